	.target	sm_90a

	.elftype	@"ET_EXEC"


//--------------------- .note.nv.tkinfo           --------------------------
	.section	.note.nv.tkinfo,"",@"SHT_NOTE"
	.sectionflags	@"SHF_NOTE_NV_TKINFO"
	.tkinfo
        /*0018*/ 	.word	0x00000002
        /*0030*/ 	.string	""
        /*0030*/ 	.string	"ptxas"
        /*0030*/ 	.string	"Cuda compilation tools, release 13.0, V13.0.88"
        /*0030*/ 	.string	"Build cuda_13.0.r13.0/compiler.36424714_0"
        /*0030*/ 	.string	"-arch sm_90a -m 64 "



//--------------------- .note.nv.cuinfo           --------------------------
	.section	.note.nv.cuinfo,"",@"SHT_NOTE"
	.sectionflags	@"SHF_NOTE_NV_CUINFO"
        /*0018*/ 	.short	0x0002
        /*001a*/ 	.short	0x005a
        /*001c*/ 	.short	0x0082
	.zero		2


//--------------------- .nv.info                  --------------------------
	.section	.nv.info,"",@"SHT_CUDA_INFO"
	.align	4


	//----- nvinfo : EIATTR_REGCOUNT
	.align		4
        /*0000*/ 	.byte	0x04, 0x2f
        /*0002*/ 	.short	(.L_21 - .L_20)
	.align		4
.L_20:
        /*0004*/ 	.word	index@(_ZN7cutlass13device_kernelIN5flash11enable_sm90INS1_16FlashAttnFwdSm90INS1_25CollectiveMainloopFwdSm90ILi2EN4cute5tupleIJNS5_1CILi1EEES8_S8_EEENS6_IJNS7_ILi192EEENS7_ILi128EEENS7_ILi96EEEEEELi96ENS_12float_e4m3_tEfNS_4arch4Sm90ELb1ELb0ELb1ELb1ELb1ELb1ELb0ELb1ELb1ELb1ELb1ELb0EEENS1_21CollectiveEpilogueFwdINS6_IJSA_SC_SB_EEES9_NS_10bfloat16_tESG_Li384ELb1ELb1ELb1ELb1EEENS1_36VarlenDynamicPersistentTileSchedulerILi192ELi128ELi384ELi128ELb1ELb1ELb1ELb1ELb1ELb1EEEEEEEEEvNT_6ParamsE)
        /*0008*/ 	.word	0x00000080


	//----- nvinfo : EIATTR_FRAME_SIZE
	.align		4
.L_21:
        /*000c*/ 	.byte	0x04, 0x11
        /*000e*/ 	.short	(.L_23 - .L_22)
	.align		4
.L_22:
        /*0010*/ 	.word	index@(_ZN7cutlass13device_kernelIN5flash11enable_sm90INS1_16FlashAttnFwdSm90INS1_25CollectiveMainloopFwdSm90ILi2EN4cute5tupleIJNS5_1CILi1EEES8_S8_EEENS6_IJNS7_ILi192EEENS7_ILi128EEENS7_ILi96EEEEEELi96ENS_12float_e4m3_tEfNS_4arch4Sm90ELb1ELb0ELb1ELb1ELb1ELb1ELb0ELb1ELb1ELb1ELb1ELb0EEENS1_21CollectiveEpilogueFwdINS6_IJSA_SC_SB_EEES9_NS_10bfloat16_tESG_Li384ELb1ELb1ELb1ELb1EEENS1_36VarlenDynamicPersistentTileSchedulerILi192ELi128ELi384ELi128ELb1ELb1ELb1ELb1ELb1ELb1EEEEEEEEEvNT_6ParamsE)
        /*0014*/ 	.word	0x000000a8


	//----- nvinfo : EIATTR_REGCOUNT
	.align		4
.L_23:
        /*0018*/ 	.byte	0x04, 0x2f
        /*001a*/ 	.short	(.L_25 - .L_24)
	.align		4
.L_24:
        /*001c*/ 	.word	index@(_ZN7cutlass13device_kernelIN5flash11enable_sm90INS1_16FlashAttnFwdSm90INS1_25CollectiveMainloopFwdSm90ILi2EN4cute5tupleIJNS5_1CILi1EEES8_S8_EEENS6_IJNS7_ILi192EEENS7_ILi128EEENS7_ILi96EEEEEELi96ENS_12float_e4m3_tEfNS_4arch4Sm90ELb1ELb0ELb1ELb1ELb1ELb0ELb0ELb1ELb1ELb1ELb1ELb0EEENS1_21CollectiveEpilogueFwdINS6_IJSA_SC_SB_EEES9_NS_10bfloat16_tESG_Li384ELb1ELb1ELb1ELb1EEENS1_36VarlenDynamicPersistentTileSchedulerILi192ELi128ELi384ELi128ELb1ELb1ELb1ELb1ELb1ELb1EEEEEEEEEvNT_6ParamsE)
        /*0020*/ 	.word	0x00000080


	//----- nvinfo : EIATTR_FRAME_SIZE
	.align		4
.L_25:
        /*0024*/ 	.byte	0x04, 0x11
        /*0026*/ 	.short	(.L_27 - .L_26)
	.align		4
.L_26:
        /*0028*/ 	.word	index@(_ZN7cutlass13device_kernelIN5flash11enable_sm90INS1_16FlashAttnFwdSm90INS1_25CollectiveMainloopFwdSm90ILi2EN4cute5tupleIJNS5_1CILi1EEES8_S8_EEENS6_IJNS7_ILi192EEENS7_ILi128EEENS7_ILi96EEEEEELi96ENS_12float_e4m3_tEfNS_4arch4Sm90ELb1ELb0ELb1ELb1ELb1ELb0ELb0ELb1ELb1ELb1ELb1ELb0EEENS1_21CollectiveEpilogueFwdINS6_IJSA_SC_SB_EEES9_NS_10bfloat16_tESG_Li384ELb1ELb1ELb1ELb1EEENS1_36VarlenDynamicPersistentTileSchedulerILi192ELi128ELi384ELi128ELb1ELb1ELb1ELb1ELb1ELb1EEEEEEEEEvNT_6ParamsE)
        /*002c*/ 	.word	0x00000030


	//----- nvinfo : EIATTR_REGCOUNT
	.align		4
.L_27:
        /*0030*/ 	.byte	0x04, 0x2f
        /*0032*/ 	.short	(.L_29 - .L_28)
	.align		4
.L_28:
        /*0034*/ 	.word	index@(_ZN7cutlass13device_kernelIN5flash11enable_sm90INS1_16FlashAttnFwdSm90INS1_25CollectiveMainloopFwdSm90ILi2EN4cute5tupleIJNS5_1CILi1EEES8_S8_EEENS6_IJNS7_ILi192EEENS7_ILi128EEENS7_ILi96EEEEEELi96ENS_12float_e4m3_tEfNS_4arch4Sm90ELb1ELb0ELb1ELb0ELb1ELb0ELb0ELb1ELb1ELb1ELb1ELb0EEENS1_21CollectiveEpilogueFwdINS6_IJSA_SC_SB_EEES9_NS_10bfloat16_tESG_Li384ELb0ELb1ELb1ELb1EEENS1_19SingleTileSchedulerILb0ELb1ELb1ELi192EEEEEEEEEvNT_6ParamsE)
        /*0038*/ 	.word	0x00000080


	//----- nvinfo : EIATTR_FRAME_SIZE
	.align		4
.L_29:
        /*003c*/ 	.byte	0x04, 0x11
        /*003e*/ 	.short	(.L_31 - .L_30)
	.align		4
.L_30:
        /*0040*/ 	.word	index@(_ZN7cutlass13device_kernelIN5flash11enable_sm90INS1_16FlashAttnFwdSm90INS1_25CollectiveMainloopFwdSm90ILi2EN4cute5tupleIJNS5_1CILi1EEES8_S8_EEENS6_IJNS7_ILi192EEENS7_ILi128EEENS7_ILi96EEEEEELi96ENS_12float_e4m3_tEfNS_4arch4Sm90ELb1ELb0ELb1ELb0ELb1ELb0ELb0ELb1ELb1ELb1ELb1ELb0EEENS1_21CollectiveEpilogueFwdINS6_IJSA_SC_SB_EEES9_NS_10bfloat16_tESG_Li384ELb0ELb1ELb1ELb1EEENS1_19SingleTileSchedulerILb0ELb1ELb1ELi192EEEEEEEEEvNT_6ParamsE)
        /*0044*/ 	.word	0x00000008


	//----- nvinfo : EIATTR_REGCOUNT
	.align		4
.L_31:
        /*0048*/ 	.byte	0x04, 0x2f
        /*004a*/ 	.short	(.L_33 - .L_32)
	.align		4
.L_32:
        /*004c*/ 	.word	index@(_ZN7cutlass13device_kernelIN5flash11enable_sm90INS1_16FlashAttnFwdSm90INS1_25CollectiveMainloopFwdSm90ILi2EN4cute5tupleIJNS5_1CILi1EEES8_S8_EEENS6_IJNS7_ILi192EEENS7_ILi128EEENS7_ILi96EEEEEELi96ENS_12float_e4m3_tEfNS_4arch4Sm90ELb0ELb1ELb1ELb1ELb1ELb1ELb0ELb1ELb1ELb1ELb1ELb0EEENS1_21CollectiveEpilogueFwdINS6_IJSA_SC_SB_EEES9_NS_10bfloat16_tESG_Li384ELb1ELb1ELb1ELb1EEENS1_36VarlenDynamicPersistentTileSchedulerILi192ELi128ELi384ELi128ELb1ELb1ELb1ELb1ELb0ELb1EEEEEEEEEvNT_6ParamsE)
        /*0050*/ 	.word	0x00000080


	//----- nvinfo : EIATTR_FRAME_SIZE
	.align		4
.L_33:
        /*0054*/ 	.byte	0x04, 0x11
        /*0056*/ 	.short	(.L_35 - .L_34)
	.align		4
.L_34:
        /*0058*/ 	.word	index@(_ZN7cutlass13device_kernelIN5flash11enable_sm90INS1_16FlashAttnFwdSm90INS1_25CollectiveMainloopFwdSm90ILi2EN4cute5tupleIJNS5_1CILi1EEES8_S8_EEENS6_IJNS7_ILi192EEENS7_ILi128EEENS7_ILi96EEEEEELi96ENS_12float_e4m3_tEfNS_4arch4Sm90ELb0ELb1ELb1ELb1ELb1ELb1ELb0ELb1ELb1ELb1ELb1ELb0EEENS1_21CollectiveEpilogueFwdINS6_IJSA_SC_SB_EEES9_NS_10bfloat16_tESG_Li384ELb1ELb1ELb1ELb1EEENS1_36VarlenDynamicPersistentTileSchedulerILi192ELi128ELi384ELi128ELb1ELb1ELb1ELb1ELb0ELb1EEEEEEEEEvNT_6ParamsE)
        /*005c*/ 	.word	0x00000090


	//----- nvinfo : EIATTR_REGCOUNT
	.align		4
.L_35:
        /*0060*/ 	.byte	0x04, 0x2f
        /*0062*/ 	.short	(.L_37 - .L_36)
	.align		4
.L_36:
        /*0064*/ 	.word	index@(_ZN7cutlass13device_kernelIN5flash11enable_sm90INS1_16FlashAttnFwdSm90INS1_25CollectiveMainloopFwdSm90ILi2EN4cute5tupleIJNS5_1CILi1EEES8_S8_EEENS6_IJNS7_ILi192EEENS7_ILi128EEENS7_ILi96EEEEEELi96ENS_12float_e4m3_tEfNS_4arch4Sm90ELb0ELb1ELb1ELb1ELb1ELb0ELb0ELb1ELb1ELb1ELb1ELb0EEENS1_21CollectiveEpilogueFwdINS6_IJSA_SC_SB_EEES9_NS_10bfloat16_tESG_Li384ELb1ELb1ELb1ELb1EEENS1_36VarlenDynamicPersistentTileSchedulerILi192ELi128ELi384ELi128ELb1ELb1ELb1ELb1ELb0ELb1EEEEEEEEEvNT_6ParamsE)
        /*0068*/ 	.word	0x00000080


	//----- nvinfo : EIATTR_FRAME_SIZE
	.align		4
.L_37:
        /*006c*/ 	.byte	0x04, 0x11
        /*006e*/ 	.short	(.L_39 - .L_38)
	.align		4
.L_38:
        /*0070*/ 	.word	index@(_ZN7cutlass13device_kernelIN5flash11enable_sm90INS1_16FlashAttnFwdSm90INS1_25CollectiveMainloopFwdSm90ILi2EN4cute5tupleIJNS5_1CILi1EEES8_S8_EEENS6_IJNS7_ILi192EEENS7_ILi128EEENS7_ILi96EEEEEELi96ENS_12float_e4m3_tEfNS_4arch4Sm90ELb0ELb1ELb1ELb1ELb1ELb0ELb0ELb1ELb1ELb1ELb1ELb0EEENS1_21CollectiveEpilogueFwdINS6_IJSA_SC_SB_EEES9_NS_10bfloat16_tESG_Li384ELb1ELb1ELb1ELb1EEENS1_36VarlenDynamicPersistentTileSchedulerILi192ELi128ELi384ELi128ELb1ELb1ELb1ELb1ELb0ELb1EEEEEEEEEvNT_6ParamsE)
        /*0074*/ 	.word	0x00000028


	//----- nvinfo : EIATTR_REGCOUNT
	.align		4
.L_39:
        /*0078*/ 	.byte	0x04, 0x2f
        /*007a*/ 	.short	(.L_41 - .L_40)
	.align		4
.L_40:
        /*007c*/ 	.word	index@(_ZN7cutlass13device_kernelIN5flash11enable_sm90INS1_16FlashAttnFwdSm90INS1_25CollectiveMainloopFwdSm90ILi2EN4cute5tupleIJNS5_1CILi1EEES8_S8_EEENS6_IJNS7_ILi192EEENS7_ILi128EEENS7_ILi96EEEEEELi96ENS_12float_e4m3_tEfNS_4arch4Sm90ELb0ELb1ELb1ELb0ELb1ELb0ELb0ELb1ELb1ELb1ELb1ELb0EEENS1_21CollectiveEpilogueFwdINS6_IJSA_SC_SB_EEES9_NS_10bfloat16_tESG_Li384ELb0ELb1ELb1ELb1EEENS1_19SingleTileSchedulerILb0ELb1ELb1ELi192EEEEEEEEEvNT_6ParamsE)
        /*0080*/ 	.word	0x00000080


	//----- nvinfo : EIATTR_FRAME_SIZE
	.align		4
.L_41:
        /*0084*/ 	.byte	0x04, 0x11
        /*0086*/ 	.short	(.L_43 - .L_42)
	.align		4
.L_42:
        /*0088*/ 	.word	index@(_ZN7cutlass13device_kernelIN5flash11enable_sm90INS1_16FlashAttnFwdSm90INS1_25CollectiveMainloopFwdSm90ILi2EN4cute5tupleIJNS5_1CILi1EEES8_S8_EEENS6_IJNS7_ILi192EEENS7_ILi128EEENS7_ILi96EEEEEELi96ENS_12float_e4m3_tEfNS_4arch4Sm90ELb0ELb1ELb1ELb0ELb1ELb0ELb0ELb1ELb1ELb1ELb1ELb0EEENS1_21CollectiveEpilogueFwdINS6_IJSA_SC_SB_EEES9_NS_10bfloat16_tESG_Li384ELb0ELb1ELb1ELb1EEENS1_19SingleTileSchedulerILb0ELb1ELb1ELi192EEEEEEEEEvNT_6ParamsE)
        /*008c*/ 	.word	0x00000008


	//----- nvinfo : EIATTR_REGCOUNT
	.align		4
.L_43:
        /*0090*/ 	.byte	0x04, 0x2f
        /*0092*/ 	.short	(.L_45 - .L_44)
	.align		4
.L_44:
        /*0094*/ 	.word	index@(_ZN7cutlass13device_kernelIN5flash11enable_sm90INS1_16FlashAttnFwdSm90INS1_25CollectiveMainloopFwdSm90ILi2EN4cute5tupleIJNS5_1CILi1EEES8_S8_EEENS6_IJNS7_ILi192EEENS7_ILi128EEENS7_ILi96EEEEEELi96ENS_12float_e4m3_tEfNS_4arch4Sm90ELb0ELb0ELb1ELb1ELb1ELb1ELb0ELb1ELb1ELb1ELb1ELb0EEENS1_21CollectiveEpilogueFwdINS6_IJSA_SC_SB_EEES9_NS_10bfloat16_tESG_Li384ELb1ELb1ELb1ELb1EEENS1_36VarlenDynamicPersistentTileSchedulerILi192ELi128ELi384ELi128ELb1ELb1ELb1ELb0ELb1ELb1EEEEEEEEEvNT_6ParamsE)
        /*0098*/ 	.word	0x00000080


	//----- nvinfo : EIATTR_FRAME_SIZE
	.align		4
.L_45:
        /*009c*/ 	.byte	0x04, 0x11
        /*009e*/ 	.short	(.L_47 - .L_46)
	.align		4
.L_46:
        /*00a0*/ 	.word	index@(_ZN7cutlass13device_kernelIN5flash11enable_sm90INS1_16FlashAttnFwdSm90INS1_25CollectiveMainloopFwdSm90ILi2EN4cute5tupleIJNS5_1CILi1EEES8_S8_EEENS6_IJNS7_ILi192EEENS7_ILi128EEENS7_ILi96EEEEEELi96ENS_12float_e4m3_tEfNS_4arch4Sm90ELb0ELb0ELb1ELb1ELb1ELb1ELb0ELb1ELb1ELb1ELb1ELb0EEENS1_21CollectiveEpilogueFwdINS6_IJSA_SC_SB_EEES9_NS_10bfloat16_tESG_Li384ELb1ELb1ELb1ELb1EEENS1_36VarlenDynamicPersistentTileSchedulerILi192ELi128ELi384ELi128ELb1ELb1ELb1ELb0ELb1ELb1EEEEEEEEEvNT_6ParamsE)
        /*00a4*/ 	.word	0x000000b0


	//----- nvinfo : EIATTR_REGCOUNT
	.align		4
.L_47:
        /*00a8*/ 	.byte	0x04, 0x2f
        /*00aa*/ 	.short	(.L_49 - .L_48)
	.align		4
.L_48:
        /*00ac*/ 	.word	index@(_ZN7cutlass13device_kernelIN5flash11enable_sm90INS1_16FlashAttnFwdSm90INS1_25CollectiveMainloopFwdSm90ILi2EN4cute5tupleIJNS5_1CILi1EEES8_S8_EEENS6_IJNS7_ILi192EEENS7_ILi128EEENS7_ILi96EEEEEELi96ENS_12float_e4m3_tEfNS_4arch4Sm90ELb0ELb0ELb1ELb1ELb1ELb0ELb0ELb1ELb1ELb1ELb1ELb0EEENS1_21CollectiveEpilogueFwdINS6_IJSA_SC_SB_EEES9_NS_10bfloat16_tESG_Li384ELb1ELb1ELb1ELb1EEENS1_36VarlenDynamicPersistentTileSchedulerILi192ELi128ELi384ELi128ELb1ELb1ELb1ELb0ELb1ELb1EEEEEEEEEvNT_6ParamsE)
        /*00b0*/ 	.word	0x00000080


	//----- nvinfo : EIATTR_FRAME_SIZE
	.align		4
.L_49:
        /*00b4*/ 	.byte	0x04, 0x11
        /*00b6*/ 	.short	(.L_51 - .L_50)
	.align		4
.L_50:
        /*00b8*/ 	.word	index@(_ZN7cutlass13device_kernelIN5flash11enable_sm90INS1_16FlashAttnFwdSm90INS1_25CollectiveMainloopFwdSm90ILi2EN4cute5tupleIJNS5_1CILi1EEES8_S8_EEENS6_IJNS7_ILi192EEENS7_ILi128EEENS7_ILi96EEEEEELi96ENS_12float_e4m3_tEfNS_4arch4Sm90ELb0ELb0ELb1ELb1ELb1ELb0ELb0ELb1ELb1ELb1ELb1ELb0EEENS1_21CollectiveEpilogueFwdINS6_IJSA_SC_SB_EEES9_NS_10bfloat16_tESG_Li384ELb1ELb1ELb1ELb1EEENS1_36VarlenDynamicPersistentTileSchedulerILi192ELi128ELi384ELi128ELb1ELb1ELb1ELb0ELb1ELb1EEEEEEEEEvNT_6ParamsE)
        /*00bc*/ 	.word	0x00000038


	//----- nvinfo : EIATTR_REGCOUNT
	.align		4
.L_51:
        /*00c0*/ 	.byte	0x04, 0x2f
        /*00c2*/ 	.short	(.L_53 - .L_52)
	.align		4
.L_52:
        /*00c4*/ 	.word	index@(_ZN7cutlass13device_kernelIN5flash11enable_sm90INS1_16FlashAttnFwdSm90INS1_25CollectiveMainloopFwdSm90ILi2EN4cute5tupleIJNS5_1CILi1EEES8_S8_EEENS6_IJNS7_ILi192EEENS7_ILi128EEENS7_ILi96EEEEEELi96ENS_12float_e4m3_tEfNS_4arch4Sm90ELb0ELb0ELb1ELb0ELb1ELb0ELb0ELb1ELb1ELb1ELb1ELb0EEENS1_21CollectiveEpilogueFwdINS6_IJSA_SC_SB_EEES9_NS_10bfloat16_tESG_Li384ELb0ELb1ELb1ELb1EEENS1_19SingleTileSchedulerILb0ELb1ELb1ELi192EEEEEEEEEvNT_6ParamsE)
        /*00c8*/ 	.word	0x00000080


	//----- nvinfo : EIATTR_FRAME_SIZE
	.align		4
.L_53:
        /*00cc*/ 	.byte	0x04, 0x11
        /*00ce*/ 	.short	(.L_55 - .L_54)
	.align		4
.L_54:
        /*00d0*/ 	.word	index@(_ZN7cutlass13device_kernelIN5flash11enable_sm90INS1_16FlashAttnFwdSm90INS1_25CollectiveMainloopFwdSm90ILi2EN4cute5tupleIJNS5_1CILi1EEES8_S8_EEENS6_IJNS7_ILi192EEENS7_ILi128EEENS7_ILi96EEEEEELi96ENS_12float_e4m3_tEfNS_4arch4Sm90ELb0ELb0ELb1ELb0ELb1ELb0ELb0ELb1ELb1ELb1ELb1ELb0EEENS1_21CollectiveEpilogueFwdINS6_IJSA_SC_SB_EEES9_NS_10bfloat16_tESG_Li384ELb0ELb1ELb1ELb1EEENS1_19SingleTileSchedulerILb0ELb1ELb1ELi192EEEEEEEEEvNT_6ParamsE)
        /*00d4*/ 	.word	0x00000008


	//----- nvinfo : EIATTR_MIN_STACK_SIZE
	.align		4
.L_55:
        /*00d8*/ 	.byte	0x04, 0x12
        /*00da*/ 	.short	(.L_57 - .L_56)
	.align		4
.L_56:
        /*00dc*/ 	.word	index@(_ZN7cutlass13device_kernelIN5flash11enable_sm90INS1_16FlashAttnFwdSm90INS1_25CollectiveMainloopFwdSm90ILi2EN4cute5tupleIJNS5_1CILi1EEES8_S8_EEENS6_IJNS7_ILi192EEENS7_ILi128EEENS7_ILi96EEEEEELi96ENS_12float_e4m3_tEfNS_4arch4Sm90ELb0ELb0ELb1ELb0ELb1ELb0ELb0ELb1ELb1ELb1ELb1ELb0EEENS1_21CollectiveEpilogueFwdINS6_IJSA_SC_SB_EEES9_NS_10bfloat16_tESG_Li384ELb0ELb1ELb1ELb1EEENS1_19SingleTileSchedulerILb0ELb1ELb1ELi192EEEEEEEEEvNT_6ParamsE)
        /*00e0*/ 	.word	0x00000008


	//----- nvinfo : EIATTR_MIN_STACK_SIZE
	.align		4
.L_57:
        /*00e4*/ 	.byte	0x04, 0x12
        /*00e6*/ 	.short	(.L_59 - .L_58)
	.align		4
.L_58:
        /*00e8*/ 	.word	index@(_ZN7cutlass13device_kernelIN5flash11enable_sm90INS1_16FlashAttnFwdSm90INS1_25CollectiveMainloopFwdSm90ILi2EN4cute5tupleIJNS5_1CILi1EEES8_S8_EEENS6_IJNS7_ILi192EEENS7_ILi128EEENS7_ILi96EEEEEELi96ENS_12float_e4m3_tEfNS_4arch4Sm90ELb0ELb0ELb1ELb1ELb1ELb0ELb0ELb1ELb1ELb1ELb1ELb0EEENS1_21CollectiveEpilogueFwdINS6_IJSA_SC_SB_EEES9_NS_10bfloat16_tESG_Li384ELb1ELb1ELb1ELb1EEENS1_36VarlenDynamicPersistentTileSchedulerILi192ELi128ELi384ELi128ELb1ELb1ELb1ELb0ELb1ELb1EEEEEEEEEvNT_6ParamsE)
        /*00ec*/ 	.word	0x00000038


	//----- nvinfo : EIATTR_MIN_STACK_SIZE
	.align		4
.L_59:
        /*00f0*/ 	.byte	0x04, 0x12
        /*00f2*/ 	.short	(.L_61 - .L_60)
	.align		4
.L_60:
        /*00f4*/ 	.word	index@(_ZN7cutlass13device_kernelIN5flash11enable_sm90INS1_16FlashAttnFwdSm90INS1_25CollectiveMainloopFwdSm90ILi2EN4cute5tupleIJNS5_1CILi1EEES8_S8_EEENS6_IJNS7_ILi192EEENS7_ILi128EEENS7_ILi96EEEEEELi96ENS_12float_e4m3_tEfNS_4arch4Sm90ELb0ELb0ELb1ELb1ELb1ELb1ELb0ELb1ELb1ELb1ELb1ELb0EEENS1_21CollectiveEpilogueFwdINS6_IJSA_SC_SB_EEES9_NS_10bfloat16_tESG_Li384ELb1ELb1ELb1ELb1EEENS1_36VarlenDynamicPersistentTileSchedulerILi192ELi128ELi384ELi128ELb1ELb1ELb1ELb0ELb1ELb1EEEEEEEEEvNT_6ParamsE)
        /*00f8*/ 	.word	0x000000b0


	//----- nvinfo : EIATTR_MIN_STACK_SIZE
	.align		4
.L_61:
        /*00fc*/ 	.byte	0x04, 0x12
        /*00fe*/ 	.short	(.L_63 - .L_62)
	.align		4
.L_62:
        /*0100*/ 	.word	index@(_ZN7cutlass13device_kernelIN5flash11enable_sm90INS1_16FlashAttnFwdSm90INS1_25CollectiveMainloopFwdSm90ILi2EN4cute5tupleIJNS5_1CILi1EEES8_S8_EEENS6_IJNS7_ILi192EEENS7_ILi128EEENS7_ILi96EEEEEELi96ENS_12float_e4m3_tEfNS_4arch4Sm90ELb0ELb1ELb1ELb0ELb1ELb0ELb0ELb1ELb1ELb1ELb1ELb0EEENS1_21CollectiveEpilogueFwdINS6_IJSA_SC_SB_EEES9_NS_10bfloat16_tESG_Li384ELb0ELb1ELb1ELb1EEENS1_19SingleTileSchedulerILb0ELb1ELb1ELi192EEEEEEEEEvNT_6ParamsE)
        /*0104*/ 	.word	0x00000008


	//----- nvinfo : EIATTR_MIN_STACK_SIZE
	.align		4
.L_63:
        /*0108*/ 	.byte	0x04, 0x12
        /*010a*/ 	.short	(.L_65 - .L_64)
	.align		4
.L_64:
        /*010c*/ 	.word	index@(_ZN7cutlass13device_kernelIN5flash11enable_sm90INS1_16FlashAttnFwdSm90INS1_25CollectiveMainloopFwdSm90ILi2EN4cute5tupleIJNS5_1CILi1EEES8_S8_EEENS6_IJNS7_ILi192EEENS7_ILi128EEENS7_ILi96EEEEEELi96ENS_12float_e4m3_tEfNS_4arch4Sm90ELb0ELb1ELb1ELb1ELb1ELb0ELb0ELb1ELb1ELb1ELb1ELb0EEENS1_21CollectiveEpilogueFwdINS6_IJSA_SC_SB_EEES9_NS_10bfloat16_tESG_Li384ELb1ELb1ELb1ELb1EEENS1_36VarlenDynamicPersistentTileSchedulerILi192ELi128ELi384ELi128ELb1ELb1ELb1ELb1ELb0ELb1EEEEEEEEEvNT_6ParamsE)
        /*0110*/ 	.word	0x00000028


	//----- nvinfo : EIATTR_MIN_STACK_SIZE
	.align		4
.L_65:
        /*0114*/ 	.byte	0x04, 0x12
        /*0116*/ 	.short	(.L_67 - .L_66)
	.align		4
.L_66:
        /*0118*/ 	.word	index@(_ZN7cutlass13device_kernelIN5flash11enable_sm90INS1_16FlashAttnFwdSm90INS1_25CollectiveMainloopFwdSm90ILi2EN4cute5tupleIJNS5_1CILi1EEES8_S8_EEENS6_IJNS7_ILi192EEENS7_ILi128EEENS7_ILi96EEEEEELi96ENS_12float_e4m3_tEfNS_4arch4Sm90ELb0ELb1ELb1ELb1ELb1ELb1ELb0ELb1ELb1ELb1ELb1ELb0EEENS1_21CollectiveEpilogueFwdINS6_IJSA_SC_SB_EEES9_NS_10bfloat16_tESG_Li384ELb1ELb1ELb1ELb1EEENS1_36VarlenDynamicPersistentTileSchedulerILi192ELi128ELi384ELi128ELb1ELb1ELb1ELb1ELb0ELb1EEEEEEEEEvNT_6ParamsE)
        /*011c*/ 	.word	0x00000090


	//----- nvinfo : EIATTR_MIN_STACK_SIZE
	.align		4
.L_67:
        /*0120*/ 	.byte	0x04, 0x12
        /*0122*/ 	.short	(.L_69 - .L_68)
	.align		4
.L_68:
        /*0124*/ 	.word	index@(_ZN7cutlass13device_kernelIN5flash11enable_sm90INS1_16FlashAttnFwdSm90INS1_25CollectiveMainloopFwdSm90ILi2EN4cute5tupleIJNS5_1CILi1EEES8_S8_EEENS6_IJNS7_ILi192EEENS7_ILi128EEENS7_ILi96EEEEEELi96ENS_12float_e4m3_tEfNS_4arch4Sm90ELb1ELb0ELb1ELb0ELb1ELb0ELb0ELb1ELb1ELb1ELb1ELb0EEENS1_21CollectiveEpilogueFwdINS6_IJSA_SC_SB_EEES9_NS_10bfloat16_tESG_Li384ELb0ELb1ELb1ELb1EEENS1_19SingleTileSchedulerILb0ELb1ELb1ELi192EEEEEEEEEvNT_6ParamsE)
        /*0128*/ 	.word	0x00000008


	//----- nvinfo : EIATTR_MIN_STACK_SIZE
	.align		4
.L_69:
        /*012c*/ 	.byte	0x04, 0x12
        /*012e*/ 	.short	(.L_71 - .L_70)
	.align		4
.L_70:
        /*0130*/ 	.word	index@(_ZN7cutlass13device_kernelIN5flash11enable_sm90INS1_16FlashAttnFwdSm90INS1_25CollectiveMainloopFwdSm90ILi2EN4cute5tupleIJNS5_1CILi1EEES8_S8_EEENS6_IJNS7_ILi192EEENS7_ILi128EEENS7_ILi96EEEEEELi96ENS_12float_e4m3_tEfNS_4arch4Sm90ELb1ELb0ELb1ELb1ELb1ELb0ELb0ELb1ELb1ELb1ELb1ELb0EEENS1_21CollectiveEpilogueFwdINS6_IJSA_SC_SB_EEES9_NS_10bfloat16_tESG_Li384ELb1ELb1ELb1ELb1EEENS1_36VarlenDynamicPersistentTileSchedulerILi192ELi128ELi384ELi128ELb1ELb1ELb1ELb1ELb1ELb1EEEEEEEEEvNT_6ParamsE)
        /*0134*/ 	.word	0x00000030


	//----- nvinfo : EIATTR_MIN_STACK_SIZE
	.align		4
.L_71:
        /*0138*/ 	.byte	0x04, 0x12
        /*013a*/ 	.short	(.L_73 - .L_72)
	.align		4
.L_72:
        /*013c*/ 	.word	index@(_ZN7cutlass13device_kernelIN5flash11enable_sm90INS1_16FlashAttnFwdSm90INS1_25CollectiveMainloopFwdSm90ILi2EN4cute5tupleIJNS5_1CILi1EEES8_S8_EEENS6_IJNS7_ILi192EEENS7_ILi128EEENS7_ILi96EEEEEELi96ENS_12float_e4m3_tEfNS_4arch4Sm90ELb1ELb0ELb1ELb1ELb1ELb1ELb0ELb1ELb1ELb1ELb1ELb0EEENS1_21CollectiveEpilogueFwdINS6_IJSA_SC_SB_EEES9_NS_10bfloat16_tESG_Li384ELb1ELb1ELb1ELb1EEENS1_36VarlenDynamicPersistentTileSchedulerILi192ELi128ELi384ELi128ELb1ELb1ELb1ELb1ELb1ELb1EEEEEEEEEvNT_6ParamsE)
        /*0140*/ 	.word	0x000000a8
.L_73:


//--------------------- .nv.compat                --------------------------
	.section	.nv.compat,"",@"SHT_CUDA_COMPAT_INFO"
	.align	4
        /*0000*/ 	.byte	0x02, 0x09, 0x01, 0x00, 0x02, 0x02, 0x04, 0x00, 0x02, 0x05, 0x05, 0x00, 0x03, 0x07, 0x01, 0x01
        /*0010*/ 	.byte	0x02, 0x03, 0x01, 0x00, 0x02, 0x06, 0x01, 0x00, 0x04, 0x0b, 0x08, 0x00, 0x00, 0x00, 0x00, 0x00
        /*0020*/ 	.byte	0x00, 0x00, 0x00, 0x00


//--------------------- .nv.info._ZN7cutlass13device_kernelIN5flash11enable_sm90INS1_16FlashAttnFwdSm90INS1_25CollectiveMainloopFwdSm90ILi2EN4cute5tupleIJNS5_1CILi1EEES8_S8_EEENS6_IJNS7_ILi192EEENS7_ILi128EEENS7_ILi96EEEEEELi96ENS_12float_e4m3_tEfNS_4arch4Sm90ELb0ELb0ELb1ELb0ELb1ELb0ELb0ELb1ELb1ELb1ELb1ELb0EEENS1_21CollectiveEpilogueFwdINS6_IJSA_SC_SB_EEES9_NS_10bfloat16_tESG_Li384ELb0ELb1ELb1ELb1EEENS1_19SingleTileSchedulerILb0ELb1ELb1ELi192EEEEEEEEEvNT_6ParamsE --------------------------
	.section	.nv.info._ZN7cutlass13device_kernelIN5flash11enable_sm90INS1_16FlashAttnFwdSm90INS1_25CollectiveMainloopFwdSm90ILi2EN4cute5tupleIJNS5_1CILi1EEES8_S8_EEENS6_IJNS7_ILi192EEENS7_ILi128EEENS7_ILi96EEEEEELi96ENS_12float_e4m3_tEfNS_4arch4Sm90ELb0ELb0ELb1ELb0ELb1ELb0ELb0ELb1ELb1ELb1ELb1ELb0EEENS1_21CollectiveEpilogueFwdINS6_IJSA_SC_SB_EEES9_NS_10bfloat16_tESG_Li384ELb0ELb1ELb1ELb1EEENS1_19SingleTileSchedulerILb0ELb1ELb1ELi192EEEEEEEEEvNT_6ParamsE,"",@"SHT_CUDA_INFO"
	.sectionflags	@""
	.align	4


	//----- nvinfo : EIATTR_CUDA_API_VERSION
	.align		4
        /*0000*/ 	.byte	0x04, 0x37
        /*0002*/ 	.short	(.L_75 - .L_74)
.L_74:
        /*0004*/ 	.word	0x00000082


	//----- nvinfo : EIATTR_KPARAM_INFO
	.align		4
.L_75:
        /*0008*/ 	.byte	0x04, 0x17
        /*000a*/ 	.short	(.L_77 - .L_76)
.L_76:
        /*000c*/ 	.word	0x00000000
        /*0010*/ 	.short	0x0000
        /*0012*/ 	.short	0x0070
        /*0014*/ 	.byte	0x00, 0xf0, 0x01, 0x28


	//----- nvinfo : EIATTR_SPARSE_MMA_MASK
	.align		4
.L_77:
        /*0018*/ 	.byte	0x03, 0x50
        /*001a*/ 	.short	0x0000


	//----- nvinfo : EIATTR_MAXREG_COUNT
	.align		4
        /*001c*/ 	.byte	0x03, 0x1b
        /*001e*/ 	.short	0x0080


	//----- nvinfo : EIATTR_NUM_BARRIERS
	.align		4
        /*0020*/ 	.byte	0x02, 0x4c
        /*0022*/ 	.byte	0x09
	.zero		1


	//----- nvinfo : EIATTR_EXTERNS
	.align		4
        /*0024*/ 	.byte	0x04, 0x0f
        /*0026*/ 	.short	(.L_79 - .L_78)


	//   ....[0]....
	.align		4
.L_78:
        /*0028*/ 	.word	index@(__assertfail)


	//----- nvinfo : EIATTR_ANNOTATIONS
	.align		4
.L_79:
        /*002c*/ 	.byte	0x04, 0x55
        /*002e*/ 	.short	(.L_81 - .L_80)


	//   ....[0]....
.L_80:
        /*0030*/ 	.word	0x00000001
        /*0034*/ 	.byte	0x70, 0x9a, 0x00, 0x00, 0x01, 0x00, 0x00, 0x00, 0x20, 0x9b, 0x00, 0x00, 0x01, 0x00, 0x00, 0x00
        /*0044*/ 	.byte	0x00, 0xba, 0x00, 0x00, 0x01, 0x00, 0x00, 0x00, 0x10, 0xba, 0x00, 0x00, 0x01, 0x00, 0x00, 0x00
        /*0054*/ 	.byte	0x50, 0xbf, 0x00, 0x00, 0x01, 0x00, 0x00, 0x00, 0xb0, 0xbf, 0x00, 0x00


	//----- nvinfo : EIATTR_MERCURY_ISA_VERSION
	.align		4
.L_81:
        /*0060*/ 	.byte	0x03, 0x5f
        /*0062*/ 	.short	0x0101


	//----- nvinfo : EIATTR_INT_WARP_WIDE_INSTR_OFFSETS
	.align		4
        /*0064*/ 	.byte	0x04, 0x31
        /*0066*/ 	.short	(.L_83 - .L_82)


	//   ....[0]....
.L_82:
        /*0068*/ 	.word	0x000000c0


	//   ....[1]....
        /*006c*/ 	.word	0x000000d0


	//   ....[2]....
        /*0070*/ 	.word	0x00000170


	//----- nvinfo : EIATTR_COOP_GROUP_MASK_REGIDS
	.align		4
.L_83:
        /*0074*/ 	.byte	0x04, 0x29
        /*0076*/ 	.short	(.L_85 - .L_84)


	//   ....[0]....
.L_84:
        /*0078*/ 	.word	0xffffffff


	//   ....[1]....
        /*007c*/ 	.word	0xffffffff


	//   ....[2]....
        /*0080*/ 	.word	0xffffffff


	//   ....[3]....
        /*0084*/ 	.word	0xffffffff


	//   ....[4]....
        /*0088*/ 	.word	0xffffffff


	//   ....[5]....
        /*008c*/ 	.word	0xffffffff


	//   ....[6]....
        /*0090*/ 	.word	0xffffffff


	//   ....[7]....
        /*0094*/ 	.word	0xffffffff


	//   ....[8]....
        /*0098*/ 	.word	0xffffffff


	//   ....[9]....
        /*009c*/ 	.word	0xffffffff


	//   ....[10]....
        /*00a0*/ 	.word	0xffffffff


	//   ....[11]....
        /*00a4*/ 	.word	0xffffffff


	//   ....[12]....
        /*00a8*/ 	.word	0xffffffff


	//   ....[13]....
        /*00ac*/ 	.word	0xffffffff


	//   ....[14]....
        /*00b0*/ 	.word	0xffffffff


	//   ....[15]....
        /*00b4*/ 	.word	0xffffffff


	//   ....[16]....
        /*00b8*/ 	.word	0xffffffff


	//   ....[17]....
        /*00bc*/ 	.word	0xffffffff


	//   ....[18]....
        /*00c0*/ 	.word	0xffffffff


	//   ....[19]....
        /*00c4*/ 	.word	0xffffffff


	//   ....[20]....
        /*00c8*/ 	.word	0xffffffff


	//   ....[21]....
        /*00cc*/ 	.word	0xffffffff


	//   ....[22]....
        /*00d0*/ 	.word	0xffffffff


	//   ....[23]....
        /*00d4*/ 	.word	0xffffffff


	//   ....[24]....
        /*00d8*/ 	.word	0xffffffff


	//   ....[25]....
        /*00dc*/ 	.word	0xffffffff


	//   ....[26]....
        /*00e0*/ 	.word	0xffffffff


	//   ....[27]....
        /*00e4*/ 	.word	0xffffffff


	//   ....[28]....
        /*00e8*/ 	.word	0xffffffff


	//   ....[29]....
        /*00ec*/ 	.word	0xffffffff


	//   ....[30]....
        /*00f0*/ 	.word	0xffffffff


	//   ....[31]....
        /*00f4*/ 	.word	0xffffffff


	//   ....[32]....
        /*00f8*/ 	.word	0xffffffff


	//   ....[33]....
        /*00fc*/ 	.word	0xffffffff


	//   ....[34]....
        /*0100*/ 	.word	0xffffffff


	//   ....[35]....
        /*0104*/ 	.word	0xffffffff


	//   ....[36]....
        /*0108*/ 	.word	0xffffffff


	//   ....[37]....
        /*010c*/ 	.word	0xffffffff


	//   ....[38]....
        /*0110*/ 	.word	0xffffffff


	//   ....[39]....
        /*0114*/ 	.word	0xffffffff


	//   ....[40]....
        /*0118*/ 	.word	0xffffffff


	//   ....[41]....
        /*011c*/ 	.word	0xffffffff


	//   ....[42]....
        /*0120*/ 	.word	0xffffffff


	//   ....[43]....
        /*0124*/ 	.word	0xffffffff


	//   ....[44]....
        /*0128*/ 	.word	0xffffffff


	//   ....[45]....
        /*012c*/ 	.word	0xffffffff


	//   ....[46]....
        /*0130*/ 	.word	0xffffffff


	//   ....[47]....
        /*0134*/ 	.word	0xffffffff


	//   ....[48]....
        /*0138*/ 	.word	0xffffffff


	//   ....[49]....
        /*013c*/ 	.word	0xffffffff


	//   ....[50]....
        /*0140*/ 	.word	0xffffffff


	//   ....[51]....
        /*0144*/ 	.word	0xffffffff


	//   ....[52]....
        /*0148*/ 	.word	0xffffffff


	//   ....[53]....
        /*014c*/ 	.word	0xffffffff


	//   ....[54]....
        /*0150*/ 	.word	0xffffffff


	//   ....[55]....
        /*0154*/ 	.word	0xffffffff


	//   ....[56]....
        /*0158*/ 	.word	0xffffffff


	//   ....[57]....
        /*015c*/ 	.word	0xffffffff


	//   ....[58]....
        /*0160*/ 	.word	0xffffffff


	//   ....[59]....
        /*0164*/ 	.word	0xffffffff


	//   ....[60]....
        /*0168*/ 	.word	0xffffffff


	//   ....[61]....
        /*016c*/ 	.word	0xffffffff


	//   ....[62]....
        /*0170*/ 	.word	0xffffffff


	//   ....[63]....
        /*0174*/ 	.word	0xffffffff


	//   ....[64]....
        /*0178*/ 	.word	0xffffffff


	//   ....[65]....
        /*017c*/ 	.word	0xffffffff


	//   ....[66]....
        /*0180*/ 	.word	0xffffffff


	//   ....[67]....
        /*0184*/ 	.word	0xffffffff


	//   ....[68]....
        /*0188*/ 	.word	0xffffffff


	//   ....[69]....
        /*018c*/ 	.word	0xffffffff


	//   ....[70]....
        /*0190*/ 	.word	0xffffffff


	//   ....[71]....
        /*0194*/ 	.word	0xffffffff


	//   ....[72]....
        /*0198*/ 	.word	0xffffffff


	//   ....[73]....
        /*019c*/ 	.word	0xffffffff


	//   ....[74]....
        /*01a0*/ 	.word	0xffffffff


	//   ....[75]....
        /*01a4*/ 	.word	0xffffffff


	//   ....[76]....
        /*01a8*/ 	.word	0xffffffff


	//   ....[77]....
        /*01ac*/ 	.word	0xffffffff


	//   ....[78]....
        /*01b0*/ 	.word	0xffffffff


	//   ....[79]....
        /*01b4*/ 	.word	0xffffffff


	//   ....[80]....
        /*01b8*/ 	.word	0xffffffff


	//   ....[81]....
        /*01bc*/ 	.word	0xffffffff


	//   ....[82]....
        /*01c0*/ 	.word	0xffffffff


	//   ....[83]....
        /*01c4*/ 	.word	0xffffffff


	//   ....[84]....
        /*01c8*/ 	.word	0xffffffff


	//   ....[85]....
        /*01cc*/ 	.word	0xffffffff


	//   ....[86]....
        /*01d0*/ 	.word	0xffffffff


	//   ....[87]....
        /*01d4*/ 	.word	0xffffffff


	//   ....[88]....
        /*01d8*/ 	.word	0xffffffff


	//   ....[89]....
        /*01dc*/ 	.word	0xffffffff


	//   ....[90]....
        /*01e0*/ 	.word	0xffffffff


	//   ....[91]....
        /*01e4*/ 	.word	0xffffffff


	//   ....[92]....
        /*01e8*/ 	.word	0xffffffff


	//   ....[93]....
        /*01ec*/ 	.word	0xffffffff


	//   ....[94]....
        /*01f0*/ 	.word	0xffffffff


	//   ....[95]....
        /*01f4*/ 	.word	0xffffffff


	//   ....[96]....
        /*01f8*/ 	.word	0xffffffff


	//   ....[97]....
        /*01fc*/ 	.word	0xffffffff


	//   ....[98]....
        /*0200*/ 	.word	0xffffffff


	//   ....[99]....
        /*0204*/ 	.word	0x0500000f


	//   ....[100]....
        /*0208*/ 	.word	0x0500000f


	//   ....[101]....
        /*020c*/ 	.word	0x0500000f


	//   ....[102]....
        /*0210*/ 	.word	0x0500000f


	//   ....[103]....
        /*0214*/ 	.word	0x0500000f


	//   ....[104]....
        /*0218*/ 	.word	0x0500000f


	//   ....[105]....
        /*021c*/ 	.word	0x0500000f


	//   ....[106]....
        /*0220*/ 	.word	0x0500000f


	//   ....[107]....
        /*0224*/ 	.word	0x0500000f


	//   ....[108]....
        /*0228*/ 	.word	0x0500000f


	//   ....[109]....
        /*022c*/ 	.word	0x0500000f


	//   ....[110]....
        /*0230*/ 	.word	0x0500000f


	//   ....[111]....
        /*0234*/ 	.word	0x0500000f


	//   ....[112]....
        /*0238*/ 	.word	0x0500000f


	//   ....[113]....
        /*023c*/ 	.word	0x0500000f


	//   ....[114]....
        /*0240*/ 	.word	0x0500000f


	//   ....[115]....
        /*0244*/ 	.word	0x0500000f


	//   ....[116]....
        /*0248*/ 	.word	0x0500000f


	//   ....[117]....
        /*024c*/ 	.word	0x0500000f


	//   ....[118]....
        /*0250*/ 	.word	0x0500000f


	//   ....[119]....
        /*0254*/ 	.word	0x0500000f


	//   ....[120]....
        /*0258*/ 	.word	0x0500000f


	//   ....[121]....
        /*025c*/ 	.word	0x0500000f


	//----- nvinfo : EIATTR_COOP_GROUP_INSTR_OFFSETS
	.align		4
.L_85:
        /*0260*/ 	.byte	0x04, 0x28
        /*0262*/ 	.short	(.L_87 - .L_86)


	//   ....[0]....
.L_86:
        /*0264*/ 	.word	0x00000070


	//   ....[1]....
        /*0268*/ 	.word	0x000000b0


	//   ....[2]....
        /*026c*/ 	.word	0x000002d0


	//   ....[3]....
        /*0270*/ 	.word	0x00000430


	//   ....[4]....
        /*0274*/ 	.word	0x00000550


	//   ....[5]....
        /*0278*/ 	.word	0x000006b0


	//   ....[6]....
        /*027c*/ 	.word	0x00000fe0


	//   ....[7]....
        /*0280*/ 	.word	0x00002ca0


	//   ....[8]....
        /*0284*/ 	.word	0x00002d00


	//   ....[9]....
        /*0288*/ 	.word	0x00002ff0


	//   ....[10]....
        /*028c*/ 	.word	0x00003090


	//   ....[11]....
        /*0290*/ 	.word	0x00004f00


	//   ....[12]....
        /*0294*/ 	.word	0x00004f80


	//   ....[13]....
        /*0298*/ 	.word	0x00004f90


	//   ....[14]....
        /*029c*/ 	.word	0x00004fd0


	//   ....[15]....
        /*02a0*/ 	.word	0x000065a0


	//   ....[16]....
        /*02a4*/ 	.word	0x000065c0


	//   ....[17]....
        /*02a8*/ 	.word	0x00006640


	//   ....[18]....
        /*02ac*/ 	.word	0x00006650


	//   ....[19]....
        /*02b0*/ 	.word	0x00007320


	//   ....[20]....
        /*02b4*/ 	.word	0x00007330


	//   ....[21]....
        /*02b8*/ 	.word	0x00007340


	//   ....[22]....
        /*02bc*/ 	.word	0x00007350


	//   ....[23]....
        /*02c0*/ 	.word	0x00007360


	//   ....[24]....
        /*02c4*/ 	.word	0x00007380


	//   ....[25]....
        /*02c8*/ 	.word	0x00007390


	//   ....[26]....
        /*02cc*/ 	.word	0x000073a0


	//   ....[27]....
        /*02d0*/ 	.word	0x000073c0


	//   ....[28]....
        /*02d4*/ 	.word	0x000073d0


	//   ....[29]....
        /*02d8*/ 	.word	0x000073e0


	//   ....[30]....
        /*02dc*/ 	.word	0x000073f0


	//   ....[31]....
        /*02e0*/ 	.word	0x00007410


	//   ....[32]....
        /*02e4*/ 	.word	0x00007430


	//   ....[33]....
        /*02e8*/ 	.word	0x00007450


	//   ....[34]....
        /*02ec*/ 	.word	0x00007460


	//   ....[35]....
        /*02f0*/ 	.word	0x00007480


	//   ....[36]....
        /*02f4*/ 	.word	0x000074a0


	//   ....[37]....
        /*02f8*/ 	.word	0x000074b0


	//   ....[38]....
        /*02fc*/ 	.word	0x000074e0


	//   ....[39]....
        /*0300*/ 	.word	0x000074f0


	//   ....[40]....
        /*0304*/ 	.word	0x00007500


	//   ....[41]....
        /*0308*/ 	.word	0x00007510


	//   ....[42]....
        /*030c*/ 	.word	0x00007520


	//   ....[43]....
        /*0310*/ 	.word	0x00007550


	//   ....[44]....
        /*0314*/ 	.word	0x00007560


	//   ....[45]....
        /*0318*/ 	.word	0x00007570


	//   ....[46]....
        /*031c*/ 	.word	0x00007580


	//   ....[47]....
        /*0320*/ 	.word	0x000075a0


	//   ....[48]....
        /*0324*/ 	.word	0x000075b0


	//   ....[49]....
        /*0328*/ 	.word	0x000075c0


	//   ....[50]....
        /*032c*/ 	.word	0x000075d0


	//   ....[51]....
        /*0330*/ 	.word	0x000075e0


	//   ....[52]....
        /*0334*/ 	.word	0x000075f0


	//   ....[53]....
        /*0338*/ 	.word	0x00007600


	//   ....[54]....
        /*033c*/ 	.word	0x00007610


	//   ....[55]....
        /*0340*/ 	.word	0x00007620


	//   ....[56]....
        /*0344*/ 	.word	0x00007630


	//   ....[57]....
        /*0348*/ 	.word	0x00007640


	//   ....[58]....
        /*034c*/ 	.word	0x00007650


	//   ....[59]....
        /*0350*/ 	.word	0x00007670


	//   ....[60]....
        /*0354*/ 	.word	0x00007690


	//   ....[61]....
        /*0358*/ 	.word	0x000076b0


	//   ....[62]....
        /*035c*/ 	.word	0x000076c0


	//   ....[63]....
        /*0360*/ 	.word	0x000076d0


	//   ....[64]....
        /*0364*/ 	.word	0x000076e0


	//   ....[65]....
        /*0368*/ 	.word	0x000076f0


	//   ....[66]....
        /*036c*/ 	.word	0x00007700


	//   ....[67]....
        /*0370*/ 	.word	0x00007ad0


	//   ....[68]....
        /*0374*/ 	.word	0x00007b20


	//   ....[69]....
        /*0378*/ 	.word	0x00007b60


	//   ....[70]....
        /*037c*/ 	.word	0x00007ba0


	//   ....[71]....
        /*0380*/ 	.word	0x00007be0


	//   ....[72]....
        /*0384*/ 	.word	0x00007c20


	//   ....[73]....
        /*0388*/ 	.word	0x00008150


	//   ....[74]....
        /*038c*/ 	.word	0x00008180


	//   ....[75]....
        /*0390*/ 	.word	0x00008b50


	//   ....[76]....
        /*0394*/ 	.word	0x00009e60


	//   ....[77]....
        /*0398*/ 	.word	0x00009e90


	//   ....[78]....
        /*039c*/ 	.word	0x00009ea0


	//   ....[79]....
        /*03a0*/ 	.word	0x00009f70


	//   ....[80]....
        /*03a4*/ 	.word	0x0000a2e0


	//   ....[81]....
        /*03a8*/ 	.word	0x0000a2f0


	//   ....[82]....
        /*03ac*/ 	.word	0x0000a300


	//   ....[83]....
        /*03b0*/ 	.word	0x0000a340


	//   ....[84]....
        /*03b4*/ 	.word	0x0000aa80


	//   ....[85]....
        /*03b8*/ 	.word	0x0000aab0


	//   ....[86]....
        /*03bc*/ 	.word	0x0000aae0


	//   ....[87]....
        /*03c0*/ 	.word	0x0000ab00


	//   ....[88]....
        /*03c4*/ 	.word	0x0000ab40


	//   ....[89]....
        /*03c8*/ 	.word	0x0000abc0


	//   ....[90]....
        /*03cc*/ 	.word	0x0000b2d0


	//   ....[91]....
        /*03d0*/ 	.word	0x0000b2e0


	//   ....[92]....
        /*03d4*/ 	.word	0x0000b2f0


	//   ....[93]....
        /*03d8*/ 	.word	0x0000b370


	//   ....[94]....
        /*03dc*/ 	.word	0x0000b6f0


	//   ....[95]....
        /*03e0*/ 	.word	0x0000b710


	//   ....[96]....
        /*03e4*/ 	.word	0x0000b730


	//   ....[97]....
        /*03e8*/ 	.word	0x0000b750


	//   ....[98]....
        /*03ec*/ 	.word	0x0000c460


	//   ....[99]....
        /*03f0*/ 	.word	0x0000c960


	//   ....[100]....
        /*03f4*/ 	.word	0x0000ca50


	//   ....[101]....
        /*03f8*/ 	.word	0x0000cb00


	//   ....[102]....
        /*03fc*/ 	.word	0x0000cb80


	//   ....[103]....
        /*0400*/ 	.word	0x0000cc50


	//   ....[104]....
        /*0404*/ 	.word	0x0000cdd0


	//   ....[105]....
        /*0408*/ 	.word	0x0000ce60


	//   ....[106]....
        /*040c*/ 	.word	0x0000cee0


	//   ....[107]....
        /*0410*/ 	.word	0x0000cf90


	//   ....[108]....
        /*0414*/ 	.word	0x0000d020


	//   ....[109]....
        /*0418*/ 	.word	0x0000d070


	//   ....[110]....
        /*041c*/ 	.word	0x0000d120


	//   ....[111]....
        /*0420*/ 	.word	0x0000d1d0


	//   ....[112]....
        /*0424*/ 	.word	0x0000d270


	//   ....[113]....
        /*0428*/ 	.word	0x0000d330


	//   ....[114]....
        /*042c*/ 	.word	0x0000d470


	//   ....[115]....
        /*0430*/ 	.word	0x0000d500


	//   ....[116]....
        /*0434*/ 	.word	0x0000d560


	//   ....[117]....
        /*0438*/ 	.word	0x0000d640


	//   ....[118]....
        /*043c*/ 	.word	0x0000d730


	//   ....[119]....
        /*0440*/ 	.word	0x0000d7d0


	//   ....[120]....
        /*0444*/ 	.word	0x0000d840


	//   ....[121]....
        /*0448*/ 	.word	0x0000d900


	//----- nvinfo : EIATTR_REG_RECONFIG
	.align		4
.L_87:
        /*044c*/ 	.byte	0x01, 0x54
	.zero		2


	//----- nvinfo : EIATTR_SYSCALL_OFFSETS
	.align		4
        /*0450*/ 	.byte	0x04, 0x46
        /*0452*/ 	.short	(.L_89 - .L_88)


	//   ....[0]....
.L_88:
        /*0454*/ 	.word	0x000011a0


	//   ....[1]....
        /*0458*/ 	.word	0x00009290


	//   ....[2]....
        /*045c*/ 	.word	0x000093d0


	//   ....[3]....
        /*0460*/ 	.word	0x00009510


	//   ....[4]....
        /*0464*/ 	.word	0x00009630


	//   ....[5]....
        /*0468*/ 	.word	0x0000a650


	//----- nvinfo : EIATTR_MBARRIER_INSTR_OFFSETS
	.align		4
.L_89:
        /*046c*/ 	.byte	0x04, 0x39
        /*046e*/ 	.short	(.L_91 - .L_90)


	//   ....[0]....
.L_90:
        /*0470*/ 	.word	0x00000180
        /*0474*/ 	.word	0x000000ff
        /*0478*/ 	.word	0x00017000
        /*047c*/ 	.short	0x0100
        /*047e*/ 	.byte	0x08
	.zero		1


	//   ....[1]....
        /*0480*/ 	.word	0x00000190
        /*0484*/ 	.word	0x000000ff
        /*0488*/ 	.word	0x00017020
        /*048c*/ 	.short	0x0100
        /*048e*/ 	.byte	0x08
	.zero		1


	//   ....[2]....
        /*0490*/ 	.word	0x00000280
        /*0494*/ 	.word	0x000000ff
        /*0498*/ 	.word	0x00017030
        /*049c*/ 	.short	0x0100
        /*049e*/ 	.byte	0x08
	.zero		1


	//   ....[3]....
        /*04a0*/ 	.word	0x00000290
        /*04a4*/ 	.word	0x000000ff
        /*04a8*/ 	.word	0x00017040
        /*04ac*/ 	.short	0x0100
        /*04ae*/ 	.byte	0x08
	.zero		1


	//   ....[4]....
        /*04b0*/ 	.word	0x000002a0
        /*04b4*/ 	.word	0x000000ff
        /*04b8*/ 	.word	0x00017038
        /*04bc*/ 	.short	0x0100
        /*04be*/ 	.byte	0x08
	.zero		1


	//   ....[5]....
        /*04c0*/ 	.word	0x000002b0
        /*04c4*/ 	.word	0x000000ff
        /*04c8*/ 	.word	0x00017048
        /*04cc*/ 	.short	0x0100
        /*04ce*/ 	.byte	0x08
	.zero		1


	//   ....[6]....
        /*04d0*/ 	.word	0x000003e0
        /*04d4*/ 	.word	0x000000ff
        /*04d8*/ 	.word	0x00017050
        /*04dc*/ 	.short	0x0100
        /*04de*/ 	.byte	0x08
	.zero		1


	//   ....[7]....
        /*04e0*/ 	.word	0x000003f0
        /*04e4*/ 	.word	0x000000ff
        /*04e8*/ 	.word	0x00017060
        /*04ec*/ 	.short	0x0100
        /*04ee*/ 	.byte	0x08
	.zero		1


	//   ....[8]....
        /*04f0*/ 	.word	0x00000400
        /*04f4*/ 	.word	0x000000ff
        /*04f8*/ 	.word	0x00017058
        /*04fc*/ 	.short	0x0100
        /*04fe*/ 	.byte	0x08
	.zero		1


	//   ....[9]....
        /*0500*/ 	.word	0x00000410
        /*0504*/ 	.word	0x000000ff
        /*0508*/ 	.word	0x00017068
        /*050c*/ 	.short	0x0100
        /*050e*/ 	.byte	0x08
	.zero		1


	//   ....[10]....
        /*0510*/ 	.word	0x00000500
        /*0514*/ 	.word	0x000000ff
        /*0518*/ 	.word	0x00017070
        /*051c*/ 	.short	0x0100
        /*051e*/ 	.byte	0x06
	.zero		1


	//   ....[11]....
        /*0520*/ 	.word	0x00000510
        /*0524*/ 	.word	0x000000ff
        /*0528*/ 	.word	0x00017080
        /*052c*/ 	.short	0x0100
        /*052e*/ 	.byte	0x06
	.zero		1


	//   ....[12]....
        /*0530*/ 	.word	0x00000520
        /*0534*/ 	.word	0x000000ff
        /*0538*/ 	.word	0x00017078
        /*053c*/ 	.short	0x0100
        /*053e*/ 	.byte	0x06
	.zero		1


	//   ....[13]....
        /*0540*/ 	.word	0x00000530
        /*0544*/ 	.word	0x000000ff
        /*0548*/ 	.word	0x00017088
        /*054c*/ 	.short	0x0100
        /*054e*/ 	.byte	0x06
	.zero		1


	//   ....[14]....
        /*0550*/ 	.word	0x00000660
        /*0554*/ 	.word	0x000000ff
        /*0558*/ 	.word	0x00017090
        /*055c*/ 	.short	0x0100
        /*055e*/ 	.byte	0x08
	.zero		1


	//   ....[15]....
        /*0560*/ 	.word	0x00000670
        /*0564*/ 	.word	0x000000ff
        /*0568*/ 	.word	0x000170a0
        /*056c*/ 	.short	0x0100
        /*056e*/ 	.byte	0x08
	.zero		1


	//   ....[16]....
        /*0570*/ 	.word	0x00000680
        /*0574*/ 	.word	0x000000ff
        /*0578*/ 	.word	0x00017098
        /*057c*/ 	.short	0x0100
        /*057e*/ 	.byte	0x08
	.zero		1


	//   ....[17]....
        /*0580*/ 	.word	0x00000690
        /*0584*/ 	.word	0x000000ff
        /*0588*/ 	.word	0x000170a8
        /*058c*/ 	.short	0x0100
        /*058e*/ 	.byte	0x08
	.zero		1


	//   ....[18]....
        /*0590*/ 	.word	0x000007d0
        /*0594*/ 	.word	0x000000ff
        /*0598*/ 	.word	0x000170b0
        /*059c*/ 	.short	0x0100
        /*059e*/ 	.byte	0x08
	.zero		1


	//   ....[19]....
        /*05a0*/ 	.word	0x000007e0
        /*05a4*/ 	.word	0x000000ff
        /*05a8*/ 	.word	0x000170c0
        /*05ac*/ 	.short	0x0100
        /*05ae*/ 	.byte	0x08
	.zero		1


	//   ....[20]....
        /*05b0*/ 	.word	0x000007f0
        /*05b4*/ 	.word	0x000000ff
        /*05b8*/ 	.word	0x000170b8
        /*05bc*/ 	.short	0x0100
        /*05be*/ 	.byte	0x08
	.zero		1


	//   ....[21]....
        /*05c0*/ 	.word	0x00000800
        /*05c4*/ 	.word	0x000000ff
        /*05c8*/ 	.word	0x000170c8
        /*05cc*/ 	.short	0x0100
        /*05ce*/ 	.byte	0x08
	.zero		1


	//   ....[22]....
        /*05d0*/ 	.word	0x00001470
        /*05d4*/ 	.word	0x000000ff
        /*05d8*/ 	.word	0x00017000
        /*05dc*/ 	.short	0x010a
        /*05de*/ 	.byte	0x28
	.zero		1


	//   ....[23]....
        /*05e0*/ 	.word	0x00001500
        /*05e4*/ 	.word	0x000000ff
        /*05e8*/ 	.word	0x00017030
        /*05ec*/ 	.short	0x010a
        /*05ee*/ 	.byte	0x28
	.zero		1


	//   ....[24]....
        /*05f0*/ 	.word	0x00001560
        /*05f4*/ 	.word	0x000000ff
        /*05f8*/ 	.word	0x00017030
        /*05fc*/ 	.short	0x010a
        /*05fe*/ 	.byte	0x28
	.zero		1


	//   ....[25]....
        /*0600*/ 	.word	0x00002070
        /*0604*/ 	.word	0x000000ff
        /*0608*/ 	.word	0x00000000
        /*060c*/ 	.short	0x0101
        /*060e*/ 	.byte	0x04
	.zero		1


	//   ....[26]....
        /*0610*/ 	.word	0x00003f30
        /*0614*/ 	.word	0x000000ff
        /*0618*/ 	.word	0x00017030
        /*061c*/ 	.short	0x010a
        /*061e*/ 	.byte	0x11
	.zero		1


	//   ....[27]....
        /*0620*/ 	.word	0x00003f70
        /*0624*/ 	.word	0x000000ff
        /*0628*/ 	.word	0x00017030
        /*062c*/ 	.short	0x010a
        /*062e*/ 	.byte	0x11
	.zero		1


	//   ....[28]....
        /*0630*/ 	.word	0x00004100
        /*0634*/ 	.word	0x000000ff
        /*0638*/ 	.word	0x00017050
        /*063c*/ 	.short	0x010a
        /*063e*/ 	.byte	0x0e
	.zero		1


	//   ....[29]....
        /*0640*/ 	.word	0x00004140
        /*0644*/ 	.word	0x000000ff
        /*0648*/ 	.word	0x00017050
        /*064c*/ 	.short	0x010a
        /*064e*/ 	.byte	0x0e
	.zero		1


	//   ....[30]....
        /*0650*/ 	.word	0x00004840
        /*0654*/ 	.word	0x000000ff
        /*0658*/ 	.word	0x00000000
        /*065c*/ 	.short	0x0101
        /*065e*/ 	.byte	0x05
	.zero		1


	//   ....[31]....
        /*0660*/ 	.word	0x00005da0
        /*0664*/ 	.word	0x000000ff
        /*0668*/ 	.word	0x00000000
        /*066c*/ 	.short	0x0101
        /*066e*/ 	.byte	0x05
	.zero		1


	//   ....[32]....
        /*0670*/ 	.word	0x000062c0
        /*0674*/ 	.word	0x000000ff
        /*0678*/ 	.word	0x00017050
        /*067c*/ 	.short	0x010a
        /*067e*/ 	.byte	0x0b
	.zero		1


	//   ....[33]....
        /*0680*/ 	.word	0x00006300
        /*0684*/ 	.word	0x000000ff
        /*0688*/ 	.word	0x00017050
        /*068c*/ 	.short	0x010a
        /*068e*/ 	.byte	0x0b
	.zero		1


	//   ....[34]....
        /*0690*/ 	.word	0x00006930
        /*0694*/ 	.word	0x000000ff
        /*0698*/ 	.word	0x00000000
        /*069c*/ 	.short	0x0101
        /*069e*/ 	.byte	0x04
	.zero		1


	//   ....[35]....
        /*06a0*/ 	.word	0x00007c00
        /*06a4*/ 	.word	0x000000ff
        /*06a8*/ 	.word	0x00000000
        /*06ac*/ 	.short	0x0101
        /*06ae*/ 	.byte	0x04
	.zero		1


	//   ....[36]....
        /*06b0*/ 	.word	0x00009c60
        /*06b4*/ 	.word	0x000000ff
        /*06b8*/ 	.word	0x00017080
        /*06bc*/ 	.short	0x010a
        /*06be*/ 	.byte	0x2c
	.zero		1


	//   ....[37]....
        /*06c0*/ 	.word	0x0000a030
        /*06c4*/ 	.word	0x000000ff
        /*06c8*/ 	.word	0x00017070
        /*06cc*/ 	.short	0x0107
        /*06ce*/ 	.byte	0x2c
	.zero		1


	//   ....[38]....
        /*06d0*/ 	.word	0x0000a0c0
        /*06d4*/ 	.word	0x000000ff
        /*06d8*/ 	.word	0x00017070
        /*06dc*/ 	.short	0x0101
        /*06de*/ 	.byte	0x2c
	.zero		1


	//   ....[39]....
        /*06e0*/ 	.word	0x0000a0f0
        /*06e4*/ 	.word	0x000000ff
        /*06e8*/ 	.word	0x00017040
        /*06ec*/ 	.short	0x010a
        /*06ee*/ 	.byte	0x2c
	.zero		1


	//   ....[40]....
        /*06f0*/ 	.word	0x0000a400
        /*06f4*/ 	.word	0x000000ff
        /*06f8*/ 	.word	0x00017030
        /*06fc*/ 	.short	0x0107
        /*06fe*/ 	.byte	0x2c
	.zero		1


	//   ....[41]....
        /*0700*/ 	.word	0x0000a490
        /*0704*/ 	.word	0x000000ff
        /*0708*/ 	.word	0x00017030
        /*070c*/ 	.short	0x0101
        /*070e*/ 	.byte	0x2c
	.zero		1


	//   ....[42]....
        /*0710*/ 	.word	0x0000ace0
        /*0714*/ 	.word	0x000000ff
        /*0718*/ 	.word	0x00017000
        /*071c*/ 	.short	0x0107
        /*071e*/ 	.byte	0x2c
	.zero		1


	//   ....[43]....
        /*0720*/ 	.word	0x0000ad40
        /*0724*/ 	.word	0x000000ff
        /*0728*/ 	.word	0x00017000
        /*072c*/ 	.short	0x0101
        /*072e*/ 	.byte	0x2c
	.zero		1


	//   ....[44]....
        /*0730*/ 	.word	0x0000ad50
        /*0734*/ 	.word	0x000000ff
        /*0738*/ 	.word	0x00017020
        /*073c*/ 	.short	0x010a
        /*073e*/ 	.byte	0x2c
	.zero		1


	//   ....[45]....
        /*0740*/ 	.word	0x0000b080
        /*0744*/ 	.word	0x00000006
        /*0748*/ 	.word	0x00017080
        /*074c*/ 	.short	0x010a
        /*074e*/ 	.byte	0x3f
	.zero		1


	//   ....[46]....
        /*0750*/ 	.word	0x0000b440
        /*0754*/ 	.word	0x00000006
        /*0758*/ 	.word	0x00017070
        /*075c*/ 	.short	0x0107
        /*075e*/ 	.byte	0x3f
	.zero		1


	//   ....[47]....
        /*0760*/ 	.word	0x0000b4d0
        /*0764*/ 	.word	0x00000006
        /*0768*/ 	.word	0x00017070
        /*076c*/ 	.short	0x0101
        /*076e*/ 	.byte	0x3f
	.zero		1


	//   ....[48]....
        /*0770*/ 	.word	0x0000b500
        /*0774*/ 	.word	0x00000006
        /*0778*/ 	.word	0x00017040
        /*077c*/ 	.short	0x010a
        /*077e*/ 	.byte	0x3f
	.zero		1


	//   ....[49]....
        /*0780*/ 	.word	0x0000b830
        /*0784*/ 	.word	0x00000006
        /*0788*/ 	.word	0x00017030
        /*078c*/ 	.short	0x0107
        /*078e*/ 	.byte	0x3f
	.zero		1


	//   ....[50]....
        /*0790*/ 	.word	0x0000b8d0
        /*0794*/ 	.word	0x00000006
        /*0798*/ 	.word	0x00017030
        /*079c*/ 	.short	0x0101
        /*079e*/ 	.byte	0x3f
	.zero		1


	//   ....[51]....
        /*07a0*/ 	.word	0x0000b950
        /*07a4*/ 	.word	0x00000002
        /*07a8*/ 	.word	0x00017070
        /*07ac*/ 	.short	0x010a
        /*07ae*/ 	.byte	0x3f
	.zero		1


	//   ....[52]....
        /*07b0*/ 	.word	0x0000b9e0
        /*07b4*/ 	.word	0x00000002
        /*07b8*/ 	.word	0x00017060
        /*07bc*/ 	.short	0x010a
        /*07be*/ 	.byte	0x3f
	.zero		1


	//   ....[53]....
        /*07c0*/ 	.word	0x0000bd60
        /*07c4*/ 	.word	0x00000002
        /*07c8*/ 	.word	0x00017050
        /*07cc*/ 	.short	0x0101
        /*07ce*/ 	.byte	0x3f
	.zero		1


	//   ....[54]....
        /*07d0*/ 	.word	0x0000be00
        /*07d4*/ 	.word	0x00000002
        /*07d8*/ 	.word	0x00000000
        /*07dc*/ 	.short	0x0101
        /*07de*/ 	.byte	0x3f
	.zero		1


	//   ....[55]....
        /*07e0*/ 	.word	0x0000bed0
        /*07e4*/ 	.word	0x00000002
        /*07e8*/ 	.word	0x00017070
        /*07ec*/ 	.short	0x010a
        /*07ee*/ 	.byte	0x3f
	.zero		1


	//   ....[56]....
        /*07f0*/ 	.word	0x0000bf80
        /*07f4*/ 	.word	0x00000002
        /*07f8*/ 	.word	0x00017060
        /*07fc*/ 	.short	0x010a
        /*07fe*/ 	.byte	0x3f
	.zero		1


	//   ....[57]....
        /*0800*/ 	.word	0x0000c2f0
        /*0804*/ 	.word	0x00000002
        /*0808*/ 	.word	0x00017050
        /*080c*/ 	.short	0x0101
        /*080e*/ 	.byte	0x3f
	.zero		1


	//   ....[58]....
        /*0810*/ 	.word	0x0000c370
        /*0814*/ 	.word	0x00000002
        /*0818*/ 	.word	0x00000000
        /*081c*/ 	.short	0x0101
        /*081e*/ 	.byte	0x3f
	.zero		1


	//   ....[59]....
        /*0820*/ 	.word	0x0000c410
        /*0824*/ 	.word	0x00000007
        /*0828*/ 	.word	0x00017020
        /*082c*/ 	.short	0x010a
        /*082e*/ 	.byte	0x3f
	.zero		1


	//   ....[60]....
        /*0830*/ 	.word	0x0000c530
        /*0834*/ 	.word	0x00000005
        /*0838*/ 	.word	0x00017040
        /*083c*/ 	.short	0x010a
        /*083e*/ 	.byte	0x3f
	.zero		1


	//   ....[61]....
        /*0840*/ 	.word	0x0000c5d0
        /*0844*/ 	.word	0x00000007
        /*0848*/ 	.word	0x00017040
        /*084c*/ 	.short	0x010a
        /*084e*/ 	.byte	0x3f
	.zero		1


	//   ....[62]....
        /*0850*/ 	.word	0x0000c610
        /*0854*/ 	.word	0x00000005
        /*0858*/ 	.word	0x00017060
        /*085c*/ 	.short	0x010a
        /*085e*/ 	.byte	0x3f
	.zero		1


	//   ....[63]....
        /*0860*/ 	.word	0x0000c650
        /*0864*/ 	.word	0x00000007
        /*0868*/ 	.word	0x00017060
        /*086c*/ 	.short	0x010a
        /*086e*/ 	.byte	0x3f
	.zero		1


	//   ....[64]....
        /*0870*/ 	.word	0x0000c690
        /*0874*/ 	.word	0x00000005
        /*0878*/ 	.word	0x00017080
        /*087c*/ 	.short	0x010a
        /*087e*/ 	.byte	0x3f
	.zero		1


	//   ....[65]....
        /*0880*/ 	.word	0x0000c6d0
        /*0884*/ 	.word	0x00000007
        /*0888*/ 	.word	0x00017080
        /*088c*/ 	.short	0x010a
        /*088e*/ 	.byte	0x3f
	.zero		1


	//   ....[66]....
        /*0890*/ 	.word	0x0000c740
        /*0894*/ 	.word	0x00000003
        /*0898*/ 	.word	0x00017000
        /*089c*/ 	.short	0x010a
        /*089e*/ 	.byte	0x3f
	.zero		1


	//   ....[67]....
        /*08a0*/ 	.word	0x0000c7a0
        /*08a4*/ 	.word	0x00000003
        /*08a8*/ 	.word	0x00017030
        /*08ac*/ 	.short	0x010a
        /*08ae*/ 	.byte	0x3f
	.zero		1


	//   ....[68]....
        /*08b0*/ 	.word	0x0000c800
        /*08b4*/ 	.word	0x0000000a
        /*08b8*/ 	.word	0x00017030
        /*08bc*/ 	.short	0x010a
        /*08be*/ 	.byte	0x3f
	.zero		1


	//   ....[69]....
        /*08c0*/ 	.word	0x0000c860
        /*08c4*/ 	.word	0x0000000a
        /*08c8*/ 	.word	0x00017050
        /*08cc*/ 	.short	0x010a
        /*08ce*/ 	.byte	0x3f
	.zero		1


	//   ....[70]....
        /*08d0*/ 	.word	0x0000c8c0
        /*08d4*/ 	.word	0x00000003
        /*08d8*/ 	.word	0x00017050
        /*08dc*/ 	.short	0x010a
        /*08de*/ 	.byte	0x3f
	.zero		1


	//   ....[71]....
        /*08e0*/ 	.word	0x0000c9a0
        /*08e4*/ 	.word	0x00000003
        /*08e8*/ 	.word	0x00017080
        /*08ec*/ 	.short	0x010a
        /*08ee*/ 	.byte	0x3f
	.zero		1


	//   ....[72]....
        /*08f0*/ 	.word	0x0000cd20
        /*08f4*/ 	.word	0x00000003
        /*08f8*/ 	.word	0x00017040
        /*08fc*/ 	.short	0x010a
        /*08fe*/ 	.byte	0x3f
	.zero		1


	//   ....[73]....
        /*0900*/ 	.word	0x0000d370
        /*0904*/ 	.word	0x00000003
        /*0908*/ 	.word	0x00017020
        /*090c*/ 	.short	0x010a
        /*090e*/ 	.byte	0x3f
	.zero		1


	//   ....[74]....
        /*0910*/ 	.word	0x0000d3c0
        /*0914*/ 	.word	0x00000006
        /*0918*/ 	.word	0x00017080
        /*091c*/ 	.short	0x010a
        /*091e*/ 	.byte	0x3f
	.zero		1


	//   ....[75]....
        /*0920*/ 	.word	0x0000d680
        /*0924*/ 	.word	0x00000006
        /*0928*/ 	.word	0x00017040
        /*092c*/ 	.short	0x010a
        /*092e*/ 	.byte	0x3f
	.zero		1


	//   ....[76]....
        /*0930*/ 	.word	0x0000d930
        /*0934*/ 	.word	0x00000002
        /*0938*/ 	.word	0x00017070
        /*093c*/ 	.short	0x010a
        /*093e*/ 	.byte	0x3f
	.zero		1


	//   ....[77]....
        /*0940*/ 	.word	0x0000d980
        /*0944*/ 	.word	0x00000002
        /*0948*/ 	.word	0x00017060
        /*094c*/ 	.short	0x010a
        /*094e*/ 	.byte	0x3f
	.zero		1


	//   ....[78]....
        /*0950*/ 	.word	0x0000d9d0
        /*0954*/ 	.word	0x00000002
        /*0958*/ 	.word	0x00017070
        /*095c*/ 	.short	0x010a
        /*095e*/ 	.byte	0x3f
	.zero		1


	//   ....[79]....
        /*0960*/ 	.word	0x0000da20
        /*0964*/ 	.word	0x00000002
        /*0968*/ 	.word	0x00017060
        /*096c*/ 	.short	0x010a
        /*096e*/ 	.byte	0x3f
	.zero		1


	//   ....[80]....
        /*0970*/ 	.word	0x0000da70
        /*0974*/ 	.word	0x00000007
        /*0978*/ 	.word	0x00017020
        /*097c*/ 	.short	0x010a
        /*097e*/ 	.byte	0x3f
	.zero		1


	//   ....[81]....
        /*0980*/ 	.word	0x0000dac0
        /*0984*/ 	.word	0x00000005
        /*0988*/ 	.word	0x00017040
        /*098c*/ 	.short	0x010a
        /*098e*/ 	.byte	0x3f
	.zero		1


	//   ....[82]....
        /*0990*/ 	.word	0x0000db10
        /*0994*/ 	.word	0x00000007
        /*0998*/ 	.word	0x00017040
        /*099c*/ 	.short	0x010a
        /*099e*/ 	.byte	0x3f
	.zero		1


	//   ....[83]....
        /*09a0*/ 	.word	0x0000db60
        /*09a4*/ 	.word	0x00000005
        /*09a8*/ 	.word	0x00017060
        /*09ac*/ 	.short	0x010a
        /*09ae*/ 	.byte	0x3f
	.zero		1


	//   ....[84]....
        /*09b0*/ 	.word	0x0000dbb0
        /*09b4*/ 	.word	0x00000007
        /*09b8*/ 	.word	0x00017060
        /*09bc*/ 	.short	0x010a
        /*09be*/ 	.byte	0x3f
	.zero		1


	//   ....[85]....
        /*09c0*/ 	.word	0x0000dc00
        /*09c4*/ 	.word	0x00000005
        /*09c8*/ 	.word	0x00017080
        /*09cc*/ 	.short	0x010a
        /*09ce*/ 	.byte	0x3f
	.zero		1


	//----- nvinfo : EIATTR_NUM_MBARRIERS
	.align		4
.L_91:
        /*09d0*/ 	.byte	0x03, 0x38
        /*09d2*/ 	.short	0x0016


	//----- nvinfo : EIATTR_EXIT_INSTR_OFFSETS
	.align		4
        /*09d4*/ 	.byte	0x04, 0x1c
        /*09d6*/ 	.short	(.L_93 - .L_92)


	//   ....[0]....
.L_92:
        /*09d8*/ 	.word	0x0000c720


	//----- nvinfo : EIATTR_MAX_THREADS
	.align		4
.L_93:
        /*09dc*/ 	.byte	0x04, 0x05
        /*09de*/ 	.short	(.L_95 - .L_94)
.L_94:
        /*09e0*/ 	.word	0x00000200
        /*09e4*/ 	.word	0x00000001
        /*09e8*/ 	.word	0x00000001


	//----- nvinfo : EIATTR_CRS_STACK_SIZE
	.align		4
.L_95:
        /*09ec*/ 	.byte	0x04, 0x1e
        /*09ee*/ 	.short	(.L_97 - .L_96)
.L_96:
        /*09f0*/ 	.word	0x00000000


	//----- nvinfo : EIATTR_CBANK_PARAM_SIZE
	.align		4
.L_97:
        /*09f4*/ 	.byte	0x03, 0x19
        /*09f6*/ 	.short	0x0a70


	//----- nvinfo : EIATTR_PARAM_CBANK
	.align		4
        /*09f8*/ 	.byte	0x04, 0x0a
        /*09fa*/ 	.short	(.L_99 - .L_98)
	.align		4
.L_98:
        /*09fc*/ 	.word	index@(.nv.constant0._ZN7cutlass13device_kernelIN5flash11enable_sm90INS1_16FlashAttnFwdSm90INS1_25CollectiveMainloopFwdSm90ILi2EN4cute5tupleIJNS5_1CILi1EEES8_S8_EEENS6_IJNS7_ILi192EEENS7_ILi128EEENS7_ILi96EEEEEELi96ENS_12float_e4m3_tEfNS_4arch4Sm90ELb0ELb0ELb1ELb0ELb1ELb0ELb0ELb1ELb1ELb1ELb1ELb0EEENS1_21CollectiveEpilogueFwdINS6_IJSA_SC_SB_EEES9_NS_10bfloat16_tESG_Li384ELb0ELb1ELb1ELb1EEENS1_19SingleTileSchedulerILb0ELb1ELb1ELi192EEEEEEEEEvNT_6ParamsE)
        /*0a00*/ 	.short	0x0210
        /*0a02*/ 	.short	0x0a70


	//----- nvinfo : EIATTR_SW_WAR
	.align		4
.L_99:
        /*0a04*/ 	.byte	0x04, 0x36
        /*0a06*/ 	.short	(.L_101 - .L_100)
.L_100:
        /*0a08*/ 	.word	0x00000008
.L_101:


//--------------------- .nv.info._ZN7cutlass13device_kernelIN5flash11enable_sm90INS1_16FlashAttnFwdSm90INS1_25CollectiveMainloopFwdSm90ILi2EN4cute5tupleIJNS5_1CILi1EEES8_S8_EEENS6_IJNS7_ILi192EEENS7_ILi128EEENS7_ILi96EEEEEELi96ENS_12float_e4m3_tEfNS_4arch4Sm90ELb0ELb0ELb1ELb1ELb1ELb0ELb0ELb1ELb1ELb1ELb1ELb0EEENS1_21CollectiveEpilogueFwdINS6_IJSA_SC_SB_EEES9_NS_10bfloat16_tESG_Li384ELb1ELb1ELb1ELb1EEENS1_36VarlenDynamicPersistentTileSchedulerILi192ELi128ELi384ELi128ELb1ELb1ELb1ELb0ELb1ELb1EEEEEEEEEvNT_6ParamsE --------------------------
	.section	.nv.info._ZN7cutlass13device_kernelIN5flash11enable_sm90INS1_16FlashAttnFwdSm90INS1_25CollectiveMainloopFwdSm90ILi2EN4cute5tupleIJNS5_1CILi1EEES8_S8_EEENS6_IJNS7_ILi192EEENS7_ILi128EEENS7_ILi96EEEEEELi96ENS_12float_e4m3_tEfNS_4arch4Sm90ELb0ELb0ELb1ELb1ELb1ELb0ELb0ELb1ELb1ELb1ELb1ELb0EEENS1_21CollectiveEpilogueFwdINS6_IJSA_SC_SB_EEES9_NS_10bfloat16_tESG_Li384ELb1ELb1ELb1ELb1EEENS1_36VarlenDynamicPersistentTileSchedulerILi192ELi128ELi384ELi128ELb1ELb1ELb1ELb0ELb1ELb1EEEEEEEEEvNT_6ParamsE,"",@"SHT_CUDA_INFO"
	.sectionflags	@""
	.align	4


	//----- nvinfo : EIATTR_CUDA_API_VERSION
	.align		4
        /*0000*/ 	.byte	0x04, 0x37
        /*0002*/ 	.short	(.L_103 - .L_102)
.L_102:
        /*0004*/ 	.word	0x00000082


	//----- nvinfo : EIATTR_KPARAM_INFO
	.align		4
.L_103:
        /*0008*/ 	.byte	0x04, 0x17
        /*000a*/ 	.short	(.L_105 - .L_104)
.L_104:
        /*000c*/ 	.word	0x00000000
        /*0010*/ 	.short	0x0000
        /*0012*/ 	.short	0x0070
        /*0014*/ 	.byte	0x00, 0xf0, 0x01, 0x2a


	//----- nvinfo : EIATTR_SPARSE_MMA_MASK
	.align		4
.L_105:
        /*0018*/ 	.byte	0x03, 0x50
        /*001a*/ 	.short	0x0000


	//----- nvinfo : EIATTR_MAXREG_COUNT
	.align		4
        /*001c*/ 	.byte	0x03, 0x1b
        /*001e*/ 	.short	0x0080


	//----- nvinfo : EIATTR_NUM_BARRIERS
	.align		4
        /*0020*/ 	.byte	0x02, 0x4c
        /*0022*/ 	.byte	0x09
	.zero		1


	//----- nvinfo : EIATTR_EXTERNS
	.align		4
        /*0024*/ 	.byte	0x04, 0x0f
        /*0026*/ 	.short	(.L_107 - .L_106)


	//   ....[0]....
	.align		4
.L_106:
        /*0028*/ 	.word	index@(__assertfail)


	//----- nvinfo : EIATTR_ANNOTATIONS
	.align		4
.L_107:
        /*002c*/ 	.byte	0x04, 0x55
        /*002e*/ 	.short	(.L_109 - .L_108)


	//   ....[0]....
.L_108:
        /*0030*/ 	.word	0x00000001
        /*0034*/ 	.byte	0x10, 0x0c, 0x00, 0x00, 0x01, 0x00, 0x00, 0x00, 0xc0, 0x0c, 0x00, 0x00, 0x01, 0x00, 0x00, 0x00
        /* <DEDUP_REMOVED lines=21> */
        /*0194*/ 	.byte	0xc0, 0xfd, 0x00, 0x00


	//----- nvinfo : EIATTR_MERCURY_ISA_VERSION
	.align		4
.L_109:
        /*0198*/ 	.byte	0x03, 0x5f
        /*019a*/ 	.short	0x0101


	//----- nvinfo : EIATTR_UNUSED_LOAD_BYTE_OFFSET
	.align		4
        /*019c*/ 	.byte	0x04, 0x44
        /*019e*/ 	.short	(.L_111 - .L_110)


	//   ....[0]....
.L_110:
        /*01a0*/ 	.word	0x00000940
        /*01a4*/ 	.word	0x0000fff0


	//   ....[1]....
        /*01a8*/ 	.word	0x000072d0
        /*01ac*/ 	.word	0x0000fff0


	//----- nvinfo : EIATTR_INT_WARP_WIDE_INSTR_OFFSETS
	.align		4
.L_111:
        /*01b0*/ 	.byte	0x04, 0x31
        /*01b2*/ 	.short	(.L_113 - .L_112)


	//   ....[0]....
.L_112:
        /*01b4*/ 	.word	0x000000c0


	//   ....[1]....
        /*01b8*/ 	.word	0x000000d0


	//   ....[2]....
        /*01bc*/ 	.word	0x00000170


	//   ....[3]....
        /*01c0*/ 	.word	0x0000be00


	//   ....[4]....
        /*01c4*/ 	.word	0x0000be90


	//   ....[5]....
        /*01c8*/ 	.word	0x0000ebf0


	//   ....[6]....
        /*01cc*/ 	.word	0x0000ec80


	//----- nvinfo : EIATTR_COOP_GROUP_MASK_REGIDS
	.align		4
.L_113:
        /*01d0*/ 	.byte	0x04, 0x29
        /*01d2*/ 	.short	(.L_115 - .L_114)


	//   ....[0]....
.L_114:
        /*01d4*/ 	.word	0xffffffff


	//   ....[1]....
        /*01d8*/ 	.word	0xffffffff


	//   ....[2]....
        /*01dc*/ 	.word	0xffffffff


	//   ....[3]....
        /*01e0*/ 	.word	0xffffffff


	//   ....[4]....
        /*01e4*/ 	.word	0xffffffff


	//   ....[5]....
        /*01e8*/ 	.word	0xffffffff


	//   ....[6]....
        /*01ec*/ 	.word	0xffffffff


	//   ....[7]....
        /*01f0*/ 	.word	0xffffffff


	//   ....[8]....
        /*01f4*/ 	.word	0xffffffff


	//   ....[9]....
        /*01f8*/ 	.word	0xffffffff


	//   ....[10]....
        /*01fc*/ 	.word	0xffffffff


	//   ....[11]....
        /*0200*/ 	.word	0xffffffff


	//   ....[12]....
        /*0204*/ 	.word	0xffffffff


	//   ....[13]....
        /*0208*/ 	.word	0xffffffff


	//   ....[14]....
        /*020c*/ 	.word	0xffffffff


	//   ....[15]....
        /*0210*/ 	.word	0xffffffff


	//   ....[16]....
        /*0214*/ 	.word	0xffffffff


	//   ....[17]....
        /*0218*/ 	.word	0xffffffff


	//   ....[18]....
        /*021c*/ 	.word	0xffffffff


	//   ....[19]....
        /*0220*/ 	.word	0xffffffff


	//   ....[20]....
        /*0224*/ 	.word	0xffffffff


	//   ....[21]....
        /*0228*/ 	.word	0xffffffff


	//   ....[22]....
        /*022c*/ 	.word	0xffffffff


	//   ....[23]....
        /*0230*/ 	.word	0xffffffff


	//   ....[24]....
        /*0234*/ 	.word	0xffffffff


	//   ....[25]....
        /*0238*/ 	.word	0xffffffff


	//   ....[26]....
        /*023c*/ 	.word	0xffffffff


	//   ....[27]....
        /*0240*/ 	.word	0xffffffff


	//   ....[28]....
        /*0244*/ 	.word	0xffffffff


	//   ....[29]....
        /*0248*/ 	.word	0xffffffff


	//   ....[30]....
        /*024c*/ 	.word	0xffffffff


	//   ....[31]....
        /*0250*/ 	.word	0xffffffff


	//   ....[32]....
        /*0254*/ 	.word	0xffffffff


	//   ....[33]....
        /*0258*/ 	.word	0xffffffff


	//   ....[34]....
        /*025c*/ 	.word	0xffffffff


	//   ....[35]....
        /*0260*/ 	.word	0xffffffff


	//   ....[36]....
        /*0264*/ 	.word	0xffffffff


	//   ....[37]....
        /*0268*/ 	.word	0xffffffff


	//   ....[38]....
        /*026c*/ 	.word	0xffffffff


	//   ....[39]....
        /*0270*/ 	.word	0xffffffff


	//   ....[40]....
        /*0274*/ 	.word	0xffffffff


	//   ....[41]....
        /*0278*/ 	.word	0xffffffff


	//   ....[42]....
        /*027c*/ 	.word	0xffffffff


	//   ....[43]....
        /*0280*/ 	.word	0xffffffff


	//   ....[44]....
        /*0284*/ 	.word	0xffffffff


	//   ....[45]....
        /*0288*/ 	.word	0xffffffff


	//   ....[46]....
        /*028c*/ 	.word	0xffffffff


	//   ....[47]....
        /*0290*/ 	.word	0xffffffff


	//   ....[48]....
        /*0294*/ 	.word	0xffffffff


	//   ....[49]....
        /*0298*/ 	.word	0xffffffff


	//   ....[50]....
        /*029c*/ 	.word	0xffffffff


	//   ....[51]....
        /*02a0*/ 	.word	0xffffffff


	//   ....[52]....
        /*02a4*/ 	.word	0xffffffff


	//   ....[53]....
        /*02a8*/ 	.word	0xffffffff


	//   ....[54]....
        /*02ac*/ 	.word	0xffffffff


	//   ....[55]....
        /*02b0*/ 	.word	0xffffffff


	//   ....[56]....
        /*02b4*/ 	.word	0xffffffff


	//   ....[57]....
        /*02b8*/ 	.word	0xffffffff


	//   ....[58]....
        /*02bc*/ 	.word	0xffffffff


	//   ....[59]....
        /*02c0*/ 	.word	0xffffffff


	//   ....[60]....
        /*02c4*/ 	.word	0xffffffff


	//   ....[61]....
        /*02c8*/ 	.word	0xffffffff


	//   ....[62]....
        /*02cc*/ 	.word	0xffffffff


	//   ....[63]....
        /*02d0*/ 	.word	0xffffffff


	//   ....[64]....
        /*02d4*/ 	.word	0xffffffff


	//   ....[65]....
        /*02d8*/ 	.word	0xffffffff


	//   ....[66]....
        /*02dc*/ 	.word	0xffffffff


	//   ....[67]....
        /*02e0*/ 	.word	0xffffffff


	//   ....[68]....
        /*02e4*/ 	.word	0xffffffff


	//   ....[69]....
        /*02e8*/ 	.word	0xffffffff


	//   ....[70]....
        /*02ec*/ 	.word	0xffffffff


	//   ....[71]....
        /*02f0*/ 	.word	0xffffffff


	//   ....[72]....
        /*02f4*/ 	.word	0xffffffff


	//   ....[73]....
        /*02f8*/ 	.word	0xffffffff


	//   ....[74]....
        /*02fc*/ 	.word	0xffffffff


	//   ....[75]....
        /*0300*/ 	.word	0xffffffff


	//   ....[76]....
        /*0304*/ 	.word	0xffffffff


	//   ....[77]....
        /*0308*/ 	.word	0xffffffff


	//   ....[78]....
        /*030c*/ 	.word	0xffffffff


	//   ....[79]....
        /*0310*/ 	.word	0xffffffff


	//   ....[80]....
        /*0314*/ 	.word	0xffffffff


	//   ....[81]....
        /*0318*/ 	.word	0xffffffff


	//   ....[82]....
        /*031c*/ 	.word	0xffffffff


	//   ....[83]....
        /*0320*/ 	.word	0xffffffff


	//   ....[84]....
        /*0324*/ 	.word	0xffffffff


	//   ....[85]....
        /*0328*/ 	.word	0xffffffff


	//   ....[86]....
        /*032c*/ 	.word	0xffffffff


	//   ....[87]....
        /*0330*/ 	.word	0xffffffff


	//   ....[88]....
        /*0334*/ 	.word	0xffffffff


	//   ....[89]....
        /*0338*/ 	.word	0xffffffff


	//   ....[90]....
        /*033c*/ 	.word	0xffffffff


	//   ....[91]....
        /*0340*/ 	.word	0xffffffff


	//   ....[92]....
        /*0344*/ 	.word	0xffffffff


	//   ....[93]....
        /*0348*/ 	.word	0xffffffff


	//   ....[94]....
        /*034c*/ 	.word	0xffffffff


	//   ....[95]....
        /*0350*/ 	.word	0xffffffff


	//   ....[96]....
        /*0354*/ 	.word	0xffffffff


	//   ....[97]....
        /*0358*/ 	.word	0xffffffff


	//   ....[98]....
        /*035c*/ 	.word	0xffffffff


	//   ....[99]....
        /*0360*/ 	.word	0xffffffff


	//   ....[100]....
        /*0364*/ 	.word	0xffffffff


	//   ....[101]....
        /*0368*/ 	.word	0xffffffff


	//   ....[102]....
        /*036c*/ 	.word	0xffffffff


	//   ....[103]....
        /*0370*/ 	.word	0xffffffff


	//   ....[104]....
        /*0374*/ 	.word	0xffffffff


	//   ....[105]....
        /*0378*/ 	.word	0xffffffff


	//   ....[106]....
        /*037c*/ 	.word	0xffffffff


	//   ....[107]....
        /*0380*/ 	.word	0xffffffff


	//   ....[108]....
        /*0384*/ 	.word	0xffffffff


	//   ....[109]....
        /*0388*/ 	.word	0xffffffff


	//   ....[110]....
        /*038c*/ 	.word	0xffffffff


	//   ....[111]....
        /*0390*/ 	.word	0xffffffff


	//   ....[112]....
        /*0394*/ 	.word	0xffffffff


	//   ....[113]....
        /*0398*/ 	.word	0xffffffff


	//   ....[114]....
        /*039c*/ 	.word	0xffffffff


	//   ....[115]....
        /*03a0*/ 	.word	0xffffffff


	//   ....[116]....
        /*03a4*/ 	.word	0xffffffff


	//   ....[117]....
        /*03a8*/ 	.word	0xffffffff


	//   ....[118]....
        /*03ac*/ 	.word	0xffffffff


	//   ....[119]....
        /*03b0*/ 	.word	0xffffffff


	//   ....[120]....
        /*03b4*/ 	.word	0xffffffff


	//   ....[121]....
        /*03b8*/ 	.word	0xffffffff


	//   ....[122]....
        /*03bc*/ 	.word	0xffffffff


	//   ....[123]....
        /*03c0*/ 	.word	0xffffffff


	//   ....[124]....
        /*03c4*/ 	.word	0xffffffff


	//   ....[125]....
        /*03c8*/ 	.word	0xffffffff


	//   ....[126]....
        /*03cc*/ 	.word	0xffffffff


	//   ....[127]....
        /*03d0*/ 	.word	0xffffffff


	//   ....[128]....
        /*03d4*/ 	.word	0xffffffff


	//   ....[129]....
        /*03d8*/ 	.word	0xffffffff


	//   ....[130]....
        /*03dc*/ 	.word	0xffffffff


	//   ....[131]....
        /*03e0*/ 	.word	0xffffffff


	//   ....[132]....
        /*03e4*/ 	.word	0xffffffff


	//   ....[133]....
        /*03e8*/ 	.word	0xffffffff


	//   ....[134]....
        /*03ec*/ 	.word	0xffffffff


	//   ....[135]....
        /*03f0*/ 	.word	0xffffffff


	//   ....[136]....
        /*03f4*/ 	.word	0xffffffff


	//   ....[137]....
        /*03f8*/ 	.word	0xffffffff


	//   ....[138]....
        /*03fc*/ 	.word	0xffffffff


	//   ....[139]....
        /*0400*/ 	.word	0xffffffff


	//   ....[140]....
        /*0404*/ 	.word	0xffffffff


	//   ....[141]....
        /*0408*/ 	.word	0x0500000f


	//   ....[142]....
        /*040c*/ 	.word	0x0500000f


	//   ....[143]....
        /*0410*/ 	.word	0x0500000f


	//   ....[144]....
        /*0414*/ 	.word	0x0500000f


	//   ....[145]....
        /*0418*/ 	.word	0x0500000f


	//   ....[146]....
        /*041c*/ 	.word	0x0500000f


	//   ....[147]....
        /*0420*/ 	.word	0x0500000f


	//   ....[148]....
        /*0424*/ 	.word	0x0500000f


	//   ....[149]....
        /*0428*/ 	.word	0x0500000f


	//   ....[150]....
        /*042c*/ 	.word	0x0500000f


	//   ....[151]....
        /*0430*/ 	.word	0x0500000f


	//   ....[152]....
        /*0434*/ 	.word	0x0500000f


	//   ....[153]....
        /*0438*/ 	.word	0x0500000f


	//   ....[154]....
        /*043c*/ 	.word	0x0500000f


	//   ....[155]....
        /*0440*/ 	.word	0x0500000f


	//   ....[156]....
        /*0444*/ 	.word	0x0500000f


	//   ....[157]....
        /*0448*/ 	.word	0x0500000f


	//   ....[158]....
        /*044c*/ 	.word	0x0500000f


	//   ....[159]....
        /*0450*/ 	.word	0x0500000f


	//   ....[160]....
        /*0454*/ 	.word	0x0500000f


	//   ....[161]....
        /*0458*/ 	.word	0x0500000f


	//   ....[162]....
        /*045c*/ 	.word	0x0500000f


	//   ....[163]....
        /*0460*/ 	.word	0x0500000f


	//   ....[164]....
        /*0464*/ 	.word	0x0500000f


	//----- nvinfo : EIATTR_COOP_GROUP_INSTR_OFFSETS
	.align		4
.L_115:
        /*0468*/ 	.byte	0x04, 0x28
        /*046a*/ 	.short	(.L_117 - .L_116)


	//   ....[0]....
.L_116:
        /*046c*/ 	.word	0x00000070


	//   ....[1]....
        /*0470*/ 	.word	0x000000b0


	//   ....[2]....
        /*0474*/ 	.word	0x000002d0


	//   ....[3]....
        /*0478*/ 	.word	0x00000430


	//   ....[4]....
        /*047c*/ 	.word	0x00000550


	//   ....[5]....
        /*0480*/ 	.word	0x000006b0


	//   ....[6]....
        /*0484*/ 	.word	0x00001800


	//   ....[7]....
        /*0488*/ 	.word	0x00003210


	//   ....[8]....
        /*048c*/ 	.word	0x00003260


	//   ....[9]....
        /*0490*/ 	.word	0x00003840


	//   ....[10]....
        /*0494*/ 	.word	0x000038c0


	//   ....[11]....
        /*0498*/ 	.word	0x000051d0


	//   ....[12]....
        /*049c*/ 	.word	0x00005230


	//   ....[13]....
        /*04a0*/ 	.word	0x000058e0


	//   ....[14]....
        /*04a4*/ 	.word	0x00005940


	//   ....[15]....
        /*04a8*/ 	.word	0x00006c00


	//   ....[16]....
        /*04ac*/ 	.word	0x00006c20


	//   ....[17]....
        /*04b0*/ 	.word	0x00006ca0


	//   ....[18]....
        /*04b4*/ 	.word	0x00006cb0


	//   ....[19]....
        /*04b8*/ 	.word	0x00007960


	//   ....[20]....
        /*04bc*/ 	.word	0x00007980


	//   ....[21]....
        /*04c0*/ 	.word	0x000079a0


	//   ....[22]....
        /*04c4*/ 	.word	0x000079c0


	//   ....[23]....
        /*04c8*/ 	.word	0x000079e0


	//   ....[24]....
        /*04cc*/ 	.word	0x00007a00


	//   ....[25]....
        /*04d0*/ 	.word	0x00007a10


	//   ....[26]....
        /*04d4*/ 	.word	0x00007a20


	//   ....[27]....
        /*04d8*/ 	.word	0x00007a30


	//   ....[28]....
        /*04dc*/ 	.word	0x00007a40


	//   ....[29]....
        /*04e0*/ 	.word	0x00007a50


	//   ....[30]....
        /*04e4*/ 	.word	0x00007a60


	//   ....[31]....
        /*04e8*/ 	.word	0x00007a70


	//   ....[32]....
        /*04ec*/ 	.word	0x00007a80


	//   ....[33]....
        /*04f0*/ 	.word	0x00007a90


	//   ....[34]....
        /*04f4*/ 	.word	0x00007aa0


	//   ....[35]....
        /*04f8*/ 	.word	0x00007ab0


	//   ....[36]....
        /*04fc*/ 	.word	0x00007ac0


	//   ....[37]....
        /*0500*/ 	.word	0x00007ad0


	//   ....[38]....
        /*0504*/ 	.word	0x00007ae0


	//   ....[39]....
        /*0508*/ 	.word	0x00007af0


	//   ....[40]....
        /*050c*/ 	.word	0x00007b00


	//   ....[41]....
        /*0510*/ 	.word	0x00007b10


	//   ....[42]....
        /*0514*/ 	.word	0x00007b20


	//   ....[43]....
        /*0518*/ 	.word	0x00007b30


	//   ....[44]....
        /*051c*/ 	.word	0x00007b40


	//   ....[45]....
        /*0520*/ 	.word	0x00007b50


	//   ....[46]....
        /*0524*/ 	.word	0x00007b60


	//   ....[47]....
        /*0528*/ 	.word	0x00007b70


	//   ....[48]....
        /*052c*/ 	.word	0x00007b80


	//   ....[49]....
        /*0530*/ 	.word	0x00007b90


	//   ....[50]....
        /*0534*/ 	.word	0x00007ba0


	//   ....[51]....
        /*0538*/ 	.word	0x00007bb0


	//   ....[52]....
        /*053c*/ 	.word	0x00007bc0


	//   ....[53]....
        /*0540*/ 	.word	0x00007bd0


	//   ....[54]....
        /*0544*/ 	.word	0x00007be0


	//   ....[55]....
        /*0548*/ 	.word	0x00007bf0


	//   ....[56]....
        /*054c*/ 	.word	0x00007c00


	//   ....[57]....
        /*0550*/ 	.word	0x00007c10


	//   ....[58]....
        /*0554*/ 	.word	0x00007c20


	//   ....[59]....
        /*0558*/ 	.word	0x00007c30


	//   ....[60]....
        /*055c*/ 	.word	0x00007c40


	//   ....[61]....
        /*0560*/ 	.word	0x00007c50


	//   ....[62]....
        /*0564*/ 	.word	0x00007c60


	//   ....[63]....
        /*0568*/ 	.word	0x00007c70


	//   ....[64]....
        /*056c*/ 	.word	0x00007c80


	//   ....[65]....
        /*0570*/ 	.word	0x00007c90


	//   ....[66]....
        /*0574*/ 	.word	0x00007ca0


	//   ....[67]....
        /*0578*/ 	.word	0x00008670


	//   ....[68]....
        /*057c*/ 	.word	0x00008680


	//   ....[69]....
        /*0580*/ 	.word	0x00008690


	//   ....[70]....
        /*0584*/ 	.word	0x000086e0


	//   ....[71]....
        /*0588*/ 	.word	0x00008de0


	//   ....[72]....
        /*058c*/ 	.word	0x00008e10


	//   ....[73]....
        /*0590*/ 	.word	0x00008f30


	//   ....[74]....
        /*0594*/ 	.word	0x00008f50


	//   ....[75]....
        /*0598*/ 	.word	0x00009410


	//   ....[76]....
        /*059c*/ 	.word	0x00009420


	//   ....[77]....
        /*05a0*/ 	.word	0x00009750


	//   ....[78]....
        /*05a4*/ 	.word	0x00009760


	//   ....[79]....
        /*05a8*/ 	.word	0x0000a3f0


	//   ....[80]....
        /*05ac*/ 	.word	0x0000a400


	//   ....[81]....
        /*05b0*/ 	.word	0x0000a500


	//   ....[82]....
        /*05b4*/ 	.word	0x0000a520


	//   ....[83]....
        /*05b8*/ 	.word	0x0000a690


	//   ....[84]....
        /*05bc*/ 	.word	0x0000a880


	//   ....[85]....
        /*05c0*/ 	.word	0x0000a8b0


	//   ....[86]....
        /*05c4*/ 	.word	0x0000a8e0


	//   ....[87]....
        /*05c8*/ 	.word	0x0000a910


	//   ....[88]....
        /*05cc*/ 	.word	0x0000a940


	//   ....[89]....
        /*05d0*/ 	.word	0x0000a980


	//   ....[90]....
        /*05d4*/ 	.word	0x0000ab00


	//   ....[91]....
        /*05d8*/ 	.word	0x0000ab30


	//   ....[92]....
        /*05dc*/ 	.word	0x0000ab60


	//   ....[93]....
        /*05e0*/ 	.word	0x0000ab90


	//   ....[94]....
        /*05e4*/ 	.word	0x0000abc0


	//   ....[95]....
        /*05e8*/ 	.word	0x0000abf0


	//   ....[96]....
        /*05ec*/ 	.word	0x0000ac80


	//   ....[97]....
        /*05f0*/ 	.word	0x0000acd0


	//   ....[98]....
        /*05f4*/ 	.word	0x0000ace0


	//   ....[99]....
        /*05f8*/ 	.word	0x0000ad90


	//   ....[100]....
        /*05fc*/ 	.word	0x0000c9f0


	//   ....[101]....
        /*0600*/ 	.word	0x0000ca30


	//   ....[102]....
        /*0604*/ 	.word	0x0000ca50


	//   ....[103]....
        /*0608*/ 	.word	0x0000cb20


	//   ....[104]....
        /*060c*/ 	.word	0x0000cea0


	//   ....[105]....
        /*0610*/ 	.word	0x0000ceb0


	//   ....[106]....
        /*0614*/ 	.word	0x0000cec0


	//   ....[107]....
        /*0618*/ 	.word	0x0000ced0


	//   ....[108]....
        /*061c*/ 	.word	0x0000d780


	//   ....[109]....
        /*0620*/ 	.word	0x0000d7b0


	//   ....[110]....
        /*0624*/ 	.word	0x0000d7d0


	//   ....[111]....
        /*0628*/ 	.word	0x0000d7e0


	//   ....[112]....
        /*062c*/ 	.word	0x0000d7f0


	//   ....[113]....
        /*0630*/ 	.word	0x0000d900


	//   ....[114]....
        /*0634*/ 	.word	0x0000e050


	//   ....[115]....
        /*0638*/ 	.word	0x0000e070


	//   ....[116]....
        /*063c*/ 	.word	0x0000e080


	//   ....[117]....
        /*0640*/ 	.word	0x0000e0e0


	//   ....[118]....
        /*0644*/ 	.word	0x0000e430


	//   ....[119]....
        /*0648*/ 	.word	0x0000e440


	//   ....[120]....
        /*064c*/ 	.word	0x0000e450


	//   ....[121]....
        /*0650*/ 	.word	0x0000e4b0


	//   ....[122]....
        /*0654*/ 	.word	0x0000f430


	//   ....[123]....
        /*0658*/ 	.word	0x0000f460


	//   ....[124]....
        /*065c*/ 	.word	0x0000f470


	//   ....[125]....
        /*0660*/ 	.word	0x0000f4a0


	//   ....[126]....
        /*0664*/ 	.word	0x0000f4b0


	//   ....[127]....
        /*0668*/ 	.word	0x0000f4f0


	//   ....[128]....
        /*066c*/ 	.word	0x0000f520


	//   ....[129]....
        /*0670*/ 	.word	0x0000f550


	//   ....[130]....
        /*0674*/ 	.word	0x0000f6b0


	//   ....[131]....
        /*0678*/ 	.word	0x0000f6e0


	//   ....[132]....
        /*067c*/ 	.word	0x0000f710


	//   ....[133]....
        /*0680*/ 	.word	0x0000f740


	//   ....[134]....
        /*0684*/ 	.word	0x0000f770


	//   ....[135]....
        /*0688*/ 	.word	0x0000f7b0


	//   ....[136]....
        /*068c*/ 	.word	0x0000f830


	//   ....[137]....
        /*0690*/ 	.word	0x0000f880


	//   ....[138]....
        /*0694*/ 	.word	0x0000f890


	//   ....[139]....
        /*0698*/ 	.word	0x0000f8d0


	//   ....[140]....
        /*069c*/ 	.word	0x0000fee0


	//   ....[141]....
        /*06a0*/ 	.word	0x00010430


	//   ....[142]....
        /*06a4*/ 	.word	0x00010510


	//   ....[143]....
        /*06a8*/ 	.word	0x000105d0


	//   ....[144]....
        /*06ac*/ 	.word	0x00010670


	//   ....[145]....
        /*06b0*/ 	.word	0x00010740


	//   ....[146]....
        /*06b4*/ 	.word	0x000108b0


	//   ....[147]....
        /*06b8*/ 	.word	0x00010940


	//   ....[148]....
        /*06bc*/ 	.word	0x000109a0


	//   ....[149]....
        /*06c0*/ 	.word	0x00010a40


	//   ....[150]....
        /*06c4*/ 	.word	0x00010b50


	//   ....[151]....
        /*06c8*/ 	.word	0x00010bb0


	//   ....[152]....
        /*06cc*/ 	.word	0x00010c10


	//   ....[153]....
        /*06d0*/ 	.word	0x00010cb0


	//   ....[154]....
        /*06d4*/ 	.word	0x00010d70


	//   ....[155]....
        /*06d8*/ 	.word	0x00010df0


	//   ....[156]....
        /*06dc*/ 	.word	0x00010fb0


	//   ....[157]....
        /*06e0*/ 	.word	0x00011050


	//   ....[158]....
        /*06e4*/ 	.word	0x000110b0


	//   ....[159]....
        /*06e8*/ 	.word	0x00011180


	//   ....[160]....
        /*06ec*/ 	.word	0x00011270


	//   ....[161]....
        /*06f0*/ 	.word	0x00011300


	//   ....[162]....
        /*06f4*/ 	.word	0x00011360


	//   ....[163]....
        /*06f8*/ 	.word	0x00011430


	//   ....[164]....
        /*06fc*/ 	.word	0x00011690


	//----- nvinfo : EIATTR_REG_RECONFIG
	.align		4
.L_117:
        /*0700*/ 	.byte	0x01, 0x54
	.zero		2


	//----- nvinfo : EIATTR_SYSCALL_OFFSETS
	.align		4
        /*0704*/ 	.byte	0x04, 0x46
        /*0706*/ 	.short	(.L_119 - .L_118)


	//   ....[0]....
.L_118:
        /*0708*/ 	.word	0x000019b0


	//   ....[1]....
        /*070c*/ 	.word	0x0000bff0


	//   ....[2]....
        /*0710*/ 	.word	0x0000c160


	//   ....[3]....
        /*0714*/ 	.word	0x0000c2b0


	//   ....[4]....
        /*0718*/ 	.word	0x0000c3f0


	//   ....[5]....
        /*071c*/ 	.word	0x0000d2c0


	//----- nvinfo : EIATTR_MBARRIER_INSTR_OFFSETS
	.align		4
.L_119:
        /*0720*/ 	.byte	0x04, 0x39
        /*0722*/ 	.short	(.L_121 - .L_120)


	//   ....[0]....
.L_120:
        /*0724*/ 	.word	0x00000180
        /*0728*/ 	.word	0x000000ff
        /*072c*/ 	.word	0x00019c00
        /*0730*/ 	.short	0x0100
        /*0732*/ 	.byte	0x08
	.zero		1


	//   ....[1]....
        /*0734*/ 	.word	0x00000190
        /*0738*/ 	.word	0x000000ff
        /*073c*/ 	.word	0x00019c20
        /*0740*/ 	.short	0x0100
        /*0742*/ 	.byte	0x08
	.zero		1


	//   ....[2]....
        /*0744*/ 	.word	0x00000280
        /*0748*/ 	.word	0x000000ff
        /*074c*/ 	.word	0x00019c30
        /*0750*/ 	.short	0x0100
        /*0752*/ 	.byte	0x08
	.zero		1


	//   ....[3]....
        /*0754*/ 	.word	0x00000290
        /*0758*/ 	.word	0x000000ff
        /*075c*/ 	.word	0x00019c40
        /*0760*/ 	.short	0x0100
        /*0762*/ 	.byte	0x08
	.zero		1


	//   ....[4]....
        /*0764*/ 	.word	0x000002a0
        /*0768*/ 	.word	0x000000ff
        /*076c*/ 	.word	0x00019c38
        /*0770*/ 	.short	0x0100
        /*0772*/ 	.byte	0x08
	.zero		1


	//   ....[5]....
        /*0774*/ 	.word	0x000002b0
        /*0778*/ 	.word	0x000000ff
        /*077c*/ 	.word	0x00019c48
        /*0780*/ 	.short	0x0100
        /*0782*/ 	.byte	0x08
	.zero		1


	//   ....[6]....
        /*0784*/ 	.word	0x000003e0
        /*0788*/ 	.word	0x000000ff
        /*078c*/ 	.word	0x00019c50
        /*0790*/ 	.short	0x0100
        /*0792*/ 	.byte	0x08
	.zero		1


	//   ....[7]....
        /*0794*/ 	.word	0x000003f0
        /*0798*/ 	.word	0x000000ff
        /*079c*/ 	.word	0x00019c60
        /*07a0*/ 	.short	0x0100
        /*07a2*/ 	.byte	0x08
	.zero		1


	//   ....[8]....
        /*07a4*/ 	.word	0x00000400
        /*07a8*/ 	.word	0x000000ff
        /*07ac*/ 	.word	0x00019c58
        /*07b0*/ 	.short	0x0100
        /*07b2*/ 	.byte	0x08
	.zero		1


	//   ....[9]....
        /*07b4*/ 	.word	0x00000410
        /*07b8*/ 	.word	0x000000ff
        /*07bc*/ 	.word	0x00019c68
        /*07c0*/ 	.short	0x0100
        /*07c2*/ 	.byte	0x08
	.zero		1


	//   ....[10]....
        /*07c4*/ 	.word	0x00000500
        /*07c8*/ 	.word	0x000000ff
        /*07cc*/ 	.word	0x00019c70
        /*07d0*/ 	.short	0x0100
        /*07d2*/ 	.byte	0x06
	.zero		1


	//   ....[11]....
        /*07d4*/ 	.word	0x00000510
        /*07d8*/ 	.word	0x000000ff
        /*07dc*/ 	.word	0x00019c80
        /*07e0*/ 	.short	0x0100
        /*07e2*/ 	.byte	0x06
	.zero		1


	//   ....[12]....
        /*07e4*/ 	.word	0x00000520
        /*07e8*/ 	.word	0x000000ff
        /*07ec*/ 	.word	0x00019c78
        /*07f0*/ 	.short	0x0100
        /*07f2*/ 	.byte	0x06
	.zero		1


	//   ....[13]....
        /*07f4*/ 	.word	0x00000530
        /*07f8*/ 	.word	0x000000ff
        /*07fc*/ 	.word	0x00019c88
        /*0800*/ 	.short	0x0100
        /*0802*/ 	.byte	0x06
	.zero		1


	//   ....[14]....
        /*0804*/ 	.word	0x00000660
        /*0808*/ 	.word	0x000000ff
        /*080c*/ 	.word	0x00019c90
        /*0810*/ 	.short	0x0100
        /*0812*/ 	.byte	0x08
	.zero		1


	//   ....[15]....
        /*0814*/ 	.word	0x00000670
        /*0818*/ 	.word	0x000000ff
        /*081c*/ 	.word	0x00019ca0
        /*0820*/ 	.short	0x0100
        /*0822*/ 	.byte	0x08
	.zero		1


	//   ....[16]....
        /*0824*/ 	.word	0x00000680
        /*0828*/ 	.word	0x000000ff
        /*082c*/ 	.word	0x00019c98
        /*0830*/ 	.short	0x0100
        /*0832*/ 	.byte	0x08
	.zero		1


	//   ....[17]....
        /*0834*/ 	.word	0x00000690
        /*0838*/ 	.word	0x000000ff
        /*083c*/ 	.word	0x00019ca8
        /*0840*/ 	.short	0x0100
        /*0842*/ 	.byte	0x08
	.zero		1


	//   ....[18]....
        /*0844*/ 	.word	0x000007e0
        /*0848*/ 	.word	0x000000ff
        /*084c*/ 	.word	0x00019cb0
        /*0850*/ 	.short	0x0100
        /*0852*/ 	.byte	0x08
	.zero		1


	//   ....[19]....
        /*0854*/ 	.word	0x000007f0
        /*0858*/ 	.word	0x000000ff
        /*085c*/ 	.word	0x00019cc0
        /*0860*/ 	.short	0x0100
        /*0862*/ 	.byte	0x08
	.zero		1


	//   ....[20]....
        /*0864*/ 	.word	0x00000800
        /*0868*/ 	.word	0x000000ff
        /*086c*/ 	.word	0x00019cb8
        /*0870*/ 	.short	0x0100
        /*0872*/ 	.byte	0x08
	.zero		1


	//   ....[21]....
        /*0874*/ 	.word	0x00000810
        /*0878*/ 	.word	0x000000ff
        /*087c*/ 	.word	0x00019cc8
        /*0880*/ 	.short	0x0100
        /*0882*/ 	.byte	0x08
	.zero		1


	//   ....[22]....
        /*0884*/ 	.word	0x00001c00
        /*0888*/ 	.word	0x000000ff
        /*088c*/ 	.word	0x00019c00
        /*0890*/ 	.short	0x010a
        /*0892*/ 	.byte	0x33
	.zero		1


	//   ....[23]....
        /*0894*/ 	.word	0x00001cc0
        /*0898*/ 	.word	0x00000003
        /*089c*/ 	.word	0x00019c30
        /*08a0*/ 	.short	0x010a
        /*08a2*/ 	.byte	0x3f
	.zero		1


	//   ....[24]....
        /*08a4*/ 	.word	0x00001d10
        /*08a8*/ 	.word	0x00000003
        /*08ac*/ 	.word	0x00019c30
        /*08b0*/ 	.short	0x010a
        /*08b2*/ 	.byte	0x3f
	.zero		1


	//   ....[25]....
        /*08b4*/ 	.word	0x000024f0
        /*08b8*/ 	.word	0x000000ff
        /*08bc*/ 	.word	0x00000000
        /*08c0*/ 	.short	0x0101
        /*08c2*/ 	.byte	0x06
	.zero		1


	//   ....[26]....
        /*08c4*/ 	.word	0x00004650
        /*08c8*/ 	.word	0x000000ff
        /*08cc*/ 	.word	0x00019c30
        /*08d0*/ 	.short	0x010a
        /*08d2*/ 	.byte	0x14
	.zero		1


	//   ....[27]....
        /*08d4*/ 	.word	0x00004690
        /*08d8*/ 	.word	0x000000ff
        /*08dc*/ 	.word	0x00019c30
        /*08e0*/ 	.short	0x010a
        /*08e2*/ 	.byte	0x14
	.zero		1


	//   ....[28]....
        /*08e4*/ 	.word	0x000047f0
        /*08e8*/ 	.word	0x000000ff
        /*08ec*/ 	.word	0x00019c50
        /*08f0*/ 	.short	0x010a
        /*08f2*/ 	.byte	0x0b
	.zero		1


	//   ....[29]....
        /*08f4*/ 	.word	0x00004830
        /*08f8*/ 	.word	0x000000ff
        /*08fc*/ 	.word	0x00019c50
        /*0900*/ 	.short	0x010a
        /*0902*/ 	.byte	0x0b
	.zero		1


	//   ....[30]....
        /*0904*/ 	.word	0x00004db0
        /*0908*/ 	.word	0x000000ff
        /*090c*/ 	.word	0x00000000
        /*0910*/ 	.short	0x0101
        /*0912*/ 	.byte	0x14
	.zero		1


	//   ....[31]....
        /*0914*/ 	.word	0x00006470
        /*0918*/ 	.word	0x000000ff
        /*091c*/ 	.word	0x00000000
        /*0920*/ 	.short	0x0101
        /*0922*/ 	.byte	0x06
	.zero		1


	//   ....[32]....
        /*0924*/ 	.word	0x000069b0
        /*0928*/ 	.word	0x000000ff
        /*092c*/ 	.word	0x00019c50
        /*0930*/ 	.short	0x010a
        /*0932*/ 	.byte	0x05
	.zero		1


	//   ....[33]....
        /*0934*/ 	.word	0x000069f0
        /*0938*/ 	.word	0x000000ff
        /*093c*/ 	.word	0x00019c50
        /*0940*/ 	.short	0x010a
        /*0942*/ 	.byte	0x05
	.zero		1


	//   ....[34]....
        /*0944*/ 	.word	0x00006f90
        /*0948*/ 	.word	0x000000ff
        /*094c*/ 	.word	0x00000000
        /*0950*/ 	.short	0x0101
        /*0952*/ 	.byte	0x04
	.zero		1


	//   ....[35]....
        /*0954*/ 	.word	0x00008e00
        /*0958*/ 	.word	0x00000050
        /*095c*/ 	.word	0x00000000
        /*0960*/ 	.short	0x0101
        /*0962*/ 	.byte	0x3f
	.zero		1


	//   ....[36]....
        /*0964*/ 	.word	0x00009180
        /*0968*/ 	.word	0x00000050
        /*096c*/ 	.word	0x00000000
        /*0970*/ 	.short	0x0101
        /*0972*/ 	.byte	0x3f
	.zero		1


	//   ....[37]....
        /*0974*/ 	.word	0x0000c850
        /*0978*/ 	.word	0x00000005
        /*097c*/ 	.word	0x00019c80
        /*0980*/ 	.short	0x010a
        /*0982*/ 	.byte	0x3f
	.zero		1


	//   ....[38]....
        /*0984*/ 	.word	0x0000cbf0
        /*0988*/ 	.word	0x00000005
        /*098c*/ 	.word	0x00019c70
        /*0990*/ 	.short	0x0107
        /*0992*/ 	.byte	0x3f
	.zero		1


	//   ....[39]....
        /*0994*/ 	.word	0x0000ccb0
        /*0998*/ 	.word	0x00000005
        /*099c*/ 	.word	0x00019c70
        /*09a0*/ 	.short	0x0101
        /*09a2*/ 	.byte	0x3f
	.zero		1


	//   ....[40]....
        /*09a4*/ 	.word	0x0000cce0
        /*09a8*/ 	.word	0x00000005
        /*09ac*/ 	.word	0x00019c40
        /*09b0*/ 	.short	0x010a
        /*09b2*/ 	.byte	0x3f
	.zero		1


	//   ....[41]....
        /*09b4*/ 	.word	0x0000d010
        /*09b8*/ 	.word	0x00000005
        /*09bc*/ 	.word	0x00019c30
        /*09c0*/ 	.short	0x0107
        /*09c2*/ 	.byte	0x3f
	.zero		1


	//   ....[42]....
        /*09c4*/ 	.word	0x0000d0d0
        /*09c8*/ 	.word	0x00000005
        /*09cc*/ 	.word	0x00019c30
        /*09d0*/ 	.short	0x0101
        /*09d2*/ 	.byte	0x3f
	.zero		1


	//   ....[43]....
        /*09d4*/ 	.word	0x0000d9e0
        /*09d8*/ 	.word	0x00000010
        /*09dc*/ 	.word	0x00019c00
        /*09e0*/ 	.short	0x0107
        /*09e2*/ 	.byte	0x3f
	.zero		1


	//   ....[44]....
        /*09e4*/ 	.word	0x0000dae0
        /*09e8*/ 	.word	0x00000010
        /*09ec*/ 	.word	0x00019c00
        /*09f0*/ 	.short	0x0101
        /*09f2*/ 	.byte	0x3f
	.zero		1


	//   ....[45]....
        /*09f4*/ 	.word	0x0000db00
        /*09f8*/ 	.word	0x00000010
        /*09fc*/ 	.word	0x00019c20
        /*0a00*/ 	.short	0x010a
        /*0a02*/ 	.byte	0x3f
	.zero		1


	//   ....[46]....
        /*0a04*/ 	.word	0x0000de80
        /*0a08*/ 	.word	0x00000005
        /*0a0c*/ 	.word	0x00019c80
        /*0a10*/ 	.short	0x010a
        /*0a12*/ 	.byte	0x3f
	.zero		1


	//   ....[47]....
        /*0a14*/ 	.word	0x0000e180
        /*0a18*/ 	.word	0x00000005
        /*0a1c*/ 	.word	0x00019c70
        /*0a20*/ 	.short	0x0107
        /*0a22*/ 	.byte	0x3f
	.zero		1


	//   ....[48]....
        /*0a24*/ 	.word	0x0000e240
        /*0a28*/ 	.word	0x00000005
        /*0a2c*/ 	.word	0x00019c70
        /*0a30*/ 	.short	0x0101
        /*0a32*/ 	.byte	0x3f
	.zero		1


	//   ....[49]....
        /*0a34*/ 	.word	0x0000e270
        /*0a38*/ 	.word	0x00000005
        /*0a3c*/ 	.word	0x00019c40
        /*0a40*/ 	.short	0x010a
        /*0a42*/ 	.byte	0x3f
	.zero		1


	//   ....[50]....
        /*0a44*/ 	.word	0x0000e550
        /*0a48*/ 	.word	0x00000005
        /*0a4c*/ 	.word	0x00019c30
        /*0a50*/ 	.short	0x0107
        /*0a52*/ 	.byte	0x3f
	.zero		1


	//   ....[51]....
        /*0a54*/ 	.word	0x0000e620
        /*0a58*/ 	.word	0x00000005
        /*0a5c*/ 	.word	0x00019c30
        /*0a60*/ 	.short	0x0101
        /*0a62*/ 	.byte	0x3f
	.zero		1


	//   ....[52]....
        /*0a64*/ 	.word	0x0000e6a0
        /*0a68*/ 	.word	0x00000002
        /*0a6c*/ 	.word	0x00019c70
        /*0a70*/ 	.short	0x010a
        /*0a72*/ 	.byte	0x3f
	.zero		1


	//   ....[53]....
        /*0a74*/ 	.word	0x0000e730
        /*0a78*/ 	.word	0x00000002
        /*0a7c*/ 	.word	0x00019c60
        /*0a80*/ 	.short	0x010a
        /*0a82*/ 	.byte	0x3f
	.zero		1


	//   ....[54]....
        /*0a84*/ 	.word	0x0000eac0
        /*0a88*/ 	.word	0x00000002
        /*0a8c*/ 	.word	0x00019c50
        /*0a90*/ 	.short	0x0101
        /*0a92*/ 	.byte	0x3f
	.zero		1


	//   ....[55]....
        /*0a94*/ 	.word	0x0000eb50
        /*0a98*/ 	.word	0x00000002
        /*0a9c*/ 	.word	0x00000000
        /*0aa0*/ 	.short	0x0101
        /*0aa2*/ 	.byte	0x3f
	.zero		1


	//   ....[56]....
        /*0aa4*/ 	.word	0x0000ed10
        /*0aa8*/ 	.word	0x00000003
        /*0aac*/ 	.word	0x00019c70
        /*0ab0*/ 	.short	0x010a
        /*0ab2*/ 	.byte	0x3f
	.zero		1


	//   ....[57]....
        /*0ab4*/ 	.word	0x0000ed90
        /*0ab8*/ 	.word	0x00000003
        /*0abc*/ 	.word	0x00019c60
        /*0ac0*/ 	.short	0x010a
        /*0ac2*/ 	.byte	0x3f
	.zero		1


	//   ....[58]....
        /*0ac4*/ 	.word	0x0000f130
        /*0ac8*/ 	.word	0x00000003
        /*0acc*/ 	.word	0x00019c50
        /*0ad0*/ 	.short	0x0101
        /*0ad2*/ 	.byte	0x3f
	.zero		1


	//   ....[59]....
        /*0ad4*/ 	.word	0x0000f1d0
        /*0ad8*/ 	.word	0x00000003
        /*0adc*/ 	.word	0x00000000
        /*0ae0*/ 	.short	0x0101
        /*0ae2*/ 	.byte	0x3f
	.zero		1


	//   ....[60]....
        /*0ae4*/ 	.word	0x0000fe60
        /*0ae8*/ 	.word	0x00000004
        /*0aec*/ 	.word	0x00019c20
        /*0af0*/ 	.short	0x010a
        /*0af2*/ 	.byte	0x3f
	.zero		1


	//   ....[61]....
        /*0af4*/ 	.word	0x0000ffe0
        /*0af8*/ 	.word	0x00000005
        /*0afc*/ 	.word	0x00019c40
        /*0b00*/ 	.short	0x010a
        /*0b02*/ 	.byte	0x3f
	.zero		1


	//   ....[62]....
        /*0b04*/ 	.word	0x00010080
        /*0b08*/ 	.word	0x00000013
        /*0b0c*/ 	.word	0x00019c40
        /*0b10*/ 	.short	0x010a
        /*0b12*/ 	.byte	0x3f
	.zero		1


	//   ....[63]....
        /*0b14*/ 	.word	0x000100c0
        /*0b18*/ 	.word	0x00000005
        /*0b1c*/ 	.word	0x00019c60
        /*0b20*/ 	.short	0x010a
        /*0b22*/ 	.byte	0x3f
	.zero		1


	//   ....[64]....
        /*0b24*/ 	.word	0x00010100
        /*0b28*/ 	.word	0x00000013
        /*0b2c*/ 	.word	0x00019c60
        /*0b30*/ 	.short	0x010a
        /*0b32*/ 	.byte	0x3f
	.zero		1


	//   ....[65]....
        /*0b34*/ 	.word	0x00010140
        /*0b38*/ 	.word	0x00000005
        /*0b3c*/ 	.word	0x00019c80
        /*0b40*/ 	.short	0x010a
        /*0b42*/ 	.byte	0x3f
	.zero		1


	//   ....[66]....
        /*0b44*/ 	.word	0x00010180
        /*0b48*/ 	.word	0x00000013
        /*0b4c*/ 	.word	0x00019c80
        /*0b50*/ 	.short	0x010a
        /*0b52*/ 	.byte	0x3f
	.zero		1


	//   ....[67]....
        /*0b54*/ 	.word	0x000101f0
        /*0b58*/ 	.word	0x00000003
        /*0b5c*/ 	.word	0x00019c00
        /*0b60*/ 	.short	0x010a
        /*0b62*/ 	.byte	0x3f
	.zero		1


	//   ....[68]....
        /*0b64*/ 	.word	0x00010240
        /*0b68*/ 	.word	0x00000003
        /*0b6c*/ 	.word	0x00019c30
        /*0b70*/ 	.short	0x010a
        /*0b72*/ 	.byte	0x3f
	.zero		1


	//   ....[69]....
        /*0b74*/ 	.word	0x000102a0
        /*0b78*/ 	.word	0x00000008
        /*0b7c*/ 	.word	0x00019c30
        /*0b80*/ 	.short	0x010a
        /*0b82*/ 	.byte	0x3f
	.zero		1


	//   ....[70]....
        /*0b84*/ 	.word	0x00010300
        /*0b88*/ 	.word	0x00000008
        /*0b8c*/ 	.word	0x00019c50
        /*0b90*/ 	.short	0x010a
        /*0b92*/ 	.byte	0x3f
	.zero		1


	//   ....[71]....
        /*0b94*/ 	.word	0x00010360
        /*0b98*/ 	.word	0x00000005
        /*0b9c*/ 	.word	0x00019c50
        /*0ba0*/ 	.short	0x010a
        /*0ba2*/ 	.byte	0x3f
	.zero		1


	//   ....[72]....
        /*0ba4*/ 	.word	0x00010460
        /*0ba8*/ 	.word	0x00000005
        /*0bac*/ 	.word	0x00019c80
        /*0bb0*/ 	.short	0x010a
        /*0bb2*/ 	.byte	0x3f
	.zero		1


	//   ....[73]....
        /*0bb4*/ 	.word	0x00010800
        /*0bb8*/ 	.word	0x00000005
        /*0bbc*/ 	.word	0x00019c40
        /*0bc0*/ 	.short	0x010a
        /*0bc2*/ 	.byte	0x3f
	.zero		1


	//   ....[74]....
        /*0bc4*/ 	.word	0x00010eb0
        /*0bc8*/ 	.word	0x00000010
        /*0bcc*/ 	.word	0x00019c20
        /*0bd0*/ 	.short	0x010a
        /*0bd2*/ 	.byte	0x3f
	.zero		1


	//   ....[75]....
        /*0bd4*/ 	.word	0x00010f00
        /*0bd8*/ 	.word	0x00000005
        /*0bdc*/ 	.word	0x00019c80
        /*0be0*/ 	.short	0x010a
        /*0be2*/ 	.byte	0x3f
	.zero		1


	//   ....[76]....
        /*0be4*/ 	.word	0x000111c0
        /*0be8*/ 	.word	0x00000005
        /*0bec*/ 	.word	0x00019c40
        /*0bf0*/ 	.short	0x010a
        /*0bf2*/ 	.byte	0x3f
	.zero		1


	//   ....[77]....
        /*0bf4*/ 	.word	0x00011470
        /*0bf8*/ 	.word	0x00000002
        /*0bfc*/ 	.word	0x00019c70
        /*0c00*/ 	.short	0x010a
        /*0c02*/ 	.byte	0x3f
	.zero		1


	//   ....[78]....
        /*0c04*/ 	.word	0x000114c0
        /*0c08*/ 	.word	0x00000002
        /*0c0c*/ 	.word	0x00019c60
        /*0c10*/ 	.short	0x010a
        /*0c12*/ 	.byte	0x3f
	.zero		1


	//   ....[79]....
        /*0c14*/ 	.word	0x00011510
        /*0c18*/ 	.word	0x00000003
        /*0c1c*/ 	.word	0x00019c70
        /*0c20*/ 	.short	0x010a
        /*0c22*/ 	.byte	0x3f
	.zero		1


	//   ....[80]....
        /*0c24*/ 	.word	0x00011560
        /*0c28*/ 	.word	0x00000003
        /*0c2c*/ 	.word	0x00019c60
        /*0c30*/ 	.short	0x010a
        /*0c32*/ 	.byte	0x3f
	.zero		1


	//   ....[81]....
        /*0c34*/ 	.word	0x000115b0
        /*0c38*/ 	.word	0x00000004
        /*0c3c*/ 	.word	0x00019c20
        /*0c40*/ 	.short	0x010a
        /*0c42*/ 	.byte	0x3f
	.zero		1


	//   ....[82]....
        /*0c44*/ 	.word	0x00011750
        /*0c48*/ 	.word	0x00000005
        /*0c4c*/ 	.word	0x00019c40
        /*0c50*/ 	.short	0x010a
        /*0c52*/ 	.byte	0x3f
	.zero		1


	//   ....[83]....
        /*0c54*/ 	.word	0x000117a0
        /*0c58*/ 	.word	0x00000013
        /*0c5c*/ 	.word	0x00019c40
        /*0c60*/ 	.short	0x010a
        /*0c62*/ 	.byte	0x3f
	.zero		1


	//   ....[84]....
        /*0c64*/ 	.word	0x000117f0
        /*0c68*/ 	.word	0x00000005
        /*0c6c*/ 	.word	0x00019c60
        /*0c70*/ 	.short	0x010a
        /*0c72*/ 	.byte	0x3f
	.zero		1


	//   ....[85]....
        /*0c74*/ 	.word	0x00011840
        /*0c78*/ 	.word	0x00000013
        /*0c7c*/ 	.word	0x00019c60
        /*0c80*/ 	.short	0x010a
        /*0c82*/ 	.byte	0x3f
	.zero		1


	//   ....[86]....
        /*0c84*/ 	.word	0x00011890
        /*0c88*/ 	.word	0x00000005
        /*0c8c*/ 	.word	0x00019c80
        /*0c90*/ 	.short	0x010a
        /*0c92*/ 	.byte	0x3f
	.zero		1


	//----- nvinfo : EIATTR_NUM_MBARRIERS
	.align		4
.L_121:
        /*0c94*/ 	.byte	0x03, 0x38
        /*0c96*/ 	.short	0x0016


	//----- nvinfo : EIATTR_EXIT_INSTR_OFFSETS
	.align		4
        /*0c98*/ 	.byte	0x04, 0x1c
        /*0c9a*/ 	.short	(.L_123 - .L_122)


	//   ....[0]....
.L_122:
        /*0c9c*/ 	.word	0x00000980


	//   ....[1]....
        /*0ca0*/ 	.word	0x0000a640


	//   ....[2]....
        /*0ca4*/ 	.word	0x000101d0


	//----- nvinfo : EIATTR_MAX_THREADS
	.align		4
.L_123:
        /*0ca8*/ 	.byte	0x04, 0x05
        /*0caa*/ 	.short	(.L_125 - .L_124)
.L_124:
        /*0cac*/ 	.word	0x00000200
        /*0cb0*/ 	.word	0x00000001
        /*0cb4*/ 	.word	0x00000001


	//----- nvinfo : EIATTR_CRS_STACK_SIZE
	.align		4
.L_125:
        /*0cb8*/ 	.byte	0x04, 0x1e
        /*0cba*/ 	.short	(.L_127 - .L_126)
.L_126:
        /*0cbc*/ 	.word	0x00000000


	//----- nvinfo : EIATTR_CBANK_PARAM_SIZE
	.align		4
.L_127:
        /*0cc0*/ 	.byte	0x03, 0x19
        /*0cc2*/ 	.short	0x0af0


	//----- nvinfo : EIATTR_PARAM_CBANK
	.align		4
        /*0cc4*/ 	.byte	0x04, 0x0a
        /*0cc6*/ 	.short	(.L_129 - .L_128)
	.align		4
.L_128:
        /*0cc8*/ 	.word	index@(.nv.constant0._ZN7cutlass13device_kernelIN5flash11enable_sm90INS1_16FlashAttnFwdSm90INS1_25CollectiveMainloopFwdSm90ILi2EN4cute5tupleIJNS5_1CILi1EEES8_S8_EEENS6_IJNS7_ILi192EEENS7_ILi128EEENS7_ILi96EEEEEELi96ENS_12float_e4m3_tEfNS_4arch4Sm90ELb0ELb0ELb1ELb1ELb1ELb0ELb0ELb1ELb1ELb1ELb1ELb0EEENS1_21CollectiveEpilogueFwdINS6_IJSA_SC_SB_EEES9_NS_10bfloat16_tESG_Li384ELb1ELb1ELb1ELb1EEENS1_36VarlenDynamicPersistentTileSchedulerILi192ELi128ELi384ELi128ELb1ELb1ELb1ELb0ELb1ELb1EEEEEEEEEvNT_6ParamsE)
        /*0ccc*/ 	.short	0x0210
        /*0cce*/ 	.short	0x0af0


	//----- nvinfo : EIATTR_SW_WAR
	.align		4
.L_129:
        /*0cd0*/ 	.byte	0x04, 0x36
        /*0cd2*/ 	.short	(.L_131 - .L_130)
.L_130:
        /*0cd4*/ 	.word	0x00000008
.L_131:


//--------------------- .nv.info._ZN7cutlass13device_kernelIN5flash11enable_sm90INS1_16FlashAttnFwdSm90INS1_25CollectiveMainloopFwdSm90ILi2EN4cute5tupleIJNS5_1CILi1EEES8_S8_EEENS6_IJNS7_ILi192EEENS7_ILi128EEENS7_ILi96EEEEEELi96ENS_12float_e4m3_tEfNS_4arch4Sm90ELb0ELb0ELb1ELb1ELb1ELb1ELb0ELb1ELb1ELb1ELb1ELb0EEENS1_21CollectiveEpilogueFwdINS6_IJSA_SC_SB_EEES9_NS_10bfloat16_tESG_Li384ELb1ELb1ELb1ELb1EEENS1_36VarlenDynamicPersistentTileSchedulerILi192ELi128ELi384ELi128ELb1ELb1ELb1ELb0ELb1ELb1EEEEEEEEEvNT_6ParamsE --------------------------
	.section	.nv.info._ZN7cutlass13device_kernelIN5flash11enable_sm90INS1_16FlashAttnFwdSm90INS1_25CollectiveMainloopFwdSm90ILi2EN4cute5tupleIJNS5_1CILi1EEES8_S8_EEENS6_IJNS7_ILi192EEENS7_ILi128EEENS7_ILi96EEEEEELi96ENS_12float_e4m3_tEfNS_4arch4Sm90ELb0ELb0ELb1ELb1ELb1ELb1ELb0ELb1ELb1ELb1ELb1ELb0EEENS1_21CollectiveEpilogueFwdINS6_IJSA_SC_SB_EEES9_NS_10bfloat16_tESG_Li384ELb1ELb1ELb1ELb1EEENS1_36VarlenDynamicPersistentTileSchedulerILi192ELi128ELi384ELi128ELb1ELb1ELb1ELb0ELb1ELb1EEEEEEEEEvNT_6ParamsE,"",@"SHT_CUDA_INFO"
	.sectionflags	@""
	.align	4


	//----- nvinfo : EIATTR_CUDA_API_VERSION
	.align		4
        /*0000*/ 	.byte	0x04, 0x37
        /*0002*/ 	.short	(.L_133 - .L_132)
.L_132:
        /*0004*/ 	.word	0x00000082


	//----- nvinfo : EIATTR_KPARAM_INFO
	.align		4
.L_133:
        /*0008*/ 	.byte	0x04, 0x17
        /*000a*/ 	.short	(.L_135 - .L_134)
.L_134:
        /*000c*/ 	.word	0x00000000
        /*0010*/ 	.short	0x0000
        /*0012*/ 	.short	0x0070
        /*0014*/ 	.byte	0x00, 0xf0, 0x01, 0x2a


	//----- nvinfo : EIATTR_SPARSE_MMA_MASK
	.align		4
.L_135:
        /*0018*/ 	.byte	0x03, 0x50
        /*001a*/ 	.short	0x0000


	//----- nvinfo : EIATTR_MAXREG_COUNT
	.align		4
        /*001c*/ 	.byte	0x03, 0x1b
        /*001e*/ 	.short	0x0080


	//----- nvinfo : EIATTR_NUM_BARRIERS
	.align		4
        /*0020*/ 	.byte	0x02, 0x4c
        /*0022*/ 	.byte	0x10
	.zero		1


	//----- nvinfo : EIATTR_EXTERNS
	.align		4
        /*0024*/ 	.byte	0x04, 0x0f
        /*0026*/ 	.short	(.L_137 - .L_136)


	//   ....[0]....
	.align		4
.L_136:
        /*0028*/ 	.word	index@(__assertfail)


	//----- nvinfo : EIATTR_ANNOTATIONS
	.align		4
.L_137:
        /*002c*/ 	.byte	0x04, 0x55
        /*002e*/ 	.short	(.L_139 - .L_138)


	//   ....[0]....
.L_138:
        /* <DEDUP_REMOVED lines=116> */
        /*0764*/ 	.byte	0xf0, 0xc8, 0x01, 0x00, 0x01, 0x00, 0x00, 0x00, 0xb0, 0xcc, 0x01, 0x00


	//----- nvinfo : EIATTR_MERCURY_ISA_VERSION
	.align		4
.L_139:
        /*0770*/ 	.byte	0x03, 0x5f
        /*0772*/ 	.short	0x0101


	//----- nvinfo : EIATTR_UNUSED_LOAD_BYTE_OFFSET
	.align		4
        /*0774*/ 	.byte	0x04, 0x44
        /*0776*/ 	.short	(.L_141 - .L_140)


	//   ....[0]....
.L_140:
        /*0778*/ 	.word	0x00000a40
        /*077c*/ 	.word	0x0000fff0


	//   ....[1]....
        /*0780*/ 	.word	0x000112f0
        /*0784*/ 	.word	0x0000fff0


	//----- nvinfo : EIATTR_INT_WARP_WIDE_INSTR_OFFSETS
	.align		4
.L_141:
        /*0788*/ 	.byte	0x04, 0x31
        /*078a*/ 	.short	(.L_143 - .L_142)


	//   ....[0]....
.L_142:
        /*078c*/ 	.word	0x00000120


	//   ....[1]....
        /*0790*/ 	.word	0x000001c0


	//   ....[2]....
        /*0794*/ 	.word	0x00000230


	//   ....[3]....
        /*0798*/ 	.word	0x000175b0


	//   ....[4]....
        /*079c*/ 	.word	0x00017640


	//   ....[5]....
        /*07a0*/ 	.word	0x0001a480


	//   ....[6]....
        /*07a4*/ 	.word	0x0001a510


	//----- nvinfo : EIATTR_COOP_GROUP_MASK_REGIDS
	.align		4
.L_143:
        /*07a8*/ 	.byte	0x04, 0x29
        /*07aa*/ 	.short	(.L_145 - .L_144)


	//   ....[0]....
.L_144:
        /*07ac*/ 	.word	0xffffffff


	//   ....[1]....
        /*07b0*/ 	.word	0xffffffff


	//   ....[2]....
        /*07b4*/ 	.word	0xffffffff


	//   ....[3]....
        /*07b8*/ 	.word	0xffffffff


	//   ....[4]....
        /*07bc*/ 	.word	0xffffffff


	//   ....[5]....
        /*07c0*/ 	.word	0xffffffff


	//   ....[6]....
        /*07c4*/ 	.word	0xffffffff


	//   ....[7]....
        /*07c8*/ 	.word	0xffffffff


	//   ....[8]....
        /*07cc*/ 	.word	0xffffffff


	//   ....[9]....
        /*07d0*/ 	.word	0xffffffff


	//   ....[10]....
        /*07d4*/ 	.word	0xffffffff


	//   ....[11]....
        /*07d8*/ 	.word	0xffffffff


	//   ....[12]....
        /*07dc*/ 	.word	0xffffffff


	//   ....[13]....
        /*07e0*/ 	.word	0xffffffff


	//   ....[14]....
        /*07e4*/ 	.word	0xffffffff


	//   ....[15]....
        /*07e8*/ 	.word	0xffffffff


	//   ....[16]....
        /*07ec*/ 	.word	0xffffffff


	//   ....[17]....
        /*07f0*/ 	.word	0xffffffff


	//   ....[18]....
        /*07f4*/ 	.word	0xffffffff


	//   ....[19]....
        /*07f8*/ 	.word	0xffffffff


	//   ....[20]....
        /*07fc*/ 	.word	0xffffffff


	//   ....[21]....
        /*0800*/ 	.word	0xffffffff


	//   ....[22]....
        /*0804*/ 	.word	0xffffffff


	//   ....[23]....
        /*0808*/ 	.word	0xffffffff


	//   ....[24]....
        /*080c*/ 	.word	0xffffffff


	//   ....[25]....
        /*0810*/ 	.word	0xffffffff


	//   ....[26]....
        /*0814*/ 	.word	0xffffffff


	//   ....[27]....
        /*0818*/ 	.word	0xffffffff


	//   ....[28]....
        /*081c*/ 	.word	0xffffffff


	//   ....[29]....
        /*0820*/ 	.word	0xffffffff


	//   ....[30]....
        /*0824*/ 	.word	0xffffffff


	//   ....[31]....
        /*0828*/ 	.word	0xffffffff


	//   ....[32]....
        /*082c*/ 	.word	0xffffffff


	//   ....[33]....
        /*0830*/ 	.word	0xffffffff


	//   ....[34]....
        /*0834*/ 	.word	0xffffffff


	//   ....[35]....
        /*0838*/ 	.word	0xffffffff


	//   ....[36]....
        /*083c*/ 	.word	0xffffffff


	//   ....[37]....
        /*0840*/ 	.word	0xffffffff


	//   ....[38]....
        /*0844*/ 	.word	0xffffffff


	//   ....[39]....
        /*0848*/ 	.word	0xffffffff


	//   ....[40]....
        /*084c*/ 	.word	0xffffffff


	//   ....[41]....
        /*0850*/ 	.word	0xffffffff


	//   ....[42]....
        /*0854*/ 	.word	0xffffffff


	//   ....[43]....
        /*0858*/ 	.word	0xffffffff


	//   ....[44]....
        /*085c*/ 	.word	0xffffffff


	//   ....[45]....
        /*0860*/ 	.word	0xffffffff


	//   ....[46]....
        /*0864*/ 	.word	0xffffffff


	//   ....[47]....
        /*0868*/ 	.word	0xffffffff


	//   ....[48]....
        /*086c*/ 	.word	0xffffffff


	//   ....[49]....
        /*0870*/ 	.word	0xffffffff


	//   ....[50]....
        /*0874*/ 	.word	0xffffffff


	//   ....[51]....
        /*0878*/ 	.word	0xffffffff


	//   ....[52]....
        /*087c*/ 	.word	0xffffffff


	//   ....[53]....
        /*0880*/ 	.word	0xffffffff


	//   ....[54]....
        /*0884*/ 	.word	0xffffffff


	//   ....[55]....
        /*0888*/ 	.word	0xffffffff


	//   ....[56]....
        /*088c*/ 	.word	0xffffffff


	//   ....[57]....
        /*0890*/ 	.word	0xffffffff


	//   ....[58]....
        /*0894*/ 	.word	0xffffffff


	//   ....[59]....
        /*0898*/ 	.word	0xffffffff


	//   ....[60]....
        /*089c*/ 	.word	0xffffffff


	//   ....[61]....
        /*08a0*/ 	.word	0xffffffff


	//   ....[62]....
        /*08a4*/ 	.word	0xffffffff


	//   ....[63]....
        /*08a8*/ 	.word	0xffffffff


	//   ....[64]....
        /*08ac*/ 	.word	0xffffffff


	//   ....[65]....
        /*08b0*/ 	.word	0xffffffff


	//   ....[66]....
        /*08b4*/ 	.word	0xffffffff


	//   ....[67]....
        /*08b8*/ 	.word	0xffffffff


	//   ....[68]....
        /*08bc*/ 	.word	0xffffffff


	//   ....[69]....
        /*08c0*/ 	.word	0xffffffff


	//   ....[70]....
        /*08c4*/ 	.word	0xffffffff


	//   ....[71]....
        /*08c8*/ 	.word	0xffffffff


	//   ....[72]....
        /*08cc*/ 	.word	0xffffffff


	//   ....[73]....
        /*08d0*/ 	.word	0xffffffff


	//   ....[74]....
        /*08d4*/ 	.word	0xffffffff


	//   ....[75]....
        /*08d8*/ 	.word	0xffffffff


	//   ....[76]....
        /*08dc*/ 	.word	0xffffffff


	//   ....[77]....
        /*08e0*/ 	.word	0xffffffff


	//   ....[78]....
        /*08e4*/ 	.word	0xffffffff


	//   ....[79]....
        /*08e8*/ 	.word	0xffffffff


	//   ....[80]....
        /*08ec*/ 	.word	0xffffffff


	//   ....[81]....
        /*08f0*/ 	.word	0xffffffff


	//   ....[82]....
        /*08f4*/ 	.word	0xffffffff


	//   ....[83]....
        /*08f8*/ 	.word	0xffffffff


	//   ....[84]....
        /*08fc*/ 	.word	0xffffffff


	//   ....[85]....
        /*0900*/ 	.word	0xffffffff


	//   ....[86]....
        /*0904*/ 	.word	0xffffffff


	//   ....[87]....
        /*0908*/ 	.word	0xffffffff


	//   ....[88]....
        /*090c*/ 	.word	0xffffffff


	//   ....[89]....
        /*0910*/ 	.word	0xffffffff


	//   ....[90]....
        /*0914*/ 	.word	0xffffffff


	//   ....[91]....
        /*0918*/ 	.word	0xffffffff


	//   ....[92]....
        /*091c*/ 	.word	0xffffffff


	//   ....[93]....
        /*0920*/ 	.word	0xffffffff


	//   ....[94]....
        /*0924*/ 	.word	0xffffffff


	//   ....[95]....
        /*0928*/ 	.word	0xffffffff


	//   ....[96]....
        /*092c*/ 	.word	0xffffffff


	//   ....[97]....
        /*0930*/ 	.word	0xffffffff


	//   ....[98]....
        /*0934*/ 	.word	0xffffffff


	//   ....[99]....
        /*0938*/ 	.word	0xffffffff


	//   ....[100]....
        /*093c*/ 	.word	0xffffffff


	//   ....[101]....
        /*0940*/ 	.word	0xffffffff


	//   ....[102]....
        /*0944*/ 	.word	0xffffffff


	//   ....[103]....
        /*0948*/ 	.word	0xffffffff


	//   ....[104]....
        /*094c*/ 	.word	0xffffffff


	//   ....[105]....
        /*0950*/ 	.word	0xffffffff


	//   ....[106]....
        /*0954*/ 	.word	0xffffffff


	//   ....[107]....
        /*0958*/ 	.word	0xffffffff


	//   ....[108]....
        /*095c*/ 	.word	0xffffffff


	//   ....[109]....
        /*0960*/ 	.word	0xffffffff


	//   ....[110]....
        /*0964*/ 	.word	0xffffffff


	//   ....[111]....
        /*0968*/ 	.word	0xffffffff


	//   ....[112]....
        /*096c*/ 	.word	0xffffffff


	//   ....[113]....
        /*0970*/ 	.word	0xffffffff


	//   ....[114]....
        /*0974*/ 	.word	0xffffffff


	//   ....[115]....
        /*0978*/ 	.word	0xffffffff


	//   ....[116]....
        /*097c*/ 	.word	0xffffffff


	//   ....[117]....
        /*0980*/ 	.word	0xffffffff


	//   ....[118]....
        /*0984*/ 	.word	0xffffffff


	//   ....[119]....
        /*0988*/ 	.word	0xffffffff


	//   ....[120]....
        /*098c*/ 	.word	0xffffffff


	//   ....[121]....
        /*0990*/ 	.word	0xffffffff


	//   ....[122]....
        /*0994*/ 	.word	0xffffffff


	//   ....[123]....
        /*0998*/ 	.word	0xffffffff


	//   ....[124]....
        /*099c*/ 	.word	0xffffffff


	//   ....[125]....
        /*09a0*/ 	.word	0xffffffff


	//   ....[126]....
        /*09a4*/ 	.word	0xffffffff


	//   ....[127]....
        /*09a8*/ 	.word	0xffffffff


	//   ....[128]....
        /*09ac*/ 	.word	0xffffffff


	//   ....[129]....
        /*09b0*/ 	.word	0xffffffff


	//   ....[130]....
        /*09b4*/ 	.word	0xffffffff


	//   ....[131]....
        /*09b8*/ 	.word	0xffffffff


	//   ....[132]....
        /*09bc*/ 	.word	0xffffffff


	//   ....[133]....
        /*09c0*/ 	.word	0xffffffff


	//   ....[134]....
        /*09c4*/ 	.word	0xffffffff


	//   ....[135]....
        /*09c8*/ 	.word	0xffffffff


	//   ....[136]....
        /*09cc*/ 	.word	0xffffffff


	//   ....[137]....
        /*09d0*/ 	.word	0xffffffff


	//   ....[138]....
        /*09d4*/ 	.word	0xffffffff


	//   ....[139]....
        /*09d8*/ 	.word	0xffffffff


	//   ....[140]....
        /*09dc*/ 	.word	0xffffffff


	//   ....[141]....
        /*09e0*/ 	.word	0xffffffff


	//   ....[142]....
        /*09e4*/ 	.word	0xffffffff


	//   ....[143]....
        /*09e8*/ 	.word	0xffffffff


	//   ....[144]....
        /*09ec*/ 	.word	0xffffffff


	//   ....[145]....
        /*09f0*/ 	.word	0xffffffff


	//   ....[146]....
        /*09f4*/ 	.word	0xffffffff


	//   ....[147]....
        /*09f8*/ 	.word	0xffffffff


	//   ....[148]....
        /*09fc*/ 	.word	0xffffffff


	//   ....[149]....
        /*0a00*/ 	.word	0xffffffff


	//   ....[150]....
        /*0a04*/ 	.word	0xffffffff


	//   ....[151]....
        /*0a08*/ 	.word	0xffffffff


	//   ....[152]....
        /*0a0c*/ 	.word	0xffffffff


	//   ....[153]....
        /*0a10*/ 	.word	0xffffffff


	//   ....[154]....
        /*0a14*/ 	.word	0xffffffff


	//   ....[155]....
        /*0a18*/ 	.word	0xffffffff


	//   ....[156]....
        /*0a1c*/ 	.word	0xffffffff


	//   ....[157]....
        /*0a20*/ 	.word	0xffffffff


	//   ....[158]....
        /*0a24*/ 	.word	0xffffffff


	//   ....[159]....
        /*0a28*/ 	.word	0x0500000f


	//   ....[160]....
        /*0a2c*/ 	.word	0x0500000f


	//   ....[161]....
        /*0a30*/ 	.word	0x0500000f


	//   ....[162]....
        /*0a34*/ 	.word	0x0500000f


	//   ....[163]....
        /*0a38*/ 	.word	0x0500000f


	//   ....[164]....
        /*0a3c*/ 	.word	0x0500000f


	//   ....[165]....
        /*0a40*/ 	.word	0x0500000f


	//   ....[166]....
        /*0a44*/ 	.word	0x0500000f


	//   ....[167]....
        /*0a48*/ 	.word	0x0500000f


	//   ....[168]....
        /*0a4c*/ 	.word	0x0500000f


	//   ....[169]....
        /*0a50*/ 	.word	0x0500000f


	//   ....[170]....
        /*0a54*/ 	.word	0x0500000f


	//   ....[171]....
        /*0a58*/ 	.word	0x0500000f


	//   ....[172]....
        /*0a5c*/ 	.word	0x0500000f


	//   ....[173]....
        /*0a60*/ 	.word	0x0500000f


	//   ....[174]....
        /*0a64*/ 	.word	0x0500000f


	//   ....[175]....
        /*0a68*/ 	.word	0x0500000f


	//   ....[176]....
        /*0a6c*/ 	.word	0x0500000f


	//   ....[177]....
        /*0a70*/ 	.word	0x0500000f


	//   ....[178]....
        /*0a74*/ 	.word	0x0500000f


	//   ....[179]....
        /*0a78*/ 	.word	0x0500000f


	//   ....[180]....
        /*0a7c*/ 	.word	0x0500000f


	//   ....[181]....
        /*0a80*/ 	.word	0x0500000f


	//   ....[182]....
        /*0a84*/ 	.word	0x0500000f


	//   ....[183]....
        /*0a88*/ 	.word	0x0500000f


	//   ....[184]....
        /*0a8c*/ 	.word	0x0500000f


	//   ....[185]....
        /*0a90*/ 	.word	0x0500000f


	//   ....[186]....
        /*0a94*/ 	.word	0x0500000f


	//   ....[187]....
        /*0a98*/ 	.word	0x0500000f


	//   ....[188]....
        /*0a9c*/ 	.word	0x0500000f


	//   ....[189]....
        /*0aa0*/ 	.word	0x0500000f


	//   ....[190]....
        /*0aa4*/ 	.word	0x0500000f


	//   ....[191]....
        /*0aa8*/ 	.word	0x0500000f


	//   ....[192]....
        /*0aac*/ 	.word	0x0500000f


	//   ....[193]....
        /*0ab0*/ 	.word	0x0500000f


	//   ....[194]....
        /*0ab4*/ 	.word	0x0500000f


	//   ....[195]....
        /*0ab8*/ 	.word	0x0500000f


	//   ....[196]....
        /*0abc*/ 	.word	0x0500000f


	//   ....[197]....
        /*0ac0*/ 	.word	0x0500000f


	//   ....[198]....
        /*0ac4*/ 	.word	0x0500000f


	//   ....[199]....
        /*0ac8*/ 	.word	0x0500000f


	//   ....[200]....
        /*0acc*/ 	.word	0x0500000f


	//   ....[201]....
        /*0ad0*/ 	.word	0x0500000f


	//   ....[202]....
        /*0ad4*/ 	.word	0x0500000f


	//   ....[203]....
        /*0ad8*/ 	.word	0x0500000f


	//   ....[204]....
        /*0adc*/ 	.word	0x0500000f


	//   ....[205]....
        /*0ae0*/ 	.word	0x0500000f


	//   ....[206]....
        /*0ae4*/ 	.word	0x0500000f


	//   ....[207]....
        /*0ae8*/ 	.word	0x0500000f


	//   ....[208]....
        /*0aec*/ 	.word	0x0500000f


	//   ....[209]....
        /*0af0*/ 	.word	0x0500000f


	//   ....[210]....
        /*0af4*/ 	.word	0x0500000f


	//   ....[211]....
        /*0af8*/ 	.word	0x0500000f


	//   ....[212]....
        /*0afc*/ 	.word	0x0500000f


	//   ....[213]....
        /*0b00*/ 	.word	0x0500000f


	//   ....[214]....
        /*0b04*/ 	.word	0x0500000f


	//   ....[215]....
        /*0b08*/ 	.word	0x0500000f


	//----- nvinfo : EIATTR_COOP_GROUP_INSTR_OFFSETS
	.align		4
.L_145:
        /*0b0c*/ 	.byte	0x04, 0x28
        /*0b0e*/ 	.short	(.L_147 - .L_146)


	//   ....[0]....
.L_146:
        /*0b10*/ 	.word	0x00000060


	//   ....[1]....
        /*0b14*/ 	.word	0x00000130


	//   ....[2]....
        /*0b18*/ 	.word	0x000001e0


	//   ....[3]....
        /*0b1c*/ 	.word	0x000003a0


	//   ....[4]....
        /*0b20*/ 	.word	0x00000500


	//   ....[5]....
        /*0b24*/ 	.word	0x00000620


	//   ....[6]....
        /*0b28*/ 	.word	0x00000780


	//   ....[7]....
        /*0b2c*/ 	.word	0x00002c00


	//   ....[8]....
        /*0b30*/ 	.word	0x00002c10


	//   ....[9]....
        /*0b34*/ 	.word	0x00004510


	//   ....[10]....
        /*0b38*/ 	.word	0x00004520


	//   ....[11]....
        /*0b3c*/ 	.word	0x00006620


	//   ....[12]....
        /*0b40*/ 	.word	0x00006630


	//   ....[13]....
        /*0b44*/ 	.word	0x00006a00


	//   ....[14]....
        /*0b48*/ 	.word	0x00006a10


	//   ....[15]....
        /*0b4c*/ 	.word	0x000071a0


	//   ....[16]....
        /*0b50*/ 	.word	0x00007930


	//   ....[17]....
        /*0b54*/ 	.word	0x00007940


	//   ....[18]....
        /*0b58*/ 	.word	0x00007950


	//   ....[19]....
        /*0b5c*/ 	.word	0x00007960


	//   ....[20]....
        /*0b60*/ 	.word	0x00009470


	//   ....[21]....
        /*0b64*/ 	.word	0x00009480


	//   ....[22]....
        /*0b68*/ 	.word	0x00009490


	//   ....[23]....
        /*0b6c*/ 	.word	0x000094a0


	//   ....[24]....
        /*0b70*/ 	.word	0x0000cbe0


	//   ....[25]....
        /*0b74*/ 	.word	0x0000cc70


	//   ....[26]....
        /*0b78*/ 	.word	0x0000cf90


	//   ....[27]....
        /*0b7c*/ 	.word	0x0000cfb0


	//   ....[28]....
        /*0b80*/ 	.word	0x0000f200


	//   ....[29]....
        /*0b84*/ 	.word	0x0000f250


	//   ....[30]....
        /*0b88*/ 	.word	0x0000f4f0


	//   ....[31]....
        /*0b8c*/ 	.word	0x0000f510


	//   ....[32]....
        /*0b90*/ 	.word	0x00010b50


	//   ....[33]....
        /*0b94*/ 	.word	0x00010b60


	//   ....[34]....
        /*0b98*/ 	.word	0x00010c40


	//   ....[35]....
        /*0b9c*/ 	.word	0x00010d30


	//   ....[36]....
        /*0ba0*/ 	.word	0x00011930


	//   ....[37]....
        /*0ba4*/ 	.word	0x000119f0


	//   ....[38]....
        /*0ba8*/ 	.word	0x00011a30


	//   ....[39]....
        /*0bac*/ 	.word	0x00011a50


	//   ....[40]....
        /*0bb0*/ 	.word	0x00011a70


	//   ....[41]....
        /*0bb4*/ 	.word	0x00011a90


	//   ....[42]....
        /*0bb8*/ 	.word	0x00011ab0


	//   ....[43]....
        /*0bbc*/ 	.word	0x00011ad0


	//   ....[44]....
        /*0bc0*/ 	.word	0x00011ae0


	//   ....[45]....
        /*0bc4*/ 	.word	0x00011af0


	//   ....[46]....
        /*0bc8*/ 	.word	0x00011b00


	//   ....[47]....
        /*0bcc*/ 	.word	0x00011b10


	//   ....[48]....
        /*0bd0*/ 	.word	0x00011b20


	//   ....[49]....
        /*0bd4*/ 	.word	0x00011b30


	//   ....[50]....
        /*0bd8*/ 	.word	0x00011b40


	//   ....[51]....
        /*0bdc*/ 	.word	0x00011b50


	//   ....[52]....
        /*0be0*/ 	.word	0x00011b60


	//   ....[53]....
        /*0be4*/ 	.word	0x00011b70


	//   ....[54]....
        /*0be8*/ 	.word	0x00011b80


	//   ....[55]....
        /*0bec*/ 	.word	0x00011b90


	//   ....[56]....
        /*0bf0*/ 	.word	0x00011ba0


	//   ....[57]....
        /*0bf4*/ 	.word	0x00011bb0


	//   ....[58]....
        /*0bf8*/ 	.word	0x00011bc0


	//   ....[59]....
        /*0bfc*/ 	.word	0x00011bd0


	//   ....[60]....
        /*0c00*/ 	.word	0x00011be0


	//   ....[61]....
        /*0c04*/ 	.word	0x00011bf0


	//   ....[62]....
        /*0c08*/ 	.word	0x00011c00


	//   ....[63]....
        /*0c0c*/ 	.word	0x00011c10


	//   ....[64]....
        /*0c10*/ 	.word	0x00011c20


	//   ....[65]....
        /*0c14*/ 	.word	0x00011c30


	//   ....[66]....
        /*0c18*/ 	.word	0x00011c40


	//   ....[67]....
        /*0c1c*/ 	.word	0x00011c50


	//   ....[68]....
        /*0c20*/ 	.word	0x00011c60


	//   ....[69]....
        /*0c24*/ 	.word	0x00011c70


	//   ....[70]....
        /*0c28*/ 	.word	0x00011c80


	//   ....[71]....
        /*0c2c*/ 	.word	0x00011c90


	//   ....[72]....
        /*0c30*/ 	.word	0x00011ca0


	//   ....[73]....
        /*0c34*/ 	.word	0x00011cb0


	//   ....[74]....
        /*0c38*/ 	.word	0x00011cc0


	//   ....[75]....
        /*0c3c*/ 	.word	0x00011cd0


	//   ....[76]....
        /*0c40*/ 	.word	0x00011ce0


	//   ....[77]....
        /*0c44*/ 	.word	0x00011cf0


	//   ....[78]....
        /*0c48*/ 	.word	0x00011d00


	//   ....[79]....
        /*0c4c*/ 	.word	0x00011d10


	//   ....[80]....
        /*0c50*/ 	.word	0x00011d20


	//   ....[81]....
        /*0c54*/ 	.word	0x00011d30


	//   ....[82]....
        /*0c58*/ 	.word	0x00011d40


	//   ....[83]....
        /*0c5c*/ 	.word	0x00011d50


	//   ....[84]....
        /*0c60*/ 	.word	0x00012690


	//   ....[85]....
        /*0c64*/ 	.word	0x000126a0


	//   ....[86]....
        /*0c68*/ 	.word	0x000126b0


	//   ....[87]....
        /*0c6c*/ 	.word	0x000126f0


	//   ....[88]....
        /*0c70*/ 	.word	0x00012de0


	//   ....[89]....
        /*0c74*/ 	.word	0x00012df0


	//   ....[90]....
        /*0c78*/ 	.word	0x00012f00


	//   ....[91]....
        /*0c7c*/ 	.word	0x00012f20


	//   ....[92]....
        /*0c80*/ 	.word	0x000133b0


	//   ....[93]....
        /*0c84*/ 	.word	0x000133c0


	//   ....[94]....
        /*0c88*/ 	.word	0x000137a0


	//   ....[95]....
        /*0c8c*/ 	.word	0x000137b0


	//   ....[96]....
        /*0c90*/ 	.word	0x000143f0


	//   ....[97]....
        /*0c94*/ 	.word	0x00014400


	//   ....[98]....
        /*0c98*/ 	.word	0x00014500


	//   ....[99]....
        /*0c9c*/ 	.word	0x00014520


	//   ....[100]....
        /*0ca0*/ 	.word	0x00014690


	//   ....[101]....
        /*0ca4*/ 	.word	0x000148a0


	//   ....[102]....
        /*0ca8*/ 	.word	0x000148d0


	//   ....[103]....
        /*0cac*/ 	.word	0x00014900


	//   ....[104]....
        /*0cb0*/ 	.word	0x00014930


	//   ....[105]....
        /*0cb4*/ 	.word	0x00014960


	//   ....[106]....
        /*0cb8*/ 	.word	0x00014990


	//   ....[107]....
        /*0cbc*/ 	.word	0x00014b20


	//   ....[108]....
        /*0cc0*/ 	.word	0x00014b50


	//   ....[109]....
        /*0cc4*/ 	.word	0x00014b80


	//   ....[110]....
        /*0cc8*/ 	.word	0x00014bb0


	//   ....[111]....
        /*0ccc*/ 	.word	0x00014be0


	//   ....[112]....
        /*0cd0*/ 	.word	0x00014c10


	//   ....[113]....
        /*0cd4*/ 	.word	0x00014ca0


	//   ....[114]....
        /*0cd8*/ 	.word	0x00014cd0


	//   ....[115]....
        /*0cdc*/ 	.word	0x00014ce0


	//   ....[116]....
        /*0ce0*/ 	.word	0x00014d80


	//   ....[117]....
        /*0ce4*/ 	.word	0x00015f00


	//   ....[118]....
        /*0ce8*/ 	.word	0x000181f0


	//   ....[119]....
        /*0cec*/ 	.word	0x00018220


	//   ....[120]....
        /*0cf0*/ 	.word	0x00018240


	//   ....[121]....
        /*0cf4*/ 	.word	0x00018320


	//   ....[122]....
        /*0cf8*/ 	.word	0x000186c0


	//   ....[123]....
        /*0cfc*/ 	.word	0x000186d0


	//   ....[124]....
        /*0d00*/ 	.word	0x000186e0


	//   ....[125]....
        /*0d04*/ 	.word	0x000186f0


	//   ....[126]....
        /*0d08*/ 	.word	0x00019010


	//   ....[127]....
        /*0d0c*/ 	.word	0x00019040


	//   ....[128]....
        /*0d10*/ 	.word	0x00019060


	//   ....[129]....
        /*0d14*/ 	.word	0x00019070


	//   ....[130]....
        /*0d18*/ 	.word	0x00019170


	//   ....[131]....
        /*0d1c*/ 	.word	0x00019180


	//   ....[132]....
        /*0d20*/ 	.word	0x000198e0


	//   ....[133]....
        /*0d24*/ 	.word	0x00019900


	//   ....[134]....
        /*0d28*/ 	.word	0x00019910


	//   ....[135]....
        /*0d2c*/ 	.word	0x00019970


	//   ....[136]....
        /*0d30*/ 	.word	0x00019cc0


	//   ....[137]....
        /*0d34*/ 	.word	0x00019cd0


	//   ....[138]....
        /*0d38*/ 	.word	0x00019ce0


	//   ....[139]....
        /*0d3c*/ 	.word	0x00019d40


	//   ....[140]....
        /*0d40*/ 	.word	0x0001ac70


	//   ....[141]....
        /*0d44*/ 	.word	0x0001aca0


	//   ....[142]....
        /*0d48*/ 	.word	0x0001ad10


	//   ....[143]....
        /*0d4c*/ 	.word	0x0001ad40


	//   ....[144]....
        /*0d50*/ 	.word	0x0001ad70


	//   ....[145]....
        /*0d54*/ 	.word	0x0001ada0


	//   ....[146]....
        /*0d58*/ 	.word	0x0001add0


	//   ....[147]....
        /*0d5c*/ 	.word	0x0001ae00


	//   ....[148]....
        /*0d60*/ 	.word	0x0001afa0


	//   ....[149]....
        /*0d64*/ 	.word	0x0001afd0


	//   ....[150]....
        /*0d68*/ 	.word	0x0001b000


	//   ....[151]....
        /*0d6c*/ 	.word	0x0001b030


	//   ....[152]....
        /*0d70*/ 	.word	0x0001b060


	//   ....[153]....
        /*0d74*/ 	.word	0x0001b090


	//   ....[154]....
        /*0d78*/ 	.word	0x0001b150


	//   ....[155]....
        /*0d7c*/ 	.word	0x0001b170


	//   ....[156]....
        /*0d80*/ 	.word	0x0001b180


	//   ....[157]....
        /*0d84*/ 	.word	0x0001b1e0


	//   ....[158]....
        /*0d88*/ 	.word	0x0001b830


	//   ....[159]....
        /*0d8c*/ 	.word	0x0001bbd0


	//   ....[160]....
        /*0d90*/ 	.word	0x0001bc60


	//   ....[161]....
        /*0d94*/ 	.word	0x0001bd40


	//   ....[162]....
        /*0d98*/ 	.word	0x0001bdd0


	//   ....[163]....
        /*0d9c*/ 	.word	0x0001beb0


	//   ....[164]....
        /*0da0*/ 	.word	0x0001bf40


	//   ....[165]....
        /*0da4*/ 	.word	0x0001c020


	//   ....[166]....
        /*0da8*/ 	.word	0x0001c0b0


	//   ....[167]....
        /*0dac*/ 	.word	0x0001c100


	//   ....[168]....
        /*0db0*/ 	.word	0x0001c150


	//   ....[169]....
        /*0db4*/ 	.word	0x0001c240


	//   ....[170]....
        /*0db8*/ 	.word	0x0001c2d0


	//   ....[171]....
        /*0dbc*/ 	.word	0x0001c320


	//   ....[172]....
        /*0dc0*/ 	.word	0x0001c370


	//   ....[173]....
        /*0dc4*/ 	.word	0x0001c5d0


	//   ....[174]....
        /*0dc8*/ 	.word	0x0001c8b0


	//   ....[175]....
        /*0dcc*/ 	.word	0x0001c9b0


	//   ....[176]....
        /*0dd0*/ 	.word	0x0001ca40


	//   ....[177]....
        /*0dd4*/ 	.word	0x0001cbd0


	//   ....[178]....
        /*0dd8*/ 	.word	0x0001cc70


	//   ....[179]....
        /*0ddc*/ 	.word	0x0001cd70


	//   ....[180]....
        /*0de0*/ 	.word	0x0001ce00


	//   ....[181]....
        /*0de4*/ 	.word	0x0001ce60


	//   ....[182]....
        /*0de8*/ 	.word	0x0001cf00


	//   ....[183]....
        /*0dec*/ 	.word	0x0001d010


	//   ....[184]....
        /*0df0*/ 	.word	0x0001d070


	//   ....[185]....
        /*0df4*/ 	.word	0x0001d0d0


	//   ....[186]....
        /*0df8*/ 	.word	0x0001d170


	//   ....[187]....
        /*0dfc*/ 	.word	0x0001d240


	//   ....[188]....
        /*0e00*/ 	.word	0x0001d320


	//   ....[189]....
        /*0e04*/ 	.word	0x0001d460


	//   ....[190]....
        /*0e08*/ 	.word	0x0001d500


	//   ....[191]....
        /*0e0c*/ 	.word	0x0001d560


	//   ....[192]....
        /*0e10*/ 	.word	0x0001d630


	//   ....[193]....
        /*0e14*/ 	.word	0x0001d720


	//   ....[194]....
        /*0e18*/ 	.word	0x0001d7b0


	//   ....[195]....
        /*0e1c*/ 	.word	0x0001d810


	//   ....[196]....
        /*0e20*/ 	.word	0x0001d8e0


	//   ....[197]....
        /*0e24*/ 	.word	0x0001dac0


	//   ....[198]....
        /*0e28*/ 	.word	0x0001db60


	//   ....[199]....
        /*0e2c*/ 	.word	0x0001dcf0


	//   ....[200]....
        /*0e30*/ 	.word	0x0001dd70


	//   ....[201]....
        /*0e34*/ 	.word	0x0001ddf0


	//   ....[202]....
        /*0e38*/ 	.word	0x0001de70


	//   ....[203]....
        /*0e3c*/ 	.word	0x0001def0


	//   ....[204]....
        /*0e40*/ 	.word	0x0001df80


	//   ....[205]....
        /*0e44*/ 	.word	0x0001e020


	//   ....[206]....
        /*0e48*/ 	.word	0x0001e0d0


	//   ....[207]....
        /*0e4c*/ 	.word	0x0001e150


	//   ....[208]....
        /*0e50*/ 	.word	0x0001e1d0


	//   ....[209]....
        /*0e54*/ 	.word	0x0001e250


	//   ....[210]....
        /*0e58*/ 	.word	0x0001e2e0


	//   ....[211]....
        /*0e5c*/ 	.word	0x0001e360


	//   ....[212]....
        /*0e60*/ 	.word	0x0001e400


	//   ....[213]....
        /*0e64*/ 	.word	0x0001e450


	//   ....[214]....
        /*0e68*/ 	.word	0x0001e4e0


	//   ....[215]....
        /*0e6c*/ 	.word	0x0001e610


	//----- nvinfo : EIATTR_REG_RECONFIG
	.align		4
.L_147:
        /*0e70*/ 	.byte	0x01, 0x54
	.zero		2


	//----- nvinfo : EIATTR_SYSCALL_OFFSETS
	.align		4
        /*0e74*/ 	.byte	0x04, 0x46
        /*0e76*/ 	.short	(.L_149 - .L_148)


	//   ....[0]....
.L_148:
        /*0e78*/ 	.word	0x00001d40


	//   ....[1]....
        /*0e7c*/ 	.word	0x00001e90


	//   ....[2]....
        /*0e80*/ 	.word	0x00007310


	//   ....[3]....
        /*0e84*/ 	.word	0x00007880


	//   ....[4]....
        /*0e88*/ 	.word	0x000177a0


	//   ....[5]....
        /*0e8c*/ 	.word	0x00017930


	//   ....[6]....
        /*0e90*/ 	.word	0x00017a80


	//   ....[7]....
        /*0e94*/ 	.word	0x00017bd0


	//   ....[8]....
        /*0e98*/ 	.word	0x00018b30


	//----- nvinfo : EIATTR_MBARRIER_INSTR_OFFSETS
	.align		4
.L_149:
        /*0e9c*/ 	.byte	0x04, 0x39
        /*0e9e*/ 	.short	(.L_151 - .L_150)


	//   ....[0]....
.L_150:
        /*0ea0*/ 	.word	0x00000250
        /*0ea4*/ 	.word	0x000000ff
        /*0ea8*/ 	.word	0x00019c00
        /*0eac*/ 	.short	0x0100
        /*0eae*/ 	.byte	0x08
	.zero		1


	//   ....[1]....
        /*0eb0*/ 	.word	0x00000260
        /*0eb4*/ 	.word	0x000000ff
        /*0eb8*/ 	.word	0x00019c20
        /*0ebc*/ 	.short	0x0100
        /*0ebe*/ 	.byte	0x08
	.zero		1


	//   ....[2]....
        /*0ec0*/ 	.word	0x00000350
        /*0ec4*/ 	.word	0x000000ff
        /*0ec8*/ 	.word	0x00019c30
        /*0ecc*/ 	.short	0x0100
        /*0ece*/ 	.byte	0x08
	.zero		1


	//   ....[3]....
        /*0ed0*/ 	.word	0x00000360
        /*0ed4*/ 	.word	0x000000ff
        /*0ed8*/ 	.word	0x00019c40
        /*0edc*/ 	.short	0x0100
        /*0ede*/ 	.byte	0x08
	.zero		1


	//   ....[4]....
        /*0ee0*/ 	.word	0x00000370
        /*0ee4*/ 	.word	0x000000ff
        /*0ee8*/ 	.word	0x00019c38
        /*0eec*/ 	.short	0x0100
        /*0eee*/ 	.byte	0x08
	.zero		1


	//   ....[5]....
        /*0ef0*/ 	.word	0x00000380
        /*0ef4*/ 	.word	0x000000ff
        /*0ef8*/ 	.word	0x00019c48
        /*0efc*/ 	.short	0x0100
        /*0efe*/ 	.byte	0x08
	.zero		1


	//   ....[6]....
        /*0f00*/ 	.word	0x000004b0
        /*0f04*/ 	.word	0x000000ff
        /*0f08*/ 	.word	0x00019c50
        /*0f0c*/ 	.short	0x0100
        /*0f0e*/ 	.byte	0x08
	.zero		1


	//   ....[7]....
        /*0f10*/ 	.word	0x000004c0
        /*0f14*/ 	.word	0x000000ff
        /*0f18*/ 	.word	0x00019c60
        /*0f1c*/ 	.short	0x0100
        /*0f1e*/ 	.byte	0x08
	.zero		1


	//   ....[8]....
        /*0f20*/ 	.word	0x000004d0
        /*0f24*/ 	.word	0x000000ff
        /*0f28*/ 	.word	0x00019c58
        /*0f2c*/ 	.short	0x0100
        /*0f2e*/ 	.byte	0x08
	.zero		1


	//   ....[9]....
        /*0f30*/ 	.word	0x000004e0
        /*0f34*/ 	.word	0x000000ff
        /*0f38*/ 	.word	0x00019c68
        /*0f3c*/ 	.short	0x0100
        /*0f3e*/ 	.byte	0x08
	.zero		1


	//   ....[10]....
        /*0f40*/ 	.word	0x000005d0
        /*0f44*/ 	.word	0x000000ff
        /*0f48*/ 	.word	0x00019c70
        /*0f4c*/ 	.short	0x0100
        /*0f4e*/ 	.byte	0x06
	.zero		1


	//   ....[11]....
        /*0f50*/ 	.word	0x000005e0
        /*0f54*/ 	.word	0x000000ff
        /*0f58*/ 	.word	0x00019c80
        /*0f5c*/ 	.short	0x0100
        /*0f5e*/ 	.byte	0x06
	.zero		1


	//   ....[12]....
        /*0f60*/ 	.word	0x000005f0
        /*0f64*/ 	.word	0x000000ff
        /*0f68*/ 	.word	0x00019c78
        /*0f6c*/ 	.short	0x0100
        /*0f6e*/ 	.byte	0x06
	.zero		1


	//   ....[13]....
        /*0f70*/ 	.word	0x00000600
        /*0f74*/ 	.word	0x000000ff
        /*0f78*/ 	.word	0x00019c88
        /*0f7c*/ 	.short	0x0100
        /*0f7e*/ 	.byte	0x06
	.zero		1


	//   ....[14]....
        /*0f80*/ 	.word	0x00000730
        /*0f84*/ 	.word	0x000000ff
        /*0f88*/ 	.word	0x00019c90
        /*0f8c*/ 	.short	0x0100
        /*0f8e*/ 	.byte	0x08
	.zero		1


	//   ....[15]....
        /*0f90*/ 	.word	0x00000740
        /*0f94*/ 	.word	0x000000ff
        /*0f98*/ 	.word	0x00019ca0
        /*0f9c*/ 	.short	0x0100
        /*0f9e*/ 	.byte	0x08
	.zero		1


	//   ....[16]....
        /*0fa0*/ 	.word	0x00000750
        /*0fa4*/ 	.word	0x000000ff
        /*0fa8*/ 	.word	0x00019c98
        /*0fac*/ 	.short	0x0100
        /*0fae*/ 	.byte	0x08
	.zero		1


	//   ....[17]....
        /*0fb0*/ 	.word	0x00000760
        /*0fb4*/ 	.word	0x000000ff
        /*0fb8*/ 	.word	0x00019ca8
        /*0fbc*/ 	.short	0x0100
        /*0fbe*/ 	.byte	0x08
	.zero		1


	//   ....[18]....
        /*0fc0*/ 	.word	0x000008a0
        /*0fc4*/ 	.word	0x000000ff
        /*0fc8*/ 	.word	0x00019cb0
        /*0fcc*/ 	.short	0x0100
        /*0fce*/ 	.byte	0x08
	.zero		1


	//   ....[19]....
        /*0fd0*/ 	.word	0x000008b0
        /*0fd4*/ 	.word	0x000000ff
        /*0fd8*/ 	.word	0x00019cc0
        /*0fdc*/ 	.short	0x0100
        /*0fde*/ 	.byte	0x08
	.zero		1


	//   ....[20]....
        /*0fe0*/ 	.word	0x000008c0
        /*0fe4*/ 	.word	0x000000ff
        /*0fe8*/ 	.word	0x00019cb8
        /*0fec*/ 	.short	0x0100
        /*0fee*/ 	.byte	0x08
	.zero		1


	//   ....[21]....
        /*0ff0*/ 	.word	0x000008d0
        /*0ff4*/ 	.word	0x000000ff
        /*0ff8*/ 	.word	0x00019cc8
        /*0ffc*/ 	.short	0x0100
        /*0ffe*/ 	.byte	0x08
	.zero		1


	//   ....[22]....
        /*1000*/ 	.word	0x00002bb0
        /*1004*/ 	.word	0x00000046
        /*1008*/ 	.word	0x00019c90
        /*100c*/ 	.short	0x010a
        /*100e*/ 	.byte	0x3f
	.zero		1


	//   ....[23]....
        /*1010*/ 	.word	0x000044c0
        /*1014*/ 	.word	0x00000046
        /*1018*/ 	.word	0x00019c90
        /*101c*/ 	.short	0x010a
        /*101e*/ 	.byte	0x3f
	.zero		1


	//   ....[24]....
        /*1020*/ 	.word	0x00006490
        /*1024*/ 	.word	0x00000046
        /*1028*/ 	.word	0x00019c90
        /*102c*/ 	.short	0x010a
        /*102e*/ 	.byte	0x3f
	.zero		1


	//   ....[25]....
        /*1030*/ 	.word	0x00006860
        /*1034*/ 	.word	0x00000004
        /*1038*/ 	.word	0x00000000
        /*103c*/ 	.short	0x0101
        /*103e*/ 	.byte	0x3f
	.zero		1


	//   ....[26]....
        /*1040*/ 	.word	0x000068a0
        /*1044*/ 	.word	0x00000046
        /*1048*/ 	.word	0x00019cb0
        /*104c*/ 	.short	0x010a
        /*104e*/ 	.byte	0x3f
	.zero		1


	//   ....[27]....
        /*1050*/ 	.word	0x00006c20
        /*1054*/ 	.word	0x00000046
        /*1058*/ 	.word	0x00000000
        /*105c*/ 	.short	0x0101
        /*105e*/ 	.byte	0x3f
	.zero		1


	//   ....[28]....
        /*1060*/ 	.word	0x000075e0
        /*1064*/ 	.word	0x00000012
        /*1068*/ 	.word	0x00019c00
        /*106c*/ 	.short	0x010a
        /*106e*/ 	.byte	0x3f
	.zero		1


	//   ....[29]....
        /*1070*/ 	.word	0x00007630
        /*1074*/ 	.word	0x00000012
        /*1078*/ 	.word	0x00019c00
        /*107c*/ 	.short	0x010a
        /*107e*/ 	.byte	0x3f
	.zero		1


	//   ....[30]....
        /*1080*/ 	.word	0x00007c90
        /*1084*/ 	.word	0x00000012
        /*1088*/ 	.word	0x00019c00
        /*108c*/ 	.short	0x010a
        /*108e*/ 	.byte	0x3f
	.zero		1


	//   ....[31]....
        /*1090*/ 	.word	0x000097a0
        /*1094*/ 	.word	0x00000012
        /*1098*/ 	.word	0x00019c00
        /*109c*/ 	.short	0x010a
        /*109e*/ 	.byte	0x3f
	.zero		1


	//   ....[32]....
        /*10a0*/ 	.word	0x0000b930
        /*10a4*/ 	.word	0x00000000
        /*10a8*/ 	.word	0x00019c30
        /*10ac*/ 	.short	0x010a
        /*10ae*/ 	.byte	0x3f
	.zero		1


	//   ....[33]....
        /*10b0*/ 	.word	0x0000b9d0
        /*10b4*/ 	.word	0x00000000
        /*10b8*/ 	.word	0x00019c30
        /*10bc*/ 	.short	0x010a
        /*10be*/ 	.byte	0x3f
	.zero		1


	//   ....[34]....
        /*10c0*/ 	.word	0x0000d390
        /*10c4*/ 	.word	0x00000025
        /*10c8*/ 	.word	0x00000000
        /*10cc*/ 	.short	0x0101
        /*10ce*/ 	.byte	0x3f
	.zero		1


	//   ....[35]....
        /*10d0*/ 	.word	0x0000e340
        /*10d4*/ 	.word	0x0000000b
        /*10d8*/ 	.word	0x00019c30
        /*10dc*/ 	.short	0x010a
        /*10de*/ 	.byte	0x3f
	.zero		1


	//   ....[36]....
        /*10e0*/ 	.word	0x0000e3b0
        /*10e4*/ 	.word	0x0000000b
        /*10e8*/ 	.word	0x00019c30
        /*10ec*/ 	.short	0x010a
        /*10ee*/ 	.byte	0x3f
	.zero		1


	//   ....[37]....
        /*10f0*/ 	.word	0x0000e5c0
        /*10f4*/ 	.word	0x0000000c
        /*10f8*/ 	.word	0x00019c50
        /*10fc*/ 	.short	0x010a
        /*10fe*/ 	.byte	0x3f
	.zero		1


	//   ....[38]....
        /*1100*/ 	.word	0x0000e610
        /*1104*/ 	.word	0x0000000c
        /*1108*/ 	.word	0x00019c50
        /*110c*/ 	.short	0x010a
        /*110e*/ 	.byte	0x3f
	.zero		1


	//   ....[39]....
        /*1110*/ 	.word	0x0000ef20
        /*1114*/ 	.word	0x00000031
        /*1118*/ 	.word	0x00000000
        /*111c*/ 	.short	0x0101
        /*111e*/ 	.byte	0x3f
	.zero		1


	//   ....[40]....
        /*1120*/ 	.word	0x00010340
        /*1124*/ 	.word	0x0000000c
        /*1128*/ 	.word	0x00000000
        /*112c*/ 	.short	0x0101
        /*112e*/ 	.byte	0x3f
	.zero		1


	//   ....[41]....
        /*1130*/ 	.word	0x000108f0
        /*1134*/ 	.word	0x0000000a
        /*1138*/ 	.word	0x00019c50
        /*113c*/ 	.short	0x010a
        /*113e*/ 	.byte	0x3f
	.zero		1


	//   ....[42]....
        /*1140*/ 	.word	0x00010940
        /*1144*/ 	.word	0x0000000a
        /*1148*/ 	.word	0x00019c50
        /*114c*/ 	.short	0x010a
        /*114e*/ 	.byte	0x3f
	.zero		1


	//   ....[43]....
        /*1150*/ 	.word	0x000111f0
        /*1154*/ 	.word	0x00000005
        /*1158*/ 	.word	0x00000000
        /*115c*/ 	.short	0x0101
        /*115e*/ 	.byte	0x3f
	.zero		1


	//   ....[44]....
        /*1160*/ 	.word	0x00012e00
        /*1164*/ 	.word	0x00000000
        /*1168*/ 	.word	0x00000000
        /*116c*/ 	.short	0x0101
        /*116e*/ 	.byte	0x3f
	.zero		1


	//   ....[45]....
        /*1170*/ 	.word	0x000133a0
        /*1174*/ 	.word	0x00000002
        /*1178*/ 	.word	0x00000000
        /*117c*/ 	.short	0x0101
        /*117e*/ 	.byte	0x3f
	.zero		1


	//   ....[46]....
        /*1180*/ 	.word	0x00015fe0
        /*1184*/ 	.word	0x00000011
        /*1188*/ 	.word	0x00019c20
        /*118c*/ 	.short	0x010a
        /*118e*/ 	.byte	0x3f
	.zero		1


	//   ....[47]....
        /*1190*/ 	.word	0x00016070
        /*1194*/ 	.word	0x00000008
        /*1198*/ 	.word	0x00019ca0
        /*119c*/ 	.short	0x010a
        /*119e*/ 	.byte	0x3f
	.zero		1


	//   ....[48]....
        /*11a0*/ 	.word	0x000164c0
        /*11a4*/ 	.word	0x00000008
        /*11a8*/ 	.word	0x00019cc0
        /*11ac*/ 	.short	0x010a
        /*11ae*/ 	.byte	0x3f
	.zero		1


	//   ....[49]....
        /*11b0*/ 	.word	0x000169e0
        /*11b4*/ 	.word	0x00000009
        /*11b8*/ 	.word	0x00019ca0
        /*11bc*/ 	.short	0x010a
        /*11be*/ 	.byte	0x3f
	.zero		1


	//   ....[50]....
        /*11c0*/ 	.word	0x00016e20
        /*11c4*/ 	.word	0x00000009
        /*11c8*/ 	.word	0x00019cc0
        /*11cc*/ 	.short	0x010a
        /*11ce*/ 	.byte	0x3f
	.zero		1


	//   ....[51]....
        /*11d0*/ 	.word	0x00018030
        /*11d4*/ 	.word	0x00000004
        /*11d8*/ 	.word	0x00019c80
        /*11dc*/ 	.short	0x010a
        /*11de*/ 	.byte	0x3f
	.zero		1


	//   ....[52]....
        /*11e0*/ 	.word	0x000183f0
        /*11e4*/ 	.word	0x00000004
        /*11e8*/ 	.word	0x00019c70
        /*11ec*/ 	.short	0x0107
        /*11ee*/ 	.byte	0x3f
	.zero		1


	//   ....[53]....
        /*11f0*/ 	.word	0x000184b0
        /*11f4*/ 	.word	0x00000004
        /*11f8*/ 	.word	0x00019c70
        /*11fc*/ 	.short	0x0101
        /*11fe*/ 	.byte	0x3f
	.zero		1


	//   ....[54]....
        /*1200*/ 	.word	0x00018500
        /*1204*/ 	.word	0x00000004
        /*1208*/ 	.word	0x00019c40
        /*120c*/ 	.short	0x010a
        /*120e*/ 	.byte	0x3f
	.zero		1


	//   ....[55]....
        /*1210*/ 	.word	0x00018810
        /*1214*/ 	.word	0x00000004
        /*1218*/ 	.word	0x00019c30
        /*121c*/ 	.short	0x0107
        /*121e*/ 	.byte	0x3f
	.zero		1


	//   ....[56]....
        /*1220*/ 	.word	0x000188e0
        /*1224*/ 	.word	0x00000004
        /*1228*/ 	.word	0x00019c30
        /*122c*/ 	.short	0x0101
        /*122e*/ 	.byte	0x3f
	.zero		1


	//   ....[57]....
        /*1230*/ 	.word	0x00019260
        /*1234*/ 	.word	0x00000011
        /*1238*/ 	.word	0x00019c00
        /*123c*/ 	.short	0x0107
        /*123e*/ 	.byte	0x3f
	.zero		1


	//   ....[58]....
        /*1240*/ 	.word	0x00019360
        /*1244*/ 	.word	0x00000011
        /*1248*/ 	.word	0x00019c00
        /*124c*/ 	.short	0x0101
        /*124e*/ 	.byte	0x3f
	.zero		1


	//   ....[59]....
        /*1250*/ 	.word	0x00019380
        /*1254*/ 	.word	0x00000011
        /*1258*/ 	.word	0x00019c20
        /*125c*/ 	.short	0x010a
        /*125e*/ 	.byte	0x3f
	.zero		1


	//   ....[60]....
        /*1260*/ 	.word	0x00019710
        /*1264*/ 	.word	0x00000000
        /*1268*/ 	.word	0x00019c80
        /*126c*/ 	.short	0x010a
        /*126e*/ 	.byte	0x3f
	.zero		1


	//   ....[61]....
        /*1270*/ 	.word	0x00019a10
        /*1274*/ 	.word	0x00000000
        /*1278*/ 	.word	0x00019c70
        /*127c*/ 	.short	0x0107
        /*127e*/ 	.byte	0x3f
	.zero		1


	//   ....[62]....
        /*1280*/ 	.word	0x00019ad0
        /*1284*/ 	.word	0x00000000
        /*1288*/ 	.word	0x00019c70
        /*128c*/ 	.short	0x0101
        /*128e*/ 	.byte	0x3f
	.zero		1


	//   ....[63]....
        /*1290*/ 	.word	0x00019b00
        /*1294*/ 	.word	0x00000000
        /*1298*/ 	.word	0x00019c40
        /*129c*/ 	.short	0x010a
        /*129e*/ 	.byte	0x3f
	.zero		1


	//   ....[64]....
        /*12a0*/ 	.word	0x00019de0
        /*12a4*/ 	.word	0x00000000
        /*12a8*/ 	.word	0x00019c30
        /*12ac*/ 	.short	0x0107
        /*12ae*/ 	.byte	0x3f
	.zero		1


	//   ....[65]....
        /*12b0*/ 	.word	0x00019eb0
        /*12b4*/ 	.word	0x00000000
        /*12b8*/ 	.word	0x00019c30
        /*12bc*/ 	.short	0x0101
        /*12be*/ 	.byte	0x3f
	.zero		1


	//   ....[66]....
        /*12c0*/ 	.word	0x00019f30
        /*12c4*/ 	.word	0x00000002
        /*12c8*/ 	.word	0x00019c70
        /*12cc*/ 	.short	0x010a
        /*12ce*/ 	.byte	0x3f
	.zero		1


	//   ....[67]....
        /*12d0*/ 	.word	0x00019fc0
        /*12d4*/ 	.word	0x00000002
        /*12d8*/ 	.word	0x00019c60
        /*12dc*/ 	.short	0x010a
        /*12de*/ 	.byte	0x3f
	.zero		1


	//   ....[68]....
        /*12e0*/ 	.word	0x0001a350
        /*12e4*/ 	.word	0x00000002
        /*12e8*/ 	.word	0x00019c50
        /*12ec*/ 	.short	0x0101
        /*12ee*/ 	.byte	0x3f
	.zero		1


	//   ....[69]....
        /*12f0*/ 	.word	0x0001a3e0
        /*12f4*/ 	.word	0x00000002
        /*12f8*/ 	.word	0x00000000
        /*12fc*/ 	.short	0x0101
        /*12fe*/ 	.byte	0x3f
	.zero		1


	//   ....[70]....
        /*1300*/ 	.word	0x0001a5a0
        /*1304*/ 	.word	0x00000003
        /*1308*/ 	.word	0x00019c70
        /*130c*/ 	.short	0x010a
        /*130e*/ 	.byte	0x3f
	.zero		1


	//   ....[71]....
        /*1310*/ 	.word	0x0001a620
        /*1314*/ 	.word	0x00000003
        /*1318*/ 	.word	0x00019c60
        /*131c*/ 	.short	0x010a
        /*131e*/ 	.byte	0x3f
	.zero		1


	//   ....[72]....
        /*1320*/ 	.word	0x0001a9c0
        /*1324*/ 	.word	0x00000003
        /*1328*/ 	.word	0x00019c50
        /*132c*/ 	.short	0x0101
        /*132e*/ 	.byte	0x3f
	.zero		1


	//   ....[73]....
        /*1330*/ 	.word	0x0001aa70
        /*1334*/ 	.word	0x00000003
        /*1338*/ 	.word	0x00000000
        /*133c*/ 	.short	0x0101
        /*133e*/ 	.byte	0x3f
	.zero		1


	//   ....[74]....
        /*1340*/ 	.word	0x0001b7b0
        /*1344*/ 	.word	0x00000005
        /*1348*/ 	.word	0x00019c20
        /*134c*/ 	.short	0x010a
        /*134e*/ 	.byte	0x3f
	.zero		1


	//   ....[75]....
        /*1350*/ 	.word	0x0001b920
        /*1354*/ 	.word	0x00000003
        /*1358*/ 	.word	0x00019c40
        /*135c*/ 	.short	0x010a
        /*135e*/ 	.byte	0x3f
	.zero		1


	//   ....[76]....
        /*1360*/ 	.word	0x0001b9c0
        /*1364*/ 	.word	0x00000013
        /*1368*/ 	.word	0x00019c40
        /*136c*/ 	.short	0x010a
        /*136e*/ 	.byte	0x3f
	.zero		1


	//   ....[77]....
        /*1370*/ 	.word	0x0001ba00
        /*1374*/ 	.word	0x00000003
        /*1378*/ 	.word	0x00019c60
        /*137c*/ 	.short	0x010a
        /*137e*/ 	.byte	0x3f
	.zero		1


	//   ....[78]....
        /*1380*/ 	.word	0x0001ba40
        /*1384*/ 	.word	0x00000013
        /*1388*/ 	.word	0x00019c60
        /*138c*/ 	.short	0x010a
        /*138e*/ 	.byte	0x3f
	.zero		1


	//   ....[79]....
        /*1390*/ 	.word	0x0001ba80
        /*1394*/ 	.word	0x00000003
        /*1398*/ 	.word	0x00019c80
        /*139c*/ 	.short	0x010a
        /*139e*/ 	.byte	0x3f
	.zero		1


	//   ....[80]....
        /*13a0*/ 	.word	0x0001bac0
        /*13a4*/ 	.word	0x00000013
        /*13a8*/ 	.word	0x00019c80
        /*13ac*/ 	.short	0x010a
        /*13ae*/ 	.byte	0x3f
	.zero		1


	//   ....[81]....
        /*13b0*/ 	.word	0x0001bb20
        /*13b4*/ 	.word	0x00000046
        /*13b8*/ 	.word	0x00019c90
        /*13bc*/ 	.short	0x010a
        /*13be*/ 	.byte	0x3f
	.zero		1


	//   ....[82]....
        /*13c0*/ 	.word	0x0001bc90
        /*13c4*/ 	.word	0x00000046
        /*13c8*/ 	.word	0x00019c90
        /*13cc*/ 	.short	0x010a
        /*13ce*/ 	.byte	0x3f
	.zero		1


	//   ....[83]....
        /*13d0*/ 	.word	0x0001be10
        /*13d4*/ 	.word	0x00000046
        /*13d8*/ 	.word	0x00019c90
        /*13dc*/ 	.short	0x010a
        /*13de*/ 	.byte	0x3f
	.zero		1


	//   ....[84]....
        /*13e0*/ 	.word	0x0001bf70
        /*13e4*/ 	.word	0x00000046
        /*13e8*/ 	.word	0x00019cb0
        /*13ec*/ 	.short	0x010a
        /*13ee*/ 	.byte	0x3f
	.zero		1


	//   ....[85]....
        /*13f0*/ 	.word	0x0001c190
        /*13f4*/ 	.word	0x00000012
        /*13f8*/ 	.word	0x00019c00
        /*13fc*/ 	.short	0x010a
        /*13fe*/ 	.byte	0x3f
	.zero		1


	//   ....[86]....
        /*1400*/ 	.word	0x0001c3b0
        /*1404*/ 	.word	0x00000012
        /*1408*/ 	.word	0x00019c00
        /*140c*/ 	.short	0x010a
        /*140e*/ 	.byte	0x3f
	.zero		1


	//   ....[87]....
        /*1410*/ 	.word	0x0001c400
        /*1414*/ 	.word	0x00000000
        /*1418*/ 	.word	0x00019c30
        /*141c*/ 	.short	0x010a
        /*141e*/ 	.byte	0x3f
	.zero		1


	//   ....[88]....
        /*1420*/ 	.word	0x0001c450
        /*1424*/ 	.word	0x0000000b
        /*1428*/ 	.word	0x00019c30
        /*142c*/ 	.short	0x010a
        /*142e*/ 	.byte	0x3f
	.zero		1


	//   ....[89]....
        /*1430*/ 	.word	0x0001c4a0
        /*1434*/ 	.word	0x0000000c
        /*1438*/ 	.word	0x00019c50
        /*143c*/ 	.short	0x010a
        /*143e*/ 	.byte	0x3f
	.zero		1


	//   ....[90]....
        /*1440*/ 	.word	0x0001c4f0
        /*1444*/ 	.word	0x0000000a
        /*1448*/ 	.word	0x00019c50
        /*144c*/ 	.short	0x010a
        /*144e*/ 	.byte	0x3f
	.zero		1


	//   ....[91]....
        /*1450*/ 	.word	0x0001c690
        /*1454*/ 	.word	0x00000011
        /*1458*/ 	.word	0x00019c20
        /*145c*/ 	.short	0x010a
        /*145e*/ 	.byte	0x3f
	.zero		1


	//   ....[92]....
        /*1460*/ 	.word	0x0001c6e0
        /*1464*/ 	.word	0x00000008
        /*1468*/ 	.word	0x00019ca0
        /*146c*/ 	.short	0x010a
        /*146e*/ 	.byte	0x3f
	.zero		1


	//   ....[93]....
        /*1470*/ 	.word	0x0001c730
        /*1474*/ 	.word	0x00000008
        /*1478*/ 	.word	0x00019cc0
        /*147c*/ 	.short	0x010a
        /*147e*/ 	.byte	0x3f
	.zero		1


	//   ....[94]....
        /*1480*/ 	.word	0x0001c780
        /*1484*/ 	.word	0x00000009
        /*1488*/ 	.word	0x00019ca0
        /*148c*/ 	.short	0x010a
        /*148e*/ 	.byte	0x3f
	.zero		1


	//   ....[95]....
        /*1490*/ 	.word	0x0001c7d0
        /*1494*/ 	.word	0x00000009
        /*1498*/ 	.word	0x00019cc0
        /*149c*/ 	.short	0x010a
        /*149e*/ 	.byte	0x3f
	.zero		1


	//   ....[96]....
        /*14a0*/ 	.word	0x0001c900
        /*14a4*/ 	.word	0x00000004
        /*14a8*/ 	.word	0x00019c80
        /*14ac*/ 	.short	0x010a
        /*14ae*/ 	.byte	0x3f
	.zero		1


	//   ....[97]....
        /*14b0*/ 	.word	0x0001ccc0
        /*14b4*/ 	.word	0x00000004
        /*14b8*/ 	.word	0x00019c40
        /*14bc*/ 	.short	0x010a
        /*14be*/ 	.byte	0x3f
	.zero		1


	//   ....[98]....
        /*14c0*/ 	.word	0x0001d360
        /*14c4*/ 	.word	0x00000011
        /*14c8*/ 	.word	0x00019c20
        /*14cc*/ 	.short	0x010a
        /*14ce*/ 	.byte	0x3f
	.zero		1


	//   ....[99]....
        /*14d0*/ 	.word	0x0001d3b0
        /*14d4*/ 	.word	0x00000000
        /*14d8*/ 	.word	0x00019c80
        /*14dc*/ 	.short	0x010a
        /*14de*/ 	.byte	0x3f
	.zero		1


	//   ....[100]....
        /*14e0*/ 	.word	0x0001d670
        /*14e4*/ 	.word	0x00000000
        /*14e8*/ 	.word	0x00019c40
        /*14ec*/ 	.short	0x010a
        /*14ee*/ 	.byte	0x3f
	.zero		1


	//   ....[101]....
        /*14f0*/ 	.word	0x0001d920
        /*14f4*/ 	.word	0x00000002
        /*14f8*/ 	.word	0x00019c70
        /*14fc*/ 	.short	0x010a
        /*14fe*/ 	.byte	0x3f
	.zero		1


	//   ....[102]....
        /*1500*/ 	.word	0x0001d970
        /*1504*/ 	.word	0x00000002
        /*1508*/ 	.word	0x00019c60
        /*150c*/ 	.short	0x010a
        /*150e*/ 	.byte	0x3f
	.zero		1


	//   ....[103]....
        /*1510*/ 	.word	0x0001d9c0
        /*1514*/ 	.word	0x00000003
        /*1518*/ 	.word	0x00019c70
        /*151c*/ 	.short	0x010a
        /*151e*/ 	.byte	0x3f
	.zero		1


	//   ....[104]....
        /*1520*/ 	.word	0x0001da10
        /*1524*/ 	.word	0x00000003
        /*1528*/ 	.word	0x00019c60
        /*152c*/ 	.short	0x010a
        /*152e*/ 	.byte	0x3f
	.zero		1


	//   ....[105]....
        /*1530*/ 	.word	0x0001e530
        /*1534*/ 	.word	0x00000005
        /*1538*/ 	.word	0x00019c20
        /*153c*/ 	.short	0x010a
        /*153e*/ 	.byte	0x3f
	.zero		1


	//   ....[106]....
        /*1540*/ 	.word	0x0001e6d0
        /*1544*/ 	.word	0x00000003
        /*1548*/ 	.word	0x00019c40
        /*154c*/ 	.short	0x010a
        /*154e*/ 	.byte	0x3f
	.zero		1


	//   ....[107]....
        /*1550*/ 	.word	0x0001e720
        /*1554*/ 	.word	0x00000013
        /*1558*/ 	.word	0x00019c40
        /*155c*/ 	.short	0x010a
        /*155e*/ 	.byte	0x3f
	.zero		1


	//   ....[108]....
        /*1560*/ 	.word	0x0001e770
        /*1564*/ 	.word	0x00000003
        /*1568*/ 	.word	0x00019c60
        /*156c*/ 	.short	0x010a
        /*156e*/ 	.byte	0x3f
	.zero		1


	//   ....[109]....
        /*1570*/ 	.word	0x0001e7c0
        /*1574*/ 	.word	0x00000013
        /*1578*/ 	.word	0x00019c60
        /*157c*/ 	.short	0x010a
        /*157e*/ 	.byte	0x3f
	.zero		1


	//   ....[110]....
        /*1580*/ 	.word	0x0001e810
        /*1584*/ 	.word	0x00000003
        /*1588*/ 	.word	0x00019c80
        /*158c*/ 	.short	0x010a
        /*158e*/ 	.byte	0x3f
	.zero		1


	//----- nvinfo : EIATTR_NUM_MBARRIERS
	.align		4
.L_151:
        /*1590*/ 	.byte	0x03, 0x38
        /*1592*/ 	.short	0x0016


	//----- nvinfo : EIATTR_EXIT_INSTR_OFFSETS
	.align		4
        /*1594*/ 	.byte	0x04, 0x1c
        /*1596*/ 	.short	(.L_153 - .L_152)


	//   ....[0]....
.L_152:
        /*1598*/ 	.word	0x0001bb10


	//----- nvinfo : EIATTR_MAX_THREADS
	.align		4
.L_153:
        /*159c*/ 	.byte	0x04, 0x05
        /*159e*/ 	.short	(.L_155 - .L_154)
.L_154:
        /*15a0*/ 	.word	0x00000200
        /*15a4*/ 	.word	0x00000001
        /*15a8*/ 	.word	0x00000001


	//----- nvinfo : EIATTR_CRS_STACK_SIZE
	.align		4
.L_155:
        /*15ac*/ 	.byte	0x04, 0x1e
        /*15ae*/ 	.short	(.L_157 - .L_156)
.L_156:
        /*15b0*/ 	.word	0x00000000


	//----- nvinfo : EIATTR_CBANK_PARAM_SIZE
	.align		4
.L_157:
        /*15b4*/ 	.byte	0x03, 0x19
        /*15b6*/ 	.short	0x0af0


	//----- nvinfo : EIATTR_PARAM_CBANK
	.align		4
        /*15b8*/ 	.byte	0x04, 0x0a
        /*15ba*/ 	.short	(.L_159 - .L_158)
	.align		4
.L_158:
        /*15bc*/ 	.word	index@(.nv.constant0._ZN7cutlass13device_kernelIN5flash11enable_sm90INS1_16FlashAttnFwdSm90INS1_25CollectiveMainloopFwdSm90ILi2EN4cute5tupleIJNS5_1CILi1EEES8_S8_EEENS6_IJNS7_ILi192EEENS7_ILi128EEENS7_ILi96EEEEEELi96ENS_12float_e4m3_tEfNS_4arch4Sm90ELb0ELb0ELb1ELb1ELb1ELb1ELb0ELb1ELb1ELb1ELb1ELb0EEENS1_21CollectiveEpilogueFwdINS6_IJSA_SC_SB_EEES9_NS_10bfloat16_tESG_Li384ELb1ELb1ELb1ELb1EEENS1_36VarlenDynamicPersistentTileSchedulerILi192ELi128ELi384ELi128ELb1ELb1ELb1ELb0ELb1ELb1EEEEEEEEEvNT_6ParamsE)
        /*15c0*/ 	.short	0x0210
        /*15c2*/ 	.short	0x0af0


	//----- nvinfo : EIATTR_SW_WAR
	.align		4
.L_159:
        /*15c4*/ 	.byte	0x04, 0x36
        /*15c6*/ 	.short	(.L_161 - .L_160)
.L_160:
        /*15c8*/ 	.word	0x00000008
.L_161:


//--------------------- .nv.info._ZN7cutlass13device_kernelIN5flash11enable_sm90INS1_16FlashAttnFwdSm90INS1_25CollectiveMainloopFwdSm90ILi2EN4cute5tupleIJNS5_1CILi1EEES8_S8_EEENS6_IJNS7_ILi192EEENS7_ILi128EEENS7_ILi96EEEEEELi96ENS_12float_e4m3_tEfNS_4arch4Sm90ELb0ELb1ELb1ELb0ELb1ELb0ELb0ELb1ELb1ELb1ELb1ELb0EEENS1_21CollectiveEpilogueFwdINS6_IJSA_SC_SB_EEES9_NS_10bfloat16_tESG_Li384ELb0ELb1ELb1ELb1EEENS1_19SingleTileSchedulerILb0ELb1ELb1ELi192EEEEEEEEEvNT_6ParamsE --------------------------
	.section	.nv.info._ZN7cutlass13device_kernelIN5flash11enable_sm90INS1_16FlashAttnFwdSm90INS1_25CollectiveMainloopFwdSm90ILi2EN4cute5tupleIJNS5_1CILi1EEES8_S8_EEENS6_IJNS7_ILi192EEENS7_ILi128EEENS7_ILi96EEEEEELi96ENS_12float_e4m3_tEfNS_4arch4Sm90ELb0ELb1ELb1ELb0ELb1ELb0ELb0ELb1ELb1ELb1ELb1ELb0EEENS1_21CollectiveEpilogueFwdINS6_IJSA_SC_SB_EEES9_NS_10bfloat16_tESG_Li384ELb0ELb1ELb1ELb1EEENS1_19SingleTileSchedulerILb0ELb1ELb1ELi192EEEEEEEEEvNT_6ParamsE,"",@"SHT_CUDA_INFO"
	.sectionflags	@""
	.align	4


	//----- nvinfo : EIATTR_CUDA_API_VERSION
	.align		4
        /*0000*/ 	.byte	0x04, 0x37
        /*0002*/ 	.short	(.L_163 - .L_162)
.L_162:
        /*0004*/ 	.word	0x00000082


	//----- nvinfo : EIATTR_KPARAM_INFO
	.align		4
.L_163:
        /*0008*/ 	.byte	0x04, 0x17
        /*000a*/ 	.short	(.L_165 - .L_164)
.L_164:
        /*000c*/ 	.word	0x00000000
        /*0010*/ 	.short	0x0000
        /*0012*/ 	.short	0x0070
        /*0014*/ 	.byte	0x00, 0xf0, 0x01, 0x28


	//----- nvinfo : EIATTR_SPARSE_MMA_MASK
	.align		4
.L_165:
        /*0018*/ 	.byte	0x03, 0x50
        /*001a*/ 	.short	0x0000


	//----- nvinfo : EIATTR_MAXREG_COUNT
	.align		4
        /*001c*/ 	.byte	0x03, 0x1b
        /*001e*/ 	.short	0x0080


	//----- nvinfo : EIATTR_NUM_BARRIERS
	.align		4
        /*0020*/ 	.byte	0x02, 0x4c
        /*0022*/ 	.byte	0x09
	.zero		1


	//----- nvinfo : EIATTR_EXTERNS
	.align		4
        /*0024*/ 	.byte	0x04, 0x0f
        /*0026*/ 	.short	(.L_167 - .L_166)


	//   ....[0]....
	.align		4
.L_166:
        /*0028*/ 	.word	index@(__assertfail)


	//----- nvinfo : EIATTR_ANNOTATIONS
	.align		4
.L_167:
        /*002c*/ 	.byte	0x04, 0x55
        /*002e*/ 	.short	(.L_169 - .L_168)


	//   ....[0]....
.L_168:
        /*0030*/ 	.word	0x00000001
        /*0034*/ 	.byte	0xb0, 0x24, 0x01, 0x00, 0x01, 0x00, 0x00, 0x00, 0xa0, 0x44, 0x01, 0x00, 0x01, 0x00, 0x00, 0x00
        /*0044*/ 	.byte	0x20, 0x4a, 0x01, 0x00


	//----- nvinfo : EIATTR_MERCURY_ISA_VERSION
	.align		4
.L_169:
        /*0048*/ 	.byte	0x03, 0x5f
        /*004a*/ 	.short	0x0101


	//----- nvinfo : EIATTR_INT_WARP_WIDE_INSTR_OFFSETS
	.align		4
        /*004c*/ 	.byte	0x04, 0x31
        /*004e*/ 	.short	(.L_171 - .L_170)


	//   ....[0]....
.L_170:
        /*0050*/ 	.word	0x000000c0


	//   ....[1]....
        /*0054*/ 	.word	0x000000d0


	//   ....[2]....
        /*0058*/ 	.word	0x00000170


	//----- nvinfo : EIATTR_COOP_GROUP_MASK_REGIDS
	.align		4
.L_171:
        /*005c*/ 	.byte	0x04, 0x29
        /*005e*/ 	.short	(.L_173 - .L_172)


	//   ....[0]....
.L_172:
        /*0060*/ 	.word	0xffffffff


	//   ....[1]....
        /*0064*/ 	.word	0xffffffff


	//   ....[2]....
        /*0068*/ 	.word	0xffffffff


	//   ....[3]....
        /*006c*/ 	.word	0xffffffff


	//   ....[4]....
        /*0070*/ 	.word	0xffffffff


	//   ....[5]....
        /*0074*/ 	.word	0xffffffff


	//   ....[6]....
        /*0078*/ 	.word	0xffffffff


	//   ....[7]....
        /*007c*/ 	.word	0xffffffff


	//   ....[8]....
        /*0080*/ 	.word	0xffffffff


	//   ....[9]....
        /*0084*/ 	.word	0xffffffff


	//   ....[10]....
        /*0088*/ 	.word	0xffffffff


	//   ....[11]....
        /*008c*/ 	.word	0xffffffff


	//   ....[12]....
        /*0090*/ 	.word	0xffffffff


	//   ....[13]....
        /*0094*/ 	.word	0xffffffff


	//   ....[14]....
        /*0098*/ 	.word	0xffffffff


	//   ....[15]....
        /*009c*/ 	.word	0xffffffff


	//   ....[16]....
        /*00a0*/ 	.word	0xffffffff


	//   ....[17]....
        /*00a4*/ 	.word	0xffffffff


	//   ....[18]....
        /*00a8*/ 	.word	0xffffffff


	//   ....[19]....
        /*00ac*/ 	.word	0xffffffff


	//   ....[20]....
        /*00b0*/ 	.word	0xffffffff


	//   ....[21]....
        /*00b4*/ 	.word	0xffffffff


	//   ....[22]....
        /*00b8*/ 	.word	0xffffffff


	//   ....[23]....
        /*00bc*/ 	.word	0xffffffff


	//   ....[24]....
        /*00c0*/ 	.word	0xffffffff


	//   ....[25]....
        /*00c4*/ 	.word	0xffffffff


	//   ....[26]....
        /*00c8*/ 	.word	0xffffffff


	//   ....[27]....
        /*00cc*/ 	.word	0xffffffff


	//   ....[28]....
        /*00d0*/ 	.word	0xffffffff


	//   ....[29]....
        /*00d4*/ 	.word	0xffffffff


	//   ....[30]....
        /*00d8*/ 	.word	0xffffffff


	//   ....[31]....
        /*00dc*/ 	.word	0xffffffff


	//   ....[32]....
        /*00e0*/ 	.word	0xffffffff


	//   ....[33]....
        /*00e4*/ 	.word	0xffffffff


	//   ....[34]....
        /*00e8*/ 	.word	0xffffffff


	//   ....[35]....
        /*00ec*/ 	.word	0xffffffff


	//   ....[36]....
        /*00f0*/ 	.word	0xffffffff


	//   ....[37]....
        /*00f4*/ 	.word	0xffffffff


	//   ....[38]....
        /*00f8*/ 	.word	0xffffffff


	//   ....[39]....
        /*00fc*/ 	.word	0xffffffff


	//   ....[40]....
        /*0100*/ 	.word	0xffffffff


	//   ....[41]....
        /*0104*/ 	.word	0xffffffff


	//   ....[42]....
        /*0108*/ 	.word	0xffffffff


	//   ....[43]....
        /*010c*/ 	.word	0xffffffff


	//   ....[44]....
        /*0110*/ 	.word	0xffffffff


	//   ....[45]....
        /*0114*/ 	.word	0xffffffff


	//   ....[46]....
        /*0118*/ 	.word	0xffffffff


	//   ....[47]....
        /*011c*/ 	.word	0xffffffff


	//   ....[48]....
        /*0120*/ 	.word	0xffffffff


	//   ....[49]....
        /*0124*/ 	.word	0xffffffff


	//   ....[50]....
        /*0128*/ 	.word	0xffffffff


	//   ....[51]....
        /*012c*/ 	.word	0xffffffff


	//   ....[52]....
        /*0130*/ 	.word	0xffffffff


	//   ....[53]....
        /*0134*/ 	.word	0xffffffff


	//   ....[54]....
        /*0138*/ 	.word	0xffffffff


	//   ....[55]....
        /*013c*/ 	.word	0xffffffff


	//   ....[56]....
        /*0140*/ 	.word	0xffffffff


	//   ....[57]....
        /*0144*/ 	.word	0xffffffff


	//   ....[58]....
        /*0148*/ 	.word	0xffffffff


	//   ....[59]....
        /*014c*/ 	.word	0xffffffff


	//   ....[60]....
        /*0150*/ 	.word	0xffffffff


	//   ....[61]....
        /*0154*/ 	.word	0xffffffff


	//   ....[62]....
        /*0158*/ 	.word	0xffffffff


	//   ....[63]....
        /*015c*/ 	.word	0xffffffff


	//   ....[64]....
        /*0160*/ 	.word	0xffffffff


	//   ....[65]....
        /*0164*/ 	.word	0xffffffff


	//   ....[66]....
        /*0168*/ 	.word	0xffffffff


	//   ....[67]....
        /*016c*/ 	.word	0xffffffff


	//   ....[68]....
        /*0170*/ 	.word	0xffffffff


	//   ....[69]....
        /*0174*/ 	.word	0xffffffff


	//   ....[70]....
        /*0178*/ 	.word	0xffffffff


	//   ....[71]....
        /*017c*/ 	.word	0xffffffff


	//   ....[72]....
        /*0180*/ 	.word	0xffffffff


	//   ....[73]....
        /*0184*/ 	.word	0xffffffff


	//   ....[74]....
        /*0188*/ 	.word	0xffffffff


	//   ....[75]....
        /*018c*/ 	.word	0xffffffff


	//   ....[76]....
        /*0190*/ 	.word	0xffffffff


	//   ....[77]....
        /*0194*/ 	.word	0xffffffff


	//   ....[78]....
        /*0198*/ 	.word	0xffffffff


	//   ....[79]....
        /*019c*/ 	.word	0xffffffff


	//   ....[80]....
        /*01a0*/ 	.word	0xffffffff


	//   ....[81]....
        /*01a4*/ 	.word	0xffffffff


	//   ....[82]....
        /*01a8*/ 	.word	0xffffffff


	//   ....[83]....
        /*01ac*/ 	.word	0xffffffff


	//   ....[84]....
        /*01b0*/ 	.word	0xffffffff


	//   ....[85]....
        /*01b4*/ 	.word	0xffffffff


	//   ....[86]....
        /*01b8*/ 	.word	0xffffffff


	//   ....[87]....
        /*01bc*/ 	.word	0xffffffff


	//   ....[88]....
        /*01c0*/ 	.word	0xffffffff


	//   ....[89]....
        /*01c4*/ 	.word	0xffffffff


	//   ....[90]....
        /*01c8*/ 	.word	0xffffffff


	//   ....[91]....
        /*01cc*/ 	.word	0xffffffff


	//   ....[92]....
        /*01d0*/ 	.word	0xffffffff


	//   ....[93]....
        /*01d4*/ 	.word	0xffffffff


	//   ....[94]....
        /*01d8*/ 	.word	0xffffffff


	//   ....[95]....
        /*01dc*/ 	.word	0xffffffff


	//   ....[96]....
        /*01e0*/ 	.word	0xffffffff


	//   ....[97]....
        /*01e4*/ 	.word	0xffffffff


	//   ....[98]....
        /*01e8*/ 	.word	0xffffffff


	//   ....[99]....
        /*01ec*/ 	.word	0xffffffff


	//   ....[100]....
        /*01f0*/ 	.word	0xffffffff


	//   ....[101]....
        /*01f4*/ 	.word	0xffffffff


	//   ....[102]....
        /*01f8*/ 	.word	0xffffffff


	//   ....[103]....
        /*01fc*/ 	.word	0xffffffff


	//   ....[104]....
        /*0200*/ 	.word	0xffffffff


	//   ....[105]....
        /*0204*/ 	.word	0xffffffff


	//   ....[106]....
        /*0208*/ 	.word	0xffffffff


	//   ....[107]....
        /*020c*/ 	.word	0xffffffff


	//   ....[108]....
        /*0210*/ 	.word	0xffffffff


	//   ....[109]....
        /*0214*/ 	.word	0xffffffff


	//   ....[110]....
        /*0218*/ 	.word	0xffffffff


	//   ....[111]....
        /*021c*/ 	.word	0xffffffff


	//   ....[112]....
        /*0220*/ 	.word	0xffffffff


	//   ....[113]....
        /*0224*/ 	.word	0x0500000f


	//   ....[114]....
        /*0228*/ 	.word	0x0500000f


	//   ....[115]....
        /*022c*/ 	.word	0x0500000f


	//   ....[116]....
        /*0230*/ 	.word	0x0500000f


	//   ....[117]....
        /*0234*/ 	.word	0x0500000f


	//   ....[118]....
        /*0238*/ 	.word	0x0500000f


	//   ....[119]....
        /*023c*/ 	.word	0x0500000f


	//   ....[120]....
        /*0240*/ 	.word	0x0500000f


	//   ....[121]....
        /*0244*/ 	.word	0x0500000f


	//   ....[122]....
        /*0248*/ 	.word	0x0500000f


	//   ....[123]....
        /*024c*/ 	.word	0x0500000f


	//   ....[124]....
        /*0250*/ 	.word	0x0500000f


	//   ....[125]....
        /*0254*/ 	.word	0x0500000f


	//   ....[126]....
        /*0258*/ 	.word	0x0500000f


	//   ....[127]....
        /*025c*/ 	.word	0x0500000f


	//   ....[128]....
        /*0260*/ 	.word	0x0500000f


	//   ....[129]....
        /*0264*/ 	.word	0x0500000f


	//   ....[130]....
        /*0268*/ 	.word	0x0500000f


	//   ....[131]....
        /*026c*/ 	.word	0x0500000f


	//   ....[132]....
        /*0270*/ 	.word	0x0500000f


	//   ....[133]....
        /*0274*/ 	.word	0x0500000f


	//   ....[134]....
        /*0278*/ 	.word	0x0500000f


	//   ....[135]....
        /*027c*/ 	.word	0x0500000f


	//----- nvinfo : EIATTR_COOP_GROUP_INSTR_OFFSETS
	.align		4
.L_173:
        /*0280*/ 	.byte	0x04, 0x28
        /*0282*/ 	.short	(.L_175 - .L_174)


	//   ....[0]....
.L_174:
        /*0284*/ 	.word	0x00000070


	//   ....[1]....
        /*0288*/ 	.word	0x000000b0


	//   ....[2]....
        /*028c*/ 	.word	0x000002d0


	//   ....[3]....
        /*0290*/ 	.word	0x00000430


	//   ....[4]....
        /*0294*/ 	.word	0x00000550


	//   ....[5]....
        /*0298*/ 	.word	0x000006b0


	//   ....[6]....
        /*029c*/ 	.word	0x000014c0


	//   ....[7]....
        /*02a0*/ 	.word	0x00002020


	//   ....[8]....
        /*02a4*/ 	.word	0x00002ce0


	//   ....[9]....
        /*02a8*/ 	.word	0x00003d00


	//   ....[10]....
        /*02ac*/ 	.word	0x00003e20


	//   ....[11]....
        /*02b0*/ 	.word	0x000046d0


	//   ....[12]....
        /*02b4*/ 	.word	0x00004730


	//   ....[13]....
        /*02b8*/ 	.word	0x00005de0


	//   ....[14]....
        /*02bc*/ 	.word	0x000066f0


	//   ....[15]....
        /*02c0*/ 	.word	0x000072f0


	//   ....[16]....
        /*02c4*/ 	.word	0x000073f0


	//   ....[17]....
        /*02c8*/ 	.word	0x00007c40


	//   ....[18]....
        /*02cc*/ 	.word	0x00007ce0


	//   ....[19]....
        /*02d0*/ 	.word	0x00009fe0


	//   ....[20]....
        /*02d4*/ 	.word	0x0000a000


	//   ....[21]....
        /*02d8*/ 	.word	0x0000a030


	//   ....[22]....
        /*02dc*/ 	.word	0x0000a040


	//   ....[23]....
        /*02e0*/ 	.word	0x0000b9c0


	//   ....[24]....
        /*02e4*/ 	.word	0x0000c2e0


	//   ....[25]....
        /*02e8*/ 	.word	0x0000ced0


	//   ....[26]....
        /*02ec*/ 	.word	0x0000cf50


	//   ....[27]....
        /*02f0*/ 	.word	0x0000d880


	//   ....[28]....
        /*02f4*/ 	.word	0x0000d8f0


	//   ....[29]....
        /*02f8*/ 	.word	0x0000eb40


	//   ....[30]....
        /*02fc*/ 	.word	0x0000eb60


	//   ....[31]....
        /*0300*/ 	.word	0x0000ebe0


	//   ....[32]....
        /*0304*/ 	.word	0x0000ebf0


	//   ....[33]....
        /*0308*/ 	.word	0x0000f8c0


	//   ....[34]....
        /*030c*/ 	.word	0x0000f8d0


	//   ....[35]....
        /*0310*/ 	.word	0x0000f8e0


	//   ....[36]....
        /*0314*/ 	.word	0x0000f8f0


	//   ....[37]....
        /*0318*/ 	.word	0x0000f900


	//   ....[38]....
        /*031c*/ 	.word	0x0000f920


	//   ....[39]....
        /*0320*/ 	.word	0x0000f930


	//   ....[40]....
        /*0324*/ 	.word	0x0000f940


	//   ....[41]....
        /*0328*/ 	.word	0x0000f960


	//   ....[42]....
        /*032c*/ 	.word	0x0000f970


	//   ....[43]....
        /*0330*/ 	.word	0x0000f980


	//   ....[44]....
        /*0334*/ 	.word	0x0000f990


	//   ....[45]....
        /*0338*/ 	.word	0x0000f9b0


	//   ....[46]....
        /*033c*/ 	.word	0x0000f9d0


	//   ....[47]....
        /*0340*/ 	.word	0x0000f9e0


	//   ....[48]....
        /*0344*/ 	.word	0x0000f9f0


	//   ....[49]....
        /*0348*/ 	.word	0x0000fa10


	//   ....[50]....
        /*034c*/ 	.word	0x0000fa30


	//   ....[51]....
        /*0350*/ 	.word	0x0000fa40


	//   ....[52]....
        /*0354*/ 	.word	0x0000fa60


	//   ....[53]....
        /*0358*/ 	.word	0x0000fa80


	//   ....[54]....
        /*035c*/ 	.word	0x0000fa90


	//   ....[55]....
        /*0360*/ 	.word	0x0000faa0


	//   ....[56]....
        /*0364*/ 	.word	0x0000fab0


	//   ....[57]....
        /*0368*/ 	.word	0x0000fac0


	//   ....[58]....
        /*036c*/ 	.word	0x0000fae0


	//   ....[59]....
        /*0370*/ 	.word	0x0000faf0


	//   ....[60]....
        /*0374*/ 	.word	0x0000fb00


	//   ....[61]....
        /*0378*/ 	.word	0x0000fb10


	//   ....[62]....
        /*037c*/ 	.word	0x0000fb20


	//   ....[63]....
        /*0380*/ 	.word	0x0000fb30


	//   ....[64]....
        /*0384*/ 	.word	0x0000fb40


	//   ....[65]....
        /*0388*/ 	.word	0x0000fb50


	//   ....[66]....
        /*038c*/ 	.word	0x0000fb70


	//   ....[67]....
        /*0390*/ 	.word	0x0000fba0


	//   ....[68]....
        /*0394*/ 	.word	0x0000fbd0


	//   ....[69]....
        /*0398*/ 	.word	0x0000fc00


	//   ....[70]....
        /*039c*/ 	.word	0x0000fc40


	//   ....[71]....
        /*03a0*/ 	.word	0x0000fc80


	//   ....[72]....
        /*03a4*/ 	.word	0x0000fcb0


	//   ....[73]....
        /*03a8*/ 	.word	0x0000fcc0


	//   ....[74]....
        /*03ac*/ 	.word	0x0000fcd0


	//   ....[75]....
        /*03b0*/ 	.word	0x0000fce0


	//   ....[76]....
        /*03b4*/ 	.word	0x0000fcf0


	//   ....[77]....
        /*03b8*/ 	.word	0x0000fd00


	//   ....[78]....
        /*03bc*/ 	.word	0x0000fd10


	//   ....[79]....
        /*03c0*/ 	.word	0x0000fd20


	//   ....[80]....
        /*03c4*/ 	.word	0x0000fd30


	//   ....[81]....
        /*03c8*/ 	.word	0x00010080


	//   ....[82]....
        /*03cc*/ 	.word	0x000100e0


	//   ....[83]....
        /*03d0*/ 	.word	0x00010110


	//   ....[84]....
        /*03d4*/ 	.word	0x00010150


	//   ....[85]....
        /*03d8*/ 	.word	0x00010190


	//   ....[86]....
        /*03dc*/ 	.word	0x000101d0


	//   ....[87]....
        /*03e0*/ 	.word	0x000106f0


	//   ....[88]....
        /*03e4*/ 	.word	0x00010720


	//   ....[89]....
        /*03e8*/ 	.word	0x000110f0


	//   ....[90]....
        /*03ec*/ 	.word	0x00012870


	//   ....[91]....
        /*03f0*/ 	.word	0x000128a0


	//   ....[92]....
        /*03f4*/ 	.word	0x000128b0


	//   ....[93]....
        /*03f8*/ 	.word	0x00012980


	//   ....[94]....
        /*03fc*/ 	.word	0x00012cf0


	//   ....[95]....
        /*0400*/ 	.word	0x00012d00


	//   ....[96]....
        /*0404*/ 	.word	0x00012d10


	//   ....[97]....
        /*0408*/ 	.word	0x00012d50


	//   ....[98]....
        /*040c*/ 	.word	0x000134e0


	//   ....[99]....
        /*0410*/ 	.word	0x00013510


	//   ....[100]....
        /*0414*/ 	.word	0x00013530


	//   ....[101]....
        /*0418*/ 	.word	0x00013560


	//   ....[102]....
        /*041c*/ 	.word	0x000135a0


	//   ....[103]....
        /*0420*/ 	.word	0x00013630


	//   ....[104]....
        /*0424*/ 	.word	0x00013d70


	//   ....[105]....
        /*0428*/ 	.word	0x00013d80


	//   ....[106]....
        /*042c*/ 	.word	0x00013d90


	//   ....[107]....
        /*0430*/ 	.word	0x00013e10


	//   ....[108]....
        /*0434*/ 	.word	0x00014190


	//   ....[109]....
        /*0438*/ 	.word	0x000141b0


	//   ....[110]....
        /*043c*/ 	.word	0x000141d0


	//   ....[111]....
        /*0440*/ 	.word	0x000141f0


	//   ....[112]....
        /*0444*/ 	.word	0x00014f60


	//   ....[113]....
        /*0448*/ 	.word	0x000155e0


	//   ....[114]....
        /*044c*/ 	.word	0x000156d0


	//   ....[115]....
        /*0450*/ 	.word	0x00015780


	//   ....[116]....
        /*0454*/ 	.word	0x00015800


	//   ....[117]....
        /*0458*/ 	.word	0x000158d0


	//   ....[118]....
        /*045c*/ 	.word	0x00015a50


	//   ....[119]....
        /*0460*/ 	.word	0x00015ae0


	//   ....[120]....
        /*0464*/ 	.word	0x00015b60


	//   ....[121]....
        /*0468*/ 	.word	0x00015c10


	//   ....[122]....
        /*046c*/ 	.word	0x00015c90


	//   ....[123]....
        /*0470*/ 	.word	0x00015ce0


	//   ....[124]....
        /*0474*/ 	.word	0x00015da0


	//   ....[125]....
        /*0478*/ 	.word	0x00015e70


	//   ....[126]....
        /*047c*/ 	.word	0x00015ee0


	//   ....[127]....
        /*0480*/ 	.word	0x00015fb0


	//   ....[128]....
        /*0484*/ 	.word	0x000160f0


	//   ....[129]....
        /*0488*/ 	.word	0x00016180


	//   ....[130]....
        /*048c*/ 	.word	0x000161e0


	//   ....[131]....
        /*0490*/ 	.word	0x000162c0


	//   ....[132]....
        /*0494*/ 	.word	0x000163b0


	//   ....[133]....
        /*0498*/ 	.word	0x00016450


	//   ....[134]....
        /*049c*/ 	.word	0x000164c0


	//   ....[135]....
        /*04a0*/ 	.word	0x00016580


	//----- nvinfo : EIATTR_REG_RECONFIG
	.align		4
.L_175:
        /*04a4*/ 	.byte	0x01, 0x54
	.zero		2


	//----- nvinfo : EIATTR_SYSCALL_OFFSETS
	.align		4
        /*04a8*/ 	.byte	0x04, 0x46
        /*04aa*/ 	.short	(.L_177 - .L_176)


	//   ....[0]....
.L_176:
        /*04ac*/ 	.word	0x00001680


	//   ....[1]....
        /*04b0*/ 	.word	0x00011cc0


	//   ....[2]....
        /*04b4*/ 	.word	0x00011e00


	//   ....[3]....
        /*04b8*/ 	.word	0x00011f40


	//   ....[4]....
        /*04bc*/ 	.word	0x00012060


	//   ....[5]....
        /*04c0*/ 	.word	0x00013060


	//----- nvinfo : EIATTR_MBARRIER_INSTR_OFFSETS
	.align		4
.L_177:
        /*04c4*/ 	.byte	0x04, 0x39
        /*04c6*/ 	.short	(.L_179 - .L_178)


	//   ....[0]....
.L_178:
        /*04c8*/ 	.word	0x00000180
        /*04cc*/ 	.word	0x000000ff
        /*04d0*/ 	.word	0x00017000
        /*04d4*/ 	.short	0x0100
        /*04d6*/ 	.byte	0x08
	.zero		1


	//   ....[1]....
        /*04d8*/ 	.word	0x00000190
        /*04dc*/ 	.word	0x000000ff
        /*04e0*/ 	.word	0x00017020
        /*04e4*/ 	.short	0x0100
        /*04e6*/ 	.byte	0x08
	.zero		1


	//   ....[2]....
        /*04e8*/ 	.word	0x00000280
        /*04ec*/ 	.word	0x000000ff
        /*04f0*/ 	.word	0x00017030
        /*04f4*/ 	.short	0x0100
        /*04f6*/ 	.byte	0x08
	.zero		1


	//   ....[3]....
        /*04f8*/ 	.word	0x00000290
        /*04fc*/ 	.word	0x000000ff
        /*0500*/ 	.word	0x00017040
        /*0504*/ 	.short	0x0100
        /*0506*/ 	.byte	0x08
	.zero		1


	//   ....[4]....
        /*0508*/ 	.word	0x000002a0
        /*050c*/ 	.word	0x000000ff
        /*0510*/ 	.word	0x00017038
        /*0514*/ 	.short	0x0100
        /*0516*/ 	.byte	0x08
	.zero		1


	//   ....[5]....
        /*0518*/ 	.word	0x000002b0
        /*051c*/ 	.word	0x000000ff
        /*0520*/ 	.word	0x00017048
        /*0524*/ 	.short	0x0100
        /*0526*/ 	.byte	0x08
	.zero		1


	//   ....[6]....
        /*0528*/ 	.word	0x000003e0
        /*052c*/ 	.word	0x000000ff
        /*0530*/ 	.word	0x00017050
        /*0534*/ 	.short	0x0100
        /*0536*/ 	.byte	0x08
	.zero		1


	//   ....[7]....
        /*0538*/ 	.word	0x000003f0
        /*053c*/ 	.word	0x000000ff
        /*0540*/ 	.word	0x00017060
        /*0544*/ 	.short	0x0100
        /*0546*/ 	.byte	0x08
	.zero		1


	//   ....[8]....
        /*0548*/ 	.word	0x00000400
        /*054c*/ 	.word	0x000000ff
        /*0550*/ 	.word	0x00017058
        /*0554*/ 	.short	0x0100
        /*0556*/ 	.byte	0x08
	.zero		1


	//   ....[9]....
        /*0558*/ 	.word	0x00000410
        /*055c*/ 	.word	0x000000ff
        /*0560*/ 	.word	0x00017068
        /*0564*/ 	.short	0x0100
        /*0566*/ 	.byte	0x08
	.zero		1


	//   ....[10]....
        /*0568*/ 	.word	0x00000500
        /*056c*/ 	.word	0x000000ff
        /*0570*/ 	.word	0x00017070
        /*0574*/ 	.short	0x0100
        /*0576*/ 	.byte	0x06
	.zero		1


	//   ....[11]....
        /*0578*/ 	.word	0x00000510
        /*057c*/ 	.word	0x000000ff
        /*0580*/ 	.word	0x00017080
        /*0584*/ 	.short	0x0100
        /*0586*/ 	.byte	0x06
	.zero		1


	//   ....[12]....
        /*0588*/ 	.word	0x00000520
        /*058c*/ 	.word	0x000000ff
        /*0590*/ 	.word	0x00017078
        /*0594*/ 	.short	0x0100
        /*0596*/ 	.byte	0x06
	.zero		1


	//   ....[13]....
        /*0598*/ 	.word	0x00000530
        /*059c*/ 	.word	0x000000ff
        /*05a0*/ 	.word	0x00017088
        /*05a4*/ 	.short	0x0100
        /*05a6*/ 	.byte	0x06
	.zero		1


	//   ....[14]....
        /*05a8*/ 	.word	0x00000660
        /*05ac*/ 	.word	0x000000ff
        /*05b0*/ 	.word	0x00017090
        /*05b4*/ 	.short	0x0100
        /*05b6*/ 	.byte	0x08
	.zero		1


	//   ....[15]....
        /*05b8*/ 	.word	0x00000670
        /*05bc*/ 	.word	0x000000ff
        /*05c0*/ 	.word	0x000170a0
        /*05c4*/ 	.short	0x0100
        /*05c6*/ 	.byte	0x08
	.zero		1


	//   ....[16]....
        /*05c8*/ 	.word	0x00000680
        /*05cc*/ 	.word	0x000000ff
        /*05d0*/ 	.word	0x00017098
        /*05d4*/ 	.short	0x0100
        /*05d6*/ 	.byte	0x08
	.zero		1


	//   ....[17]....
        /*05d8*/ 	.word	0x00000690
        /*05dc*/ 	.word	0x000000ff
        /*05e0*/ 	.word	0x000170a8
        /*05e4*/ 	.short	0x0100
        /*05e6*/ 	.byte	0x08
	.zero		1


	//   ....[18]....
        /*05e8*/ 	.word	0x000007d0
        /*05ec*/ 	.word	0x000000ff
        /*05f0*/ 	.word	0x000170b0
        /*05f4*/ 	.short	0x0100
        /*05f6*/ 	.byte	0x08
	.zero		1


	//   ....[19]....
        /*05f8*/ 	.word	0x000007e0
        /*05fc*/ 	.word	0x000000ff
        /*0600*/ 	.word	0x000170c0
        /*0604*/ 	.short	0x0100
        /*0606*/ 	.byte	0x08
	.zero		1


	//   ....[20]....
        /*0608*/ 	.word	0x000007f0
        /*060c*/ 	.word	0x000000ff
        /*0610*/ 	.word	0x000170b8
        /*0614*/ 	.short	0x0100
        /*0616*/ 	.byte	0x08
	.zero		1


	//   ....[21]....
        /*0618*/ 	.word	0x00000800
        /*061c*/ 	.word	0x000000ff
        /*0620*/ 	.word	0x000170c8
        /*0624*/ 	.short	0x0100
        /*0626*/ 	.byte	0x08
	.zero		1


	//   ....[22]....
        /*0628*/ 	.word	0x00001950
        /*062c*/ 	.word	0x000000ff
        /*0630*/ 	.word	0x00017000
        /*0634*/ 	.short	0x010a
        /*0636*/ 	.byte	0x2c
	.zero		1


	//   ....[23]....
        /*0638*/ 	.word	0x000019e0
        /*063c*/ 	.word	0x000000ff
        /*0640*/ 	.word	0x00017030
        /*0644*/ 	.short	0x010a
        /*0646*/ 	.byte	0x2c
	.zero		1


	//   ....[24]....
        /*0648*/ 	.word	0x00001a40
        /*064c*/ 	.word	0x000000ff
        /*0650*/ 	.word	0x00017030
        /*0654*/ 	.short	0x010a
        /*0656*/ 	.byte	0x2c
	.zero		1


	//   ....[25]....
        /*0658*/ 	.word	0x000022d0
        /*065c*/ 	.word	0x000000ff
        /*0660*/ 	.word	0x00000000
        /*0664*/ 	.short	0x0101
        /*0666*/ 	.byte	0x04
	.zero		1


	//   ....[26]....
        /*0668*/ 	.word	0x00005810
        /*066c*/ 	.word	0x000000ff
        /*0670*/ 	.word	0x00017030
        /*0674*/ 	.short	0x010a
        /*0676*/ 	.byte	0x1c
	.zero		1


	//   ....[27]....
        /*0678*/ 	.word	0x00005850
        /*067c*/ 	.word	0x000000ff
        /*0680*/ 	.word	0x00017030
        /*0684*/ 	.short	0x010a
        /*0686*/ 	.byte	0x1c
	.zero		1


	//   ....[28]....
        /*0688*/ 	.word	0x000059d0
        /*068c*/ 	.word	0x000000ff
        /*0690*/ 	.word	0x00017050
        /*0694*/ 	.short	0x010a
        /*0696*/ 	.byte	0x0f
	.zero		1


	//   ....[29]....
        /*0698*/ 	.word	0x00005a10
        /*069c*/ 	.word	0x000000ff
        /*06a0*/ 	.word	0x00017050
        /*06a4*/ 	.short	0x010a
        /*06a6*/ 	.byte	0x0f
	.zero		1


	//   ....[30]....
        /*06a8*/ 	.word	0x00006140
        /*06ac*/ 	.word	0x000000ff
        /*06b0*/ 	.word	0x00000000
        /*06b4*/ 	.short	0x0101
        /*06b6*/ 	.byte	0x0a
	.zero		1


	//   ....[31]....
        /*06b8*/ 	.word	0x00008750
        /*06bc*/ 	.word	0x000000ff
        /*06c0*/ 	.word	0x00000000
        /*06c4*/ 	.short	0x0101
        /*06c6*/ 	.byte	0x0b
	.zero		1


	//   ....[32]....
        /*06c8*/ 	.word	0x00008fc0
        /*06cc*/ 	.word	0x000000ff
        /*06d0*/ 	.word	0x00017030
        /*06d4*/ 	.short	0x010a
        /*06d6*/ 	.byte	0x0a
	.zero		1


	//   ....[33]....
        /*06d8*/ 	.word	0x00009000
        /*06dc*/ 	.word	0x000000ff
        /*06e0*/ 	.word	0x00017030
        /*06e4*/ 	.short	0x010a
        /*06e6*/ 	.byte	0x0a
	.zero		1


	//   ....[34]....
        /*06e8*/ 	.word	0x00009180
        /*06ec*/ 	.word	0x000000ff
        /*06f0*/ 	.word	0x00017050
        /*06f4*/ 	.short	0x010a
        /*06f6*/ 	.byte	0x0f
	.zero		1


	//   ....[35]....
        /*06f8*/ 	.word	0x000091c0
        /*06fc*/ 	.word	0x000000ff
        /*0700*/ 	.word	0x00017050
        /*0704*/ 	.short	0x010a
        /*0706*/ 	.byte	0x0f
	.zero		1


	//   ....[36]....
        /*0708*/ 	.word	0x00009840
        /*070c*/ 	.word	0x000000ff
        /*0710*/ 	.word	0x00000000
        /*0714*/ 	.short	0x0101
        /*0716*/ 	.byte	0x0b
	.zero		1


	//   ....[37]....
        /*0718*/ 	.word	0x0000ae00
        /*071c*/ 	.word	0x000000ff
        /*0720*/ 	.word	0x00000000
        /*0724*/ 	.short	0x0101
        /*0726*/ 	.byte	0x0b
	.zero		1


	//   ....[38]....
        /*0728*/ 	.word	0x0000b410
        /*072c*/ 	.word	0x000000ff
        /*0730*/ 	.word	0x00017030
        /*0734*/ 	.short	0x010a
        /*0736*/ 	.byte	0x16
	.zero		1


	//   ....[39]....
        /*0738*/ 	.word	0x0000b450
        /*073c*/ 	.word	0x000000ff
        /*0740*/ 	.word	0x00017030
        /*0744*/ 	.short	0x010a
        /*0746*/ 	.byte	0x16
	.zero		1


	//   ....[40]....
        /*0748*/ 	.word	0x0000b5d0
        /*074c*/ 	.word	0x000000ff
        /*0750*/ 	.word	0x00017050
        /*0754*/ 	.short	0x010a
        /*0756*/ 	.byte	0x0f
	.zero		1


	//   ....[41]....
        /*0758*/ 	.word	0x0000b610
        /*075c*/ 	.word	0x000000ff
        /*0760*/ 	.word	0x00017050
        /*0764*/ 	.short	0x010a
        /*0766*/ 	.byte	0x0f
	.zero		1


	//   ....[42]....
        /*0768*/ 	.word	0x0000bd30
        /*076c*/ 	.word	0x000000ff
        /*0770*/ 	.word	0x00000000
        /*0774*/ 	.short	0x0101
        /*0776*/ 	.byte	0x16
	.zero		1


	//   ....[43]....
        /*0778*/ 	.word	0x0000e340
        /*077c*/ 	.word	0x000000ff
        /*0780*/ 	.word	0x00000000
        /*0784*/ 	.short	0x0101
        /*0786*/ 	.byte	0x0b
	.zero		1


	//   ....[44]....
        /*0788*/ 	.word	0x0000e860
        /*078c*/ 	.word	0x000000ff
        /*0790*/ 	.word	0x00017050
        /*0794*/ 	.short	0x010a
        /*0796*/ 	.byte	0x0b
	.zero		1


	//   ....[45]....
        /*0798*/ 	.word	0x0000e8a0
        /*079c*/ 	.word	0x000000ff
        /*07a0*/ 	.word	0x00017050
        /*07a4*/ 	.short	0x010a
        /*07a6*/ 	.byte	0x0b
	.zero		1


	//   ....[46]....
        /*07a8*/ 	.word	0x0000eed0
        /*07ac*/ 	.word	0x000000ff
        /*07b0*/ 	.word	0x00000000
        /*07b4*/ 	.short	0x0101
        /*07b6*/ 	.byte	0x04
	.zero		1


	//   ....[47]....
        /*07b8*/ 	.word	0x000101b0
        /*07bc*/ 	.word	0x000000ff
        /*07c0*/ 	.word	0x00000000
        /*07c4*/ 	.short	0x0101
        /*07c6*/ 	.byte	0x04
	.zero		1


	//   ....[48]....
        /*07c8*/ 	.word	0x00012670
        /*07cc*/ 	.word	0x000000ff
        /*07d0*/ 	.word	0x00017080
        /*07d4*/ 	.short	0x010a
        /*07d6*/ 	.byte	0x30
	.zero		1


	//   ....[49]....
        /*07d8*/ 	.word	0x00012a40
        /*07dc*/ 	.word	0x000000ff
        /*07e0*/ 	.word	0x00017070
        /*07e4*/ 	.short	0x0107
        /*07e6*/ 	.byte	0x30
	.zero		1


	//   ....[50]....
        /*07e8*/ 	.word	0x00012ad0
        /*07ec*/ 	.word	0x000000ff
        /*07f0*/ 	.word	0x00017070
        /*07f4*/ 	.short	0x0101
        /*07f6*/ 	.byte	0x30
	.zero		1


	//   ....[51]....
        /*07f8*/ 	.word	0x00012b00
        /*07fc*/ 	.word	0x000000ff
        /*0800*/ 	.word	0x00017040
        /*0804*/ 	.short	0x010a
        /*0806*/ 	.byte	0x30
	.zero		1


	//   ....[52]....
        /*0808*/ 	.word	0x00012e10
        /*080c*/ 	.word	0x000000ff
        /*0810*/ 	.word	0x00017030
        /*0814*/ 	.short	0x0107
        /*0816*/ 	.byte	0x30
	.zero		1


	//   ....[53]....
        /*0818*/ 	.word	0x00012ea0
        /*081c*/ 	.word	0x000000ff
        /*0820*/ 	.word	0x00017030
        /*0824*/ 	.short	0x0101
        /*0826*/ 	.byte	0x30
	.zero		1


	//   ....[54]....
        /*0828*/ 	.word	0x00013740
        /*082c*/ 	.word	0x000000ff
        /*0830*/ 	.word	0x00017000
        /*0834*/ 	.short	0x0107
        /*0836*/ 	.byte	0x30
	.zero		1


	//   ....[55]....
        /*0838*/ 	.word	0x000137a0
        /*083c*/ 	.word	0x000000ff
        /*0840*/ 	.word	0x00017000
        /*0844*/ 	.short	0x0101
        /*0846*/ 	.byte	0x30
	.zero		1


	//   ....[56]....
        /*0848*/ 	.word	0x000137d0
        /*084c*/ 	.word	0x000000ff
        /*0850*/ 	.word	0x00017020
        /*0854*/ 	.short	0x010a
        /*0856*/ 	.byte	0x30
	.zero		1


	//   ....[57]....
        /*0858*/ 	.word	0x00013b20
        /*085c*/ 	.word	0x00000005
        /*0860*/ 	.word	0x00017080
        /*0864*/ 	.short	0x010a
        /*0866*/ 	.byte	0x3f
	.zero		1


	//   ....[58]....
        /*0868*/ 	.word	0x00013ee0
        /*086c*/ 	.word	0x00000005
        /*0870*/ 	.word	0x00017070
        /*0874*/ 	.short	0x0107
        /*0876*/ 	.byte	0x3f
	.zero		1


	//   ....[59]....
        /*0878*/ 	.word	0x00013f70
        /*087c*/ 	.word	0x00000005
        /*0880*/ 	.word	0x00017070
        /*0884*/ 	.short	0x0101
        /*0886*/ 	.byte	0x3f
	.zero		1


	//   ....[60]....
        /*0888*/ 	.word	0x00013fa0
        /*088c*/ 	.word	0x00000005
        /*0890*/ 	.word	0x00017040
        /*0894*/ 	.short	0x010a
        /*0896*/ 	.byte	0x3f
	.zero		1


	//   ....[61]....
        /*0898*/ 	.word	0x000142d0
        /*089c*/ 	.word	0x00000005
        /*08a0*/ 	.word	0x00017030
        /*08a4*/ 	.short	0x0107
        /*08a6*/ 	.byte	0x3f
	.zero		1


	//   ....[62]....
        /*08a8*/ 	.word	0x00014370
        /*08ac*/ 	.word	0x00000005
        /*08b0*/ 	.word	0x00017030
        /*08b4*/ 	.short	0x0101
        /*08b6*/ 	.byte	0x3f
	.zero		1


	//   ....[63]....
        /*08b8*/ 	.word	0x000143f0
        /*08bc*/ 	.word	0x00000003
        /*08c0*/ 	.word	0x00017070
        /*08c4*/ 	.short	0x010a
        /*08c6*/ 	.byte	0x3f
	.zero		1


	//   ....[64]....
        /*08c8*/ 	.word	0x00014480
        /*08cc*/ 	.word	0x00000003
        /*08d0*/ 	.word	0x00017060
        /*08d4*/ 	.short	0x010a
        /*08d6*/ 	.byte	0x3f
	.zero		1


	//   ....[65]....
        /*08d8*/ 	.word	0x00014830
        /*08dc*/ 	.word	0x00000003
        /*08e0*/ 	.word	0x00017050
        /*08e4*/ 	.short	0x0101
        /*08e6*/ 	.byte	0x3f
	.zero		1


	//   ....[66]....
        /*08e8*/ 	.word	0x000148d0
        /*08ec*/ 	.word	0x00000003
        /*08f0*/ 	.word	0x00000000
        /*08f4*/ 	.short	0x0101
        /*08f6*/ 	.byte	0x3f
	.zero		1


	//   ....[67]....
        /*08f8*/ 	.word	0x000149a0
        /*08fc*/ 	.word	0x00000003
        /*0900*/ 	.word	0x00017070
        /*0904*/ 	.short	0x010a
        /*0906*/ 	.byte	0x3f
	.zero		1


	//   ....[68]....
        /*0908*/ 	.word	0x00014a50
        /*090c*/ 	.word	0x00000003
        /*0910*/ 	.word	0x00017060
        /*0914*/ 	.short	0x010a
        /*0916*/ 	.byte	0x3f
	.zero		1


	//   ....[69]....
        /*0918*/ 	.word	0x00014df0
        /*091c*/ 	.word	0x00000003
        /*0920*/ 	.word	0x00017050
        /*0924*/ 	.short	0x0101
        /*0926*/ 	.byte	0x3f
	.zero		1


	//   ....[70]....
        /*0928*/ 	.word	0x00014ea0
        /*092c*/ 	.word	0x00000003
        /*0930*/ 	.word	0x00000000
        /*0934*/ 	.short	0x0101
        /*0936*/ 	.byte	0x3f
	.zero		1


	//   ....[71]....
        /*0938*/ 	.word	0x00014f10
        /*093c*/ 	.word	0x00000007
        /*0940*/ 	.word	0x00017020
        /*0944*/ 	.short	0x010a
        /*0946*/ 	.byte	0x3f
	.zero		1


	//   ....[72]....
        /*0948*/ 	.word	0x00015030
        /*094c*/ 	.word	0x00000005
        /*0950*/ 	.word	0x00017040
        /*0954*/ 	.short	0x010a
        /*0956*/ 	.byte	0x3f
	.zero		1


	//   ....[73]....
        /*0958*/ 	.word	0x000150d0
        /*095c*/ 	.word	0x00000007
        /*0960*/ 	.word	0x00017040
        /*0964*/ 	.short	0x010a
        /*0966*/ 	.byte	0x3f
	.zero		1


	//   ....[74]....
        /*0968*/ 	.word	0x00015110
        /*096c*/ 	.word	0x00000005
        /*0970*/ 	.word	0x00017060
        /*0974*/ 	.short	0x010a
        /*0976*/ 	.byte	0x3f
	.zero		1


	//   ....[75]....
        /*0978*/ 	.word	0x00015150
        /*097c*/ 	.word	0x00000007
        /*0980*/ 	.word	0x00017060
        /*0984*/ 	.short	0x010a
        /*0986*/ 	.byte	0x3f
	.zero		1


	//   ....[76]....
        /*0988*/ 	.word	0x00015190
        /*098c*/ 	.word	0x00000005
        /*0990*/ 	.word	0x00017080
        /*0994*/ 	.short	0x010a
        /*0996*/ 	.byte	0x3f
	.zero		1


	//   ....[77]....
        /*0998*/ 	.word	0x000151d0
        /*099c*/ 	.word	0x00000007
        /*09a0*/ 	.word	0x00017080
        /*09a4*/ 	.short	0x010a
        /*09a6*/ 	.byte	0x3f
	.zero		1


	//   ....[78]....
        /*09a8*/ 	.word	0x00015240
        /*09ac*/ 	.word	0x00000003
        /*09b0*/ 	.word	0x00017000
        /*09b4*/ 	.short	0x010a
        /*09b6*/ 	.byte	0x3f
	.zero		1


	//   ....[79]....
        /*09b8*/ 	.word	0x000152a0
        /*09bc*/ 	.word	0x00000003
        /*09c0*/ 	.word	0x00017030
        /*09c4*/ 	.short	0x010a
        /*09c6*/ 	.byte	0x3f
	.zero		1


	//   ....[80]....
        /*09c8*/ 	.word	0x00015300
        /*09cc*/ 	.word	0x0000000c
        /*09d0*/ 	.word	0x00017030
        /*09d4*/ 	.short	0x010a
        /*09d6*/ 	.byte	0x3f
	.zero		1


	//   ....[81]....
        /*09d8*/ 	.word	0x00015360
        /*09dc*/ 	.word	0x0000000c
        /*09e0*/ 	.word	0x00017050
        /*09e4*/ 	.short	0x010a
        /*09e6*/ 	.byte	0x3f
	.zero		1


	//   ....[82]....
        /*09e8*/ 	.word	0x000153c0
        /*09ec*/ 	.word	0x0000000c
        /*09f0*/ 	.word	0x00017030
        /*09f4*/ 	.short	0x010a
        /*09f6*/ 	.byte	0x3f
	.zero		1


	//   ....[83]....
        /*09f8*/ 	.word	0x00015420
        /*09fc*/ 	.word	0x0000000c
        /*0a00*/ 	.word	0x00017050
        /*0a04*/ 	.short	0x010a
        /*0a06*/ 	.byte	0x3f
	.zero		1


	//   ....[84]....
        /*0a08*/ 	.word	0x00015480
        /*0a0c*/ 	.word	0x0000000c
        /*0a10*/ 	.word	0x00017030
        /*0a14*/ 	.short	0x010a
        /*0a16*/ 	.byte	0x3f
	.zero		1


	//   ....[85]....
        /*0a18*/ 	.word	0x000154e0
        /*0a1c*/ 	.word	0x0000000c
        /*0a20*/ 	.word	0x00017050
        /*0a24*/ 	.short	0x010a
        /*0a26*/ 	.byte	0x3f
	.zero		1


	//   ....[86]....
        /*0a28*/ 	.word	0x00015540
        /*0a2c*/ 	.word	0x00000005
        /*0a30*/ 	.word	0x00017050
        /*0a34*/ 	.short	0x010a
        /*0a36*/ 	.byte	0x3f
	.zero		1


	//   ....[87]....
        /*0a38*/ 	.word	0x00015620
        /*0a3c*/ 	.word	0x00000003
        /*0a40*/ 	.word	0x00017080
        /*0a44*/ 	.short	0x010a
        /*0a46*/ 	.byte	0x3f
	.zero		1


	//   ....[88]....
        /*0a48*/ 	.word	0x000159a0
        /*0a4c*/ 	.word	0x00000003
        /*0a50*/ 	.word	0x00017040
        /*0a54*/ 	.short	0x010a
        /*0a56*/ 	.byte	0x3f
	.zero		1


	//   ....[89]....
        /*0a58*/ 	.word	0x00015ff0
        /*0a5c*/ 	.word	0x00000003
        /*0a60*/ 	.word	0x00017020
        /*0a64*/ 	.short	0x010a
        /*0a66*/ 	.byte	0x3f
	.zero		1


	//   ....[90]....
        /*0a68*/ 	.word	0x00016040
        /*0a6c*/ 	.word	0x00000005
        /*0a70*/ 	.word	0x00017080
        /*0a74*/ 	.short	0x010a
        /*0a76*/ 	.byte	0x3f
	.zero		1


	//   ....[91]....
        /*0a78*/ 	.word	0x00016300
        /*0a7c*/ 	.word	0x00000005
        /*0a80*/ 	.word	0x00017040
        /*0a84*/ 	.short	0x010a
        /*0a86*/ 	.byte	0x3f
	.zero		1


	//   ....[92]....
        /*0a88*/ 	.word	0x000165b0
        /*0a8c*/ 	.word	0x00000003
        /*0a90*/ 	.word	0x00017070
        /*0a94*/ 	.short	0x010a
        /*0a96*/ 	.byte	0x3f
	.zero		1


	//   ....[93]....
        /*0a98*/ 	.word	0x00016600
        /*0a9c*/ 	.word	0x00000003
        /*0aa0*/ 	.word	0x00017060
        /*0aa4*/ 	.short	0x010a
        /*0aa6*/ 	.byte	0x3f
	.zero		1


	//   ....[94]....
        /*0aa8*/ 	.word	0x00016650
        /*0aac*/ 	.word	0x00000003
        /*0ab0*/ 	.word	0x00017070
        /*0ab4*/ 	.short	0x010a
        /*0ab6*/ 	.byte	0x3f
	.zero		1


	//   ....[95]....
        /*0ab8*/ 	.word	0x000166a0
        /*0abc*/ 	.word	0x00000003
        /*0ac0*/ 	.word	0x00017060
        /*0ac4*/ 	.short	0x010a
        /*0ac6*/ 	.byte	0x3f
	.zero		1


	//   ....[96]....
        /*0ac8*/ 	.word	0x000166f0
        /*0acc*/ 	.word	0x00000007
        /*0ad0*/ 	.word	0x00017020
        /*0ad4*/ 	.short	0x010a
        /*0ad6*/ 	.byte	0x3f
	.zero		1


	//   ....[97]....
        /*0ad8*/ 	.word	0x00016740
        /*0adc*/ 	.word	0x00000005
        /*0ae0*/ 	.word	0x00017040
        /*0ae4*/ 	.short	0x010a
        /*0ae6*/ 	.byte	0x3f
	.zero		1


	//   ....[98]....
        /*0ae8*/ 	.word	0x00016790
        /*0aec*/ 	.word	0x00000007
        /*0af0*/ 	.word	0x00017040
        /*0af4*/ 	.short	0x010a
        /*0af6*/ 	.byte	0x3f
	.zero		1


	//   ....[99]....
        /*0af8*/ 	.word	0x000167e0
        /*0afc*/ 	.word	0x00000005
        /*0b00*/ 	.word	0x00017060
        /*0b04*/ 	.short	0x010a
        /*0b06*/ 	.byte	0x3f
	.zero		1


	//   ....[100]....
        /*0b08*/ 	.word	0x00016830
        /*0b0c*/ 	.word	0x00000007
        /*0b10*/ 	.word	0x00017060
        /*0b14*/ 	.short	0x010a
        /*0b16*/ 	.byte	0x3f
	.zero		1


	//   ....[101]....
        /*0b18*/ 	.word	0x00016880
        /*0b1c*/ 	.word	0x00000005
        /*0b20*/ 	.word	0x00017080
        /*0b24*/ 	.short	0x010a
        /*0b26*/ 	.byte	0x3f
	.zero		1


	//----- nvinfo : EIATTR_NUM_MBARRIERS
	.align		4
.L_179:
        /*0b28*/ 	.byte	0x03, 0x38
        /*0b2a*/ 	.short	0x0016


	//----- nvinfo : EIATTR_EXIT_INSTR_OFFSETS
	.align		4
        /*0b2c*/ 	.byte	0x04, 0x1c
        /*0b2e*/ 	.short	(.L_181 - .L_180)


	//   ....[0]....
.L_180:
        /*0b30*/ 	.word	0x00015220


	//----- nvinfo : EIATTR_MAX_THREADS
	.align		4
.L_181:
        /*0b34*/ 	.byte	0x04, 0x05
        /*0b36*/ 	.short	(.L_183 - .L_182)
.L_182:
        /*0b38*/ 	.word	0x00000200
        /*0b3c*/ 	.word	0x00000001
        /*0b40*/ 	.word	0x00000001


	//----- nvinfo : EIATTR_CRS_STACK_SIZE
	.align		4
.L_183:
        /*0b44*/ 	.byte	0x04, 0x1e
        /*0b46*/ 	.short	(.L_185 - .L_184)
.L_184:
        /*0b48*/ 	.word	0x00000000


	//----- nvinfo : EIATTR_CBANK_PARAM_SIZE
	.align		4
.L_185:
        /*0b4c*/ 	.byte	0x03, 0x19
        /*0b4e*/ 	.short	0x0a70


	//----- nvinfo : EIATTR_PARAM_CBANK
	.align		4
        /*0b50*/ 	.byte	0x04, 0x0a
        /*0b52*/ 	.short	(.L_187 - .L_186)
	.align		4
.L_186:
        /*0b54*/ 	.word	index@(.nv.constant0._ZN7cutlass13device_kernelIN5flash11enable_sm90INS1_16FlashAttnFwdSm90INS1_25CollectiveMainloopFwdSm90ILi2EN4cute5tupleIJNS5_1CILi1EEES8_S8_EEENS6_IJNS7_ILi192EEENS7_ILi128EEENS7_ILi96EEEEEELi96ENS_12float_e4m3_tEfNS_4arch4Sm90ELb0ELb1ELb1ELb0ELb1ELb0ELb0ELb1ELb1ELb1ELb1ELb0EEENS1_21CollectiveEpilogueFwdINS6_IJSA_SC_SB_EEES9_NS_10bfloat16_tESG_Li384ELb0ELb1ELb1ELb1EEENS1_19SingleTileSchedulerILb0ELb1ELb1ELi192EEEEEEEEEvNT_6ParamsE)
        /*0b58*/ 	.short	0x0210
        /*0b5a*/ 	.short	0x0a70


	//----- nvinfo : EIATTR_SW_WAR
	.align		4
.L_187:
        /*0b5c*/ 	.byte	0x04, 0x36
        /*0b5e*/ 	.short	(.L_189 - .L_188)
.L_188:
        /*0b60*/ 	.word	0x00000008
.L_189:


//--------------------- .nv.info._ZN7cutlass13device_kernelIN5flash11enable_sm90INS1_16FlashAttnFwdSm90INS1_25CollectiveMainloopFwdSm90ILi2EN4cute5tupleIJNS5_1CILi1EEES8_S8_EEENS6_IJNS7_ILi192EEENS7_ILi128EEENS7_ILi96EEEEEELi96ENS_12float_e4m3_tEfNS_4arch4Sm90ELb0ELb1ELb1ELb1ELb1ELb0ELb0ELb1ELb1ELb1ELb1ELb0EEENS1_21CollectiveEpilogueFwdINS6_IJSA_SC_SB_EEES9_NS_10bfloat16_tESG_Li384ELb1ELb1ELb1ELb1EEENS1_36VarlenDynamicPersistentTileSchedulerILi192ELi128ELi384ELi128ELb1ELb1ELb1ELb1ELb0ELb1EEEEEEEEEvNT_6ParamsE --------------------------
	.section	.nv.info._ZN7cutlass13device_kernelIN5flash11enable_sm90INS1_16FlashAttnFwdSm90INS1_25CollectiveMainloopFwdSm90ILi2EN4cute5tupleIJNS5_1CILi1EEES8_S8_EEENS6_IJNS7_ILi192EEENS7_ILi128EEENS7_ILi96EEEEEELi96ENS_12float_e4m3_tEfNS_4arch4Sm90ELb0ELb1ELb1ELb1ELb1ELb0ELb0ELb1ELb1ELb1ELb1ELb0EEENS1_21CollectiveEpilogueFwdINS6_IJSA_SC_SB_EEES9_NS_10bfloat16_tESG_Li384ELb1ELb1ELb1ELb1EEENS1_36VarlenDynamicPersistentTileSchedulerILi192ELi128ELi384ELi128ELb1ELb1ELb1ELb1ELb0ELb1EEEEEEEEEvNT_6ParamsE,"",@"SHT_CUDA_INFO"
	.sectionflags	@""
	.align	4


	//----- nvinfo : EIATTR_CUDA_API_VERSION
	.align		4
        /*0000*/ 	.byte	0x04, 0x37
        /*0002*/ 	.short	(.L_191 - .L_190)
.L_190:
        /*0004*/ 	.word	0x00000082


	//----- nvinfo : EIATTR_KPARAM_INFO
	.align		4
.L_191:
        /*0008*/ 	.byte	0x04, 0x17
        /*000a*/ 	.short	(.L_193 - .L_192)
.L_192:
        /*000c*/ 	.word	0x00000000
        /*0010*/ 	.short	0x0000
        /*0012*/ 	.short	0x0070
        /*0014*/ 	.byte	0x00, 0xf0, 0x01, 0x2a


	//----- nvinfo : EIATTR_SPARSE_MMA_MASK
	.align		4
.L_193:
        /*0018*/ 	.byte	0x03, 0x50
        /*001a*/ 	.short	0x0000


	//----- nvinfo : EIATTR_MAXREG_COUNT
	.align		4
        /*001c*/ 	.byte	0x03, 0x1b
        /*001e*/ 	.short	0x0080


	//----- nvinfo : EIATTR_NUM_BARRIERS
	.align		4
        /*0020*/ 	.byte	0x02, 0x4c
        /*0022*/ 	.byte	0x09
	.zero		1


	//----- nvinfo : EIATTR_EXTERNS
	.align		4
        /*0024*/ 	.byte	0x04, 0x0f
        /*0026*/ 	.short	(.L_195 - .L_194)


	//   ....[0]....
	.align		4
.L_194:
        /*0028*/ 	.word	index@(__assertfail)


	//----- nvinfo : EIATTR_ANNOTATIONS
	.align		4
.L_195:
        /*002c*/ 	.byte	0x04, 0x55
        /*002e*/ 	.short	(.L_197 - .L_196)


	//   ....[0]....
.L_196:
        /* <DEDUP_REMOVED lines=26> */


	//----- nvinfo : EIATTR_MERCURY_ISA_VERSION
	.align		4
.L_197:
        /*01b8*/ 	.byte	0x03, 0x5f
        /*01ba*/ 	.short	0x0101


	//----- nvinfo : EIATTR_UNUSED_LOAD_BYTE_OFFSET
	.align		4
        /*01bc*/ 	.byte	0x04, 0x44
        /*01be*/ 	.short	(.L_199 - .L_198)


	//   ....[0]....
.L_198:
        /*01c0*/ 	.word	0x00000940
        /*01c4*/ 	.word	0x0000fff0


	//   ....[1]....
        /*01c8*/ 	.word	0x0000fcc0
        /*01cc*/ 	.word	0x0000fff0


	//----- nvinfo : EIATTR_INT_WARP_WIDE_INSTR_OFFSETS
	.align		4
.L_199:
        /*01d0*/ 	.byte	0x04, 0x31
        /*01d2*/ 	.short	(.L_201 - .L_200)


	//   ....[0]....
.L_200:
        /*01d4*/ 	.word	0x000000c0


	//   ....[1]....
        /*01d8*/ 	.word	0x000000d0


	//   ....[2]....
        /*01dc*/ 	.word	0x00000170


	//   ....[3]....
        /*01e0*/ 	.word	0x000151d0


	//   ....[4]....
        /*01e4*/ 	.word	0x00015260


	//   ....[5]....
        /*01e8*/ 	.word	0x00018040


	//   ....[6]....
        /*01ec*/ 	.word	0x000180d0


	//----- nvinfo : EIATTR_COOP_GROUP_MASK_REGIDS
	.align		4
.L_201:
        /*01f0*/ 	.byte	0x04, 0x29
        /*01f2*/ 	.short	(.L_203 - .L_202)


	//   ....[0]....
.L_202:
        /*01f4*/ 	.word	0xffffffff


	//   ....[1]....
        /*01f8*/ 	.word	0xffffffff


	//   ....[2]....
        /*01fc*/ 	.word	0xffffffff


	//   ....[3]....
        /*0200*/ 	.word	0xffffffff


	//   ....[4]....
        /*0204*/ 	.word	0xffffffff


	//   ....[5]....
        /*0208*/ 	.word	0xffffffff


	//   ....[6]....
        /*020c*/ 	.word	0xffffffff


	//   ....[7]....
        /*0210*/ 	.word	0xffffffff


	//   ....[8]....
        /*0214*/ 	.word	0xffffffff


	//   ....[9]....
        /*0218*/ 	.word	0xffffffff


	//   ....[10]....
        /*021c*/ 	.word	0xffffffff


	//   ....[11]....
        /*0220*/ 	.word	0xffffffff


	//   ....[12]....
        /*0224*/ 	.word	0xffffffff


	//   ....[13]....
        /*0228*/ 	.word	0xffffffff


	//   ....[14]....
        /*022c*/ 	.word	0xffffffff


	//   ....[15]....
        /*0230*/ 	.word	0xffffffff


	//   ....[16]....
        /*0234*/ 	.word	0xffffffff


	//   ....[17]....
        /*0238*/ 	.word	0xffffffff


	//   ....[18]....
        /*023c*/ 	.word	0xffffffff


	//   ....[19]....
        /*0240*/ 	.word	0xffffffff


	//   ....[20]....
        /*0244*/ 	.word	0xffffffff


	//   ....[21]....
        /*0248*/ 	.word	0xffffffff


	//   ....[22]....
        /*024c*/ 	.word	0xffffffff


	//   ....[23]....
        /*0250*/ 	.word	0xffffffff


	//   ....[24]....
        /*0254*/ 	.word	0xffffffff


	//   ....[25]....
        /*0258*/ 	.word	0xffffffff


	//   ....[26]....
        /*025c*/ 	.word	0xffffffff


	//   ....[27]....
        /*0260*/ 	.word	0xffffffff


	//   ....[28]....
        /*0264*/ 	.word	0xffffffff


	//   ....[29]....
        /*0268*/ 	.word	0xffffffff


	//   ....[30]....
        /*026c*/ 	.word	0xffffffff


	//   ....[31]....
        /*0270*/ 	.word	0xffffffff


	//   ....[32]....
        /*0274*/ 	.word	0xffffffff


	//   ....[33]....
        /*0278*/ 	.word	0xffffffff


	//   ....[34]....
        /*027c*/ 	.word	0xffffffff


	//   ....[35]....
        /*0280*/ 	.word	0xffffffff


	//   ....[36]....
        /*0284*/ 	.word	0xffffffff


	//   ....[37]....
        /*0288*/ 	.word	0xffffffff


	//   ....[38]....
        /*028c*/ 	.word	0xffffffff


	//   ....[39]....
        /*0290*/ 	.word	0xffffffff


	//   ....[40]....
        /*0294*/ 	.word	0xffffffff


	//   ....[41]....
        /*0298*/ 	.word	0xffffffff


	//   ....[42]....
        /*029c*/ 	.word	0xffffffff


	//   ....[43]....
        /*02a0*/ 	.word	0xffffffff


	//   ....[44]....
        /*02a4*/ 	.word	0xffffffff


	//   ....[45]....
        /*02a8*/ 	.word	0xffffffff


	//   ....[46]....
        /*02ac*/ 	.word	0xffffffff


	//   ....[47]....
        /*02b0*/ 	.word	0xffffffff


	//   ....[48]....
        /*02b4*/ 	.word	0xffffffff


	//   ....[49]....
        /*02b8*/ 	.word	0xffffffff


	//   ....[50]....
        /*02bc*/ 	.word	0xffffffff


	//   ....[51]....
        /*02c0*/ 	.word	0xffffffff


	//   ....[52]....
        /*02c4*/ 	.word	0xffffffff


	//   ....[53]....
        /*02c8*/ 	.word	0xffffffff


	//   ....[54]....
        /*02cc*/ 	.word	0xffffffff


	//   ....[55]....
        /*02d0*/ 	.word	0xffffffff


	//   ....[56]....
        /*02d4*/ 	.word	0xffffffff


	//   ....[57]....
        /*02d8*/ 	.word	0xffffffff


	//   ....[58]....
        /*02dc*/ 	.word	0xffffffff


	//   ....[59]....
        /*02e0*/ 	.word	0xffffffff


	//   ....[60]....
        /*02e4*/ 	.word	0xffffffff


	//   ....[61]....
        /*02e8*/ 	.word	0xffffffff


	//   ....[62]....
        /*02ec*/ 	.word	0xffffffff


	//   ....[63]....
        /*02f0*/ 	.word	0xffffffff


	//   ....[64]....
        /*02f4*/ 	.word	0xffffffff


	//   ....[65]....
        /*02f8*/ 	.word	0xffffffff


	//   ....[66]....
        /*02fc*/ 	.word	0xffffffff


	//   ....[67]....
        /*0300*/ 	.word	0xffffffff


	//   ....[68]....
        /*0304*/ 	.word	0xffffffff


	//   ....[69]....
        /*0308*/ 	.word	0xffffffff


	//   ....[70]....
        /*030c*/ 	.word	0xffffffff


	//   ....[71]....
        /*0310*/ 	.word	0xffffffff


	//   ....[72]....
        /*0314*/ 	.word	0xffffffff


	//   ....[73]....
        /*0318*/ 	.word	0xffffffff


	//   ....[74]....
        /*031c*/ 	.word	0xffffffff


	//   ....[75]....
        /*0320*/ 	.word	0xffffffff


	//   ....[76]....
        /*0324*/ 	.word	0xffffffff


	//   ....[77]....
        /*0328*/ 	.word	0xffffffff


	//   ....[78]....
        /*032c*/ 	.word	0xffffffff


	//   ....[79]....
        /*0330*/ 	.word	0xffffffff


	//   ....[80]....
        /*0334*/ 	.word	0xffffffff


	//   ....[81]....
        /*0338*/ 	.word	0xffffffff


	//   ....[82]....
        /*033c*/ 	.word	0xffffffff


	//   ....[83]....
        /*0340*/ 	.word	0xffffffff


	//   ....[84]....
        /*0344*/ 	.word	0xffffffff


	//   ....[85]....
        /*0348*/ 	.word	0xffffffff


	//   ....[86]....
        /*034c*/ 	.word	0xffffffff


	//   ....[87]....
        /*0350*/ 	.word	0xffffffff


	//   ....[88]....
        /*0354*/ 	.word	0xffffffff


	//   ....[89]....
        /*0358*/ 	.word	0xffffffff


	//   ....[90]....
        /*035c*/ 	.word	0xffffffff


	//   ....[91]....
        /*0360*/ 	.word	0xffffffff


	//   ....[92]....
        /*0364*/ 	.word	0xffffffff


	//   ....[93]....
        /*0368*/ 	.word	0xffffffff


	//   ....[94]....
        /*036c*/ 	.word	0xffffffff


	//   ....[95]....
        /*0370*/ 	.word	0xffffffff


	//   ....[96]....
        /*0374*/ 	.word	0xffffffff


	//   ....[97]....
        /*0378*/ 	.word	0xffffffff


	//   ....[98]....
        /*037c*/ 	.word	0xffffffff


	//   ....[99]....
        /*0380*/ 	.word	0xffffffff


	//   ....[100]....
        /*0384*/ 	.word	0xffffffff


	//   ....[101]....
        /*0388*/ 	.word	0xffffffff


	//   ....[102]....
        /*038c*/ 	.word	0xffffffff


	//   ....[103]....
        /*0390*/ 	.word	0xffffffff


	//   ....[104]....
        /*0394*/ 	.word	0xffffffff


	//   ....[105]....
        /*0398*/ 	.word	0xffffffff


	//   ....[106]....
        /*039c*/ 	.word	0xffffffff


	//   ....[107]....
        /*03a0*/ 	.word	0xffffffff


	//   ....[108]....
        /*03a4*/ 	.word	0xffffffff


	//   ....[109]....
        /*03a8*/ 	.word	0xffffffff


	//   ....[110]....
        /*03ac*/ 	.word	0xffffffff


	//   ....[111]....
        /*03b0*/ 	.word	0xffffffff


	//   ....[112]....
        /*03b4*/ 	.word	0xffffffff


	//   ....[113]....
        /*03b8*/ 	.word	0xffffffff


	//   ....[114]....
        /*03bc*/ 	.word	0xffffffff


	//   ....[115]....
        /*03c0*/ 	.word	0xffffffff


	//   ....[116]....
        /*03c4*/ 	.word	0xffffffff


	//   ....[117]....
        /*03c8*/ 	.word	0xffffffff


	//   ....[118]....
        /*03cc*/ 	.word	0xffffffff


	//   ....[119]....
        /*03d0*/ 	.word	0xffffffff


	//   ....[120]....
        /*03d4*/ 	.word	0xffffffff


	//   ....[121]....
        /*03d8*/ 	.word	0xffffffff


	//   ....[122]....
        /*03dc*/ 	.word	0xffffffff


	//   ....[123]....
        /*03e0*/ 	.word	0xffffffff


	//   ....[124]....
        /*03e4*/ 	.word	0xffffffff


	//   ....[125]....
        /*03e8*/ 	.word	0xffffffff


	//   ....[126]....
        /*03ec*/ 	.word	0xffffffff


	//   ....[127]....
        /*03f0*/ 	.word	0xffffffff


	//   ....[128]....
        /*03f4*/ 	.word	0xffffffff


	//   ....[129]....
        /*03f8*/ 	.word	0xffffffff


	//   ....[130]....
        /*03fc*/ 	.word	0xffffffff


	//   ....[131]....
        /*0400*/ 	.word	0xffffffff


	//   ....[132]....
        /*0404*/ 	.word	0xffffffff


	//   ....[133]....
        /*0408*/ 	.word	0xffffffff


	//   ....[134]....
        /*040c*/ 	.word	0xffffffff


	//   ....[135]....
        /*0410*/ 	.word	0xffffffff


	//   ....[136]....
        /*0414*/ 	.word	0xffffffff


	//   ....[137]....
        /*0418*/ 	.word	0xffffffff


	//   ....[138]....
        /*041c*/ 	.word	0xffffffff


	//   ....[139]....
        /*0420*/ 	.word	0xffffffff


	//   ....[140]....
        /*0424*/ 	.word	0xffffffff


	//   ....[141]....
        /*0428*/ 	.word	0xffffffff


	//   ....[142]....
        /*042c*/ 	.word	0xffffffff


	//   ....[143]....
        /*0430*/ 	.word	0xffffffff


	//   ....[144]....
        /*0434*/ 	.word	0xffffffff


	//   ....[145]....
        /*0438*/ 	.word	0xffffffff


	//   ....[146]....
        /*043c*/ 	.word	0xffffffff


	//   ....[147]....
        /*0440*/ 	.word	0xffffffff


	//   ....[148]....
        /*0444*/ 	.word	0xffffffff


	//   ....[149]....
        /*0448*/ 	.word	0xffffffff


	//   ....[150]....
        /*044c*/ 	.word	0xffffffff


	//   ....[151]....
        /*0450*/ 	.word	0xffffffff


	//   ....[152]....
        /*0454*/ 	.word	0xffffffff


	//   ....[153]....
        /*0458*/ 	.word	0xffffffff


	//   ....[154]....
        /*045c*/ 	.word	0xffffffff


	//   ....[155]....
        /*0460*/ 	.word	0x0500000f


	//   ....[156]....
        /*0464*/ 	.word	0x0500000f


	//   ....[157]....
        /*0468*/ 	.word	0x0500000f


	//   ....[158]....
        /*046c*/ 	.word	0x0500000f


	//   ....[159]....
        /*0470*/ 	.word	0x0500000f


	//   ....[160]....
        /*0474*/ 	.word	0x0500000f


	//   ....[161]....
        /*0478*/ 	.word	0x0500000f


	//   ....[162]....
        /*047c*/ 	.word	0x0500000f


	//   ....[163]....
        /*0480*/ 	.word	0x0500000f


	//   ....[164]....
        /*0484*/ 	.word	0x0500000f


	//   ....[165]....
        /*0488*/ 	.word	0x0500000f


	//   ....[166]....
        /*048c*/ 	.word	0x0500000f


	//   ....[167]....
        /*0490*/ 	.word	0x0500000f


	//   ....[168]....
        /*0494*/ 	.word	0x0500000f


	//   ....[169]....
        /*0498*/ 	.word	0x0500000f


	//   ....[170]....
        /*049c*/ 	.word	0x0500000f


	//   ....[171]....
        /*04a0*/ 	.word	0x0500000f


	//   ....[172]....
        /*04a4*/ 	.word	0x0500000f


	//   ....[173]....
        /*04a8*/ 	.word	0x0500000f


	//   ....[174]....
        /*04ac*/ 	.word	0x0500000f


	//   ....[175]....
        /*04b0*/ 	.word	0x0500000f


	//   ....[176]....
        /*04b4*/ 	.word	0x0500000f


	//   ....[177]....
        /*04b8*/ 	.word	0x0500000f


	//   ....[178]....
        /*04bc*/ 	.word	0x0500000f


	//----- nvinfo : EIATTR_COOP_GROUP_INSTR_OFFSETS
	.align		4
.L_203:
        /*04c0*/ 	.byte	0x04, 0x28
        /*04c2*/ 	.short	(.L_205 - .L_204)


	//   ....[0]....
.L_204:
        /*04c4*/ 	.word	0x00000070


	//   ....[1]....
        /*04c8*/ 	.word	0x000000b0


	//   ....[2]....
        /*04cc*/ 	.word	0x000002d0


	//   ....[3]....
        /*04d0*/ 	.word	0x00000430


	//   ....[4]....
        /*04d4*/ 	.word	0x00000550


	//   ....[5]....
        /*04d8*/ 	.word	0x000006b0


	//   ....[6]....
        /*04dc*/ 	.word	0x00001dd0


	//   ....[7]....
        /*04e0*/ 	.word	0x00002710


	//   ....[8]....
        /*04e4*/ 	.word	0x000030b0


	//   ....[9]....
        /*04e8*/ 	.word	0x000044c0


	//   ....[10]....
        /*04ec*/ 	.word	0x000045e0


	//   ....[11]....
        /*04f0*/ 	.word	0x00004dd0


	//   ....[12]....
        /*04f4*/ 	.word	0x00004e50


	//   ....[13]....
        /*04f8*/ 	.word	0x00006490


	//   ....[14]....
        /*04fc*/ 	.word	0x00006dc0


	//   ....[15]....
        /*0500*/ 	.word	0x00007e50


	//   ....[16]....
        /*0504*/ 	.word	0x00007f50


	//   ....[17]....
        /*0508*/ 	.word	0x000084a0


	//   ....[18]....
        /*050c*/ 	.word	0x00008520


	//   ....[19]....
        /*0510*/ 	.word	0x0000a4c0


	//   ....[20]....
        /*0514*/ 	.word	0x0000a520


	//   ....[21]....
        /*0518*/ 	.word	0x0000a910


	//   ....[22]....
        /*051c*/ 	.word	0x0000a930


	//   ....[23]....
        /*0520*/ 	.word	0x0000c280


	//   ....[24]....
        /*0524*/ 	.word	0x0000cb90


	//   ....[25]....
        /*0528*/ 	.word	0x0000daf0


	//   ....[26]....
        /*052c*/ 	.word	0x0000dbe0


	//   ....[27]....
        /*0530*/ 	.word	0x0000e300


	//   ....[28]....
        /*0534*/ 	.word	0x0000e380


	//   ....[29]....
        /*0538*/ 	.word	0x0000f5f0


	//   ....[30]....
        /*053c*/ 	.word	0x0000f610


	//   ....[31]....
        /*0540*/ 	.word	0x0000f690


	//   ....[32]....
        /*0544*/ 	.word	0x0000f6a0


	//   ....[33]....
        /*0548*/ 	.word	0x00010130


	//   ....[34]....
        /*054c*/ 	.word	0x00010140


	//   ....[35]....
        /*0550*/ 	.word	0x00010150


	//   ....[36]....
        /*0554*/ 	.word	0x00010170


	//   ....[37]....
        /*0558*/ 	.word	0x00010190


	//   ....[38]....
        /*055c*/ 	.word	0x00010200


	//   ....[39]....
        /*0560*/ 	.word	0x00010240


	//   ....[40]....
        /*0564*/ 	.word	0x00010280


	//   ....[41]....
        /*0568*/ 	.word	0x000102b0


	//   ....[42]....
        /*056c*/ 	.word	0x000102e0


	//   ....[43]....
        /*0570*/ 	.word	0x00010310


	//   ....[44]....
        /*0574*/ 	.word	0x00010340


	//   ....[45]....
        /*0578*/ 	.word	0x00010370


	//   ....[46]....
        /*057c*/ 	.word	0x000103b0


	//   ....[47]....
        /*0580*/ 	.word	0x000103f0


	//   ....[48]....
        /*0584*/ 	.word	0x00010420


	//   ....[49]....
        /*0588*/ 	.word	0x00010450


	//   ....[50]....
        /*058c*/ 	.word	0x00010480


	//   ....[51]....
        /*0590*/ 	.word	0x00010490


	//   ....[52]....
        /*0594*/ 	.word	0x000104a0


	//   ....[53]....
        /*0598*/ 	.word	0x000104c0


	//   ....[54]....
        /*059c*/ 	.word	0x000104d0


	//   ....[55]....
        /*05a0*/ 	.word	0x000104e0


	//   ....[56]....
        /*05a4*/ 	.word	0x000104f0


	//   ....[57]....
        /*05a8*/ 	.word	0x00010500


	//   ....[58]....
        /*05ac*/ 	.word	0x00010520


	//   ....[59]....
        /*05b0*/ 	.word	0x00010530


	//   ....[60]....
        /*05b4*/ 	.word	0x00010560


	//   ....[61]....
        /*05b8*/ 	.word	0x00010580


	//   ....[62]....
        /*05bc*/ 	.word	0x00010590


	//   ....[63]....
        /*05c0*/ 	.word	0x000105c0


	//   ....[64]....
        /*05c4*/ 	.word	0x000105d0


	//   ....[65]....
        /*05c8*/ 	.word	0x000105e0


	//   ....[66]....
        /*05cc*/ 	.word	0x000105f0


	//   ....[67]....
        /*05d0*/ 	.word	0x00010600


	//   ....[68]....
        /*05d4*/ 	.word	0x00010620


	//   ....[69]....
        /*05d8*/ 	.word	0x00010640


	//   ....[70]....
        /*05dc*/ 	.word	0x00010650


	//   ....[71]....
        /*05e0*/ 	.word	0x00010670


	//   ....[72]....
        /*05e4*/ 	.word	0x000106a0


	//   ....[73]....
        /*05e8*/ 	.word	0x000106d0


	//   ....[74]....
        /*05ec*/ 	.word	0x00010700


	//   ....[75]....
        /*05f0*/ 	.word	0x00010730


	//   ....[76]....
        /*05f4*/ 	.word	0x00010760


	//   ....[77]....
        /*05f8*/ 	.word	0x00010790


	//   ....[78]....
        /*05fc*/ 	.word	0x000107c0


	//   ....[79]....
        /*0600*/ 	.word	0x000107f0


	//   ....[80]....
        /*0604*/ 	.word	0x00010820


	//   ....[81]....
        /*0608*/ 	.word	0x00011030


	//   ....[82]....
        /*060c*/ 	.word	0x00011040


	//   ....[83]....
        /*0610*/ 	.word	0x00011050


	//   ....[84]....
        /*0614*/ 	.word	0x000110a0


	//   ....[85]....
        /*0618*/ 	.word	0x000117c0


	//   ....[86]....
        /*061c*/ 	.word	0x000117d0


	//   ....[87]....
        /*0620*/ 	.word	0x000118d0


	//   ....[88]....
        /*0624*/ 	.word	0x000118f0


	//   ....[89]....
        /*0628*/ 	.word	0x00011e10


	//   ....[90]....
        /*062c*/ 	.word	0x00011e40


	//   ....[91]....
        /*0630*/ 	.word	0x00012180


	//   ....[92]....
        /*0634*/ 	.word	0x00012190


	//   ....[93]....
        /*0638*/ 	.word	0x00012e10


	//   ....[94]....
        /*063c*/ 	.word	0x00012e20


	//   ....[95]....
        /*0640*/ 	.word	0x00012f20


	//   ....[96]....
        /*0644*/ 	.word	0x00012f40


	//   ....[97]....
        /*0648*/ 	.word	0x000130c0


	//   ....[98]....
        /*064c*/ 	.word	0x000132d0


	//   ....[99]....
        /*0650*/ 	.word	0x00013300


	//   ....[100]....
        /*0654*/ 	.word	0x00013330


	//   ....[101]....
        /*0658*/ 	.word	0x00013360


	//   ....[102]....
        /*065c*/ 	.word	0x00013390


	//   ....[103]....
        /*0660*/ 	.word	0x000133e0


	//   ....[104]....
        /*0664*/ 	.word	0x00013560


	//   ....[105]....
        /*0668*/ 	.word	0x00013590


	//   ....[106]....
        /*066c*/ 	.word	0x000135c0


	//   ....[107]....
        /*0670*/ 	.word	0x000135f0


	//   ....[108]....
        /*0674*/ 	.word	0x00013620


	//   ....[109]....
        /*0678*/ 	.word	0x00013650


	//   ....[110]....
        /*067c*/ 	.word	0x000136e0


	//   ....[111]....
        /*0680*/ 	.word	0x00013740


	//   ....[112]....
        /*0684*/ 	.word	0x00013750


	//   ....[113]....
        /*0688*/ 	.word	0x000137a0


	//   ....[114]....
        /*068c*/ 	.word	0x00015df0


	//   ....[115]....
        /*0690*/ 	.word	0x00015e30


	//   ....[116]....
        /*0694*/ 	.word	0x00015e50


	//   ....[117]....
        /*0698*/ 	.word	0x00015f20


	//   ....[118]....
        /*069c*/ 	.word	0x000162a0


	//   ....[119]....
        /*06a0*/ 	.word	0x000162b0


	//   ....[120]....
        /*06a4*/ 	.word	0x000162c0


	//   ....[121]....
        /*06a8*/ 	.word	0x000162d0


	//   ....[122]....
        /*06ac*/ 	.word	0x00016c10


	//   ....[123]....
        /*06b0*/ 	.word	0x00016c40


	//   ....[124]....
        /*06b4*/ 	.word	0x00016c60


	//   ....[125]....
        /*06b8*/ 	.word	0x00016c70


	//   ....[126]....
        /*06bc*/ 	.word	0x00016c80


	//   ....[127]....
        /*06c0*/ 	.word	0x00016da0


	//   ....[128]....
        /*06c4*/ 	.word	0x000174b0


	//   ....[129]....
        /*06c8*/ 	.word	0x000174d0


	//   ....[130]....
        /*06cc*/ 	.word	0x000174e0


	//   ....[131]....
        /*06d0*/ 	.word	0x00017540


	//   ....[132]....
        /*06d4*/ 	.word	0x00017890


	//   ....[133]....
        /*06d8*/ 	.word	0x000178a0


	//   ....[134]....
        /*06dc*/ 	.word	0x000178b0


	//   ....[135]....
        /*06e0*/ 	.word	0x00017910


	//   ....[136]....
        /*06e4*/ 	.word	0x000188a0


	//   ....[137]....
        /*06e8*/ 	.word	0x000188c0


	//   ....[138]....
        /*06ec*/ 	.word	0x000188f0


	//   ....[139]....
        /*06f0*/ 	.word	0x00018900


	//   ....[140]....
        /*06f4*/ 	.word	0x00018930


	//   ....[141]....
        /*06f8*/ 	.word	0x00018970


	//   ....[142]....
        /*06fc*/ 	.word	0x000189a0


	//   ....[143]....
        /*0700*/ 	.word	0x000189e0


	//   ....[144]....
        /*0704*/ 	.word	0x00018b40


	//   ....[145]....
        /*0708*/ 	.word	0x00018b70


	//   ....[146]....
        /*070c*/ 	.word	0x00018bb0


	//   ....[147]....
        /*0710*/ 	.word	0x00018be0


	//   ....[148]....
        /*0714*/ 	.word	0x00018c10


	//   ....[149]....
        /*0718*/ 	.word	0x00018c40


	//   ....[150]....
        /*071c*/ 	.word	0x00018cc0


	//   ....[151]....
        /*0720*/ 	.word	0x00018d10


	//   ....[152]....
        /*0724*/ 	.word	0x00018d20


	//   ....[153]....
        /*0728*/ 	.word	0x00018d60


	//   ....[154]....
        /*072c*/ 	.word	0x00019840


	//   ....[155]....
        /*0730*/ 	.word	0x00019f10


	//   ....[156]....
        /*0734*/ 	.word	0x00019ff0


	//   ....[157]....
        /*0738*/ 	.word	0x0001a090


	//   ....[158]....
        /*073c*/ 	.word	0x0001a210


	//   ....[159]....
        /*0740*/ 	.word	0x0001a2b0


	//   ....[160]....
        /*0744*/ 	.word	0x0001a3a0


	//   ....[161]....
        /*0748*/ 	.word	0x0001a430


	//   ....[162]....
        /*074c*/ 	.word	0x0001a490


	//   ....[163]....
        /*0750*/ 	.word	0x0001a530


	//   ....[164]....
        /*0754*/ 	.word	0x0001a640


	//   ....[165]....
        /*0758*/ 	.word	0x0001a6a0


	//   ....[166]....
        /*075c*/ 	.word	0x0001a700


	//   ....[167]....
        /*0760*/ 	.word	0x0001a7a0


	//   ....[168]....
        /*0764*/ 	.word	0x0001a860


	//   ....[169]....
        /*0768*/ 	.word	0x0001a8e0


	//   ....[170]....
        /*076c*/ 	.word	0x0001aab0


	//   ....[171]....
        /*0770*/ 	.word	0x0001ab50


	//   ....[172]....
        /*0774*/ 	.word	0x0001abb0


	//   ....[173]....
        /*0778*/ 	.word	0x0001ac80


	//   ....[174]....
        /*077c*/ 	.word	0x0001ad70


	//   ....[175]....
        /*0780*/ 	.word	0x0001ae00


	//   ....[176]....
        /*0784*/ 	.word	0x0001ae60


	//   ....[177]....
        /*0788*/ 	.word	0x0001af30


	//   ....[178]....
        /*078c*/ 	.word	0x0001b190


	//----- nvinfo : EIATTR_REG_RECONFIG
	.align		4
.L_205:
        /*0790*/ 	.byte	0x01, 0x54
	.zero		2


	//----- nvinfo : EIATTR_SYSCALL_OFFSETS
	.align		4
        /*0794*/ 	.byte	0x04, 0x46
        /*0796*/ 	.short	(.L_207 - .L_206)


	//   ....[0]....
.L_206:
        /*0798*/ 	.word	0x00001f80


	//   ....[1]....
        /*079c*/ 	.word	0x000153d0


	//   ....[2]....
        /*07a0*/ 	.word	0x00015540


	//   ....[3]....
        /*07a4*/ 	.word	0x00015690


	//   ....[4]....
        /*07a8*/ 	.word	0x000157d0


	//   ....[5]....
        /*07ac*/ 	.word	0x00016690


	//----- nvinfo : EIATTR_MBARRIER_INSTR_OFFSETS
	.align		4
.L_207:
        /*07b0*/ 	.byte	0x04, 0x39
        /*07b2*/ 	.short	(.L_209 - .L_208)


	//   ....[0]....
.L_208:
        /*07b4*/ 	.word	0x00000180
        /*07b8*/ 	.word	0x000000ff
        /*07bc*/ 	.word	0x00019c00
        /*07c0*/ 	.short	0x0100
        /*07c2*/ 	.byte	0x08
	.zero		1


	//   ....[1]....
        /*07c4*/ 	.word	0x00000190
        /*07c8*/ 	.word	0x000000ff
        /*07cc*/ 	.word	0x00019c20
        /*07d0*/ 	.short	0x0100
        /*07d2*/ 	.byte	0x08
	.zero		1


	//   ....[2]....
        /*07d4*/ 	.word	0x00000280
        /*07d8*/ 	.word	0x000000ff
        /*07dc*/ 	.word	0x00019c30
        /*07e0*/ 	.short	0x0100
        /*07e2*/ 	.byte	0x08
	.zero		1


	//   ....[3]....
        /*07e4*/ 	.word	0x00000290
        /*07e8*/ 	.word	0x000000ff
        /*07ec*/ 	.word	0x00019c40
        /*07f0*/ 	.short	0x0100
        /*07f2*/ 	.byte	0x08
	.zero		1


	//   ....[4]....
        /*07f4*/ 	.word	0x000002a0
        /*07f8*/ 	.word	0x000000ff
        /*07fc*/ 	.word	0x00019c38
        /*0800*/ 	.short	0x0100
        /*0802*/ 	.byte	0x08
	.zero		1


	//   ....[5]....
        /*0804*/ 	.word	0x000002b0
        /*0808*/ 	.word	0x000000ff
        /*080c*/ 	.word	0x00019c48
        /*0810*/ 	.short	0x0100
        /*0812*/ 	.byte	0x08
	.zero		1


	//   ....[6]....
        /*0814*/ 	.word	0x000003e0
        /*0818*/ 	.word	0x000000ff
        /*081c*/ 	.word	0x00019c50
        /*0820*/ 	.short	0x0100
        /*0822*/ 	.byte	0x08
	.zero		1


	//   ....[7]....
        /*0824*/ 	.word	0x000003f0
        /*0828*/ 	.word	0x000000ff
        /*082c*/ 	.word	0x00019c60
        /*0830*/ 	.short	0x0100
        /*0832*/ 	.byte	0x08
	.zero		1


	//   ....[8]....
        /*0834*/ 	.word	0x00000400
        /*0838*/ 	.word	0x000000ff
        /*083c*/ 	.word	0x00019c58
        /*0840*/ 	.short	0x0100
        /*0842*/ 	.byte	0x08
	.zero		1


	//   ....[9]....
        /*0844*/ 	.word	0x00000410
        /*0848*/ 	.word	0x000000ff
        /*084c*/ 	.word	0x00019c68
        /*0850*/ 	.short	0x0100
        /*0852*/ 	.byte	0x08
	.zero		1


	//   ....[10]....
        /*0854*/ 	.word	0x00000500
        /*0858*/ 	.word	0x000000ff
        /*085c*/ 	.word	0x00019c70
        /*0860*/ 	.short	0x0100
        /*0862*/ 	.byte	0x06
	.zero		1


	//   ....[11]....
        /*0864*/ 	.word	0x00000510
        /*0868*/ 	.word	0x000000ff
        /*086c*/ 	.word	0x00019c80
        /*0870*/ 	.short	0x0100
        /*0872*/ 	.byte	0x06
	.zero		1


	//   ....[12]....
        /*0874*/ 	.word	0x00000520
        /*0878*/ 	.word	0x000000ff
        /*087c*/ 	.word	0x00019c78
        /*0880*/ 	.short	0x0100
        /*0882*/ 	.byte	0x06
	.zero		1


	//   ....[13]....
        /*0884*/ 	.word	0x00000530
        /*0888*/ 	.word	0x000000ff
        /*088c*/ 	.word	0x00019c88
        /*0890*/ 	.short	0x0100
        /*0892*/ 	.byte	0x06
	.zero		1


	//   ....[14]....
        /*0894*/ 	.word	0x00000660
        /*0898*/ 	.word	0x000000ff
        /*089c*/ 	.word	0x00019c90
        /*08a0*/ 	.short	0x0100
        /*08a2*/ 	.byte	0x08
	.zero		1


	//   ....[15]....
        /*08a4*/ 	.word	0x00000670
        /*08a8*/ 	.word	0x000000ff
        /*08ac*/ 	.word	0x00019ca0
        /*08b0*/ 	.short	0x0100
        /*08b2*/ 	.byte	0x08
	.zero		1


	//   ....[16]....
        /*08b4*/ 	.word	0x00000680
        /*08b8*/ 	.word	0x000000ff
        /*08bc*/ 	.word	0x00019c98
        /*08c0*/ 	.short	0x0100
        /*08c2*/ 	.byte	0x08
	.zero		1


	//   ....[17]....
        /*08c4*/ 	.word	0x00000690
        /*08c8*/ 	.word	0x000000ff
        /*08cc*/ 	.word	0x00019ca8
        /*08d0*/ 	.short	0x0100
        /*08d2*/ 	.byte	0x08
	.zero		1


	//   ....[18]....
        /*08d4*/ 	.word	0x000007e0
        /*08d8*/ 	.word	0x000000ff
        /*08dc*/ 	.word	0x00019cb0
        /*08e0*/ 	.short	0x0100
        /*08e2*/ 	.byte	0x08
	.zero		1


	//   ....[19]....
        /*08e4*/ 	.word	0x000007f0
        /*08e8*/ 	.word	0x000000ff
        /*08ec*/ 	.word	0x00019cc0
        /*08f0*/ 	.short	0x0100
        /*08f2*/ 	.byte	0x08
	.zero		1


	//   ....[20]....
        /*08f4*/ 	.word	0x00000800
        /*08f8*/ 	.word	0x000000ff
        /*08fc*/ 	.word	0x00019cb8
        /*0900*/ 	.short	0x0100
        /*0902*/ 	.byte	0x08
	.zero		1


	//   ....[21]....
        /*0904*/ 	.word	0x00000810
        /*0908*/ 	.word	0x000000ff
        /*090c*/ 	.word	0x00019cc8
        /*0910*/ 	.short	0x0100
        /*0912*/ 	.byte	0x08
	.zero		1


	//   ....[22]....
        /*0914*/ 	.word	0x00002270
        /*0918*/ 	.word	0x000000ff
        /*091c*/ 	.word	0x00019c00
        /*0920*/ 	.short	0x010a
        /*0922*/ 	.byte	0x2e
	.zero		1


	//   ....[23]....
        /*0924*/ 	.word	0x00002310
        /*0928*/ 	.word	0x00000002
        /*092c*/ 	.word	0x00019c30
        /*0930*/ 	.short	0x010a
        /*0932*/ 	.byte	0x3f
	.zero		1


	//   ....[24]....
        /*0934*/ 	.word	0x00002350
        /*0938*/ 	.word	0x00000002
        /*093c*/ 	.word	0x00019c30
        /*0940*/ 	.short	0x010a
        /*0942*/ 	.byte	0x3f
	.zero		1


	//   ....[25]....
        /*0944*/ 	.word	0x00002a70
        /*0948*/ 	.word	0x000000ff
        /*094c*/ 	.word	0x00000000
        /*0950*/ 	.short	0x0101
        /*0952*/ 	.byte	0x06
	.zero		1


	//   ....[26]....
        /*0954*/ 	.word	0x00005f00
        /*0958*/ 	.word	0x000000ff
        /*095c*/ 	.word	0x00019c30
        /*0960*/ 	.short	0x010a
        /*0962*/ 	.byte	0x14
	.zero		1


	//   ....[27]....
        /*0964*/ 	.word	0x00005f40
        /*0968*/ 	.word	0x000000ff
        /*096c*/ 	.word	0x00019c30
        /*0970*/ 	.short	0x010a
        /*0972*/ 	.byte	0x14
	.zero		1


	//   ....[28]....
        /*0974*/ 	.word	0x000060a0
        /*0978*/ 	.word	0x000000ff
        /*097c*/ 	.word	0x00019c50
        /*0980*/ 	.short	0x010a
        /*0982*/ 	.byte	0x0a
	.zero		1


	//   ....[29]....
        /*0984*/ 	.word	0x000060e0
        /*0988*/ 	.word	0x000000ff
        /*098c*/ 	.word	0x00019c50
        /*0990*/ 	.short	0x010a
        /*0992*/ 	.byte	0x0a
	.zero		1


	//   ....[30]....
        /*0994*/ 	.word	0x00006810
        /*0998*/ 	.word	0x000000ff
        /*099c*/ 	.word	0x00000000
        /*09a0*/ 	.short	0x0101
        /*09a2*/ 	.byte	0x14
	.zero		1


	//   ....[31]....
        /*09a4*/ 	.word	0x00009060
        /*09a8*/ 	.word	0x000000ff
        /*09ac*/ 	.word	0x00000000
        /*09b0*/ 	.short	0x0101
        /*09b2*/ 	.byte	0x0a
	.zero		1


	//   ....[32]....
        /*09b4*/ 	.word	0x000098a0
        /*09b8*/ 	.word	0x000000ff
        /*09bc*/ 	.word	0x00019c30
        /*09c0*/ 	.short	0x010a
        /*09c2*/ 	.byte	0x06
	.zero		1


	//   ....[33]....
        /*09c4*/ 	.word	0x000098e0
        /*09c8*/ 	.word	0x000000ff
        /*09cc*/ 	.word	0x00019c30
        /*09d0*/ 	.short	0x010a
        /*09d2*/ 	.byte	0x06
	.zero		1


	//   ....[34]....
        /*09d4*/ 	.word	0x00009a40
        /*09d8*/ 	.word	0x000000ff
        /*09dc*/ 	.word	0x00019c50
        /*09e0*/ 	.short	0x010a
        /*09e2*/ 	.byte	0x0b
	.zero		1


	//   ....[35]....
        /*09e4*/ 	.word	0x00009a80
        /*09e8*/ 	.word	0x000000ff
        /*09ec*/ 	.word	0x00019c50
        /*09f0*/ 	.short	0x010a
        /*09f2*/ 	.byte	0x0b
	.zero		1


	//   ....[36]....
        /*09f4*/ 	.word	0x0000a1f0
        /*09f8*/ 	.word	0x000000ff
        /*09fc*/ 	.word	0x00000000
        /*0a00*/ 	.short	0x0101
        /*0a02*/ 	.byte	0x07
	.zero		1


	//   ....[37]....
        /*0a04*/ 	.word	0x0000b6c0
        /*0a08*/ 	.word	0x000000ff
        /*0a0c*/ 	.word	0x00000000
        /*0a10*/ 	.short	0x0101
        /*0a12*/ 	.byte	0x07
	.zero		1


	//   ....[38]....
        /*0a14*/ 	.word	0x0000bcd0
        /*0a18*/ 	.word	0x000000ff
        /*0a1c*/ 	.word	0x00019c30
        /*0a20*/ 	.short	0x010a
        /*0a22*/ 	.byte	0x06
	.zero		1


	//   ....[39]....
        /*0a24*/ 	.word	0x0000bd10
        /*0a28*/ 	.word	0x000000ff
        /*0a2c*/ 	.word	0x00019c30
        /*0a30*/ 	.short	0x010a
        /*0a32*/ 	.byte	0x06
	.zero		1


	//   ....[40]....
        /*0a34*/ 	.word	0x0000be70
        /*0a38*/ 	.word	0x000000ff
        /*0a3c*/ 	.word	0x00019c50
        /*0a40*/ 	.short	0x010a
        /*0a42*/ 	.byte	0x0b
	.zero		1


	//   ....[41]....
        /*0a44*/ 	.word	0x0000beb0
        /*0a48*/ 	.word	0x000000ff
        /*0a4c*/ 	.word	0x00019c50
        /*0a50*/ 	.short	0x010a
        /*0a52*/ 	.byte	0x0b
	.zero		1


	//   ....[42]....
        /*0a54*/ 	.word	0x0000c5a0
        /*0a58*/ 	.word	0x000000ff
        /*0a5c*/ 	.word	0x00000000
        /*0a60*/ 	.short	0x0101
        /*0a62*/ 	.byte	0x06
	.zero		1


	//   ....[43]....
        /*0a64*/ 	.word	0x0000ee30
        /*0a68*/ 	.word	0x000000ff
        /*0a6c*/ 	.word	0x00000000
        /*0a70*/ 	.short	0x0101
        /*0a72*/ 	.byte	0x07
	.zero		1


	//   ....[44]....
        /*0a74*/ 	.word	0x0000f360
        /*0a78*/ 	.word	0x000000ff
        /*0a7c*/ 	.word	0x00019c50
        /*0a80*/ 	.short	0x010a
        /*0a82*/ 	.byte	0x0e
	.zero		1


	//   ....[45]....
        /*0a84*/ 	.word	0x0000f3a0
        /*0a88*/ 	.word	0x000000ff
        /*0a8c*/ 	.word	0x00019c50
        /*0a90*/ 	.short	0x010a
        /*0a92*/ 	.byte	0x0e
	.zero		1


	//   ....[46]....
        /*0a94*/ 	.word	0x0000f980
        /*0a98*/ 	.word	0x000000ff
        /*0a9c*/ 	.word	0x00000000
        /*0aa0*/ 	.short	0x0101
        /*0aa2*/ 	.byte	0x04
	.zero		1


	//   ....[47]....
        /*0aa4*/ 	.word	0x00011710
        /*0aa8*/ 	.word	0x00000003
        /*0aac*/ 	.word	0x00000000
        /*0ab0*/ 	.short	0x0101
        /*0ab2*/ 	.byte	0x3f
	.zero		1


	//   ....[48]....
        /*0ab4*/ 	.word	0x00011e30
        /*0ab8*/ 	.word	0x00000002
        /*0abc*/ 	.word	0x00000000
        /*0ac0*/ 	.short	0x0101
        /*0ac2*/ 	.byte	0x3f
	.zero		1


	//   ....[49]....
        /*0ac4*/ 	.word	0x00015c30
        /*0ac8*/ 	.word	0x00000005
        /*0acc*/ 	.word	0x00019c80
        /*0ad0*/ 	.short	0x010a
        /*0ad2*/ 	.byte	0x3f
	.zero		1


	//   ....[50]....
        /*0ad4*/ 	.word	0x00015ff0
        /*0ad8*/ 	.word	0x00000005
        /*0adc*/ 	.word	0x00019c70
        /*0ae0*/ 	.short	0x0107
        /*0ae2*/ 	.byte	0x3f
	.zero		1


	//   ....[51]....
        /*0ae4*/ 	.word	0x000160b0
        /*0ae8*/ 	.word	0x00000005
        /*0aec*/ 	.word	0x00019c70
        /*0af0*/ 	.short	0x0101
        /*0af2*/ 	.byte	0x3f
	.zero		1


	//   ....[52]....
        /*0af4*/ 	.word	0x000160e0
        /*0af8*/ 	.word	0x00000005
        /*0afc*/ 	.word	0x00019c40
        /*0b00*/ 	.short	0x010a
        /*0b02*/ 	.byte	0x3f
	.zero		1


	//   ....[53]....
        /*0b04*/ 	.word	0x00016410
        /*0b08*/ 	.word	0x00000005
        /*0b0c*/ 	.word	0x00019c30
        /*0b10*/ 	.short	0x0107
        /*0b12*/ 	.byte	0x3f
	.zero		1


	//   ....[54]....
        /*0b14*/ 	.word	0x000164d0
        /*0b18*/ 	.word	0x00000005
        /*0b1c*/ 	.word	0x00019c30
        /*0b20*/ 	.short	0x0101
        /*0b22*/ 	.byte	0x3f
	.zero		1


	//   ....[55]....
        /*0b24*/ 	.word	0x00016e80
        /*0b28*/ 	.word	0x00000011
        /*0b2c*/ 	.word	0x00019c00
        /*0b30*/ 	.short	0x0107
        /*0b32*/ 	.byte	0x3f
	.zero		1


	//   ....[56]....
        /*0b34*/ 	.word	0x00016f80
        /*0b38*/ 	.word	0x00000011
        /*0b3c*/ 	.word	0x00019c00
        /*0b40*/ 	.short	0x0101
        /*0b42*/ 	.byte	0x3f
	.zero		1


	//   ....[57]....
        /*0b44*/ 	.word	0x00016fb0
        /*0b48*/ 	.word	0x00000011
        /*0b4c*/ 	.word	0x00019c20
        /*0b50*/ 	.short	0x010a
        /*0b52*/ 	.byte	0x3f
	.zero		1


	//   ....[58]....
        /*0b54*/ 	.word	0x000172f0
        /*0b58*/ 	.word	0x00000004
        /*0b5c*/ 	.word	0x00019c80
        /*0b60*/ 	.short	0x010a
        /*0b62*/ 	.byte	0x3f
	.zero		1


	//   ....[59]....
        /*0b64*/ 	.word	0x000175e0
        /*0b68*/ 	.word	0x00000004
        /*0b6c*/ 	.word	0x00019c70
        /*0b70*/ 	.short	0x0107
        /*0b72*/ 	.byte	0x3f
	.zero		1


	//   ....[60]....
        /*0b74*/ 	.word	0x000176a0
        /*0b78*/ 	.word	0x00000004
        /*0b7c*/ 	.word	0x00019c70
        /*0b80*/ 	.short	0x0101
        /*0b82*/ 	.byte	0x3f
	.zero		1


	//   ....[61]....
        /*0b84*/ 	.word	0x000176d0
        /*0b88*/ 	.word	0x00000004
        /*0b8c*/ 	.word	0x00019c40
        /*0b90*/ 	.short	0x010a
        /*0b92*/ 	.byte	0x3f
	.zero		1


	//   ....[62]....
        /*0b94*/ 	.word	0x000179b0
        /*0b98*/ 	.word	0x00000004
        /*0b9c*/ 	.word	0x00019c30
        /*0ba0*/ 	.short	0x0107
        /*0ba2*/ 	.byte	0x3f
	.zero		1


	//   ....[63]....
        /*0ba4*/ 	.word	0x00017a80
        /*0ba8*/ 	.word	0x00000004
        /*0bac*/ 	.word	0x00019c30
        /*0bb0*/ 	.short	0x0101
        /*0bb2*/ 	.byte	0x3f
	.zero		1


	//   ....[64]....
        /*0bb4*/ 	.word	0x00017b00
        /*0bb8*/ 	.word	0x00000002
        /*0bbc*/ 	.word	0x00019c70
        /*0bc0*/ 	.short	0x010a
        /*0bc2*/ 	.byte	0x3f
	.zero		1


	//   ....[65]....
        /*0bc4*/ 	.word	0x00017b90
        /*0bc8*/ 	.word	0x00000002
        /*0bcc*/ 	.word	0x00019c60
        /*0bd0*/ 	.short	0x010a
        /*0bd2*/ 	.byte	0x3f
	.zero		1


	//   ....[66]....
        /*0bd4*/ 	.word	0x00017f20
        /*0bd8*/ 	.word	0x00000002
        /*0bdc*/ 	.word	0x00019c50
        /*0be0*/ 	.short	0x0101
        /*0be2*/ 	.byte	0x3f
	.zero		1


	//   ....[67]....
        /*0be4*/ 	.word	0x00017fa0
        /*0be8*/ 	.word	0x00000003
        /*0bec*/ 	.word	0x00000000
        /*0bf0*/ 	.short	0x0101
        /*0bf2*/ 	.byte	0x3f
	.zero		1


	//   ....[68]....
        /*0bf4*/ 	.word	0x00018170
        /*0bf8*/ 	.word	0x00000003
        /*0bfc*/ 	.word	0x00019c70
        /*0c00*/ 	.short	0x010a
        /*0c02*/ 	.byte	0x3f
	.zero		1


	//   ....[69]....
        /*0c04*/ 	.word	0x000181f0
        /*0c08*/ 	.word	0x00000003
        /*0c0c*/ 	.word	0x00019c60
        /*0c10*/ 	.short	0x010a
        /*0c12*/ 	.byte	0x3f
	.zero		1


	//   ....[70]....
        /*0c14*/ 	.word	0x00018590
        /*0c18*/ 	.word	0x00000003
        /*0c1c*/ 	.word	0x00019c50
        /*0c20*/ 	.short	0x0101
        /*0c22*/ 	.byte	0x3f
	.zero		1


	//   ....[71]....
        /*0c24*/ 	.word	0x00018610
        /*0c28*/ 	.word	0x00000003
        /*0c2c*/ 	.word	0x00000000
        /*0c30*/ 	.short	0x0101
        /*0c32*/ 	.byte	0x3f
	.zero		1


	//   ....[72]....
        /*0c34*/ 	.word	0x000197c0
        /*0c38*/ 	.word	0x00000005
        /*0c3c*/ 	.word	0x00019c20
        /*0c40*/ 	.short	0x010a
        /*0c42*/ 	.byte	0x3f
	.zero		1


	//   ....[73]....
        /*0c44*/ 	.word	0x00019940
        /*0c48*/ 	.word	0x00000003
        /*0c4c*/ 	.word	0x00019c40
        /*0c50*/ 	.short	0x010a
        /*0c52*/ 	.byte	0x3f
	.zero		1


	//   ....[74]....
        /*0c54*/ 	.word	0x000199e0
        /*0c58*/ 	.word	0x00000005
        /*0c5c*/ 	.word	0x00019c40
        /*0c60*/ 	.short	0x010a
        /*0c62*/ 	.byte	0x3f
	.zero		1


	//   ....[75]....
        /*0c64*/ 	.word	0x00019a20
        /*0c68*/ 	.word	0x00000003
        /*0c6c*/ 	.word	0x00019c60
        /*0c70*/ 	.short	0x010a
        /*0c72*/ 	.byte	0x3f
	.zero		1


	//   ....[76]....
        /*0c74*/ 	.word	0x00019a60
        /*0c78*/ 	.word	0x00000005
        /*0c7c*/ 	.word	0x00019c60
        /*0c80*/ 	.short	0x010a
        /*0c82*/ 	.byte	0x3f
	.zero		1


	//   ....[77]....
        /*0c84*/ 	.word	0x00019aa0
        /*0c88*/ 	.word	0x00000003
        /*0c8c*/ 	.word	0x00019c80
        /*0c90*/ 	.short	0x010a
        /*0c92*/ 	.byte	0x3f
	.zero		1


	//   ....[78]....
        /*0c94*/ 	.word	0x00019ae0
        /*0c98*/ 	.word	0x00000005
        /*0c9c*/ 	.word	0x00019c80
        /*0ca0*/ 	.short	0x010a
        /*0ca2*/ 	.byte	0x3f
	.zero		1


	//   ....[79]....
        /*0ca4*/ 	.word	0x00019b50
        /*0ca8*/ 	.word	0x00000003
        /*0cac*/ 	.word	0x00019c00
        /*0cb0*/ 	.short	0x010a
        /*0cb2*/ 	.byte	0x3f
	.zero		1


	//   ....[80]....
        /*0cb4*/ 	.word	0x00019ba0
        /*0cb8*/ 	.word	0x00000002
        /*0cbc*/ 	.word	0x00019c30
        /*0cc0*/ 	.short	0x010a
        /*0cc2*/ 	.byte	0x3f
	.zero		1


	//   ....[81]....
        /*0cc4*/ 	.word	0x00019c00
        /*0cc8*/ 	.word	0x00000008
        /*0ccc*/ 	.word	0x00019c30
        /*0cd0*/ 	.short	0x010a
        /*0cd2*/ 	.byte	0x3f
	.zero		1


	//   ....[82]....
        /*0cd4*/ 	.word	0x00019c60
        /*0cd8*/ 	.word	0x00000008
        /*0cdc*/ 	.word	0x00019c50
        /*0ce0*/ 	.short	0x010a
        /*0ce2*/ 	.byte	0x3f
	.zero		1


	//   ....[83]....
        /*0ce4*/ 	.word	0x00019cc0
        /*0ce8*/ 	.word	0x00000008
        /*0cec*/ 	.word	0x00019c30
        /*0cf0*/ 	.short	0x010a
        /*0cf2*/ 	.byte	0x3f
	.zero		1


	//   ....[84]....
        /*0cf4*/ 	.word	0x00019d20
        /*0cf8*/ 	.word	0x00000008
        /*0cfc*/ 	.word	0x00019c50
        /*0d00*/ 	.short	0x010a
        /*0d02*/ 	.byte	0x3f
	.zero		1


	//   ....[85]....
        /*0d04*/ 	.word	0x00019d80
        /*0d08*/ 	.word	0x00000008
        /*0d0c*/ 	.word	0x00019c30
        /*0d10*/ 	.short	0x010a
        /*0d12*/ 	.byte	0x3f
	.zero		1


	//   ....[86]....
        /*0d14*/ 	.word	0x00019de0
        /*0d18*/ 	.word	0x00000008
        /*0d1c*/ 	.word	0x00019c50
        /*0d20*/ 	.short	0x010a
        /*0d22*/ 	.byte	0x3f
	.zero		1


	//   ....[87]....
        /*0d24*/ 	.word	0x00019e40
        /*0d28*/ 	.word	0x00000005
        /*0d2c*/ 	.word	0x00019c50
        /*0d30*/ 	.short	0x010a
        /*0d32*/ 	.byte	0x3f
	.zero		1


	//   ....[88]....
        /*0d34*/ 	.word	0x00019f40
        /*0d38*/ 	.word	0x00000005
        /*0d3c*/ 	.word	0x00019c80
        /*0d40*/ 	.short	0x010a
        /*0d42*/ 	.byte	0x3f
	.zero		1


	//   ....[89]....
        /*0d44*/ 	.word	0x0001a2f0
        /*0d48*/ 	.word	0x00000005
        /*0d4c*/ 	.word	0x00019c40
        /*0d50*/ 	.short	0x010a
        /*0d52*/ 	.byte	0x3f
	.zero		1


	//   ....[90]....
        /*0d54*/ 	.word	0x0001a9b0
        /*0d58*/ 	.word	0x00000011
        /*0d5c*/ 	.word	0x00019c20
        /*0d60*/ 	.short	0x010a
        /*0d62*/ 	.byte	0x3f
	.zero		1


	//   ....[91]....
        /*0d64*/ 	.word	0x0001aa00
        /*0d68*/ 	.word	0x00000004
        /*0d6c*/ 	.word	0x00019c80
        /*0d70*/ 	.short	0x010a
        /*0d72*/ 	.byte	0x3f
	.zero		1


	//   ....[92]....
        /*0d74*/ 	.word	0x0001acc0
        /*0d78*/ 	.word	0x00000004
        /*0d7c*/ 	.word	0x00019c40
        /*0d80*/ 	.short	0x010a
        /*0d82*/ 	.byte	0x3f
	.zero		1


	//   ....[93]....
        /*0d84*/ 	.word	0x0001af70
        /*0d88*/ 	.word	0x00000002
        /*0d8c*/ 	.word	0x00019c70
        /*0d90*/ 	.short	0x010a
        /*0d92*/ 	.byte	0x3f
	.zero		1


	//   ....[94]....
        /*0d94*/ 	.word	0x0001afc0
        /*0d98*/ 	.word	0x00000002
        /*0d9c*/ 	.word	0x00019c60
        /*0da0*/ 	.short	0x010a
        /*0da2*/ 	.byte	0x3f
	.zero		1


	//   ....[95]....
        /*0da4*/ 	.word	0x0001b010
        /*0da8*/ 	.word	0x00000003
        /*0dac*/ 	.word	0x00019c70
        /*0db0*/ 	.short	0x010a
        /*0db2*/ 	.byte	0x3f
	.zero		1


	//   ....[96]....
        /*0db4*/ 	.word	0x0001b060
        /*0db8*/ 	.word	0x00000003
        /*0dbc*/ 	.word	0x00019c60
        /*0dc0*/ 	.short	0x010a
        /*0dc2*/ 	.byte	0x3f
	.zero		1


	//   ....[97]....
        /*0dc4*/ 	.word	0x0001b0b0
        /*0dc8*/ 	.word	0x00000005
        /*0dcc*/ 	.word	0x00019c20
        /*0dd0*/ 	.short	0x010a
        /*0dd2*/ 	.byte	0x3f
	.zero		1


	//   ....[98]....
        /*0dd4*/ 	.word	0x0001b250
        /*0dd8*/ 	.word	0x00000003
        /*0ddc*/ 	.word	0x00019c40
        /*0de0*/ 	.short	0x010a
        /*0de2*/ 	.byte	0x3f
	.zero		1


	//   ....[99]....
        /*0de4*/ 	.word	0x0001b2a0
        /*0de8*/ 	.word	0x00000005
        /*0dec*/ 	.word	0x00019c40
        /*0df0*/ 	.short	0x010a
        /*0df2*/ 	.byte	0x3f
	.zero		1


	//   ....[100]....
        /*0df4*/ 	.word	0x0001b2f0
        /*0df8*/ 	.word	0x00000003
        /*0dfc*/ 	.word	0x00019c60
        /*0e00*/ 	.short	0x010a
        /*0e02*/ 	.byte	0x3f
	.zero		1


	//   ....[101]....
        /*0e04*/ 	.word	0x0001b340
        /*0e08*/ 	.word	0x00000005
        /*0e0c*/ 	.word	0x00019c60
        /*0e10*/ 	.short	0x010a
        /*0e12*/ 	.byte	0x3f
	.zero		1


	//   ....[102]....
        /*0e14*/ 	.word	0x0001b390
        /*0e18*/ 	.word	0x00000003
        /*0e1c*/ 	.word	0x00019c80
        /*0e20*/ 	.short	0x010a
        /*0e22*/ 	.byte	0x3f
	.zero		1


	//----- nvinfo : EIATTR_NUM_MBARRIERS
	.align		4
.L_209:
        /*0e24*/ 	.byte	0x03, 0x38
        /*0e26*/ 	.short	0x0016


	//----- nvinfo : EIATTR_EXIT_INSTR_OFFSETS
	.align		4
        /*0e28*/ 	.byte	0x04, 0x1c
        /*0e2a*/ 	.short	(.L_211 - .L_210)


	//   ....[0]....
.L_210:
        /*0e2c*/ 	.word	0x00000980


	//   ....[1]....
        /*0e30*/ 	.word	0x00013070


	//   ....[2]....
        /*0e34*/ 	.word	0x00019b30


	//----- nvinfo : EIATTR_MAX_THREADS
	.align		4
.L_211:
        /*0e38*/ 	.byte	0x04, 0x05
        /*0e3a*/ 	.short	(.L_213 - .L_212)
.L_212:
        /*0e3c*/ 	.word	0x00000200
        /*0e40*/ 	.word	0x00000001
        /*0e44*/ 	.word	0x00000001


	//----- nvinfo : EIATTR_CRS_STACK_SIZE
	.align		4
.L_213:
        /*0e48*/ 	.byte	0x04, 0x1e
        /*0e4a*/ 	.short	(.L_215 - .L_214)
.L_214:
        /*0e4c*/ 	.word	0x00000000


	//----- nvinfo : EIATTR_CBANK_PARAM_SIZE
	.align		4
.L_215:
        /*0e50*/ 	.byte	0x03, 0x19
        /*0e52*/ 	.short	0x0af0


	//----- nvinfo : EIATTR_PARAM_CBANK
	.align		4
        /*0e54*/ 	.byte	0x04, 0x0a
        /*0e56*/ 	.short	(.L_217 - .L_216)
	.align		4
.L_216:
        /*0e58*/ 	.word	index@(.nv.constant0._ZN7cutlass13device_kernelIN5flash11enable_sm90INS1_16FlashAttnFwdSm90INS1_25CollectiveMainloopFwdSm90ILi2EN4cute5tupleIJNS5_1CILi1EEES8_S8_EEENS6_IJNS7_ILi192EEENS7_ILi128EEENS7_ILi96EEEEEELi96ENS_12float_e4m3_tEfNS_4arch4Sm90ELb0ELb1ELb1ELb1ELb1ELb0ELb0ELb1ELb1ELb1ELb1ELb0EEENS1_21CollectiveEpilogueFwdINS6_IJSA_SC_SB_EEES9_NS_10bfloat16_tESG_Li384ELb1ELb1ELb1ELb1EEENS1_36VarlenDynamicPersistentTileSchedulerILi192ELi128ELi384ELi128ELb1ELb1ELb1ELb1ELb0ELb1EEEEEEEEEvNT_6ParamsE)
        /*0e5c*/ 	.short	0x0210
        /*0e5e*/ 	.short	0x0af0


	//----- nvinfo : EIATTR_SW_WAR
	.align		4
.L_217:
        /*0e60*/ 	.byte	0x04, 0x36
        /*0e62*/ 	.short	(.L_219 - .L_218)
.L_218:
        /*0e64*/ 	.word	0x00000008
.L_219:


//--------------------- .nv.info._ZN7cutlass13device_kernelIN5flash11enable_sm90INS1_16FlashAttnFwdSm90INS1_25CollectiveMainloopFwdSm90ILi2EN4cute5tupleIJNS5_1CILi1EEES8_S8_EEENS6_IJNS7_ILi192EEENS7_ILi128EEENS7_ILi96EEEEEELi96ENS_12float_e4m3_tEfNS_4arch4Sm90ELb0ELb1ELb1ELb1ELb1ELb1ELb0ELb1ELb1ELb1ELb1ELb0EEENS1_21CollectiveEpilogueFwdINS6_IJSA_SC_SB_EEES9_NS_10bfloat16_tESG_Li384ELb1ELb1ELb1ELb1EEENS1_36VarlenDynamicPersistentTileSchedulerILi192ELi128ELi384ELi128ELb1ELb1ELb1ELb1ELb0ELb1EEEEEEEEEvNT_6ParamsE --------------------------
	.section	.nv.info._ZN7cutlass13device_kernelIN5flash11enable_sm90INS1_16FlashAttnFwdSm90INS1_25CollectiveMainloopFwdSm90ILi2EN4cute5tupleIJNS5_1CILi1EEES8_S8_EEENS6_IJNS7_ILi192EEENS7_ILi128EEENS7_ILi96EEEEEELi96ENS_12float_e4m3_tEfNS_4arch4Sm90ELb0ELb1ELb1ELb1ELb1ELb1ELb0ELb1ELb1ELb1ELb1ELb0EEENS1_21CollectiveEpilogueFwdINS6_IJSA_SC_SB_EEES9_NS_10bfloat16_tESG_Li384ELb1ELb1ELb1ELb1EEENS1_36VarlenDynamicPersistentTileSchedulerILi192ELi128ELi384ELi128ELb1ELb1ELb1ELb1ELb0ELb1EEEEEEEEEvNT_6ParamsE,"",@"SHT_CUDA_INFO"
	.sectionflags	@""
	.align	4


	//----- nvinfo : EIATTR_CUDA_API_VERSION
	.align		4
        /*0000*/ 	.byte	0x04, 0x37
        /*0002*/ 	.short	(.L_221 - .L_220)
.L_220:
        /*0004*/ 	.word	0x00000082


	//----- nvinfo : EIATTR_KPARAM_INFO
	.align		4
.L_221:
        /*0008*/ 	.byte	0x04, 0x17
        /*000a*/ 	.short	(.L_223 - .L_222)
.L_222:
        /*000c*/ 	.word	0x00000000
        /*0010*/ 	.short	0x0000
        /*0012*/ 	.short	0x0070
        /*0014*/ 	.byte	0x00, 0xf0, 0x01, 0x2a


	//----- nvinfo : EIATTR_SPARSE_MMA_MASK
	.align		4
.L_223:
        /*0018*/ 	.byte	0x03, 0x50
        /*001a*/ 	.short	0x0000


	//----- nvinfo : EIATTR_MAXREG_COUNT
	.align		4
        /*001c*/ 	.byte	0x03, 0x1b
        /*001e*/ 	.short	0x0080


	//----- nvinfo : EIATTR_NUM_BARRIERS
	.align		4
        /*0020*/ 	.byte	0x02, 0x4c
        /*0022*/ 	.byte	0x10
	.zero		1


	//----- nvinfo : EIATTR_EXTERNS
	.align		4
        /*0024*/ 	.byte	0x04, 0x0f
        /*0026*/ 	.short	(.L_225 - .L_224)


	//   ....[0]....
	.align		4
.L_224:
        /*0028*/ 	.word	index@(__assertfail)


	//----- nvinfo : EIATTR_ANNOTATIONS
	.align		4
.L_225:
        /*002c*/ 	.byte	0x04, 0x55
        /*002e*/ 	.short	(.L_227 - .L_226)


	//   ....[0]....
.L_226:
        /* <DEDUP_REMOVED lines=101> */


	//----- nvinfo : EIATTR_MERCURY_ISA_VERSION
	.align		4
.L_227:
        /*0668*/ 	.byte	0x03, 0x5f
        /*066a*/ 	.short	0x0101


	//----- nvinfo : EIATTR_UNUSED_LOAD_BYTE_OFFSET
	.align		4
        /*066c*/ 	.byte	0x04, 0x44
        /*066e*/ 	.short	(.L_229 - .L_228)


	//   ....[0]....
.L_228:
        /*0670*/ 	.word	0x00000a50
        /*0674*/ 	.word	0x0000fff0


	//   ....[1]....
        /*0678*/ 	.word	0x0001a780
        /*067c*/ 	.word	0x0000fff0


	//----- nvinfo : EIATTR_INT_WARP_WIDE_INSTR_OFFSETS
	.align		4
.L_229:
        /*0680*/ 	.byte	0x04, 0x31
        /*0682*/ 	.short	(.L_231 - .L_230)


	//   ....[0]....
.L_230:
        /*0684*/ 	.word	0x00000130


	//   ....[1]....
        /*0688*/ 	.word	0x00000170


	//   ....[2]....
        /*068c*/ 	.word	0x000001e0


	//   ....[3]....
        /*0690*/ 	.word	0x000215d0


	//   ....[4]....
        /*0694*/ 	.word	0x00021660


	//   ....[5]....
        /*0698*/ 	.word	0x00024630


	//   ....[6]....
        /*069c*/ 	.word	0x000246c0


	//----- nvinfo : EIATTR_COOP_GROUP_MASK_REGIDS
	.align		4
.L_231:
        /*06a0*/ 	.byte	0x04, 0x29
        /*06a2*/ 	.short	(.L_233 - .L_232)


	//   ....[0]....
.L_232:
        /*06a4*/ 	.word	0xffffffff


	//   ....[1]....
        /*06a8*/ 	.word	0xffffffff


	//   ....[2]....
        /*06ac*/ 	.word	0xffffffff


	//   ....[3]....
        /*06b0*/ 	.word	0xffffffff


	//   ....[4]....
        /*06b4*/ 	.word	0xffffffff


	//   ....[5]....
        /*06b8*/ 	.word	0xffffffff


	//   ....[6]....
        /*06bc*/ 	.word	0xffffffff


	//   ....[7]....
        /*06c0*/ 	.word	0xffffffff


	//   ....[8]....
        /*06c4*/ 	.word	0xffffffff


	//   ....[9]....
        /*06c8*/ 	.word	0xffffffff


	//   ....[10]....
        /*06cc*/ 	.word	0xffffffff


	//   ....[11]....
        /*06d0*/ 	.word	0xffffffff


	//   ....[12]....
        /*06d4*/ 	.word	0xffffffff


	//   ....[13]....
        /*06d8*/ 	.word	0xffffffff


	//   ....[14]....
        /*06dc*/ 	.word	0xffffffff


	//   ....[15]....
        /*06e0*/ 	.word	0xffffffff


	//   ....[16]....
        /*06e4*/ 	.word	0xffffffff


	//   ....[17]....
        /*06e8*/ 	.word	0xffffffff


	//   ....[18]....
        /*06ec*/ 	.word	0xffffffff


	//   ....[19]....
        /*06f0*/ 	.word	0xffffffff


	//   ....[20]....
        /*06f4*/ 	.word	0xffffffff


	//   ....[21]....
        /*06f8*/ 	.word	0xffffffff


	//   ....[22]....
        /*06fc*/ 	.word	0xffffffff


	//   ....[23]....
        /*0700*/ 	.word	0xffffffff


	//   ....[24]....
        /*0704*/ 	.word	0xffffffff


	//   ....[25]....
        /*0708*/ 	.word	0xffffffff


	//   ....[26]....
        /*070c*/ 	.word	0xffffffff


	//   ....[27]....
        /*0710*/ 	.word	0xffffffff


	//   ....[28]....
        /*0714*/ 	.word	0xffffffff


	//   ....[29]....
        /*0718*/ 	.word	0xffffffff


	//   ....[30]....
        /*071c*/ 	.word	0xffffffff


	//   ....[31]....
        /*0720*/ 	.word	0xffffffff


	//   ....[32]....
        /*0724*/ 	.word	0xffffffff


	//   ....[33]....
        /*0728*/ 	.word	0xffffffff


	//   ....[34]....
        /*072c*/ 	.word	0xffffffff


	//   ....[35]....
        /*0730*/ 	.word	0xffffffff


	//   ....[36]....
        /*0734*/ 	.word	0xffffffff


	//   ....[37]....
        /*0738*/ 	.word	0xffffffff


	//   ....[38]....
        /*073c*/ 	.word	0xffffffff


	//   ....[39]....
        /*0740*/ 	.word	0xffffffff


	//   ....[40]....
        /*0744*/ 	.word	0xffffffff


	//   ....[41]....
        /*0748*/ 	.word	0xffffffff


	//   ....[42]....
        /*074c*/ 	.word	0xffffffff


	//   ....[43]....
        /*0750*/ 	.word	0xffffffff


	//   ....[44]....
        /*0754*/ 	.word	0xffffffff


	//   ....[45]....
        /*0758*/ 	.word	0xffffffff


	//   ....[46]....
        /*075c*/ 	.word	0xffffffff


	//   ....[47]....
        /*0760*/ 	.word	0xffffffff


	//   ....[48]....
        /*0764*/ 	.word	0xffffffff


	//   ....[49]....
        /*0768*/ 	.word	0xffffffff


	//   ....[50]....
        /*076c*/ 	.word	0xffffffff


	//   ....[51]....
        /*0770*/ 	.word	0xffffffff


	//   ....[52]....
        /*0774*/ 	.word	0xffffffff


	//   ....[53]....
        /*0778*/ 	.word	0xffffffff


	//   ....[54]....
        /*077c*/ 	.word	0xffffffff


	//   ....[55]....
        /*0780*/ 	.word	0xffffffff


	//   ....[56]....
        /*0784*/ 	.word	0xffffffff


	//   ....[57]....
        /*0788*/ 	.word	0xffffffff


	//   ....[58]....
        /*078c*/ 	.word	0xffffffff


	//   ....[59]....
        /*0790*/ 	.word	0xffffffff


	//   ....[60]....
        /*0794*/ 	.word	0xffffffff


	//   ....[61]....
        /*0798*/ 	.word	0xffffffff


	//   ....[62]....
        /*079c*/ 	.word	0xffffffff


	//   ....[63]....
        /*07a0*/ 	.word	0xffffffff


	//   ....[64]....
        /*07a4*/ 	.word	0xffffffff


	//   ....[65]....
        /*07a8*/ 	.word	0xffffffff


	//   ....[66]....
        /*07ac*/ 	.word	0xffffffff


	//   ....[67]....
        /*07b0*/ 	.word	0xffffffff


	//   ....[68]....
        /*07b4*/ 	.word	0xffffffff


	//   ....[69]....
        /*07b8*/ 	.word	0xffffffff


	//   ....[70]....
        /*07bc*/ 	.word	0xffffffff


	//   ....[71]....
        /*07c0*/ 	.word	0xffffffff


	//   ....[72]....
        /*07c4*/ 	.word	0xffffffff


	//   ....[73]....
        /*07c8*/ 	.word	0xffffffff


	//   ....[74]....
        /*07cc*/ 	.word	0xffffffff


	//   ....[75]....
        /*07d0*/ 	.word	0xffffffff


	//   ....[76]....
        /*07d4*/ 	.word	0xffffffff


	//   ....[77]....
        /*07d8*/ 	.word	0xffffffff


	//   ....[78]....
        /*07dc*/ 	.word	0xffffffff


	//   ....[79]....
        /*07e0*/ 	.word	0xffffffff


	//   ....[80]....
        /*07e4*/ 	.word	0xffffffff


	//   ....[81]....
        /*07e8*/ 	.word	0xffffffff


	//   ....[82]....
        /*07ec*/ 	.word	0xffffffff


	//   ....[83]....
        /*07f0*/ 	.word	0xffffffff


	//   ....[84]....
        /*07f4*/ 	.word	0xffffffff


	//   ....[85]....
        /*07f8*/ 	.word	0xffffffff


	//   ....[86]....
        /*07fc*/ 	.word	0xffffffff


	//   ....[87]....
        /*0800*/ 	.word	0xffffffff


	//   ....[88]....
        /*0804*/ 	.word	0xffffffff


	//   ....[89]....
        /*0808*/ 	.word	0xffffffff


	//   ....[90]....
        /*080c*/ 	.word	0xffffffff


	//   ....[91]....
        /*0810*/ 	.word	0xffffffff


	//   ....[92]....
        /*0814*/ 	.word	0xffffffff


	//   ....[93]....
        /*0818*/ 	.word	0xffffffff


	//   ....[94]....
        /*081c*/ 	.word	0xffffffff


	//   ....[95]....
        /*0820*/ 	.word	0xffffffff


	//   ....[96]....
        /*0824*/ 	.word	0xffffffff


	//   ....[97]....
        /*0828*/ 	.word	0xffffffff


	//   ....[98]....
        /*082c*/ 	.word	0xffffffff


	//   ....[99]....
        /*0830*/ 	.word	0xffffffff


	//   ....[100]....
        /*0834*/ 	.word	0xffffffff


	//   ....[101]....
        /*0838*/ 	.word	0xffffffff


	//   ....[102]....
        /*083c*/ 	.word	0xffffffff


	//   ....[103]....
        /*0840*/ 	.word	0xffffffff


	//   ....[104]....
        /*0844*/ 	.word	0xffffffff


	//   ....[105]....
        /*0848*/ 	.word	0xffffffff


	//   ....[106]....
        /*084c*/ 	.word	0xffffffff


	//   ....[107]....
        /*0850*/ 	.word	0xffffffff


	//   ....[108]....
        /*0854*/ 	.word	0xffffffff


	//   ....[109]....
        /*0858*/ 	.word	0xffffffff


	//   ....[110]....
        /*085c*/ 	.word	0xffffffff


	//   ....[111]....
        /*0860*/ 	.word	0xffffffff


	//   ....[112]....
        /*0864*/ 	.word	0xffffffff


	//   ....[113]....
        /*0868*/ 	.word	0xffffffff


	//   ....[114]....
        /*086c*/ 	.word	0xffffffff


	//   ....[115]....
        /*0870*/ 	.word	0xffffffff


	//   ....[116]....
        /*0874*/ 	.word	0xffffffff


	//   ....[117]....
        /*0878*/ 	.word	0xffffffff


	//   ....[118]....
        /*087c*/ 	.word	0xffffffff


	//   ....[119]....
        /*0880*/ 	.word	0xffffffff


	//   ....[120]....
        /*0884*/ 	.word	0xffffffff


	//   ....[121]....
        /*0888*/ 	.word	0xffffffff


	//   ....[122]....
        /*088c*/ 	.word	0xffffffff


	//   ....[123]....
        /*0890*/ 	.word	0xffffffff


	//   ....[124]....
        /*0894*/ 	.word	0xffffffff


	//   ....[125]....
        /*0898*/ 	.word	0xffffffff


	//   ....[126]....
        /*089c*/ 	.word	0xffffffff


	//   ....[127]....
        /*08a0*/ 	.word	0xffffffff


	//   ....[128]....
        /*08a4*/ 	.word	0xffffffff


	//   ....[129]....
        /*08a8*/ 	.word	0xffffffff


	//   ....[130]....
        /*08ac*/ 	.word	0xffffffff


	//   ....[131]....
        /*08b0*/ 	.word	0xffffffff


	//   ....[132]....
        /*08b4*/ 	.word	0xffffffff


	//   ....[133]....
        /*08b8*/ 	.word	0xffffffff


	//   ....[134]....
        /*08bc*/ 	.word	0xffffffff


	//   ....[135]....
        /*08c0*/ 	.word	0xffffffff


	//   ....[136]....
        /*08c4*/ 	.word	0xffffffff


	//   ....[137]....
        /*08c8*/ 	.word	0xffffffff


	//   ....[138]....
        /*08cc*/ 	.word	0xffffffff


	//   ....[139]....
        /*08d0*/ 	.word	0xffffffff


	//   ....[140]....
        /*08d4*/ 	.word	0xffffffff


	//   ....[141]....
        /*08d8*/ 	.word	0xffffffff


	//   ....[142]....
        /*08dc*/ 	.word	0xffffffff


	//   ....[143]....
        /*08e0*/ 	.word	0xffffffff


	//   ....[144]....
        /*08e4*/ 	.word	0xffffffff


	//   ....[145]....
        /*08e8*/ 	.word	0xffffffff


	//   ....[146]....
        /*08ec*/ 	.word	0xffffffff


	//   ....[147]....
        /*08f0*/ 	.word	0xffffffff


	//   ....[148]....
        /*08f4*/ 	.word	0xffffffff


	//   ....[149]....
        /*08f8*/ 	.word	0xffffffff


	//   ....[150]....
        /*08fc*/ 	.word	0xffffffff


	//   ....[151]....
        /*0900*/ 	.word	0xffffffff


	//   ....[152]....
        /*0904*/ 	.word	0xffffffff


	//   ....[153]....
        /*0908*/ 	.word	0xffffffff


	//   ....[154]....
        /*090c*/ 	.word	0xffffffff


	//   ....[155]....
        /*0910*/ 	.word	0xffffffff


	//   ....[156]....
        /*0914*/ 	.word	0xffffffff


	//   ....[157]....
        /*0918*/ 	.word	0xffffffff


	//   ....[158]....
        /*091c*/ 	.word	0xffffffff


	//   ....[159]....
        /*0920*/ 	.word	0xffffffff


	//   ....[160]....
        /*0924*/ 	.word	0xffffffff


	//   ....[161]....
        /*0928*/ 	.word	0xffffffff


	//   ....[162]....
        /*092c*/ 	.word	0xffffffff


	//   ....[163]....
        /*0930*/ 	.word	0xffffffff


	//   ....[164]....
        /*0934*/ 	.word	0xffffffff


	//   ....[165]....
        /*0938*/ 	.word	0xffffffff


	//   ....[166]....
        /*093c*/ 	.word	0xffffffff


	//   ....[167]....
        /*0940*/ 	.word	0xffffffff


	//   ....[168]....
        /*0944*/ 	.word	0xffffffff


	//   ....[169]....
        /*0948*/ 	.word	0xffffffff


	//   ....[170]....
        /*094c*/ 	.word	0xffffffff


	//   ....[171]....
        /*0950*/ 	.word	0xffffffff


	//   ....[172]....
        /*0954*/ 	.word	0xffffffff


	//   ....[173]....
        /*0958*/ 	.word	0x0500000f


	//   ....[174]....
        /*095c*/ 	.word	0x0500000f


	//   ....[175]....
        /*0960*/ 	.word	0x0500000f


	//   ....[176]....
        /*0964*/ 	.word	0x0500000f


	//   ....[177]....
        /*0968*/ 	.word	0x0500000f


	//   ....[178]....
        /*096c*/ 	.word	0x0500000f


	//   ....[179]....
        /*0970*/ 	.word	0x0500000f


	//   ....[180]....
        /*0974*/ 	.word	0x0500000f


	//   ....[181]....
        /*0978*/ 	.word	0x0500000f


	//   ....[182]....
        /*097c*/ 	.word	0x0500000f


	//   ....[183]....
        /*0980*/ 	.word	0x0500000f


	//   ....[184]....
        /*0984*/ 	.word	0x0500000f


	//   ....[185]....
        /*0988*/ 	.word	0x0500000f


	//   ....[186]....
        /*098c*/ 	.word	0x0500000f


	//   ....[187]....
        /*0990*/ 	.word	0x0500000f


	//   ....[188]....
        /*0994*/ 	.word	0x0500000f


	//   ....[189]....
        /*0998*/ 	.word	0x0500000f


	//   ....[190]....
        /*099c*/ 	.word	0x0500000f


	//   ....[191]....
        /*09a0*/ 	.word	0x0500000f


	//   ....[192]....
        /*09a4*/ 	.word	0x0500000f


	//   ....[193]....
        /*09a8*/ 	.word	0x0500000f


	//   ....[194]....
        /*09ac*/ 	.word	0x0500000f


	//   ....[195]....
        /*09b0*/ 	.word	0x0500000f


	//   ....[196]....
        /*09b4*/ 	.word	0x0500000f


	//   ....[197]....
        /*09b8*/ 	.word	0x0500000f


	//   ....[198]....
        /*09bc*/ 	.word	0x0500000f


	//   ....[199]....
        /*09c0*/ 	.word	0x0500000f


	//   ....[200]....
        /*09c4*/ 	.word	0x0500000f


	//   ....[201]....
        /*09c8*/ 	.word	0x0500000f


	//   ....[202]....
        /*09cc*/ 	.word	0x0500000f


	//   ....[203]....
        /*09d0*/ 	.word	0x0500000f


	//   ....[204]....
        /*09d4*/ 	.word	0x0500000f


	//   ....[205]....
        /*09d8*/ 	.word	0x0500000f


	//   ....[206]....
        /*09dc*/ 	.word	0x0500000f


	//   ....[207]....
        /*09e0*/ 	.word	0x0500000f


	//   ....[208]....
        /*09e4*/ 	.word	0x0500000f


	//   ....[209]....
        /*09e8*/ 	.word	0x0500000f


	//   ....[210]....
        /*09ec*/ 	.word	0x0500000f


	//   ....[211]....
        /*09f0*/ 	.word	0x0500000f


	//   ....[212]....
        /*09f4*/ 	.word	0x0500000f


	//   ....[213]....
        /*09f8*/ 	.word	0x0500000f


	//   ....[214]....
        /*09fc*/ 	.word	0x0500000f


	//   ....[215]....
        /*0a00*/ 	.word	0x0500000f


	//   ....[216]....
        /*0a04*/ 	.word	0x0500000f


	//   ....[217]....
        /*0a08*/ 	.word	0x0500000f


	//   ....[218]....
        /*0a0c*/ 	.word	0x0500000f


	//   ....[219]....
        /*0a10*/ 	.word	0x0500000f


	//   ....[220]....
        /*0a14*/ 	.word	0x0500000f


	//   ....[221]....
        /*0a18*/ 	.word	0x0500000f


	//   ....[222]....
        /*0a1c*/ 	.word	0x0500000f


	//   ....[223]....
        /*0a20*/ 	.word	0x0500000f


	//   ....[224]....
        /*0a24*/ 	.word	0x0500000f


	//   ....[225]....
        /*0a28*/ 	.word	0x0500000f


	//   ....[226]....
        /*0a2c*/ 	.word	0x0500000f


	//   ....[227]....
        /*0a30*/ 	.word	0x0500000f


	//   ....[228]....
        /*0a34*/ 	.word	0x0500000f


	//   ....[229]....
        /*0a38*/ 	.word	0x0500000f


	//----- nvinfo : EIATTR_COOP_GROUP_INSTR_OFFSETS
	.align		4
.L_233:
        /*0a3c*/ 	.byte	0x04, 0x28
        /*0a3e*/ 	.short	(.L_235 - .L_234)


	//   ....[0]....
.L_234:
        /*0a40*/ 	.word	0x00000070


	//   ....[1]....
        /*0a44*/ 	.word	0x00000140


	//   ....[2]....
        /*0a48*/ 	.word	0x00000190


	//   ....[3]....
        /*0a4c*/ 	.word	0x000003c0


	//   ....[4]....
        /*0a50*/ 	.word	0x00000520


	//   ....[5]....
        /*0a54*/ 	.word	0x00000640


	//   ....[6]....
        /*0a58*/ 	.word	0x000007a0


	//   ....[7]....
        /*0a5c*/ 	.word	0x00002fb0


	//   ....[8]....
        /*0a60*/ 	.word	0x00002fc0


	//   ....[9]....
        /*0a64*/ 	.word	0x00004910


	//   ....[10]....
        /*0a68*/ 	.word	0x00004920


	//   ....[11]....
        /*0a6c*/ 	.word	0x00006a20


	//   ....[12]....
        /*0a70*/ 	.word	0x00006a30


	//   ....[13]....
        /*0a74*/ 	.word	0x00006e20


	//   ....[14]....
        /*0a78*/ 	.word	0x00006e40


	//   ....[15]....
        /*0a7c*/ 	.word	0x00007ab0


	//   ....[16]....
        /*0a80*/ 	.word	0x00008420


	//   ....[17]....
        /*0a84*/ 	.word	0x00008430


	//   ....[18]....
        /*0a88*/ 	.word	0x00008440


	//   ....[19]....
        /*0a8c*/ 	.word	0x00008450


	//   ....[20]....
        /*0a90*/ 	.word	0x0000a120


	//   ....[21]....
        /*0a94*/ 	.word	0x0000a130


	//   ....[22]....
        /*0a98*/ 	.word	0x0000a140


	//   ....[23]....
        /*0a9c*/ 	.word	0x0000a150


	//   ....[24]....
        /*0aa0*/ 	.word	0x0000cfe0


	//   ....[25]....
        /*0aa4*/ 	.word	0x0000d600


	//   ....[26]....
        /*0aa8*/ 	.word	0x0000e720


	//   ....[27]....
        /*0aac*/ 	.word	0x0000e840


	//   ....[28]....
        /*0ab0*/ 	.word	0x0000ef90


	//   ....[29]....
        /*0ab4*/ 	.word	0x0000f070


	//   ....[30]....
        /*0ab8*/ 	.word	0x00010d60


	//   ....[31]....
        /*0abc*/ 	.word	0x00011320


	//   ....[32]....
        /*0ac0*/ 	.word	0x00012370


	//   ....[33]....
        /*0ac4*/ 	.word	0x00012470


	//   ....[34]....
        /*0ac8*/ 	.word	0x00012980


	//   ....[35]....
        /*0acc*/ 	.word	0x00012a00


	//   ....[36]....
        /*0ad0*/ 	.word	0x00014e30


	//   ....[37]....
        /*0ad4*/ 	.word	0x00014e80


	//   ....[38]....
        /*0ad8*/ 	.word	0x00015110


	//   ....[39]....
        /*0adc*/ 	.word	0x00015130


	//   ....[40]....
        /*0ae0*/ 	.word	0x00017050


	//   ....[41]....
        /*0ae4*/ 	.word	0x00017610


	//   ....[42]....
        /*0ae8*/ 	.word	0x00018340


	//   ....[43]....
        /*0aec*/ 	.word	0x00018560


	//   ....[44]....
        /*0af0*/ 	.word	0x00018c60


	//   ....[45]....
        /*0af4*/ 	.word	0x00018cc0


	//   ....[46]....
        /*0af8*/ 	.word	0x0001a010


	//   ....[47]....
        /*0afc*/ 	.word	0x0001a0b0


	//   ....[48]....
        /*0b00*/ 	.word	0x0001a0f0


	//   ....[49]....
        /*0b04*/ 	.word	0x0001a200


	//   ....[50]....
        /*0b08*/ 	.word	0x0001ae00


	//   ....[51]....
        /*0b0c*/ 	.word	0x0001ae40


	//   ....[52]....
        /*0b10*/ 	.word	0x0001ae70


	//   ....[53]....
        /*0b14*/ 	.word	0x0001aea0


	//   ....[54]....
        /*0b18*/ 	.word	0x0001aec0


	//   ....[55]....
        /*0b1c*/ 	.word	0x0001aee0


	//   ....[56]....
        /*0b20*/ 	.word	0x0001aef0


	//   ....[57]....
        /*0b24*/ 	.word	0x0001af00


	//   ....[58]....
        /*0b28*/ 	.word	0x0001af10


	//   ....[59]....
        /*0b2c*/ 	.word	0x0001af20


	//   ....[60]....
        /*0b30*/ 	.word	0x0001af30


	//   ....[61]....
        /*0b34*/ 	.word	0x0001af40


	//   ....[62]....
        /*0b38*/ 	.word	0x0001af50


	//   ....[63]....
        /*0b3c*/ 	.word	0x0001af60


	//   ....[64]....
        /*0b40*/ 	.word	0x0001af70


	//   ....[65]....
        /*0b44*/ 	.word	0x0001af80


	//   ....[66]....
        /*0b48*/ 	.word	0x0001af90


	//   ....[67]....
        /*0b4c*/ 	.word	0x0001afa0


	//   ....[68]....
        /*0b50*/ 	.word	0x0001afb0


	//   ....[69]....
        /*0b54*/ 	.word	0x0001afc0


	//   ....[70]....
        /*0b58*/ 	.word	0x0001afd0


	//   ....[71]....
        /*0b5c*/ 	.word	0x0001afe0


	//   ....[72]....
        /*0b60*/ 	.word	0x0001aff0


	//   ....[73]....
        /*0b64*/ 	.word	0x0001b000


	//   ....[74]....
        /*0b68*/ 	.word	0x0001b010


	//   ....[75]....
        /*0b6c*/ 	.word	0x0001b020


	//   ....[76]....
        /*0b70*/ 	.word	0x0001b030


	//   ....[77]....
        /*0b74*/ 	.word	0x0001b040


	//   ....[78]....
        /*0b78*/ 	.word	0x0001b050


	//   ....[79]....
        /*0b7c*/ 	.word	0x0001b060


	//   ....[80]....
        /*0b80*/ 	.word	0x0001b070


	//   ....[81]....
        /*0b84*/ 	.word	0x0001b080


	//   ....[82]....
        /*0b88*/ 	.word	0x0001b090


	//   ....[83]....
        /*0b8c*/ 	.word	0x0001b0a0


	//   ....[84]....
        /*0b90*/ 	.word	0x0001b0b0


	//   ....[85]....
        /*0b94*/ 	.word	0x0001b0c0


	//   ....[86]....
        /*0b98*/ 	.word	0x0001b0d0


	//   ....[87]....
        /*0b9c*/ 	.word	0x0001b0e0


	//   ....[88]....
        /*0ba0*/ 	.word	0x0001b0f0


	//   ....[89]....
        /*0ba4*/ 	.word	0x0001b100


	//   ....[90]....
        /*0ba8*/ 	.word	0x0001b110


	//   ....[91]....
        /*0bac*/ 	.word	0x0001b120


	//   ....[92]....
        /*0bb0*/ 	.word	0x0001b130


	//   ....[93]....
        /*0bb4*/ 	.word	0x0001b140


	//   ....[94]....
        /*0bb8*/ 	.word	0x0001b150


	//   ....[95]....
        /*0bbc*/ 	.word	0x0001b160


	//   ....[96]....
        /*0bc0*/ 	.word	0x0001b170


	//   ....[97]....
        /*0bc4*/ 	.word	0x0001b180


	//   ....[98]....
        /*0bc8*/ 	.word	0x0001bac0


	//   ....[99]....
        /*0bcc*/ 	.word	0x0001bad0


	//   ....[100]....
        /*0bd0*/ 	.word	0x0001bae0


	//   ....[101]....
        /*0bd4*/ 	.word	0x0001bb20


	//   ....[102]....
        /*0bd8*/ 	.word	0x0001c210


	//   ....[103]....
        /*0bdc*/ 	.word	0x0001c230


	//   ....[104]....
        /*0be0*/ 	.word	0x0001c330


	//   ....[105]....
        /*0be4*/ 	.word	0x0001c350


	//   ....[106]....
        /*0be8*/ 	.word	0x0001c770


	//   ....[107]....
        /*0bec*/ 	.word	0x0001c7b0


	//   ....[108]....
        /*0bf0*/ 	.word	0x0001cc20


	//   ....[109]....
        /*0bf4*/ 	.word	0x0001cc30


	//   ....[110]....
        /*0bf8*/ 	.word	0x0001d850


	//   ....[111]....
        /*0bfc*/ 	.word	0x0001d860


	//   ....[112]....
        /*0c00*/ 	.word	0x0001d960


	//   ....[113]....
        /*0c04*/ 	.word	0x0001d980


	//   ....[114]....
        /*0c08*/ 	.word	0x0001db00


	//   ....[115]....
        /*0c0c*/ 	.word	0x0001dcf0


	//   ....[116]....
        /*0c10*/ 	.word	0x0001dd20


	//   ....[117]....
        /*0c14*/ 	.word	0x0001dd50


	//   ....[118]....
        /*0c18*/ 	.word	0x0001dd80


	//   ....[119]....
        /*0c1c*/ 	.word	0x0001ddb0


	//   ....[120]....
        /*0c20*/ 	.word	0x0001dde0


	//   ....[121]....
        /*0c24*/ 	.word	0x0001df70


	//   ....[122]....
        /*0c28*/ 	.word	0x0001dfa0


	//   ....[123]....
        /*0c2c*/ 	.word	0x0001dfd0


	//   ....[124]....
        /*0c30*/ 	.word	0x0001e000


	//   ....[125]....
        /*0c34*/ 	.word	0x0001e030


	//   ....[126]....
        /*0c38*/ 	.word	0x0001e060


	//   ....[127]....
        /*0c3c*/ 	.word	0x0001e0f0


	//   ....[128]....
        /*0c40*/ 	.word	0x0001e120


	//   ....[129]....
        /*0c44*/ 	.word	0x0001e130


	//   ....[130]....
        /*0c48*/ 	.word	0x0001e170


	//   ....[131]....
        /*0c4c*/ 	.word	0x0001faf0


	//   ....[132]....
        /*0c50*/ 	.word	0x000221e0


	//   ....[133]....
        /*0c54*/ 	.word	0x000221f0


	//   ....[134]....
        /*0c58*/ 	.word	0x00022200


	//   ....[135]....
        /*0c5c*/ 	.word	0x00022320


	//   ....[136]....
        /*0c60*/ 	.word	0x00022730


	//   ....[137]....
        /*0c64*/ 	.word	0x00022740


	//   ....[138]....
        /*0c68*/ 	.word	0x00022750


	//   ....[139]....
        /*0c6c*/ 	.word	0x00022760


	//   ....[140]....
        /*0c70*/ 	.word	0x000230c0


	//   ....[141]....
        /*0c74*/ 	.word	0x000230f0


	//   ....[142]....
        /*0c78*/ 	.word	0x00023110


	//   ....[143]....
        /*0c7c*/ 	.word	0x00023120


	//   ....[144]....
        /*0c80*/ 	.word	0x00023220


	//   ....[145]....
        /*0c84*/ 	.word	0x00023230


	//   ....[146]....
        /*0c88*/ 	.word	0x00023a00


	//   ....[147]....
        /*0c8c*/ 	.word	0x00023a20


	//   ....[148]....
        /*0c90*/ 	.word	0x00023a40


	//   ....[149]....
        /*0c94*/ 	.word	0x00023aa0


	//   ....[150]....
        /*0c98*/ 	.word	0x00023e70


	//   ....[151]....
        /*0c9c*/ 	.word	0x00023e80


	//   ....[152]....
        /*0ca0*/ 	.word	0x00023e90


	//   ....[153]....
        /*0ca4*/ 	.word	0x00023ef0


	//   ....[154]....
        /*0ca8*/ 	.word	0x00024e20


	//   ....[155]....
        /*0cac*/ 	.word	0x00024e50


	//   ....[156]....
        /*0cb0*/ 	.word	0x00024eb0


	//   ....[157]....
        /*0cb4*/ 	.word	0x00024ee0


	//   ....[158]....
        /*0cb8*/ 	.word	0x00024f10


	//   ....[159]....
        /*0cbc*/ 	.word	0x00024f40


	//   ....[160]....
        /*0cc0*/ 	.word	0x00024f70


	//   ....[161]....
        /*0cc4*/ 	.word	0x00024fa0


	//   ....[162]....
        /*0cc8*/ 	.word	0x00025140


	//   ....[163]....
        /*0ccc*/ 	.word	0x00025170


	//   ....[164]....
        /*0cd0*/ 	.word	0x000251a0


	//   ....[165]....
        /*0cd4*/ 	.word	0x000251d0


	//   ....[166]....
        /*0cd8*/ 	.word	0x00025200


	//   ....[167]....
        /*0cdc*/ 	.word	0x00025230


	//   ....[168]....
        /*0ce0*/ 	.word	0x000252f0


	//   ....[169]....
        /*0ce4*/ 	.word	0x00025310


	//   ....[170]....
        /*0ce8*/ 	.word	0x00025330


	//   ....[171]....
        /*0cec*/ 	.word	0x00025390


	//   ....[172]....
        /*0cf0*/ 	.word	0x00025df0


	//   ....[173]....
        /*0cf4*/ 	.word	0x00026190


	//   ....[174]....
        /*0cf8*/ 	.word	0x00026220


	//   ....[175]....
        /*0cfc*/ 	.word	0x00026300


	//   ....[176]....
        /*0d00*/ 	.word	0x00026390


	//   ....[177]....
        /*0d04*/ 	.word	0x00026470


	//   ....[178]....
        /*0d08*/ 	.word	0x00026500


	//   ....[179]....
        /*0d0c*/ 	.word	0x000265d0


	//   ....[180]....
        /*0d10*/ 	.word	0x00026660


	//   ....[181]....
        /*0d14*/ 	.word	0x000266b0


	//   ....[182]....
        /*0d18*/ 	.word	0x00026700


	//   ....[183]....
        /*0d1c*/ 	.word	0x000267d0


	//   ....[184]....
        /*0d20*/ 	.word	0x00026860


	//   ....[185]....
        /*0d24*/ 	.word	0x000268b0


	//   ....[186]....
        /*0d28*/ 	.word	0x00026900


	//   ....[187]....
        /*0d2c*/ 	.word	0x00026ca0


	//   ....[188]....
        /*0d30*/ 	.word	0x00026f80


	//   ....[189]....
        /*0d34*/ 	.word	0x00027070


	//   ....[190]....
        /*0d38*/ 	.word	0x00027110


	//   ....[191]....
        /*0d3c*/ 	.word	0x000272c0


	//   ....[192]....
        /*0d40*/ 	.word	0x00027360


	//   ....[193]....
        /*0d44*/ 	.word	0x00027450


	//   ....[194]....
        /*0d48*/ 	.word	0x000274e0


	//   ....[195]....
        /*0d4c*/ 	.word	0x00027540


	//   ....[196]....
        /*0d50*/ 	.word	0x000275e0


	//   ....[197]....
        /*0d54*/ 	.word	0x000276f0


	//   ....[198]....
        /*0d58*/ 	.word	0x00027750


	//   ....[199]....
        /*0d5c*/ 	.word	0x000277b0


	//   ....[200]....
        /*0d60*/ 	.word	0x00027850


	//   ....[201]....
        /*0d64*/ 	.word	0x00027920


	//   ....[202]....
        /*0d68*/ 	.word	0x00027a00


	//   ....[203]....
        /*0d6c*/ 	.word	0x00027b40


	//   ....[204]....
        /*0d70*/ 	.word	0x00027bf0


	//   ....[205]....
        /*0d74*/ 	.word	0x00027ca0


	//   ....[206]....
        /*0d78*/ 	.word	0x00027d50


	//   ....[207]....
        /*0d7c*/ 	.word	0x00027e40


	//   ....[208]....
        /*0d80*/ 	.word	0x00027ed0


	//   ....[209]....
        /*0d84*/ 	.word	0x00027f30


	//   ....[210]....
        /*0d88*/ 	.word	0x00028000


	//   ....[211]....
        /*0d8c*/ 	.word	0x000281e0


	//   ....[212]....
        /*0d90*/ 	.word	0x00028280


	//   ....[213]....
        /*0d94*/ 	.word	0x00028400


	//   ....[214]....
        /*0d98*/ 	.word	0x00028480


	//   ....[215]....
        /*0d9c*/ 	.word	0x00028500


	//   ....[216]....
        /*0da0*/ 	.word	0x00028580


	//   ....[217]....
        /*0da4*/ 	.word	0x00028600


	//   ....[218]....
        /*0da8*/ 	.word	0x00028690


	//   ....[219]....
        /*0dac*/ 	.word	0x00028730


	//   ....[220]....
        /*0db0*/ 	.word	0x000287e0


	//   ....[221]....
        /*0db4*/ 	.word	0x00028860


	//   ....[222]....
        /*0db8*/ 	.word	0x000288e0


	//   ....[223]....
        /*0dbc*/ 	.word	0x00028960


	//   ....[224]....
        /*0dc0*/ 	.word	0x000289f0


	//   ....[225]....
        /*0dc4*/ 	.word	0x00028a70


	//   ....[226]....
        /*0dc8*/ 	.word	0x00028b20


	//   ....[227]....
        /*0dcc*/ 	.word	0x00028b70


	//   ....[228]....
        /*0dd0*/ 	.word	0x00028c10


	//   ....[229]....
        /*0dd4*/ 	.word	0x00028d40


	//----- nvinfo : EIATTR_REG_RECONFIG
	.align		4
.L_235:
        /*0dd8*/ 	.byte	0x01, 0x54
	.zero		2


	//----- nvinfo : EIATTR_SYSCALL_OFFSETS
	.align		4
        /*0ddc*/ 	.byte	0x04, 0x46
        /*0dde*/ 	.short	(.L_237 - .L_236)


	//   ....[0]....
.L_236:
        /*0de0*/ 	.word	0x00002060


	//   ....[1]....
        /*0de4*/ 	.word	0x000021b0


	//   ....[2]....
        /*0de8*/ 	.word	0x00007c20


	//   ....[3]....
        /*0dec*/ 	.word	0x00008180


	//   ....[4]....
        /*0df0*/ 	.word	0x000217c0


	//   ....[5]....
        /*0df4*/ 	.word	0x00021930


	//   ....[6]....
        /*0df8*/ 	.word	0x00021a80


	//   ....[7]....
        /*0dfc*/ 	.word	0x00021bc0


	//   ....[8]....
        /*0e00*/ 	.word	0x00022ba0


	//----- nvinfo : EIATTR_MBARRIER_INSTR_OFFSETS
	.align		4
.L_237:
        /*0e04*/ 	.byte	0x04, 0x39
        /*0e06*/ 	.short	(.L_239 - .L_238)


	//   ....[0]....
.L_238:
        /*0e08*/ 	.word	0x00000270
        /*0e0c*/ 	.word	0x000000ff
        /*0e10*/ 	.word	0x00019c00
        /*0e14*/ 	.short	0x0100
        /*0e16*/ 	.byte	0x08
	.zero		1


	//   ....[1]....
        /*0e18*/ 	.word	0x00000280
        /*0e1c*/ 	.word	0x000000ff
        /*0e20*/ 	.word	0x00019c20
        /*0e24*/ 	.short	0x0100
        /*0e26*/ 	.byte	0x08
	.zero		1


	//   ....[2]....
        /*0e28*/ 	.word	0x00000370
        /*0e2c*/ 	.word	0x000000ff
        /*0e30*/ 	.word	0x00019c30
        /*0e34*/ 	.short	0x0100
        /*0e36*/ 	.byte	0x08
	.zero		1


	//   ....[3]....
        /*0e38*/ 	.word	0x00000380
        /*0e3c*/ 	.word	0x000000ff
        /*0e40*/ 	.word	0x00019c40
        /*0e44*/ 	.short	0x0100
        /*0e46*/ 	.byte	0x08
	.zero		1


	//   ....[4]....
        /*0e48*/ 	.word	0x00000390
        /*0e4c*/ 	.word	0x000000ff
        /*0e50*/ 	.word	0x00019c38
        /*0e54*/ 	.short	0x0100
        /*0e56*/ 	.byte	0x08
	.zero		1


	//   ....[5]....
        /*0e58*/ 	.word	0x000003a0
        /*0e5c*/ 	.word	0x000000ff
        /*0e60*/ 	.word	0x00019c48
        /*0e64*/ 	.short	0x0100
        /*0e66*/ 	.byte	0x08
	.zero		1


	//   ....[6]....
        /*0e68*/ 	.word	0x000004d0
        /*0e6c*/ 	.word	0x000000ff
        /*0e70*/ 	.word	0x00019c50
        /*0e74*/ 	.short	0x0100
        /*0e76*/ 	.byte	0x08
	.zero		1


	//   ....[7]....
        /*0e78*/ 	.word	0x000004e0
        /*0e7c*/ 	.word	0x000000ff
        /*0e80*/ 	.word	0x00019c60
        /*0e84*/ 	.short	0x0100
        /*0e86*/ 	.byte	0x08
	.zero		1


	//   ....[8]....
        /*0e88*/ 	.word	0x000004f0
        /*0e8c*/ 	.word	0x000000ff
        /*0e90*/ 	.word	0x00019c58
        /*0e94*/ 	.short	0x0100
        /*0e96*/ 	.byte	0x08
	.zero		1


	//   ....[9]....
        /*0e98*/ 	.word	0x00000500
        /*0e9c*/ 	.word	0x000000ff
        /*0ea0*/ 	.word	0x00019c68
        /*0ea4*/ 	.short	0x0100
        /*0ea6*/ 	.byte	0x08
	.zero		1


	//   ....[10]....
        /*0ea8*/ 	.word	0x000005f0
        /*0eac*/ 	.word	0x000000ff
        /*0eb0*/ 	.word	0x00019c70
        /*0eb4*/ 	.short	0x0100
        /*0eb6*/ 	.byte	0x06
	.zero		1


	//   ....[11]....
        /*0eb8*/ 	.word	0x00000600
        /*0ebc*/ 	.word	0x000000ff
        /*0ec0*/ 	.word	0x00019c80
        /*0ec4*/ 	.short	0x0100
        /*0ec6*/ 	.byte	0x06
	.zero		1


	//   ....[12]....
        /*0ec8*/ 	.word	0x00000610
        /*0ecc*/ 	.word	0x000000ff
        /*0ed0*/ 	.word	0x00019c78
        /*0ed4*/ 	.short	0x0100
        /*0ed6*/ 	.byte	0x06
	.zero		1


	//   ....[13]....
        /*0ed8*/ 	.word	0x00000620
        /*0edc*/ 	.word	0x000000ff
        /*0ee0*/ 	.word	0x00019c88
        /*0ee4*/ 	.short	0x0100
        /*0ee6*/ 	.byte	0x06
	.zero		1


	//   ....[14]....
        /*0ee8*/ 	.word	0x00000750
        /*0eec*/ 	.word	0x000000ff
        /*0ef0*/ 	.word	0x00019c90
        /*0ef4*/ 	.short	0x0100
        /*0ef6*/ 	.byte	0x08
	.zero		1


	//   ....[15]....
        /*0ef8*/ 	.word	0x00000760
        /*0efc*/ 	.word	0x000000ff
        /*0f00*/ 	.word	0x00019ca0
        /*0f04*/ 	.short	0x0100
        /*0f06*/ 	.byte	0x08
	.zero		1


	//   ....[16]....
        /*0f08*/ 	.word	0x00000770
        /*0f0c*/ 	.word	0x000000ff
        /*0f10*/ 	.word	0x00019c98
        /*0f14*/ 	.short	0x0100
        /*0f16*/ 	.byte	0x08
	.zero		1


	//   ....[17]....
        /*0f18*/ 	.word	0x00000780
        /*0f1c*/ 	.word	0x000000ff
        /*0f20*/ 	.word	0x00019ca8
        /*0f24*/ 	.short	0x0100
        /*0f26*/ 	.byte	0x08
	.zero		1


	//   ....[18]....
        /*0f28*/ 	.word	0x000008c0
        /*0f2c*/ 	.word	0x000000ff
        /*0f30*/ 	.word	0x00019cb0
        /*0f34*/ 	.short	0x0100
        /*0f36*/ 	.byte	0x08
	.zero		1


	//   ....[19]....
        /*0f38*/ 	.word	0x000008d0
        /*0f3c*/ 	.word	0x000000ff
        /*0f40*/ 	.word	0x00019cc0
        /*0f44*/ 	.short	0x0100
        /*0f46*/ 	.byte	0x08
	.zero		1


	//   ....[20]....
        /*0f48*/ 	.word	0x000008e0
        /*0f4c*/ 	.word	0x000000ff
        /*0f50*/ 	.word	0x00019cb8
        /*0f54*/ 	.short	0x0100
        /*0f56*/ 	.byte	0x08
	.zero		1


	//   ....[21]....
        /*0f58*/ 	.word	0x000008f0
        /*0f5c*/ 	.word	0x000000ff
        /*0f60*/ 	.word	0x00019cc8
        /*0f64*/ 	.short	0x0100
        /*0f66*/ 	.byte	0x08
	.zero		1


	//   ....[22]....
        /*0f68*/ 	.word	0x00002f60
        /*0f6c*/ 	.word	0x00000043
        /*0f70*/ 	.word	0x00019c90
        /*0f74*/ 	.short	0x010a
        /*0f76*/ 	.byte	0x3f
	.zero		1


	//   ....[23]....
        /*0f78*/ 	.word	0x000048c0
        /*0f7c*/ 	.word	0x00000043
        /*0f80*/ 	.word	0x00019c90
        /*0f84*/ 	.short	0x010a
        /*0f86*/ 	.byte	0x3f
	.zero		1


	//   ....[24]....
        /*0f88*/ 	.word	0x00006850
        /*0f8c*/ 	.word	0x00000043
        /*0f90*/ 	.word	0x00019c90
        /*0f94*/ 	.short	0x010a
        /*0f96*/ 	.byte	0x3f
	.zero		1


	//   ....[25]....
        /*0f98*/ 	.word	0x00006c70
        /*0f9c*/ 	.word	0x00000004
        /*0fa0*/ 	.word	0x00000000
        /*0fa4*/ 	.short	0x0101
        /*0fa6*/ 	.byte	0x3f
	.zero		1


	//   ....[26]....
        /*0fa8*/ 	.word	0x00006cb0
        /*0fac*/ 	.word	0x00000043
        /*0fb0*/ 	.word	0x00019cb0
        /*0fb4*/ 	.short	0x010a
        /*0fb6*/ 	.byte	0x3f
	.zero		1


	//   ....[27]....
        /*0fb8*/ 	.word	0x00007090
        /*0fbc*/ 	.word	0x00000043
        /*0fc0*/ 	.word	0x00000000
        /*0fc4*/ 	.short	0x0101
        /*0fc6*/ 	.byte	0x3f
	.zero		1


	//   ....[28]....
        /*0fc8*/ 	.word	0x00007f00
        /*0fcc*/ 	.word	0x00000010
        /*0fd0*/ 	.word	0x00019c00
        /*0fd4*/ 	.short	0x010a
        /*0fd6*/ 	.byte	0x3f
	.zero		1


	//   ....[29]....
        /*0fd8*/ 	.word	0x00007f50
        /*0fdc*/ 	.word	0x00000010
        /*0fe0*/ 	.word	0x00019c00
        /*0fe4*/ 	.short	0x010a
        /*0fe6*/ 	.byte	0x3f
	.zero		1


	//   ....[30]....
        /*0fe8*/ 	.word	0x00008790
        /*0fec*/ 	.word	0x00000010
        /*0ff0*/ 	.word	0x00019c00
        /*0ff4*/ 	.short	0x010a
        /*0ff6*/ 	.byte	0x3f
	.zero		1


	//   ....[31]....
        /*0ff8*/ 	.word	0x0000a450
        /*0ffc*/ 	.word	0x00000010
        /*1000*/ 	.word	0x00019c00
        /*1004*/ 	.short	0x010a
        /*1006*/ 	.byte	0x3f
	.zero		1


	//   ....[32]....
        /*1008*/ 	.word	0x0000c620
        /*100c*/ 	.word	0x00000000
        /*1010*/ 	.word	0x00019c30
        /*1014*/ 	.short	0x010a
        /*1016*/ 	.byte	0x3f
	.zero		1


	//   ....[33]....
        /*1018*/ 	.word	0x0000c6d0
        /*101c*/ 	.word	0x00000000
        /*1020*/ 	.word	0x00019c30
        /*1024*/ 	.short	0x010a
        /*1026*/ 	.byte	0x3f
	.zero		1


	//   ....[34]....
        /*1028*/ 	.word	0x0000cff0
        /*102c*/ 	.word	0x0000004c
        /*1030*/ 	.word	0x00000000
        /*1034*/ 	.short	0x0101
        /*1036*/ 	.byte	0x3f
	.zero		1


	//   ....[35]....
        /*1038*/ 	.word	0x00010300
        /*103c*/ 	.word	0x0000000f
        /*1040*/ 	.word	0x00019c30
        /*1044*/ 	.short	0x010a
        /*1046*/ 	.byte	0x3f
	.zero		1


	//   ....[36]....
        /*1048*/ 	.word	0x00010380
        /*104c*/ 	.word	0x0000000f
        /*1050*/ 	.word	0x00019c30
        /*1054*/ 	.short	0x010a
        /*1056*/ 	.byte	0x3f
	.zero		1


	//   ....[37]....
        /*1058*/ 	.word	0x00010580
        /*105c*/ 	.word	0x00000098
        /*1060*/ 	.word	0x00019c50
        /*1064*/ 	.short	0x010a
        /*1066*/ 	.byte	0x3f
	.zero		1


	//   ....[38]....
        /*1068*/ 	.word	0x000105d0
        /*106c*/ 	.word	0x00000098
        /*1070*/ 	.word	0x00019c50
        /*1074*/ 	.short	0x010a
        /*1076*/ 	.byte	0x3f
	.zero		1


	//   ....[39]....
        /*1078*/ 	.word	0x00010e40
        /*107c*/ 	.word	0x0000000f
        /*1080*/ 	.word	0x00000000
        /*1084*/ 	.short	0x0101
        /*1086*/ 	.byte	0x3f
	.zero		1


	//   ....[40]....
        /*1088*/ 	.word	0x000135a0
        /*108c*/ 	.word	0x00000098
        /*1090*/ 	.word	0x00000000
        /*1094*/ 	.short	0x0101
        /*1096*/ 	.byte	0x3f
	.zero		1


	//   ....[41]....
        /*1098*/ 	.word	0x00013f50
        /*109c*/ 	.word	0x0000000c
        /*10a0*/ 	.word	0x00019c30
        /*10a4*/ 	.short	0x010a
        /*10a6*/ 	.byte	0x3f
	.zero		1


	//   ....[42]....
        /*10a8*/ 	.word	0x00013fd0
        /*10ac*/ 	.word	0x0000000c
        /*10b0*/ 	.word	0x00019c30
        /*10b4*/ 	.short	0x010a
        /*10b6*/ 	.byte	0x3f
	.zero		1


	//   ....[43]....
        /*10b8*/ 	.word	0x000141d0
        /*10bc*/ 	.word	0x00000015
        /*10c0*/ 	.word	0x00019c50
        /*10c4*/ 	.short	0x010a
        /*10c6*/ 	.byte	0x3f
	.zero		1


	//   ....[44]....
        /*10c8*/ 	.word	0x00014220
        /*10cc*/ 	.word	0x00000015
        /*10d0*/ 	.word	0x00019c50
        /*10d4*/ 	.short	0x010a
        /*10d6*/ 	.byte	0x3f
	.zero		1


	//   ....[45]....
        /*10d8*/ 	.word	0x00014b10
        /*10dc*/ 	.word	0x00000005
        /*10e0*/ 	.word	0x00000000
        /*10e4*/ 	.short	0x0101
        /*10e6*/ 	.byte	0x3f
	.zero		1


	//   ....[46]....
        /*10e8*/ 	.word	0x00015f40
        /*10ec*/ 	.word	0x00000015
        /*10f0*/ 	.word	0x00000000
        /*10f4*/ 	.short	0x0101
        /*10f6*/ 	.byte	0x3f
	.zero		1


	//   ....[47]....
        /*10f8*/ 	.word	0x000165e0
        /*10fc*/ 	.word	0x0000000c
        /*1100*/ 	.word	0x00019c30
        /*1104*/ 	.short	0x010a
        /*1106*/ 	.byte	0x3f
	.zero		1


	//   ....[48]....
        /*1108*/ 	.word	0x00016660
        /*110c*/ 	.word	0x0000000c
        /*1110*/ 	.word	0x00019c30
        /*1114*/ 	.short	0x010a
        /*1116*/ 	.byte	0x3f
	.zero		1


	//   ....[49]....
        /*1118*/ 	.word	0x00016860
        /*111c*/ 	.word	0x00000015
        /*1120*/ 	.word	0x00019c50
        /*1124*/ 	.short	0x010a
        /*1126*/ 	.byte	0x3f
	.zero		1


	//   ....[50]....
        /*1128*/ 	.word	0x000168b0
        /*112c*/ 	.word	0x00000015
        /*1130*/ 	.word	0x00019c50
        /*1134*/ 	.short	0x010a
        /*1136*/ 	.byte	0x3f
	.zero		1


	//   ....[51]....
        /*1138*/ 	.word	0x00017130
        /*113c*/ 	.word	0x00000005
        /*1140*/ 	.word	0x00000000
        /*1144*/ 	.short	0x0101
        /*1146*/ 	.byte	0x3f
	.zero		1


	//   ....[52]....
        /*1148*/ 	.word	0x000197e0
        /*114c*/ 	.word	0x00000015
        /*1150*/ 	.word	0x00000000
        /*1154*/ 	.short	0x0101
        /*1156*/ 	.byte	0x3f
	.zero		1


	//   ....[53]....
        /*1158*/ 	.word	0x00019da0
        /*115c*/ 	.word	0x0000000c
        /*1160*/ 	.word	0x00019c50
        /*1164*/ 	.short	0x010a
        /*1166*/ 	.byte	0x3f
	.zero		1


	//   ....[54]....
        /*1168*/ 	.word	0x00019df0
        /*116c*/ 	.word	0x0000000c
        /*1170*/ 	.word	0x00019c50
        /*1174*/ 	.short	0x010a
        /*1176*/ 	.byte	0x3f
	.zero		1


	//   ....[55]....
        /*1178*/ 	.word	0x0001a6a0
        /*117c*/ 	.word	0x00000004
        /*1180*/ 	.word	0x00000000
        /*1184*/ 	.short	0x0101
        /*1186*/ 	.byte	0x3f
	.zero		1


	//   ....[56]....
        /*1188*/ 	.word	0x0001c220
        /*118c*/ 	.word	0x00000000
        /*1190*/ 	.word	0x00000000
        /*1194*/ 	.short	0x0101
        /*1196*/ 	.byte	0x3f
	.zero		1


	//   ....[57]....
        /*1198*/ 	.word	0x0001c640
        /*119c*/ 	.word	0x00000002
        /*11a0*/ 	.word	0x00000000
        /*11a4*/ 	.short	0x0101
        /*11a6*/ 	.byte	0x3f
	.zero		1


	//   ....[58]....
        /*11a8*/ 	.word	0x0001fbd0
        /*11ac*/ 	.word	0x00000012
        /*11b0*/ 	.word	0x00019c20
        /*11b4*/ 	.short	0x010a
        /*11b6*/ 	.byte	0x3f
	.zero		1


	//   ....[59]....
        /*11b8*/ 	.word	0x0001fc60
        /*11bc*/ 	.word	0x00000009
        /*11c0*/ 	.word	0x00019ca0
        /*11c4*/ 	.short	0x010a
        /*11c6*/ 	.byte	0x3f
	.zero		1


	//   ....[60]....
        /*11c8*/ 	.word	0x000200b0
        /*11cc*/ 	.word	0x00000009
        /*11d0*/ 	.word	0x00019cc0
        /*11d4*/ 	.short	0x010a
        /*11d6*/ 	.byte	0x3f
	.zero		1


	//   ....[61]....
        /*11d8*/ 	.word	0x000205c0
        /*11dc*/ 	.word	0x00000009
        /*11e0*/ 	.word	0x00019ca0
        /*11e4*/ 	.short	0x010a
        /*11e6*/ 	.byte	0x3f
	.zero		1


	//   ....[62]....
        /*11e8*/ 	.word	0x00020a00
        /*11ec*/ 	.word	0x00000009
        /*11f0*/ 	.word	0x00019cc0
        /*11f4*/ 	.short	0x010a
        /*11f6*/ 	.byte	0x3f
	.zero		1


	//   ....[63]....
        /*11f8*/ 	.word	0x00022020
        /*11fc*/ 	.word	0x00000004
        /*1200*/ 	.word	0x00019c80
        /*1204*/ 	.short	0x010a
        /*1206*/ 	.byte	0x3f
	.zero		1


	//   ....[64]....
        /*1208*/ 	.word	0x00022420
        /*120c*/ 	.word	0x00000004
        /*1210*/ 	.word	0x00019c70
        /*1214*/ 	.short	0x0107
        /*1216*/ 	.byte	0x3f
	.zero		1


	//   ....[65]....
        /*1218*/ 	.word	0x000224e0
        /*121c*/ 	.word	0x00000004
        /*1220*/ 	.word	0x00019c70
        /*1224*/ 	.short	0x0101
        /*1226*/ 	.byte	0x3f
	.zero		1


	//   ....[66]....
        /*1228*/ 	.word	0x00022510
        /*122c*/ 	.word	0x00000004
        /*1230*/ 	.word	0x00019c40
        /*1234*/ 	.short	0x010a
        /*1236*/ 	.byte	0x3f
	.zero		1


	//   ....[67]....
        /*1238*/ 	.word	0x00022880
        /*123c*/ 	.word	0x00000004
        /*1240*/ 	.word	0x00019c30
        /*1244*/ 	.short	0x0107
        /*1246*/ 	.byte	0x3f
	.zero		1


	//   ....[68]....
        /*1248*/ 	.word	0x00022950
        /*124c*/ 	.word	0x00000004
        /*1250*/ 	.word	0x00019c30
        /*1254*/ 	.short	0x0101
        /*1256*/ 	.byte	0x3f
	.zero		1


	//   ....[69]....
        /*1258*/ 	.word	0x00023310
        /*125c*/ 	.word	0x00000012
        /*1260*/ 	.word	0x00019c00
        /*1264*/ 	.short	0x0107
        /*1266*/ 	.byte	0x3f
	.zero		1


	//   ....[70]....
        /*1268*/ 	.word	0x00023410
        /*126c*/ 	.word	0x00000012
        /*1270*/ 	.word	0x00019c00
        /*1274*/ 	.short	0x0101
        /*1276*/ 	.byte	0x3f
	.zero		1


	//   ....[71]....
        /*1278*/ 	.word	0x00023430
        /*127c*/ 	.word	0x00000012
        /*1280*/ 	.word	0x00019c20
        /*1284*/ 	.short	0x010a
        /*1286*/ 	.byte	0x3f
	.zero		1


	//   ....[72]....
        /*1288*/ 	.word	0x000237c0
        /*128c*/ 	.word	0x00000000
        /*1290*/ 	.word	0x00019c80
        /*1294*/ 	.short	0x010a
        /*1296*/ 	.byte	0x3f
	.zero		1


	//   ....[73]....
        /*1298*/ 	.word	0x00023b70
        /*129c*/ 	.word	0x00000000
        /*12a0*/ 	.word	0x00019c70
        /*12a4*/ 	.short	0x0107
        /*12a6*/ 	.byte	0x3f
	.zero		1


	//   ....[74]....
        /*12a8*/ 	.word	0x00023c30
        /*12ac*/ 	.word	0x00000000
        /*12b0*/ 	.word	0x00019c70
        /*12b4*/ 	.short	0x0101
        /*12b6*/ 	.byte	0x3f
	.zero		1


	//   ....[75]....
        /*12b8*/ 	.word	0x00023c60
        /*12bc*/ 	.word	0x00000000
        /*12c0*/ 	.word	0x00019c40
        /*12c4*/ 	.short	0x010a
        /*12c6*/ 	.byte	0x3f
	.zero		1


	//   ....[76]....
        /*12c8*/ 	.word	0x00023f90
        /*12cc*/ 	.word	0x00000000
        /*12d0*/ 	.word	0x00019c30
        /*12d4*/ 	.short	0x0107
        /*12d6*/ 	.byte	0x3f
	.zero		1


	//   ....[77]....
        /*12d8*/ 	.word	0x00024050
        /*12dc*/ 	.word	0x00000000
        /*12e0*/ 	.word	0x00019c30
        /*12e4*/ 	.short	0x0101
        /*12e6*/ 	.byte	0x3f
	.zero		1


	//   ....[78]....
        /*12e8*/ 	.word	0x000240e0
        /*12ec*/ 	.word	0x00000002
        /*12f0*/ 	.word	0x00019c70
        /*12f4*/ 	.short	0x010a
        /*12f6*/ 	.byte	0x3f
	.zero		1


	//   ....[79]....
        /*12f8*/ 	.word	0x00024170
        /*12fc*/ 	.word	0x00000002
        /*1300*/ 	.word	0x00019c60
        /*1304*/ 	.short	0x010a
        /*1306*/ 	.byte	0x3f
	.zero		1


	//   ....[80]....
        /*1308*/ 	.word	0x00024500
        /*130c*/ 	.word	0x00000002
        /*1310*/ 	.word	0x00019c50
        /*1314*/ 	.short	0x0101
        /*1316*/ 	.byte	0x3f
	.zero		1


	//   ....[81]....
        /*1318*/ 	.word	0x00024590
        /*131c*/ 	.word	0x00000002
        /*1320*/ 	.word	0x00000000
        /*1324*/ 	.short	0x0101
        /*1326*/ 	.byte	0x3f
	.zero		1


	//   ....[82]....
        /*1328*/ 	.word	0x00024750
        /*132c*/ 	.word	0x00000003
        /*1330*/ 	.word	0x00019c70
        /*1334*/ 	.short	0x010a
        /*1336*/ 	.byte	0x3f
	.zero		1


	//   ....[83]....
        /*1338*/ 	.word	0x000247d0
        /*133c*/ 	.word	0x00000003
        /*1340*/ 	.word	0x00019c60
        /*1344*/ 	.short	0x010a
        /*1346*/ 	.byte	0x3f
	.zero		1


	//   ....[84]....
        /*1348*/ 	.word	0x00024b70
        /*134c*/ 	.word	0x00000003
        /*1350*/ 	.word	0x00019c50
        /*1354*/ 	.short	0x0101
        /*1356*/ 	.byte	0x3f
	.zero		1


	//   ....[85]....
        /*1358*/ 	.word	0x00024c10
        /*135c*/ 	.word	0x00000003
        /*1360*/ 	.word	0x00000000
        /*1364*/ 	.short	0x0101
        /*1366*/ 	.byte	0x3f
	.zero		1


	//   ....[86]....
        /*1368*/ 	.word	0x00025d70
        /*136c*/ 	.word	0x00000007
        /*1370*/ 	.word	0x00019c20
        /*1374*/ 	.short	0x010a
        /*1376*/ 	.byte	0x3f
	.zero		1


	//   ....[87]....
        /*1378*/ 	.word	0x00025ee0
        /*137c*/ 	.word	0x00000005
        /*1380*/ 	.word	0x00019c40
        /*1384*/ 	.short	0x010a
        /*1386*/ 	.byte	0x3f
	.zero		1


	//   ....[88]....
        /*1388*/ 	.word	0x00025f80
        /*138c*/ 	.word	0x00000003
        /*1390*/ 	.word	0x00019c40
        /*1394*/ 	.short	0x010a
        /*1396*/ 	.byte	0x3f
	.zero		1


	//   ....[89]....
        /*1398*/ 	.word	0x00025fc0
        /*139c*/ 	.word	0x00000005
        /*13a0*/ 	.word	0x00019c60
        /*13a4*/ 	.short	0x010a
        /*13a6*/ 	.byte	0x3f
	.zero		1


	//   ....[90]....
        /*13a8*/ 	.word	0x00026000
        /*13ac*/ 	.word	0x00000003
        /*13b0*/ 	.word	0x00019c60
        /*13b4*/ 	.short	0x010a
        /*13b6*/ 	.byte	0x3f
	.zero		1


	//   ....[91]....
        /*13b8*/ 	.word	0x00026040
        /*13bc*/ 	.word	0x00000005
        /*13c0*/ 	.word	0x00019c80
        /*13c4*/ 	.short	0x010a
        /*13c6*/ 	.byte	0x3f
	.zero		1


	//   ....[92]....
        /*13c8*/ 	.word	0x00026080
        /*13cc*/ 	.word	0x00000003
        /*13d0*/ 	.word	0x00019c80
        /*13d4*/ 	.short	0x010a
        /*13d6*/ 	.byte	0x3f
	.zero		1


	//   ....[93]....
        /*13d8*/ 	.word	0x000260e0
        /*13dc*/ 	.word	0x00000043
        /*13e0*/ 	.word	0x00019c90
        /*13e4*/ 	.short	0x010a
        /*13e6*/ 	.byte	0x3f
	.zero		1


	//   ....[94]....
        /*13e8*/ 	.word	0x00026250
        /*13ec*/ 	.word	0x00000043
        /*13f0*/ 	.word	0x00019c90
        /*13f4*/ 	.short	0x010a
        /*13f6*/ 	.byte	0x3f
	.zero		1


	//   ....[95]....
        /*13f8*/ 	.word	0x000263d0
        /*13fc*/ 	.word	0x00000043
        /*1400*/ 	.word	0x00019c90
        /*1404*/ 	.short	0x010a
        /*1406*/ 	.byte	0x3f
	.zero		1


	//   ....[96]....
        /*1408*/ 	.word	0x00026530
        /*140c*/ 	.word	0x00000043
        /*1410*/ 	.word	0x00019cb0
        /*1414*/ 	.short	0x010a
        /*1416*/ 	.byte	0x3f
	.zero		1


	//   ....[97]....
        /*1418*/ 	.word	0x00026730
        /*141c*/ 	.word	0x00000010
        /*1420*/ 	.word	0x00019c00
        /*1424*/ 	.short	0x010a
        /*1426*/ 	.byte	0x3f
	.zero		1


	//   ....[98]....
        /*1428*/ 	.word	0x00026940
        /*142c*/ 	.word	0x00000010
        /*1430*/ 	.word	0x00019c00
        /*1434*/ 	.short	0x010a
        /*1436*/ 	.byte	0x3f
	.zero		1


	//   ....[99]....
        /*1438*/ 	.word	0x00026990
        /*143c*/ 	.word	0x00000000
        /*1440*/ 	.word	0x00019c30
        /*1444*/ 	.short	0x010a
        /*1446*/ 	.byte	0x3f
	.zero		1


	//   ....[100]....
        /*1448*/ 	.word	0x000269e0
        /*144c*/ 	.word	0x0000000f
        /*1450*/ 	.word	0x00019c30
        /*1454*/ 	.short	0x010a
        /*1456*/ 	.byte	0x3f
	.zero		1


	//   ....[101]....
        /*1458*/ 	.word	0x00026a30
        /*145c*/ 	.word	0x00000098
        /*1460*/ 	.word	0x00019c50
        /*1464*/ 	.short	0x010a
        /*1466*/ 	.byte	0x3f
	.zero		1


	//   ....[102]....
        /*1468*/ 	.word	0x00026a80
        /*146c*/ 	.word	0x0000000c
        /*1470*/ 	.word	0x00019c30
        /*1474*/ 	.short	0x010a
        /*1476*/ 	.byte	0x3f
	.zero		1


	//   ....[103]....
        /*1478*/ 	.word	0x00026ad0
        /*147c*/ 	.word	0x00000015
        /*1480*/ 	.word	0x00019c50
        /*1484*/ 	.short	0x010a
        /*1486*/ 	.byte	0x3f
	.zero		1


	//   ....[104]....
        /*1488*/ 	.word	0x00026b20
        /*148c*/ 	.word	0x0000000c
        /*1490*/ 	.word	0x00019c30
        /*1494*/ 	.short	0x010a
        /*1496*/ 	.byte	0x3f
	.zero		1


	//   ....[105]....
        /*1498*/ 	.word	0x00026b70
        /*149c*/ 	.word	0x00000015
        /*14a0*/ 	.word	0x00019c50
        /*14a4*/ 	.short	0x010a
        /*14a6*/ 	.byte	0x3f
	.zero		1


	//   ....[106]....
        /*14a8*/ 	.word	0x00026bc0
        /*14ac*/ 	.word	0x0000000c
        /*14b0*/ 	.word	0x00019c50
        /*14b4*/ 	.short	0x010a
        /*14b6*/ 	.byte	0x3f
	.zero		1


	//   ....[107]....
        /*14b8*/ 	.word	0x00026d60
        /*14bc*/ 	.word	0x00000012
        /*14c0*/ 	.word	0x00019c20
        /*14c4*/ 	.short	0x010a
        /*14c6*/ 	.byte	0x3f
	.zero		1


	//   ....[108]....
        /*14c8*/ 	.word	0x00026db0
        /*14cc*/ 	.word	0x00000009
        /*14d0*/ 	.word	0x00019ca0
        /*14d4*/ 	.short	0x010a
        /*14d6*/ 	.byte	0x3f
	.zero		1


	//   ....[109]....
        /*14d8*/ 	.word	0x00026e00
        /*14dc*/ 	.word	0x00000009
        /*14e0*/ 	.word	0x00019cc0
        /*14e4*/ 	.short	0x010a
        /*14e6*/ 	.byte	0x3f
	.zero		1


	//   ....[110]....
        /*14e8*/ 	.word	0x00026e50
        /*14ec*/ 	.word	0x00000009
        /*14f0*/ 	.word	0x00019ca0
        /*14f4*/ 	.short	0x010a
        /*14f6*/ 	.byte	0x3f
	.zero		1


	//   ....[111]....
        /*14f8*/ 	.word	0x00026ea0
        /*14fc*/ 	.word	0x00000009
        /*1500*/ 	.word	0x00019cc0
        /*1504*/ 	.short	0x010a
        /*1506*/ 	.byte	0x3f
	.zero		1


	//   ....[112]....
        /*1508*/ 	.word	0x00026fc0
        /*150c*/ 	.word	0x00000004
        /*1510*/ 	.word	0x00019c80
        /*1514*/ 	.short	0x010a
        /*1516*/ 	.byte	0x3f
	.zero		1


	//   ....[113]....
        /*1518*/ 	.word	0x000273a0
        /*151c*/ 	.word	0x00000004
        /*1520*/ 	.word	0x00019c40
        /*1524*/ 	.short	0x010a
        /*1526*/ 	.byte	0x3f
	.zero		1


	//   ....[114]....
        /*1528*/ 	.word	0x00027a40
        /*152c*/ 	.word	0x00000012
        /*1530*/ 	.word	0x00019c20
        /*1534*/ 	.short	0x010a
        /*1536*/ 	.byte	0x3f
	.zero		1


	//   ....[115]....
        /*1538*/ 	.word	0x00027a90
        /*153c*/ 	.word	0x00000000
        /*1540*/ 	.word	0x00019c80
        /*1544*/ 	.short	0x010a
        /*1546*/ 	.byte	0x3f
	.zero		1


	//   ....[116]....
        /*1548*/ 	.word	0x00027d90
        /*154c*/ 	.word	0x00000000
        /*1550*/ 	.word	0x00019c40
        /*1554*/ 	.short	0x010a
        /*1556*/ 	.byte	0x3f
	.zero		1


	//   ....[117]....
        /*1558*/ 	.word	0x00028040
        /*155c*/ 	.word	0x00000002
        /*1560*/ 	.word	0x00019c70
        /*1564*/ 	.short	0x010a
        /*1566*/ 	.byte	0x3f
	.zero		1


	//   ....[118]....
        /*1568*/ 	.word	0x00028090
        /*156c*/ 	.word	0x00000002
        /*1570*/ 	.word	0x00019c60
        /*1574*/ 	.short	0x010a
        /*1576*/ 	.byte	0x3f
	.zero		1


	//   ....[119]....
        /*1578*/ 	.word	0x000280e0
        /*157c*/ 	.word	0x00000003
        /*1580*/ 	.word	0x00019c70
        /*1584*/ 	.short	0x010a
        /*1586*/ 	.byte	0x3f
	.zero		1


	//   ....[120]....
        /*1588*/ 	.word	0x00028130
        /*158c*/ 	.word	0x00000003
        /*1590*/ 	.word	0x00019c60
        /*1594*/ 	.short	0x010a
        /*1596*/ 	.byte	0x3f
	.zero		1


	//   ....[121]....
        /*1598*/ 	.word	0x00028c60
        /*159c*/ 	.word	0x00000007
        /*15a0*/ 	.word	0x00019c20
        /*15a4*/ 	.short	0x010a
        /*15a6*/ 	.byte	0x3f
	.zero		1


	//   ....[122]....
        /*15a8*/ 	.word	0x00028e00
        /*15ac*/ 	.word	0x00000005
        /*15b0*/ 	.word	0x00019c40
        /*15b4*/ 	.short	0x010a
        /*15b6*/ 	.byte	0x3f
	.zero		1


	//   ....[123]....
        /*15b8*/ 	.word	0x00028e50
        /*15bc*/ 	.word	0x00000003
        /*15c0*/ 	.word	0x00019c40
        /*15c4*/ 	.short	0x010a
        /*15c6*/ 	.byte	0x3f
	.zero		1


	//   ....[124]....
        /*15c8*/ 	.word	0x00028ea0
        /*15cc*/ 	.word	0x00000005
        /*15d0*/ 	.word	0x00019c60
        /*15d4*/ 	.short	0x010a
        /*15d6*/ 	.byte	0x3f
	.zero		1


	//   ....[125]....
        /*15d8*/ 	.word	0x00028ef0
        /*15dc*/ 	.word	0x00000003
        /*15e0*/ 	.word	0x00019c60
        /*15e4*/ 	.short	0x010a
        /*15e6*/ 	.byte	0x3f
	.zero		1


	//   ....[126]....
        /*15e8*/ 	.word	0x00028f40
        /*15ec*/ 	.word	0x00000005
        /*15f0*/ 	.word	0x00019c80
        /*15f4*/ 	.short	0x010a
        /*15f6*/ 	.byte	0x3f
	.zero		1


	//----- nvinfo : EIATTR_NUM_MBARRIERS
	.align		4
.L_239:
        /*15f8*/ 	.byte	0x03, 0x38
        /*15fa*/ 	.short	0x0016


	//----- nvinfo : EIATTR_EXIT_INSTR_OFFSETS
	.align		4
        /*15fc*/ 	.byte	0x04, 0x1c
        /*15fe*/ 	.short	(.L_241 - .L_240)


	//   ....[0]....
.L_240:
        /*1600*/ 	.word	0x000260d0


	//----- nvinfo : EIATTR_MAX_THREADS
	.align		4
.L_241:
        /*1604*/ 	.byte	0x04, 0x05
        /*1606*/ 	.short	(.L_243 - .L_242)
.L_242:
        /*1608*/ 	.word	0x00000200
        /*160c*/ 	.word	0x00000001
        /*1610*/ 	.word	0x00000001


	//----- nvinfo : EIATTR_CRS_STACK_SIZE
	.align		4
.L_243:
        /*1614*/ 	.byte	0x04, 0x1e
        /*1616*/ 	.short	(.L_245 - .L_244)
.L_244:
        /*1618*/ 	.word	0x00000000


	//----- nvinfo : EIATTR_CBANK_PARAM_SIZE
	.align		4
.L_245:
        /*161c*/ 	.byte	0x03, 0x19
        /*161e*/ 	.short	0x0af0


	//----- nvinfo : EIATTR_PARAM_CBANK
	.align		4
        /*1620*/ 	.byte	0x04, 0x0a
        /*1622*/ 	.short	(.L_247 - .L_246)
	.align		4
.L_246:
        /*1624*/ 	.word	index@(.nv.constant0._ZN7cutlass13device_kernelIN5flash11enable_sm90INS1_16FlashAttnFwdSm90INS1_25CollectiveMainloopFwdSm90ILi2EN4cute5tupleIJNS5_1CILi1EEES8_S8_EEENS6_IJNS7_ILi192EEENS7_ILi128EEENS7_ILi96EEEEEELi96ENS_12float_e4m3_tEfNS_4arch4Sm90ELb0ELb1ELb1ELb1ELb1ELb1ELb0ELb1ELb1ELb1ELb1ELb0EEENS1_21CollectiveEpilogueFwdINS6_IJSA_SC_SB_EEES9_NS_10bfloat16_tESG_Li384ELb1ELb1ELb1ELb1EEENS1_36VarlenDynamicPersistentTileSchedulerILi192ELi128ELi384ELi128ELb1ELb1ELb1ELb1ELb0ELb1EEEEEEEEEvNT_6ParamsE)
        /*1628*/ 	.short	0x0210
        /*162a*/ 	.short	0x0af0


	//----- nvinfo : EIATTR_SW_WAR
	.align		4
.L_247:
        /*162c*/ 	.byte	0x04, 0x36
        /*162e*/ 	.short	(.L_249 - .L_248)
.L_248:
        /*1630*/ 	.word	0x00000008
.L_249:


//--------------------- .nv.info._ZN7cutlass13device_kernelIN5flash11enable_sm90INS1_16FlashAttnFwdSm90INS1_25CollectiveMainloopFwdSm90ILi2EN4cute5tupleIJNS5_1CILi1EEES8_S8_EEENS6_IJNS7_ILi192EEENS7_ILi128EEENS7_ILi96EEEEEELi96ENS_12float_e4m3_tEfNS_4arch4Sm90ELb1ELb0ELb1ELb0ELb1ELb0ELb0ELb1ELb1ELb1ELb1ELb0EEENS1_21CollectiveEpilogueFwdINS6_IJSA_SC_SB_EEES9_NS_10bfloat16_tESG_Li384ELb0ELb1ELb1ELb1EEENS1_19SingleTileSchedulerILb0ELb1ELb1ELi192EEEEEEEEEvNT_6ParamsE --------------------------
	.section	.nv.info._ZN7cutlass13device_kernelIN5flash11enable_sm90INS1_16FlashAttnFwdSm90INS1_25CollectiveMainloopFwdSm90ILi2EN4cute5tupleIJNS5_1CILi1EEES8_S8_EEENS6_IJNS7_ILi192EEENS7_ILi128EEENS7_ILi96EEEEEELi96ENS_12float_e4m3_tEfNS_4arch4Sm90ELb1ELb0ELb1ELb0ELb1ELb0ELb0ELb1ELb1ELb1ELb1ELb0EEENS1_21CollectiveEpilogueFwdINS6_IJSA_SC_SB_EEES9_NS_10bfloat16_tESG_Li384ELb0ELb1ELb1ELb1EEENS1_19SingleTileSchedulerILb0ELb1ELb1ELi192EEEEEEEEEvNT_6ParamsE,"",@"SHT_CUDA_INFO"
	.sectionflags	@""
	.align	4


	//----- nvinfo : EIATTR_CUDA_API_VERSION
	.align		4
        /*0000*/ 	.byte	0x04, 0x37
        /*0002*/ 	.short	(.L_251 - .L_250)
.L_250:
        /*0004*/ 	.word	0x00000082


	//----- nvinfo : EIATTR_KPARAM_INFO
	.align		4
.L_251:
        /*0008*/ 	.byte	0x04, 0x17
        /*000a*/ 	.short	(.L_253 - .L_252)
.L_252:
        /*000c*/ 	.word	0x00000000
        /*0010*/ 	.short	0x0000
        /*0012*/ 	.short	0x0070
        /*0014*/ 	.byte	0x00, 0xf0, 0x01, 0x28


	//----- nvinfo : EIATTR_SPARSE_MMA_MASK
	.align		4
.L_253:
        /*0018*/ 	.byte	0x03, 0x50
        /*001a*/ 	.short	0x0000


	//----- nvinfo : EIATTR_MAXREG_COUNT
	.align		4
        /*001c*/ 	.byte	0x03, 0x1b
        /*001e*/ 	.short	0x0080


	//----- nvinfo : EIATTR_NUM_BARRIERS
	.align		4
        /*0020*/ 	.byte	0x02, 0x4c
        /*0022*/ 	.byte	0x09
	.zero		1


	//----- nvinfo : EIATTR_EXTERNS
	.align		4
        /*0024*/ 	.byte	0x04, 0x0f
        /*0026*/ 	.short	(.L_255 - .L_254)


	//   ....[0]....
	.align		4
.L_254:
        /*0028*/ 	.word	index@(__assertfail)


	//----- nvinfo : EIATTR_ANNOTATIONS
	.align		4
.L_255:
        /*002c*/ 	.byte	0x04, 0x55
        /*002e*/ 	.short	(.L_257 - .L_256)


	//   ....[0]....
.L_256:
        /*0030*/ 	.word	0x00000001
        /*0034*/ 	.byte	0xc0, 0xcd, 0x00, 0x00, 0x01, 0x00, 0x00, 0x00, 0xd0, 0xed, 0x00, 0x00, 0x01, 0x00, 0x00, 0x00
        /*0044*/ 	.byte	0x50, 0xf3, 0x00, 0x00


	//----- nvinfo : EIATTR_MERCURY_ISA_VERSION
	.align		4
.L_257:
        /*0048*/ 	.byte	0x03, 0x5f
        /*004a*/ 	.short	0x0101


	//----- nvinfo : EIATTR_INT_WARP_WIDE_INSTR_OFFSETS
	.align		4
        /*004c*/ 	.byte	0x04, 0x31
        /*004e*/ 	.short	(.L_259 - .L_258)


	//   ....[0]....
.L_258:
        /*0050*/ 	.word	0x000000c0


	//   ....[1]....
        /*0054*/ 	.word	0x000000d0


	//   ....[2]....
        /*0058*/ 	.word	0x00000170


	//----- nvinfo : EIATTR_COOP_GROUP_MASK_REGIDS
	.align		4
.L_259:
        /*005c*/ 	.byte	0x04, 0x29
        /*005e*/ 	.short	(.L_261 - .L_260)


	//   ....[0]....
.L_260:
        /*0060*/ 	.word	0xffffffff


	//   ....[1]....
        /*0064*/ 	.word	0xffffffff


	//   ....[2]....
        /*0068*/ 	.word	0xffffffff


	//   ....[3]....
        /*006c*/ 	.word	0xffffffff


	//   ....[4]....
        /*0070*/ 	.word	0xffffffff


	//   ....[5]....
        /*0074*/ 	.word	0xffffffff


	//   ....[6]....
        /*0078*/ 	.word	0xffffffff


	//   ....[7]....
        /*007c*/ 	.word	0xffffffff


	//   ....[8]....
        /*0080*/ 	.word	0xffffffff


	//   ....[9]....
        /*0084*/ 	.word	0xffffffff


	//   ....[10]....
        /*0088*/ 	.word	0xffffffff


	//   ....[11]....
        /*008c*/ 	.word	0xffffffff


	//   ....[12]....
        /*0090*/ 	.word	0xffffffff


	//   ....[13]....
        /*0094*/ 	.word	0xffffffff


	//   ....[14]....
        /*0098*/ 	.word	0xffffffff


	//   ....[15]....
        /*009c*/ 	.word	0xffffffff


	//   ....[16]....
        /*00a0*/ 	.word	0xffffffff


	//   ....[17]....
        /*00a4*/ 	.word	0xffffffff


	//   ....[18]....
        /*00a8*/ 	.word	0xffffffff


	//   ....[19]....
        /*00ac*/ 	.word	0xffffffff


	//   ....[20]....
        /*00b0*/ 	.word	0xffffffff


	//   ....[21]....
        /*00b4*/ 	.word	0xffffffff


	//   ....[22]....
        /*00b8*/ 	.word	0xffffffff


	//   ....[23]....
        /*00bc*/ 	.word	0xffffffff


	//   ....[24]....
        /*00c0*/ 	.word	0xffffffff


	//   ....[25]....
        /*00c4*/ 	.word	0xffffffff


	//   ....[26]....
        /*00c8*/ 	.word	0xffffffff


	//   ....[27]....
        /*00cc*/ 	.word	0xffffffff


	//   ....[28]....
        /*00d0*/ 	.word	0xffffffff


	//   ....[29]....
        /*00d4*/ 	.word	0xffffffff


	//   ....[30]....
        /*00d8*/ 	.word	0xffffffff


	//   ....[31]....
        /*00dc*/ 	.word	0xffffffff


	//   ....[32]....
        /*00e0*/ 	.word	0xffffffff


	//   ....[33]....
        /*00e4*/ 	.word	0xffffffff


	//   ....[34]....
        /*00e8*/ 	.word	0xffffffff


	//   ....[35]....
        /*00ec*/ 	.word	0xffffffff


	//   ....[36]....
        /*00f0*/ 	.word	0xffffffff


	//   ....[37]....
        /*00f4*/ 	.word	0xffffffff


	//   ....[38]....
        /*00f8*/ 	.word	0xffffffff


	//   ....[39]....
        /*00fc*/ 	.word	0xffffffff


	//   ....[40]....
        /*0100*/ 	.word	0xffffffff


	//   ....[41]....
        /*0104*/ 	.word	0xffffffff


	//   ....[42]....
        /*0108*/ 	.word	0xffffffff


	//   ....[43]....
        /*010c*/ 	.word	0xffffffff


	//   ....[44]....
        /*0110*/ 	.word	0xffffffff


	//   ....[45]....
        /*0114*/ 	.word	0xffffffff


	//   ....[46]....
        /*0118*/ 	.word	0xffffffff


	//   ....[47]....
        /*011c*/ 	.word	0xffffffff


	//   ....[48]....
        /*0120*/ 	.word	0xffffffff


	//   ....[49]....
        /*0124*/ 	.word	0xffffffff


	//   ....[50]....
        /*0128*/ 	.word	0xffffffff


	//   ....[51]....
        /*012c*/ 	.word	0xffffffff


	//   ....[52]....
        /*0130*/ 	.word	0xffffffff


	//   ....[53]....
        /*0134*/ 	.word	0xffffffff


	//   ....[54]....
        /*0138*/ 	.word	0xffffffff


	//   ....[55]....
        /*013c*/ 	.word	0xffffffff


	//   ....[56]....
        /*0140*/ 	.word	0xffffffff


	//   ....[57]....
        /*0144*/ 	.word	0xffffffff


	//   ....[58]....
        /*0148*/ 	.word	0xffffffff


	//   ....[59]....
        /*014c*/ 	.word	0xffffffff


	//   ....[60]....
        /*0150*/ 	.word	0xffffffff


	//   ....[61]....
        /*0154*/ 	.word	0xffffffff


	//   ....[62]....
        /*0158*/ 	.word	0xffffffff


	//   ....[63]....
        /*015c*/ 	.word	0xffffffff


	//   ....[64]....
        /*0160*/ 	.word	0xffffffff


	//   ....[65]....
        /*0164*/ 	.word	0xffffffff


	//   ....[66]....
        /*0168*/ 	.word	0xffffffff


	//   ....[67]....
        /*016c*/ 	.word	0xffffffff


	//   ....[68]....
        /*0170*/ 	.word	0xffffffff


	//   ....[69]....
        /*0174*/ 	.word	0xffffffff


	//   ....[70]....
        /*0178*/ 	.word	0xffffffff


	//   ....[71]....
        /*017c*/ 	.word	0xffffffff


	//   ....[72]....
        /*0180*/ 	.word	0xffffffff


	//   ....[73]....
        /*0184*/ 	.word	0xffffffff


	//   ....[74]....
        /*0188*/ 	.word	0xffffffff


	//   ....[75]....
        /*018c*/ 	.word	0xffffffff


	//   ....[76]....
        /*0190*/ 	.word	0xffffffff


	//   ....[77]....
        /*0194*/ 	.word	0xffffffff


	//   ....[78]....
        /*0198*/ 	.word	0xffffffff


	//   ....[79]....
        /*019c*/ 	.word	0xffffffff


	//   ....[80]....
        /*01a0*/ 	.word	0xffffffff


	//   ....[81]....
        /*01a4*/ 	.word	0xffffffff


	//   ....[82]....
        /*01a8*/ 	.word	0xffffffff


	//   ....[83]....
        /*01ac*/ 	.word	0xffffffff


	//   ....[84]....
        /*01b0*/ 	.word	0xffffffff


	//   ....[85]....
        /*01b4*/ 	.word	0xffffffff


	//   ....[86]....
        /*01b8*/ 	.word	0xffffffff


	//   ....[87]....
        /*01bc*/ 	.word	0xffffffff


	//   ....[88]....
        /*01c0*/ 	.word	0xffffffff


	//   ....[89]....
        /*01c4*/ 	.word	0xffffffff


	//   ....[90]....
        /*01c8*/ 	.word	0xffffffff


	//   ....[91]....
        /*01cc*/ 	.word	0xffffffff


	//   ....[92]....
        /*01d0*/ 	.word	0xffffffff


	//   ....[93]....
        /*01d4*/ 	.word	0xffffffff


	//   ....[94]....
        /*01d8*/ 	.word	0xffffffff


	//   ....[95]....
        /*01dc*/ 	.word	0xffffffff


	//   ....[96]....
        /*01e0*/ 	.word	0xffffffff


	//   ....[97]....
        /*01e4*/ 	.word	0xffffffff


	//   ....[98]....
        /*01e8*/ 	.word	0xffffffff


	//   ....[99]....
        /*01ec*/ 	.word	0xffffffff


	//   ....[100]....
        /*01f0*/ 	.word	0xffffffff


	//   ....[101]....
        /*01f4*/ 	.word	0xffffffff


	//   ....[102]....
        /*01f8*/ 	.word	0xffffffff


	//   ....[103]....
        /*01fc*/ 	.word	0xffffffff


	//   ....[104]....
        /*0200*/ 	.word	0xffffffff


	//   ....[105]....
        /*0204*/ 	.word	0xffffffff


	//   ....[106]....
        /*0208*/ 	.word	0xffffffff


	//   ....[107]....
        /*020c*/ 	.word	0x0500000f


	//   ....[108]....
        /*0210*/ 	.word	0x0500000f


	//   ....[109]....
        /*0214*/ 	.word	0x0500000f


	//   ....[110]....
        /*0218*/ 	.word	0x0500000f


	//   ....[111]....
        /*021c*/ 	.word	0x0500000f


	//   ....[112]....
        /*0220*/ 	.word	0x0500000f


	//   ....[113]....
        /*0224*/ 	.word	0x0500000f


	//   ....[114]....
        /*0228*/ 	.word	0x0500000f


	//   ....[115]....
        /*022c*/ 	.word	0x0500000f


	//   ....[116]....
        /*0230*/ 	.word	0x0500000f


	//   ....[117]....
        /*0234*/ 	.word	0x0500000f


	//   ....[118]....
        /*0238*/ 	.word	0x0500000f


	//   ....[119]....
        /*023c*/ 	.word	0x0500000f


	//   ....[120]....
        /*0240*/ 	.word	0x0500000f


	//   ....[121]....
        /*0244*/ 	.word	0x0500000f


	//   ....[122]....
        /*0248*/ 	.word	0x0500000f


	//   ....[123]....
        /*024c*/ 	.word	0x0500000f


	//   ....[124]....
        /*0250*/ 	.word	0x0500000f


	//   ....[125]....
        /*0254*/ 	.word	0x0500000f


	//   ....[126]....
        /*0258*/ 	.word	0x0500000f


	//   ....[127]....
        /*025c*/ 	.word	0x0500000f


	//   ....[128]....
        /*0260*/ 	.word	0x0500000f


	//   ....[129]....
        /*0264*/ 	.word	0x0500000f


	//----- nvinfo : EIATTR_COOP_GROUP_INSTR_OFFSETS
	.align		4
.L_261:
        /*0268*/ 	.byte	0x04, 0x28
        /*026a*/ 	.short	(.L_263 - .L_262)


	//   ....[0]....
.L_262:
        /*026c*/ 	.word	0x00000070


	//   ....[1]....
        /*0270*/ 	.word	0x000000b0


	//   ....[2]....
        /*0274*/ 	.word	0x000002d0


	//   ....[3]....
        /*0278*/ 	.word	0x00000430


	//   ....[4]....
        /*027c*/ 	.word	0x00000550


	//   ....[5]....
        /*0280*/ 	.word	0x000006b0


	//   ....[6]....
        /*0284*/ 	.word	0x00001130


	//   ....[7]....
        /*0288*/ 	.word	0x00001c80


	//   ....[8]....
        /*028c*/ 	.word	0x00002000


	//   ....[9]....
        /*0290*/ 	.word	0x00002ae0


	//   ....[10]....
        /*0294*/ 	.word	0x00002b50


	//   ....[11]....
        /*0298*/ 	.word	0x00003550


	//   ....[12]....
        /*029c*/ 	.word	0x000035a0


	//   ....[13]....
        /*02a0*/ 	.word	0x000049c0


	//   ....[14]....
        /*02a4*/ 	.word	0x00005390


	//   ....[15]....
        /*02a8*/ 	.word	0x00005590


	//   ....[16]....
        /*02ac*/ 	.word	0x000056a0


	//   ....[17]....
        /*02b0*/ 	.word	0x00005fc0


	//   ....[18]....
        /*02b4*/ 	.word	0x00006080


	//   ....[19]....
        /*02b8*/ 	.word	0x000081b0


	//   ....[20]....
        /*02bc*/ 	.word	0x000081d0


	//   ....[21]....
        /*02c0*/ 	.word	0x00008200


	//   ....[22]....
        /*02c4*/ 	.word	0x00008210


	//   ....[23]....
        /*02c8*/ 	.word	0x000097e0


	//   ....[24]....
        /*02cc*/ 	.word	0x00009800


	//   ....[25]....
        /*02d0*/ 	.word	0x00009880


	//   ....[26]....
        /*02d4*/ 	.word	0x00009890


	//   ....[27]....
        /*02d8*/ 	.word	0x0000a560


	//   ....[28]....
        /*02dc*/ 	.word	0x0000a570


	//   ....[29]....
        /*02e0*/ 	.word	0x0000a580


	//   ....[30]....
        /*02e4*/ 	.word	0x0000a590


	//   ....[31]....
        /*02e8*/ 	.word	0x0000a5a0


	//   ....[32]....
        /*02ec*/ 	.word	0x0000a5c0


	//   ....[33]....
        /*02f0*/ 	.word	0x0000a5d0


	//   ....[34]....
        /*02f4*/ 	.word	0x0000a5e0


	//   ....[35]....
        /*02f8*/ 	.word	0x0000a600


	//   ....[36]....
        /*02fc*/ 	.word	0x0000a610


	//   ....[37]....
        /*0300*/ 	.word	0x0000a620


	//   ....[38]....
        /*0304*/ 	.word	0x0000a630


	//   ....[39]....
        /*0308*/ 	.word	0x0000a650


	//   ....[40]....
        /*030c*/ 	.word	0x0000a670


	//   ....[41]....
        /*0310*/ 	.word	0x0000a680


	//   ....[42]....
        /*0314*/ 	.word	0x0000a690


	//   ....[43]....
        /*0318*/ 	.word	0x0000a6b0


	//   ....[44]....
        /*031c*/ 	.word	0x0000a6d0


	//   ....[45]....
        /*0320*/ 	.word	0x0000a6e0


	//   ....[46]....
        /*0324*/ 	.word	0x0000a700


	//   ....[47]....
        /*0328*/ 	.word	0x0000a720


	//   ....[48]....
        /*032c*/ 	.word	0x0000a730


	//   ....[49]....
        /*0330*/ 	.word	0x0000a740


	//   ....[50]....
        /*0334*/ 	.word	0x0000a750


	//   ....[51]....
        /*0338*/ 	.word	0x0000a760


	//   ....[52]....
        /*033c*/ 	.word	0x0000a780


	//   ....[53]....
        /*0340*/ 	.word	0x0000a790


	//   ....[54]....
        /*0344*/ 	.word	0x0000a7a0


	//   ....[55]....
        /*0348*/ 	.word	0x0000a7b0


	//   ....[56]....
        /*034c*/ 	.word	0x0000a7c0


	//   ....[57]....
        /*0350*/ 	.word	0x0000a7d0


	//   ....[58]....
        /*0354*/ 	.word	0x0000a7e0


	//   ....[59]....
        /*0358*/ 	.word	0x0000a7f0


	//   ....[60]....
        /*035c*/ 	.word	0x0000a810


	//   ....[61]....
        /*0360*/ 	.word	0x0000a840


	//   ....[62]....
        /*0364*/ 	.word	0x0000a870


	//   ....[63]....
        /*0368*/ 	.word	0x0000a8a0


	//   ....[64]....
        /*036c*/ 	.word	0x0000a8d0


	//   ....[65]....
        /*0370*/ 	.word	0x0000a910


	//   ....[66]....
        /*0374*/ 	.word	0x0000a940


	//   ....[67]....
        /*0378*/ 	.word	0x0000a960


	//   ....[68]....
        /*037c*/ 	.word	0x0000a970


	//   ....[69]....
        /*0380*/ 	.word	0x0000a980


	//   ....[70]....
        /*0384*/ 	.word	0x0000a990


	//   ....[71]....
        /*0388*/ 	.word	0x0000a9a0


	//   ....[72]....
        /*038c*/ 	.word	0x0000a9b0


	//   ....[73]....
        /*0390*/ 	.word	0x0000a9c0


	//   ....[74]....
        /*0394*/ 	.word	0x0000a9d0


	//   ....[75]....
        /*0398*/ 	.word	0x0000ad10


	//   ....[76]....
        /*039c*/ 	.word	0x0000ad80


	//   ....[77]....
        /*03a0*/ 	.word	0x0000adb0


	//   ....[78]....
        /*03a4*/ 	.word	0x0000adf0


	//   ....[79]....
        /*03a8*/ 	.word	0x0000ae30


	//   ....[80]....
        /*03ac*/ 	.word	0x0000ae70


	//   ....[81]....
        /*03b0*/ 	.word	0x0000b390


	//   ....[82]....
        /*03b4*/ 	.word	0x0000b3c0


	//   ....[83]....
        /*03b8*/ 	.word	0x0000bd90


	//   ....[84]....
        /*03bc*/ 	.word	0x0000d180


	//   ....[85]....
        /*03c0*/ 	.word	0x0000d1b0


	//   ....[86]....
        /*03c4*/ 	.word	0x0000d1c0


	//   ....[87]....
        /*03c8*/ 	.word	0x0000d290


	//   ....[88]....
        /*03cc*/ 	.word	0x0000d600


	//   ....[89]....
        /*03d0*/ 	.word	0x0000d610


	//   ....[90]....
        /*03d4*/ 	.word	0x0000d620


	//   ....[91]....
        /*03d8*/ 	.word	0x0000d660


	//   ....[92]....
        /*03dc*/ 	.word	0x0000de10


	//   ....[93]....
        /*03e0*/ 	.word	0x0000de40


	//   ....[94]....
        /*03e4*/ 	.word	0x0000de70


	//   ....[95]....
        /*03e8*/ 	.word	0x0000dea0


	//   ....[96]....
        /*03ec*/ 	.word	0x0000dee0


	//   ....[97]....
        /*03f0*/ 	.word	0x0000df70


	//   ....[98]....
        /*03f4*/ 	.word	0x0000e6a0


	//   ....[99]....
        /*03f8*/ 	.word	0x0000e6b0


	//   ....[100]....
        /*03fc*/ 	.word	0x0000e6c0


	//   ....[101]....
        /*0400*/ 	.word	0x0000e740


	//   ....[102]....
        /*0404*/ 	.word	0x0000eac0


	//   ....[103]....
        /*0408*/ 	.word	0x0000eae0


	//   ....[104]....
        /*040c*/ 	.word	0x0000eb00


	//   ....[105]....
        /*0410*/ 	.word	0x0000eb20


	//   ....[106]....
        /*0414*/ 	.word	0x0000f890


	//   ....[107]....
        /*0418*/ 	.word	0x0000fe50


	//   ....[108]....
        /*041c*/ 	.word	0x0000ff40


	//   ....[109]....
        /*0420*/ 	.word	0x0000fff0


	//   ....[110]....
        /*0424*/ 	.word	0x00010070


	//   ....[111]....
        /*0428*/ 	.word	0x00010140


	//   ....[112]....
        /*042c*/ 	.word	0x000102c0


	//   ....[113]....
        /*0430*/ 	.word	0x00010350


	//   ....[114]....
        /*0434*/ 	.word	0x000103d0


	//   ....[115]....
        /*0438*/ 	.word	0x00010480


	//   ....[116]....
        /*043c*/ 	.word	0x00010510


	//   ....[117]....
        /*0440*/ 	.word	0x00010570


	//   ....[118]....
        /*0444*/ 	.word	0x00010620


	//   ....[119]....
        /*0448*/ 	.word	0x000106d0


	//   ....[120]....
        /*044c*/ 	.word	0x00010770


	//   ....[121]....
        /*0450*/ 	.word	0x00010830


	//   ....[122]....
        /*0454*/ 	.word	0x00010970


	//   ....[123]....
        /*0458*/ 	.word	0x00010a00


	//   ....[124]....
        /*045c*/ 	.word	0x00010a60


	//   ....[125]....
        /*0460*/ 	.word	0x00010b40


	//   ....[126]....
        /*0464*/ 	.word	0x00010c30


	//   ....[127]....
        /*0468*/ 	.word	0x00010cd0


	//   ....[128]....
        /*046c*/ 	.word	0x00010d40


	//   ....[129]....
        /*0470*/ 	.word	0x00010e00


	//----- nvinfo : EIATTR_REG_RECONFIG
	.align		4
.L_263:
        /*0474*/ 	.byte	0x01, 0x54
	.zero		2


	//----- nvinfo : EIATTR_SYSCALL_OFFSETS
	.align		4
        /*0478*/ 	.byte	0x04, 0x46
        /*047a*/ 	.short	(.L_265 - .L_264)


	//   ....[0]....
.L_264:
        /*047c*/ 	.word	0x000012f0


	//   ....[1]....
        /*0480*/ 	.word	0x0000c5d0


	//   ....[2]....
        /*0484*/ 	.word	0x0000c710


	//   ....[3]....
        /*0488*/ 	.word	0x0000c850


	//   ....[4]....
        /*048c*/ 	.word	0x0000c970


	//   ....[5]....
        /*0490*/ 	.word	0x0000d970


	//----- nvinfo : EIATTR_MBARRIER_INSTR_OFFSETS
	.align		4
.L_265:
        /*0494*/ 	.byte	0x04, 0x39
        /*0496*/ 	.short	(.L_267 - .L_266)


	//   ....[0]....
.L_266:
        /*0498*/ 	.word	0x00000180
        /*049c*/ 	.word	0x000000ff
        /*04a0*/ 	.word	0x00017000
        /*04a4*/ 	.short	0x0100
        /*04a6*/ 	.byte	0x08
	.zero		1


	//   ....[1]....
        /*04a8*/ 	.word	0x00000190
        /*04ac*/ 	.word	0x000000ff
        /*04b0*/ 	.word	0x00017020
        /*04b4*/ 	.short	0x0100
        /*04b6*/ 	.byte	0x08
	.zero		1


	//   ....[2]....
        /*04b8*/ 	.word	0x00000280
        /*04bc*/ 	.word	0x000000ff
        /*04c0*/ 	.word	0x00017030
        /*04c4*/ 	.short	0x0100
        /*04c6*/ 	.byte	0x08
	.zero		1


	//   ....[3]....
        /*04c8*/ 	.word	0x00000290
        /*04cc*/ 	.word	0x000000ff
        /*04d0*/ 	.word	0x00017040
        /*04d4*/ 	.short	0x0100
        /*04d6*/ 	.byte	0x08
	.zero		1


	//   ....[4]....
        /*04d8*/ 	.word	0x000002a0
        /*04dc*/ 	.word	0x000000ff
        /*04e0*/ 	.word	0x00017038
        /*04e4*/ 	.short	0x0100
        /*04e6*/ 	.byte	0x08
	.zero		1


	//   ....[5]....
        /*04e8*/ 	.word	0x000002b0
        /*04ec*/ 	.word	0x000000ff
        /*04f0*/ 	.word	0x00017048
        /*04f4*/ 	.short	0x0100
        /*04f6*/ 	.byte	0x08
	.zero		1


	//   ....[6]....
        /*04f8*/ 	.word	0x000003e0
        /*04fc*/ 	.word	0x000000ff
        /*0500*/ 	.word	0x00017050
        /*0504*/ 	.short	0x0100
        /*0506*/ 	.byte	0x08
	.zero		1


	//   ....[7]....
        /*0508*/ 	.word	0x000003f0
        /*050c*/ 	.word	0x000000ff
        /*0510*/ 	.word	0x00017060
        /*0514*/ 	.short	0x0100
        /*0516*/ 	.byte	0x08
	.zero		1


	//   ....[8]....
        /*0518*/ 	.word	0x00000400
        /*051c*/ 	.word	0x000000ff
        /*0520*/ 	.word	0x00017058
        /*0524*/ 	.short	0x0100
        /*0526*/ 	.byte	0x08
	.zero		1


	//   ....[9]....
        /*0528*/ 	.word	0x00000410
        /*052c*/ 	.word	0x000000ff
        /*0530*/ 	.word	0x00017068
        /*0534*/ 	.short	0x0100
        /*0536*/ 	.byte	0x08
	.zero		1


	//   ....[10]....
        /*0538*/ 	.word	0x00000500
        /*053c*/ 	.word	0x000000ff
        /*0540*/ 	.word	0x00017070
        /*0544*/ 	.short	0x0100
        /*0546*/ 	.byte	0x06
	.zero		1


	//   ....[11]....
        /*0548*/ 	.word	0x00000510
        /*054c*/ 	.word	0x000000ff
        /*0550*/ 	.word	0x00017080
        /*0554*/ 	.short	0x0100
        /*0556*/ 	.byte	0x06
	.zero		1


	//   ....[12]....
        /*0558*/ 	.word	0x00000520
        /*055c*/ 	.word	0x000000ff
        /*0560*/ 	.word	0x00017078
        /*0564*/ 	.short	0x0100
        /*0566*/ 	.byte	0x06
	.zero		1


	//   ....[13]....
        /*0568*/ 	.word	0x00000530
        /*056c*/ 	.word	0x000000ff
        /*0570*/ 	.word	0x00017088
        /*0574*/ 	.short	0x0100
        /*0576*/ 	.byte	0x06
	.zero		1


	//   ....[14]....
        /*0578*/ 	.word	0x00000660
        /*057c*/ 	.word	0x000000ff
        /*0580*/ 	.word	0x00017090
        /*0584*/ 	.short	0x0100
        /*0586*/ 	.byte	0x08
	.zero		1


	//   ....[15]....
        /*0588*/ 	.word	0x00000670
        /*058c*/ 	.word	0x000000ff
        /*0590*/ 	.word	0x000170a0
        /*0594*/ 	.short	0x0100
        /*0596*/ 	.byte	0x08
	.zero		1


	//   ....[16]....
        /*0598*/ 	.word	0x00000680
        /*059c*/ 	.word	0x000000ff
        /*05a0*/ 	.word	0x00017098
        /*05a4*/ 	.short	0x0100
        /*05a6*/ 	.byte	0x08
	.zero		1


	//   ....[17]....
        /*05a8*/ 	.word	0x00000690
        /*05ac*/ 	.word	0x000000ff
        /*05b0*/ 	.word	0x000170a8
        /*05b4*/ 	.short	0x0100
        /*05b6*/ 	.byte	0x08
	.zero		1


	//   ....[18]....
        /*05b8*/ 	.word	0x000007d0
        /*05bc*/ 	.word	0x000000ff
        /*05c0*/ 	.word	0x000170b0
        /*05c4*/ 	.short	0x0100
        /*05c6*/ 	.byte	0x08
	.zero		1


	//   ....[19]....
        /*05c8*/ 	.word	0x000007e0
        /*05cc*/ 	.word	0x000000ff
        /*05d0*/ 	.word	0x000170c0
        /*05d4*/ 	.short	0x0100
        /*05d6*/ 	.byte	0x08
	.zero		1


	//   ....[20]....
        /*05d8*/ 	.word	0x000007f0
        /*05dc*/ 	.word	0x000000ff
        /*05e0*/ 	.word	0x000170b8
        /*05e4*/ 	.short	0x0100
        /*05e6*/ 	.byte	0x08
	.zero		1


	//   ....[21]....
        /*05e8*/ 	.word	0x00000800
        /*05ec*/ 	.word	0x000000ff
        /*05f0*/ 	.word	0x000170c8
        /*05f4*/ 	.short	0x0100
        /*05f6*/ 	.byte	0x08
	.zero		1


	//   ....[22]....
        /*05f8*/ 	.word	0x000015c0
        /*05fc*/ 	.word	0x000000ff
        /*0600*/ 	.word	0x00017000
        /*0604*/ 	.short	0x010a
        /*0606*/ 	.byte	0x2c
	.zero		1


	//   ....[23]....
        /*0608*/ 	.word	0x00001650
        /*060c*/ 	.word	0x000000ff
        /*0610*/ 	.word	0x00017030
        /*0614*/ 	.short	0x010a
        /*0616*/ 	.byte	0x2c
	.zero		1


	//   ....[24]....
        /*0618*/ 	.word	0x000016b0
        /*061c*/ 	.word	0x000000ff
        /*0620*/ 	.word	0x00017030
        /*0624*/ 	.short	0x010a
        /*0626*/ 	.byte	0x2c
	.zero		1


	//   ....[25]....
        /*0628*/ 	.word	0x00002200
        /*062c*/ 	.word	0x000000ff
        /*0630*/ 	.word	0x00000000
        /*0634*/ 	.short	0x0101
        /*0636*/ 	.byte	0x06
	.zero		1


	//   ....[26]....
        /*0638*/ 	.word	0x00004420
        /*063c*/ 	.word	0x000000ff
        /*0640*/ 	.word	0x00017030
        /*0644*/ 	.short	0x010a
        /*0646*/ 	.byte	0x19
	.zero		1


	//   ....[27]....
        /*0648*/ 	.word	0x00004460
        /*064c*/ 	.word	0x000000ff
        /*0650*/ 	.word	0x00017030
        /*0654*/ 	.short	0x010a
        /*0656*/ 	.byte	0x19
	.zero		1


	//   ....[28]....
        /*0658*/ 	.word	0x000045e0
        /*065c*/ 	.word	0x000000ff
        /*0660*/ 	.word	0x00017050
        /*0664*/ 	.short	0x010a
        /*0666*/ 	.byte	0x0b
	.zero		1


	//   ....[29]....
        /*0668*/ 	.word	0x00004620
        /*066c*/ 	.word	0x000000ff
        /*0670*/ 	.word	0x00017050
        /*0674*/ 	.short	0x010a
        /*0676*/ 	.byte	0x0b
	.zero		1


	//   ....[30]....
        /*0678*/ 	.word	0x00005060
        /*067c*/ 	.word	0x000000ff
        /*0680*/ 	.word	0x00000000
        /*0684*/ 	.short	0x0101
        /*0686*/ 	.byte	0x19
	.zero		1


	//   ....[31]....
        /*0688*/ 	.word	0x00006be0
        /*068c*/ 	.word	0x000000ff
        /*0690*/ 	.word	0x00000000
        /*0694*/ 	.short	0x0101
        /*0696*/ 	.byte	0x07
	.zero		1


	//   ....[32]....
        /*0698*/ 	.word	0x000071b0
        /*069c*/ 	.word	0x000000ff
        /*06a0*/ 	.word	0x00017030
        /*06a4*/ 	.short	0x010a
        /*06a6*/ 	.byte	0x16
	.zero		1


	//   ....[33]....
        /*06a8*/ 	.word	0x000071f0
        /*06ac*/ 	.word	0x000000ff
        /*06b0*/ 	.word	0x00017030
        /*06b4*/ 	.short	0x010a
        /*06b6*/ 	.byte	0x16
	.zero		1


	//   ....[34]....
        /*06b8*/ 	.word	0x00007370
        /*06bc*/ 	.word	0x000000ff
        /*06c0*/ 	.word	0x00017050
        /*06c4*/ 	.short	0x010a
        /*06c6*/ 	.byte	0x0e
	.zero		1


	//   ....[35]....
        /*06c8*/ 	.word	0x000073b0
        /*06cc*/ 	.word	0x000000ff
        /*06d0*/ 	.word	0x00017050
        /*06d4*/ 	.short	0x010a
        /*06d6*/ 	.byte	0x0e
	.zero		1


	//   ....[36]....
        /*06d8*/ 	.word	0x00007a30
        /*06dc*/ 	.word	0x000000ff
        /*06e0*/ 	.word	0x00000000
        /*06e4*/ 	.short	0x0101
        /*06e6*/ 	.byte	0x06
	.zero		1


	//   ....[37]....
        /*06e8*/ 	.word	0x00008ff0
        /*06ec*/ 	.word	0x000000ff
        /*06f0*/ 	.word	0x00000000
        /*06f4*/ 	.short	0x0101
        /*06f6*/ 	.byte	0x07
	.zero		1


	//   ....[38]....
        /*06f8*/ 	.word	0x00009500
        /*06fc*/ 	.word	0x000000ff
        /*0700*/ 	.word	0x00017050
        /*0704*/ 	.short	0x010a
        /*0706*/ 	.byte	0x10
	.zero		1


	//   ....[39]....
        /*0708*/ 	.word	0x00009540
        /*070c*/ 	.word	0x000000ff
        /*0710*/ 	.word	0x00017050
        /*0714*/ 	.short	0x010a
        /*0716*/ 	.byte	0x10
	.zero		1


	//   ....[40]....
        /*0718*/ 	.word	0x00009b70
        /*071c*/ 	.word	0x000000ff
        /*0720*/ 	.word	0x00000000
        /*0724*/ 	.short	0x0101
        /*0726*/ 	.byte	0x04
	.zero		1


	//   ....[41]....
        /*0728*/ 	.word	0x0000ae50
        /*072c*/ 	.word	0x000000ff
        /*0730*/ 	.word	0x00000000
        /*0734*/ 	.short	0x0101
        /*0736*/ 	.byte	0x04
	.zero		1


	//   ....[42]....
        /*0738*/ 	.word	0x0000cf80
        /*073c*/ 	.word	0x000000ff
        /*0740*/ 	.word	0x00017080
        /*0744*/ 	.short	0x010a
        /*0746*/ 	.byte	0x2e
	.zero		1


	//   ....[43]....
        /*0748*/ 	.word	0x0000d350
        /*074c*/ 	.word	0x000000ff
        /*0750*/ 	.word	0x00017070
        /*0754*/ 	.short	0x0107
        /*0756*/ 	.byte	0x2e
	.zero		1


	//   ....[44]....
        /*0758*/ 	.word	0x0000d3e0
        /*075c*/ 	.word	0x000000ff
        /*0760*/ 	.word	0x00017070
        /*0764*/ 	.short	0x0101
        /*0766*/ 	.byte	0x2e
	.zero		1


	//   ....[45]....
        /*0768*/ 	.word	0x0000d410
        /*076c*/ 	.word	0x000000ff
        /*0770*/ 	.word	0x00017040
        /*0774*/ 	.short	0x010a
        /*0776*/ 	.byte	0x2e
	.zero		1


	//   ....[46]....
        /*0778*/ 	.word	0x0000d720
        /*077c*/ 	.word	0x000000ff
        /*0780*/ 	.word	0x00017030
        /*0784*/ 	.short	0x0107
        /*0786*/ 	.byte	0x2e
	.zero		1


	//   ....[47]....
        /*0788*/ 	.word	0x0000d7b0
        /*078c*/ 	.word	0x000000ff
        /*0790*/ 	.word	0x00017030
        /*0794*/ 	.short	0x0101
        /*0796*/ 	.byte	0x2e
	.zero		1


	//   ....[48]....
        /*0798*/ 	.word	0x0000e080
        /*079c*/ 	.word	0x000000ff
        /*07a0*/ 	.word	0x00017000
        /*07a4*/ 	.short	0x0107
        /*07a6*/ 	.byte	0x2e
	.zero		1


	//   ....[49]....
        /*07a8*/ 	.word	0x0000e0e0
        /*07ac*/ 	.word	0x000000ff
        /*07b0*/ 	.word	0x00017000
        /*07b4*/ 	.short	0x0101
        /*07b6*/ 	.byte	0x2e
	.zero		1


	//   ....[50]....
        /*07b8*/ 	.word	0x0000e110
        /*07bc*/ 	.word	0x000000ff
        /*07c0*/ 	.word	0x00017020
        /*07c4*/ 	.short	0x010a
        /*07c6*/ 	.byte	0x2e
	.zero		1


	//   ....[51]....
        /*07c8*/ 	.word	0x0000e450
        /*07cc*/ 	.word	0x00000006
        /*07d0*/ 	.word	0x00017080
        /*07d4*/ 	.short	0x010a
        /*07d6*/ 	.byte	0x3f
	.zero		1


	//   ....[52]....
        /*07d8*/ 	.word	0x0000e810
        /*07dc*/ 	.word	0x00000006
        /*07e0*/ 	.word	0x00017070
        /*07e4*/ 	.short	0x0107
        /*07e6*/ 	.byte	0x3f
	.zero		1


	//   ....[53]....
        /*07e8*/ 	.word	0x0000e8a0
        /*07ec*/ 	.word	0x00000006
        /*07f0*/ 	.word	0x00017070
        /*07f4*/ 	.short	0x0101
        /*07f6*/ 	.byte	0x3f
	.zero		1


	//   ....[54]....
        /*07f8*/ 	.word	0x0000e8d0
        /*07fc*/ 	.word	0x00000006
        /*0800*/ 	.word	0x00017040
        /*0804*/ 	.short	0x010a
        /*0806*/ 	.byte	0x3f
	.zero		1


	//   ....[55]....
        /*0808*/ 	.word	0x0000ec00
        /*080c*/ 	.word	0x00000006
        /*0810*/ 	.word	0x00017030
        /*0814*/ 	.short	0x0107
        /*0816*/ 	.byte	0x3f
	.zero		1


	//   ....[56]....
        /*0818*/ 	.word	0x0000eca0
        /*081c*/ 	.word	0x00000006
        /*0820*/ 	.word	0x00017030
        /*0824*/ 	.short	0x0101
        /*0826*/ 	.byte	0x3f
	.zero		1


	//   ....[57]....
        /*0828*/ 	.word	0x0000ed20
        /*082c*/ 	.word	0x00000002
        /*0830*/ 	.word	0x00017070
        /*0834*/ 	.short	0x010a
        /*0836*/ 	.byte	0x3f
	.zero		1


	//   ....[58]....
        /*0838*/ 	.word	0x0000edb0
        /*083c*/ 	.word	0x00000002
        /*0840*/ 	.word	0x00017060
        /*0844*/ 	.short	0x010a
        /*0846*/ 	.byte	0x3f
	.zero		1


	//   ....[59]....
        /*0848*/ 	.word	0x0000f160
        /*084c*/ 	.word	0x00000002
        /*0850*/ 	.word	0x00017050
        /*0854*/ 	.short	0x0101
        /*0856*/ 	.byte	0x3f
	.zero		1


	//   ....[60]....
        /*0858*/ 	.word	0x0000f200
        /*085c*/ 	.word	0x00000002
        /*0860*/ 	.word	0x00000000
        /*0864*/ 	.short	0x0101
        /*0866*/ 	.byte	0x3f
	.zero		1


	//   ....[61]....
        /*0868*/ 	.word	0x0000f2d0
        /*086c*/ 	.word	0x00000002
        /*0870*/ 	.word	0x00017070
        /*0874*/ 	.short	0x010a
        /*0876*/ 	.byte	0x3f
	.zero		1


	//   ....[62]....
        /*0878*/ 	.word	0x0000f380
        /*087c*/ 	.word	0x00000002
        /*0880*/ 	.word	0x00017060
        /*0884*/ 	.short	0x010a
        /*0886*/ 	.byte	0x3f
	.zero		1


	//   ....[63]....
        /*0888*/ 	.word	0x0000f720
        /*088c*/ 	.word	0x00000002
        /*0890*/ 	.word	0x00017050
        /*0894*/ 	.short	0x0101
        /*0896*/ 	.byte	0x3f
	.zero		1


	//   ....[64]....
        /*0898*/ 	.word	0x0000f7a0
        /*089c*/ 	.word	0x00000002
        /*08a0*/ 	.word	0x00000000
        /*08a4*/ 	.short	0x0101
        /*08a6*/ 	.byte	0x3f
	.zero		1


	//   ....[65]....
        /*08a8*/ 	.word	0x0000f840
        /*08ac*/ 	.word	0x00000007
        /*08b0*/ 	.word	0x00017020
        /*08b4*/ 	.short	0x010a
        /*08b6*/ 	.byte	0x3f
	.zero		1


	//   ....[66]....
        /*08b8*/ 	.word	0x0000f960
        /*08bc*/ 	.word	0x00000005
        /*08c0*/ 	.word	0x00017040
        /*08c4*/ 	.short	0x010a
        /*08c6*/ 	.byte	0x3f
	.zero		1


	//   ....[67]....
        /*08c8*/ 	.word	0x0000fa00
        /*08cc*/ 	.word	0x00000007
        /*08d0*/ 	.word	0x00017040
        /*08d4*/ 	.short	0x010a
        /*08d6*/ 	.byte	0x3f
	.zero		1


	//   ....[68]....
        /*08d8*/ 	.word	0x0000fa40
        /*08dc*/ 	.word	0x00000005
        /*08e0*/ 	.word	0x00017060
        /*08e4*/ 	.short	0x010a
        /*08e6*/ 	.byte	0x3f
	.zero		1


	//   ....[69]....
        /*08e8*/ 	.word	0x0000fa80
        /*08ec*/ 	.word	0x00000007
        /*08f0*/ 	.word	0x00017060
        /*08f4*/ 	.short	0x010a
        /*08f6*/ 	.byte	0x3f
	.zero		1


	//   ....[70]....
        /*08f8*/ 	.word	0x0000fac0
        /*08fc*/ 	.word	0x00000005
        /*0900*/ 	.word	0x00017080
        /*0904*/ 	.short	0x010a
        /*0906*/ 	.byte	0x3f
	.zero		1


	//   ....[71]....
        /*0908*/ 	.word	0x0000fb00
        /*090c*/ 	.word	0x00000007
        /*0910*/ 	.word	0x00017080
        /*0914*/ 	.short	0x010a
        /*0916*/ 	.byte	0x3f
	.zero		1


	//   ....[72]....
        /*0918*/ 	.word	0x0000fb70
        /*091c*/ 	.word	0x00000003
        /*0920*/ 	.word	0x00017000
        /*0924*/ 	.short	0x010a
        /*0926*/ 	.byte	0x3f
	.zero		1


	//   ....[73]....
        /*0928*/ 	.word	0x0000fbd0
        /*092c*/ 	.word	0x00000003
        /*0930*/ 	.word	0x00017030
        /*0934*/ 	.short	0x010a
        /*0936*/ 	.byte	0x3f
	.zero		1


	//   ....[74]....
        /*0938*/ 	.word	0x0000fc30
        /*093c*/ 	.word	0x0000000b
        /*0940*/ 	.word	0x00017030
        /*0944*/ 	.short	0x010a
        /*0946*/ 	.byte	0x3f
	.zero		1


	//   ....[75]....
        /*0948*/ 	.word	0x0000fc90
        /*094c*/ 	.word	0x0000000b
        /*0950*/ 	.word	0x00017050
        /*0954*/ 	.short	0x010a
        /*0956*/ 	.byte	0x3f
	.zero		1


	//   ....[76]....
        /*0958*/ 	.word	0x0000fcf0
        /*095c*/ 	.word	0x00000009
        /*0960*/ 	.word	0x00017030
        /*0964*/ 	.short	0x010a
        /*0966*/ 	.byte	0x3f
	.zero		1


	//   ....[77]....
        /*0968*/ 	.word	0x0000fd50
        /*096c*/ 	.word	0x00000009
        /*0970*/ 	.word	0x00017050
        /*0974*/ 	.short	0x010a
        /*0976*/ 	.byte	0x3f
	.zero		1


	//   ....[78]....
        /*0978*/ 	.word	0x0000fdb0
        /*097c*/ 	.word	0x00000005
        /*0980*/ 	.word	0x00017050
        /*0984*/ 	.short	0x010a
        /*0986*/ 	.byte	0x3f
	.zero		1


	//   ....[79]....
        /*0988*/ 	.word	0x0000fe90
        /*098c*/ 	.word	0x00000003
        /*0990*/ 	.word	0x00017080
        /*0994*/ 	.short	0x010a
        /*0996*/ 	.byte	0x3f
	.zero		1


	//   ....[80]....
        /*0998*/ 	.word	0x00010210
        /*099c*/ 	.word	0x00000003
        /*09a0*/ 	.word	0x00017040
        /*09a4*/ 	.short	0x010a
        /*09a6*/ 	.byte	0x3f
	.zero		1


	//   ....[81]....
        /*09a8*/ 	.word	0x00010870
        /*09ac*/ 	.word	0x00000003
        /*09b0*/ 	.word	0x00017020
        /*09b4*/ 	.short	0x010a
        /*09b6*/ 	.byte	0x3f
	.zero		1


	//   ....[82]....
        /*09b8*/ 	.word	0x000108c0
        /*09bc*/ 	.word	0x00000006
        /*09c0*/ 	.word	0x00017080
        /*09c4*/ 	.short	0x010a
        /*09c6*/ 	.byte	0x3f
	.zero		1


	//   ....[83]....
        /*09c8*/ 	.word	0x00010b80
        /*09cc*/ 	.word	0x00000006
        /*09d0*/ 	.word	0x00017040
        /*09d4*/ 	.short	0x010a
        /*09d6*/ 	.byte	0x3f
	.zero		1


	//   ....[84]....
        /*09d8*/ 	.word	0x00010e30
        /*09dc*/ 	.word	0x00000002
        /*09e0*/ 	.word	0x00017070
        /*09e4*/ 	.short	0x010a
        /*09e6*/ 	.byte	0x3f
	.zero		1


	//   ....[85]....
        /*09e8*/ 	.word	0x00010e80
        /*09ec*/ 	.word	0x00000002
        /*09f0*/ 	.word	0x00017060
        /*09f4*/ 	.short	0x010a
        /*09f6*/ 	.byte	0x3f
	.zero		1


	//   ....[86]....
        /*09f8*/ 	.word	0x00010ed0
        /*09fc*/ 	.word	0x00000002
        /*0a00*/ 	.word	0x00017070
        /*0a04*/ 	.short	0x010a
        /*0a06*/ 	.byte	0x3f
	.zero		1


	//   ....[87]....
        /*0a08*/ 	.word	0x00010f20
        /*0a0c*/ 	.word	0x00000002
        /*0a10*/ 	.word	0x00017060
        /*0a14*/ 	.short	0x010a
        /*0a16*/ 	.byte	0x3f
	.zero		1


	//   ....[88]....
        /*0a18*/ 	.word	0x00010f70
        /*0a1c*/ 	.word	0x00000007
        /*0a20*/ 	.word	0x00017020
        /*0a24*/ 	.short	0x010a
        /*0a26*/ 	.byte	0x3f
	.zero		1


	//   ....[89]....
        /*0a28*/ 	.word	0x00010fc0
        /*0a2c*/ 	.word	0x00000005
        /*0a30*/ 	.word	0x00017040
        /*0a34*/ 	.short	0x010a
        /*0a36*/ 	.byte	0x3f
	.zero		1


	//   ....[90]....
        /*0a38*/ 	.word	0x00011010
        /*0a3c*/ 	.word	0x00000007
        /*0a40*/ 	.word	0x00017040
        /*0a44*/ 	.short	0x010a
        /*0a46*/ 	.byte	0x3f
	.zero		1


	//   ....[91]....
        /*0a48*/ 	.word	0x00011060
        /*0a4c*/ 	.word	0x00000005
        /*0a50*/ 	.word	0x00017060
        /*0a54*/ 	.short	0x010a
        /*0a56*/ 	.byte	0x3f
	.zero		1


	//   ....[92]....
        /*0a58*/ 	.word	0x000110b0
        /*0a5c*/ 	.word	0x00000007
        /*0a60*/ 	.word	0x00017060
        /*0a64*/ 	.short	0x010a
        /*0a66*/ 	.byte	0x3f
	.zero		1


	//   ....[93]....
        /*0a68*/ 	.word	0x00011100
        /*0a6c*/ 	.word	0x00000005
        /*0a70*/ 	.word	0x00017080
        /*0a74*/ 	.short	0x010a
        /*0a76*/ 	.byte	0x3f
	.zero		1


	//----- nvinfo : EIATTR_NUM_MBARRIERS
	.align		4
.L_267:
        /*0a78*/ 	.byte	0x03, 0x38
        /*0a7a*/ 	.short	0x0016


	//----- nvinfo : EIATTR_EXIT_INSTR_OFFSETS
	.align		4
        /*0a7c*/ 	.byte	0x04, 0x1c
        /*0a7e*/ 	.short	(.L_269 - .L_268)


	//   ....[0]....
.L_268:
        /*0a80*/ 	.word	0x0000fb50


	//----- nvinfo : EIATTR_MAX_THREADS
	.align		4
.L_269:
        /*0a84*/ 	.byte	0x04, 0x05
        /*0a86*/ 	.short	(.L_271 - .L_270)
.L_270:
        /*0a88*/ 	.word	0x00000200
        /*0a8c*/ 	.word	0x00000001
        /*0a90*/ 	.word	0x00000001


	//----- nvinfo : EIATTR_CRS_STACK_SIZE
	.align		4
.L_271:
        /*0a94*/ 	.byte	0x04, 0x1e
        /*0a96*/ 	.short	(.L_273 - .L_272)
.L_272:
        /*0a98*/ 	.word	0x00000000


	//----- nvinfo : EIATTR_CBANK_PARAM_SIZE
	.align		4
.L_273:
        /*0a9c*/ 	.byte	0x03, 0x19
        /*0a9e*/ 	.short	0x0a70


	//----- nvinfo : EIATTR_PARAM_CBANK
	.align		4
        /*0aa0*/ 	.byte	0x04, 0x0a
        /*0aa2*/ 	.short	(.L_275 - .L_274)
	.align		4
.L_274:
        /*0aa4*/ 	.word	index@(.nv.constant0._ZN7cutlass13device_kernelIN5flash11enable_sm90INS1_16FlashAttnFwdSm90INS1_25CollectiveMainloopFwdSm90ILi2EN4cute5tupleIJNS5_1CILi1EEES8_S8_EEENS6_IJNS7_ILi192EEENS7_ILi128EEENS7_ILi96EEEEEELi96ENS_12float_e4m3_tEfNS_4arch4Sm90ELb1ELb0ELb1ELb0ELb1ELb0ELb0ELb1ELb1ELb1ELb1ELb0EEENS1_21CollectiveEpilogueFwdINS6_IJSA_SC_SB_EEES9_NS_10bfloat16_tESG_Li384ELb0ELb1ELb1ELb1EEENS1_19SingleTileSchedulerILb0ELb1ELb1ELi192EEEEEEEEEvNT_6ParamsE)
        /*0aa8*/ 	.short	0x0210
        /*0aaa*/ 	.short	0x0a70


	//----- nvinfo : EIATTR_SW_WAR
	.align		4
.L_275:
        /*0aac*/ 	.byte	0x04, 0x36
        /*0aae*/ 	.short	(.L_277 - .L_276)
.L_276:
        /*0ab0*/ 	.word	0x00000008
.L_277:


//--------------------- .nv.info._ZN7cutlass13device_kernelIN5flash11enable_sm90INS1_16FlashAttnFwdSm90INS1_25CollectiveMainloopFwdSm90ILi2EN4cute5tupleIJNS5_1CILi1EEES8_S8_EEENS6_IJNS7_ILi192EEENS7_ILi128EEENS7_ILi96EEEEEELi96ENS_12float_e4m3_tEfNS_4arch4Sm90ELb1ELb0ELb1ELb1ELb1ELb0ELb0ELb1ELb1ELb1ELb1ELb0EEENS1_21CollectiveEpilogueFwdINS6_IJSA_SC_SB_EEES9_NS_10bfloat16_tESG_Li384ELb1ELb1ELb1ELb1EEENS1_36VarlenDynamicPersistentTileSchedulerILi192ELi128ELi384ELi128ELb1ELb1ELb1ELb1ELb1ELb1EEEEEEEEEvNT_6ParamsE --------------------------
	.section	.nv.info._ZN7cutlass13device_kernelIN5flash11enable_sm90INS1_16FlashAttnFwdSm90INS1_25CollectiveMainloopFwdSm90ILi2EN4cute5tupleIJNS5_1CILi1EEES8_S8_EEENS6_IJNS7_ILi192EEENS7_ILi128EEENS7_ILi96EEEEEELi96ENS_12float_e4m3_tEfNS_4arch4Sm90ELb1ELb0ELb1ELb1ELb1ELb0ELb0ELb1ELb1ELb1ELb1ELb0EEENS1_21CollectiveEpilogueFwdINS6_IJSA_SC_SB_EEES9_NS_10bfloat16_tESG_Li384ELb1ELb1ELb1ELb1EEENS1_36VarlenDynamicPersistentTileSchedulerILi192ELi128ELi384ELi128ELb1ELb1ELb1ELb1ELb1ELb1EEEEEEEEEvNT_6ParamsE,"",@"SHT_CUDA_INFO"
	.sectionflags	@""
	.align	4


	//----- nvinfo : EIATTR_CUDA_API_VERSION
	.align		4
        /*0000*/ 	.byte	0x04, 0x37
        /*0002*/ 	.short	(.L_279 - .L_278)
.L_278:
        /*0004*/ 	.word	0x00000082


	//----- nvinfo : EIATTR_KPARAM_INFO
	.align		4
.L_279:
        /*0008*/ 	.byte	0x04, 0x17
        /*000a*/ 	.short	(.L_281 - .L_280)
.L_280:
        /*000c*/ 	.word	0x00000000
        /*0010*/ 	.short	0x0000
        /*0012*/ 	.short	0x0070
        /*0014*/ 	.byte	0x00, 0xf0, 0x01, 0x2a


	//----- nvinfo : EIATTR_SPARSE_MMA_MASK
	.align		4
.L_281:
        /*0018*/ 	.byte	0x03, 0x50
        /*001a*/ 	.short	0x0000


	//----- nvinfo : EIATTR_MAXREG_COUNT
	.align		4
        /*001c*/ 	.byte	0x03, 0x1b
        /*001e*/ 	.short	0x0080


	//----- nvinfo : EIATTR_NUM_BARRIERS
	.align		4
        /*0020*/ 	.byte	0x02, 0x4c
        /*0022*/ 	.byte	0x09
	.zero		1


	//----- nvinfo : EIATTR_EXTERNS
	.align		4
        /*0024*/ 	.byte	0x04, 0x0f
        /*0026*/ 	.short	(.L_283 - .L_282)


	//   ....[0]....
	.align		4
.L_282:
        /*0028*/ 	.word	index@(__assertfail)


	//----- nvinfo : EIATTR_ANNOTATIONS
	.align		4
.L_283:
        /*002c*/ 	.byte	0x04, 0x55
        /*002e*/ 	.short	(.L_285 - .L_284)


	//   ....[0]....
.L_284:
        /* <DEDUP_REMOVED lines=20> */


	//----- nvinfo : EIATTR_MERCURY_ISA_VERSION
	.align		4
.L_285:
        /*0160*/ 	.byte	0x03, 0x5f
        /*0162*/ 	.short	0x0101


	//----- nvinfo : EIATTR_UNUSED_LOAD_BYTE_OFFSET
	.align		4
        /*0164*/ 	.byte	0x04, 0x44
        /*0166*/ 	.short	(.L_287 - .L_286)


	//   ....[0]....
.L_286:
        /*0168*/ 	.word	0x00000940
        /*016c*/ 	.word	0x0000fff0


	//   ....[1]....
        /*0170*/ 	.word	0x0000a430
        /*0174*/ 	.word	0x0000fff0


	//----- nvinfo : EIATTR_INT_WARP_WIDE_INSTR_OFFSETS
	.align		4
.L_287:
        /*0178*/ 	.byte	0x04, 0x31
        /*017a*/ 	.short	(.L_289 - .L_288)


	//   ....[0]....
.L_288:
        /*017c*/ 	.word	0x000000c0


	//   ....[1]....
        /*0180*/ 	.word	0x000000d0


	//   ....[2]....
        /*0184*/ 	.word	0x00000170


	//   ....[3]....
        /*0188*/ 	.word	0x0000f420


	//   ....[4]....
        /*018c*/ 	.word	0x0000f4b0


	//   ....[5]....
        /*0190*/ 	.word	0x00012270


	//   ....[6]....
        /*0194*/ 	.word	0x00012300


	//----- nvinfo : EIATTR_COOP_GROUP_MASK_REGIDS
	.align		4
.L_289:
        /*0198*/ 	.byte	0x04, 0x29
        /*019a*/ 	.short	(.L_291 - .L_290)


	//   ....[0]....
.L_290:
        /*019c*/ 	.word	0xffffffff


	//   ....[1]....
        /*01a0*/ 	.word	0xffffffff


	//   ....[2]....
        /*01a4*/ 	.word	0xffffffff


	//   ....[3]....
        /*01a8*/ 	.word	0xffffffff


	//   ....[4]....
        /*01ac*/ 	.word	0xffffffff


	//   ....[5]....
        /*01b0*/ 	.word	0xffffffff


	//   ....[6]....
        /*01b4*/ 	.word	0xffffffff


	//   ....[7]....
        /*01b8*/ 	.word	0xffffffff


	//   ....[8]....
        /*01bc*/ 	.word	0xffffffff


	//   ....[9]....
        /*01c0*/ 	.word	0xffffffff


	//   ....[10]....
        /*01c4*/ 	.word	0xffffffff


	//   ....[11]....
        /*01c8*/ 	.word	0xffffffff


	//   ....[12]....
        /*01cc*/ 	.word	0xffffffff


	//   ....[13]....
        /*01d0*/ 	.word	0xffffffff


	//   ....[14]....
        /*01d4*/ 	.word	0xffffffff


	//   ....[15]....
        /*01d8*/ 	.word	0xffffffff


	//   ....[16]....
        /*01dc*/ 	.word	0xffffffff


	//   ....[17]....
        /*01e0*/ 	.word	0xffffffff


	//   ....[18]....
        /*01e4*/ 	.word	0xffffffff


	//   ....[19]....
        /*01e8*/ 	.word	0xffffffff


	//   ....[20]....
        /*01ec*/ 	.word	0xffffffff


	//   ....[21]....
        /*01f0*/ 	.word	0xffffffff


	//   ....[22]....
        /*01f4*/ 	.word	0xffffffff


	//   ....[23]....
        /*01f8*/ 	.word	0xffffffff


	//   ....[24]....
        /*01fc*/ 	.word	0xffffffff


	//   ....[25]....
        /*0200*/ 	.word	0xffffffff


	//   ....[26]....
        /*0204*/ 	.word	0xffffffff


	//   ....[27]....
        /*0208*/ 	.word	0xffffffff


	//   ....[28]....
        /*020c*/ 	.word	0xffffffff


	//   ....[29]....
        /*0210*/ 	.word	0xffffffff


	//   ....[30]....
        /*0214*/ 	.word	0xffffffff


	//   ....[31]....
        /*0218*/ 	.word	0xffffffff


	//   ....[32]....
        /*021c*/ 	.word	0xffffffff


	//   ....[33]....
        /*0220*/ 	.word	0xffffffff


	//   ....[34]....
        /*0224*/ 	.word	0xffffffff


	//   ....[35]....
        /*0228*/ 	.word	0xffffffff


	//   ....[36]....
        /*022c*/ 	.word	0xffffffff


	//   ....[37]....
        /*0230*/ 	.word	0xffffffff


	//   ....[38]....
        /*0234*/ 	.word	0xffffffff


	//   ....[39]....
        /*0238*/ 	.word	0xffffffff


	//   ....[40]....
        /*023c*/ 	.word	0xffffffff


	//   ....[41]....
        /*0240*/ 	.word	0xffffffff


	//   ....[42]....
        /*0244*/ 	.word	0xffffffff


	//   ....[43]....
        /*0248*/ 	.word	0xffffffff


	//   ....[44]....
        /*024c*/ 	.word	0xffffffff


	//   ....[45]....
        /*0250*/ 	.word	0xffffffff


	//   ....[46]....
        /*0254*/ 	.word	0xffffffff


	//   ....[47]....
        /*0258*/ 	.word	0xffffffff


	//   ....[48]....
        /*025c*/ 	.word	0xffffffff


	//   ....[49]....
        /*0260*/ 	.word	0xffffffff


	//   ....[50]....
        /*0264*/ 	.word	0xffffffff


	//   ....[51]....
        /*0268*/ 	.word	0xffffffff


	//   ....[52]....
        /*026c*/ 	.word	0xffffffff


	//   ....[53]....
        /*0270*/ 	.word	0xffffffff


	//   ....[54]....
        /*0274*/ 	.word	0xffffffff


	//   ....[55]....
        /*0278*/ 	.word	0xffffffff


	//   ....[56]....
        /*027c*/ 	.word	0xffffffff


	//   ....[57]....
        /*0280*/ 	.word	0xffffffff


	//   ....[58]....
        /*0284*/ 	.word	0xffffffff


	//   ....[59]....
        /*0288*/ 	.word	0xffffffff


	//   ....[60]....
        /*028c*/ 	.word	0xffffffff


	//   ....[61]....
        /*0290*/ 	.word	0xffffffff


	//   ....[62]....
        /*0294*/ 	.word	0xffffffff


	//   ....[63]....
        /*0298*/ 	.word	0xffffffff


	//   ....[64]....
        /*029c*/ 	.word	0xffffffff


	//   ....[65]....
        /*02a0*/ 	.word	0xffffffff


	//   ....[66]....
        /*02a4*/ 	.word	0xffffffff


	//   ....[67]....
        /*02a8*/ 	.word	0xffffffff


	//   ....[68]....
        /*02ac*/ 	.word	0xffffffff


	//   ....[69]....
        /*02b0*/ 	.word	0xffffffff


	//   ....[70]....
        /*02b4*/ 	.word	0xffffffff


	//   ....[71]....
        /*02b8*/ 	.word	0xffffffff


	//   ....[72]....
        /*02bc*/ 	.word	0xffffffff


	//   ....[73]....
        /*02c0*/ 	.word	0xffffffff


	//   ....[74]....
        /*02c4*/ 	.word	0xffffffff


	//   ....[75]....
        /*02c8*/ 	.word	0xffffffff


	//   ....[76]....
        /*02cc*/ 	.word	0xffffffff


	//   ....[77]....
        /*02d0*/ 	.word	0xffffffff


	//   ....[78]....
        /*02d4*/ 	.word	0xffffffff


	//   ....[79]....
        /*02d8*/ 	.word	0xffffffff


	//   ....[80]....
        /*02dc*/ 	.word	0xffffffff


	//   ....[81]....
        /*02e0*/ 	.word	0xffffffff


	//   ....[82]....
        /*02e4*/ 	.word	0xffffffff


	//   ....[83]....
        /*02e8*/ 	.word	0xffffffff


	//   ....[84]....
        /*02ec*/ 	.word	0xffffffff


	//   ....[85]....
        /*02f0*/ 	.word	0xffffffff


	//   ....[86]....
        /*02f4*/ 	.word	0xffffffff


	//   ....[87]....
        /*02f8*/ 	.word	0xffffffff


	//   ....[88]....
        /*02fc*/ 	.word	0xffffffff


	//   ....[89]....
        /*0300*/ 	.word	0xffffffff


	//   ....[90]....
        /*0304*/ 	.word	0xffffffff


	//   ....[91]....
        /*0308*/ 	.word	0xffffffff


	//   ....[92]....
        /*030c*/ 	.word	0xffffffff


	//   ....[93]....
        /*0310*/ 	.word	0xffffffff


	//   ....[94]....
        /*0314*/ 	.word	0xffffffff


	//   ....[95]....
        /*0318*/ 	.word	0xffffffff


	//   ....[96]....
        /*031c*/ 	.word	0xffffffff


	//   ....[97]....
        /*0320*/ 	.word	0xffffffff


	//   ....[98]....
        /*0324*/ 	.word	0xffffffff


	//   ....[99]....
        /*0328*/ 	.word	0xffffffff


	//   ....[100]....
        /*032c*/ 	.word	0xffffffff


	//   ....[101]....
        /*0330*/ 	.word	0xffffffff


	//   ....[102]....
        /*0334*/ 	.word	0xffffffff


	//   ....[103]....
        /*0338*/ 	.word	0xffffffff


	//   ....[104]....
        /*033c*/ 	.word	0xffffffff


	//   ....[105]....
        /*0340*/ 	.word	0xffffffff


	//   ....[106]....
        /*0344*/ 	.word	0xffffffff


	//   ....[107]....
        /*0348*/ 	.word	0xffffffff


	//   ....[108]....
        /*034c*/ 	.word	0xffffffff


	//   ....[109]....
        /*0350*/ 	.word	0xffffffff


	//   ....[110]....
        /*0354*/ 	.word	0xffffffff


	//   ....[111]....
        /*0358*/ 	.word	0xffffffff


	//   ....[112]....
        /*035c*/ 	.word	0xffffffff


	//   ....[113]....
        /*0360*/ 	.word	0xffffffff


	//   ....[114]....
        /*0364*/ 	.word	0xffffffff


	//   ....[115]....
        /*0368*/ 	.word	0xffffffff


	//   ....[116]....
        /*036c*/ 	.word	0xffffffff


	//   ....[117]....
        /*0370*/ 	.word	0xffffffff


	//   ....[118]....
        /*0374*/ 	.word	0xffffffff


	//   ....[119]....
        /*0378*/ 	.word	0xffffffff


	//   ....[120]....
        /*037c*/ 	.word	0xffffffff


	//   ....[121]....
        /*0380*/ 	.word	0xffffffff


	//   ....[122]....
        /*0384*/ 	.word	0xffffffff


	//   ....[123]....
        /*0388*/ 	.word	0xffffffff


	//   ....[124]....
        /*038c*/ 	.word	0xffffffff


	//   ....[125]....
        /*0390*/ 	.word	0xffffffff


	//   ....[126]....
        /*0394*/ 	.word	0xffffffff


	//   ....[127]....
        /*0398*/ 	.word	0xffffffff


	//   ....[128]....
        /*039c*/ 	.word	0xffffffff


	//   ....[129]....
        /*03a0*/ 	.word	0xffffffff


	//   ....[130]....
        /*03a4*/ 	.word	0xffffffff


	//   ....[131]....
        /*03a8*/ 	.word	0xffffffff


	//   ....[132]....
        /*03ac*/ 	.word	0xffffffff


	//   ....[133]....
        /*03b0*/ 	.word	0xffffffff


	//   ....[134]....
        /*03b4*/ 	.word	0xffffffff


	//   ....[135]....
        /*03b8*/ 	.word	0xffffffff


	//   ....[136]....
        /*03bc*/ 	.word	0xffffffff


	//   ....[137]....
        /*03c0*/ 	.word	0xffffffff


	//   ....[138]....
        /*03c4*/ 	.word	0xffffffff


	//   ....[139]....
        /*03c8*/ 	.word	0xffffffff


	//   ....[140]....
        /*03cc*/ 	.word	0xffffffff


	//   ....[141]....
        /*03d0*/ 	.word	0xffffffff


	//   ....[142]....
        /*03d4*/ 	.word	0xffffffff


	//   ....[143]....
        /*03d8*/ 	.word	0xffffffff


	//   ....[144]....
        /*03dc*/ 	.word	0xffffffff


	//   ....[145]....
        /*03e0*/ 	.word	0xffffffff


	//   ....[146]....
        /*03e4*/ 	.word	0xffffffff


	//   ....[147]....
        /*03e8*/ 	.word	0xffffffff


	//   ....[148]....
        /*03ec*/ 	.word	0xffffffff


	//   ....[149]....
        /*03f0*/ 	.word	0x0500000f


	//   ....[150]....
        /*03f4*/ 	.word	0x0500000f


	//   ....[151]....
        /*03f8*/ 	.word	0x0500000f


	//   ....[152]....
        /*03fc*/ 	.word	0x0500000f


	//   ....[153]....
        /*0400*/ 	.word	0x0500000f


	//   ....[154]....
        /*0404*/ 	.word	0x0500000f


	//   ....[155]....
        /*0408*/ 	.word	0x0500000f


	//   ....[156]....
        /*040c*/ 	.word	0x0500000f


	//   ....[157]....
        /*0410*/ 	.word	0x0500000f


	//   ....[158]....
        /*0414*/ 	.word	0x0500000f


	//   ....[159]....
        /*0418*/ 	.word	0x0500000f


	//   ....[160]....
        /*041c*/ 	.word	0x0500000f


	//   ....[161]....
        /*0420*/ 	.word	0x0500000f


	//   ....[162]....
        /*0424*/ 	.word	0x0500000f


	//   ....[163]....
        /*0428*/ 	.word	0x0500000f


	//   ....[164]....
        /*042c*/ 	.word	0x0500000f


	//   ....[165]....
        /*0430*/ 	.word	0x0500000f


	//   ....[166]....
        /*0434*/ 	.word	0x0500000f


	//   ....[167]....
        /*0438*/ 	.word	0x0500000f


	//   ....[168]....
        /*043c*/ 	.word	0x0500000f


	//   ....[169]....
        /*0440*/ 	.word	0x0500000f


	//   ....[170]....
        /*0444*/ 	.word	0x0500000f


	//   ....[171]....
        /*0448*/ 	.word	0x0500000f


	//   ....[172]....
        /*044c*/ 	.word	0x0500000f


	//----- nvinfo : EIATTR_COOP_GROUP_INSTR_OFFSETS
	.align		4
.L_291:
        /*0450*/ 	.byte	0x04, 0x28
        /*0452*/ 	.short	(.L_293 - .L_292)


	//   ....[0]....
.L_292:
        /*0454*/ 	.word	0x00000070


	//   ....[1]....
        /*0458*/ 	.word	0x000000b0


	//   ....[2]....
        /*045c*/ 	.word	0x000002d0


	//   ....[3]....
        /*0460*/ 	.word	0x00000430


	//   ....[4]....
        /*0464*/ 	.word	0x00000550


	//   ....[5]....
        /*0468*/ 	.word	0x000006b0


	//   ....[6]....
        /*046c*/ 	.word	0x00001a70


	//   ....[7]....
        /*0470*/ 	.word	0x00002320


	//   ....[8]....
        /*0474*/ 	.word	0x00002ff0


	//   ....[9]....
        /*0478*/ 	.word	0x00003130


	//   ....[10]....
        /*047c*/ 	.word	0x000031b0


	//   ....[11]....
        /*0480*/ 	.word	0x00003be0


	//   ....[12]....
        /*0484*/ 	.word	0x00003c50


	//   ....[13]....
        /*0488*/ 	.word	0x00005000


	//   ....[14]....
        /*048c*/ 	.word	0x00005050


	//   ....[15]....
        /*0490*/ 	.word	0x00005c60


	//   ....[16]....
        /*0494*/ 	.word	0x00005d20


	//   ....[17]....
        /*0498*/ 	.word	0x00006650


	//   ....[18]....
        /*049c*/ 	.word	0x000066a0


	//   ....[19]....
        /*04a0*/ 	.word	0x000083b0


	//   ....[20]....
        /*04a4*/ 	.word	0x00008420


	//   ....[21]....
        /*04a8*/ 	.word	0x00008830


	//   ....[22]....
        /*04ac*/ 	.word	0x00008850


	//   ....[23]....
        /*04b0*/ 	.word	0x00009d70


	//   ....[24]....
        /*04b4*/ 	.word	0x00009d80


	//   ....[25]....
        /*04b8*/ 	.word	0x00009e00


	//   ....[26]....
        /*04bc*/ 	.word	0x00009e10


	//   ....[27]....
        /*04c0*/ 	.word	0x0000a9f0


	//   ....[28]....
        /*04c4*/ 	.word	0x0000aa50


	//   ....[29]....
        /*04c8*/ 	.word	0x0000aa80


	//   ....[30]....
        /*04cc*/ 	.word	0x0000aab0


	//   ....[31]....
        /*04d0*/ 	.word	0x0000aad0


	//   ....[32]....
        /*04d4*/ 	.word	0x0000aaf0


	//   ....[33]....
        /*04d8*/ 	.word	0x0000ab10


	//   ....[34]....
        /*04dc*/ 	.word	0x0000ab30


	//   ....[35]....
        /*04e0*/ 	.word	0x0000ab40


	//   ....[36]....
        /*04e4*/ 	.word	0x0000ab50


	//   ....[37]....
        /*04e8*/ 	.word	0x0000ab60


	//   ....[38]....
        /*04ec*/ 	.word	0x0000ab70


	//   ....[39]....
        /*04f0*/ 	.word	0x0000ab80


	//   ....[40]....
        /*04f4*/ 	.word	0x0000ab90


	//   ....[41]....
        /*04f8*/ 	.word	0x0000aba0


	//   ....[42]....
        /*04fc*/ 	.word	0x0000abb0


	//   ....[43]....
        /*0500*/ 	.word	0x0000abc0


	//   ....[44]....
        /*0504*/ 	.word	0x0000abd0


	//   ....[45]....
        /*0508*/ 	.word	0x0000abe0


	//   ....[46]....
        /*050c*/ 	.word	0x0000abf0


	//   ....[47]....
        /*0510*/ 	.word	0x0000ac00


	//   ....[48]....
        /*0514*/ 	.word	0x0000ac10


	//   ....[49]....
        /*0518*/ 	.word	0x0000ac20


	//   ....[50]....
        /*051c*/ 	.word	0x0000ac30


	//   ....[51]....
        /*0520*/ 	.word	0x0000ac40


	//   ....[52]....
        /*0524*/ 	.word	0x0000ac50


	//   ....[53]....
        /*0528*/ 	.word	0x0000ac60


	//   ....[54]....
        /*052c*/ 	.word	0x0000ac70


	//   ....[55]....
        /*0530*/ 	.word	0x0000ac80


	//   ....[56]....
        /*0534*/ 	.word	0x0000ac90


	//   ....[57]....
        /*0538*/ 	.word	0x0000aca0


	//   ....[58]....
        /*053c*/ 	.word	0x0000acb0


	//   ....[59]....
        /*0540*/ 	.word	0x0000acc0


	//   ....[60]....
        /*0544*/ 	.word	0x0000acd0


	//   ....[61]....
        /*0548*/ 	.word	0x0000ace0


	//   ....[62]....
        /*054c*/ 	.word	0x0000acf0


	//   ....[63]....
        /*0550*/ 	.word	0x0000ad00


	//   ....[64]....
        /*0554*/ 	.word	0x0000ad10


	//   ....[65]....
        /*0558*/ 	.word	0x0000ad30


	//   ....[66]....
        /*055c*/ 	.word	0x0000ad40


	//   ....[67]....
        /*0560*/ 	.word	0x0000ad50


	//   ....[68]....
        /*0564*/ 	.word	0x0000ad60


	//   ....[69]....
        /*0568*/ 	.word	0x0000ad70


	//   ....[70]....
        /*056c*/ 	.word	0x0000ad80


	//   ....[71]....
        /*0570*/ 	.word	0x0000ad90


	//   ....[72]....
        /*0574*/ 	.word	0x0000ada0


	//   ....[73]....
        /*0578*/ 	.word	0x0000adb0


	//   ....[74]....
        /*057c*/ 	.word	0x0000adc0


	//   ....[75]....
        /*0580*/ 	.word	0x0000b780


	//   ....[76]....
        /*0584*/ 	.word	0x0000b790


	//   ....[77]....
        /*0588*/ 	.word	0x0000b7a0


	//   ....[78]....
        /*058c*/ 	.word	0x0000b7e0


	//   ....[79]....
        /*0590*/ 	.word	0x0000bed0


	//   ....[80]....
        /*0594*/ 	.word	0x0000bf00


	//   ....[81]....
        /*0598*/ 	.word	0x0000c020


	//   ....[82]....
        /*059c*/ 	.word	0x0000c040


	//   ....[83]....
        /*05a0*/ 	.word	0x0000c560


	//   ....[84]....
        /*05a4*/ 	.word	0x0000c570


	//   ....[85]....
        /*05a8*/ 	.word	0x0000c8a0


	//   ....[86]....
        /*05ac*/ 	.word	0x0000c8b0


	//   ....[87]....
        /*05b0*/ 	.word	0x0000d510


	//   ....[88]....
        /*05b4*/ 	.word	0x0000d520


	//   ....[89]....
        /*05b8*/ 	.word	0x0000d620


	//   ....[90]....
        /*05bc*/ 	.word	0x0000d640


	//   ....[91]....
        /*05c0*/ 	.word	0x0000d7b0


	//   ....[92]....
        /*05c4*/ 	.word	0x0000d990


	//   ....[93]....
        /*05c8*/ 	.word	0x0000d9c0


	//   ....[94]....
        /*05cc*/ 	.word	0x0000d9f0


	//   ....[95]....
        /*05d0*/ 	.word	0x0000da20


	//   ....[96]....
        /*05d4*/ 	.word	0x0000da50


	//   ....[97]....
        /*05d8*/ 	.word	0x0000daa0


	//   ....[98]....
        /*05dc*/ 	.word	0x0000dc20


	//   ....[99]....
        /*05e0*/ 	.word	0x0000dc50


	//   ....[100]....
        /*05e4*/ 	.word	0x0000dc80


	//   ....[101]....
        /*05e8*/ 	.word	0x0000dcb0


	//   ....[102]....
        /*05ec*/ 	.word	0x0000dce0


	//   ....[103]....
        /*05f0*/ 	.word	0x0000dd10


	//   ....[104]....
        /*05f4*/ 	.word	0x0000dda0


	//   ....[105]....
        /*05f8*/ 	.word	0x0000de00


	//   ....[106]....
        /*05fc*/ 	.word	0x0000de10


	//   ....[107]....
        /*0600*/ 	.word	0x0000de60


	//   ....[108]....
        /*0604*/ 	.word	0x00010020


	//   ....[109]....
        /*0608*/ 	.word	0x00010060


	//   ....[110]....
        /*060c*/ 	.word	0x00010080


	//   ....[111]....
        /*0610*/ 	.word	0x00010150


	//   ....[112]....
        /*0614*/ 	.word	0x000104d0


	//   ....[113]....
        /*0618*/ 	.word	0x000104e0


	//   ....[114]....
        /*061c*/ 	.word	0x000104f0


	//   ....[115]....
        /*0620*/ 	.word	0x00010500


	//   ....[116]....
        /*0624*/ 	.word	0x00010dd0


	//   ....[117]....
        /*0628*/ 	.word	0x00010e00


	//   ....[118]....
        /*062c*/ 	.word	0x00010e20


	//   ....[119]....
        /*0630*/ 	.word	0x00010e30


	//   ....[120]....
        /*0634*/ 	.word	0x00010e40


	//   ....[121]....
        /*0638*/ 	.word	0x00010f50


	//   ....[122]....
        /*063c*/ 	.word	0x000116a0


	//   ....[123]....
        /*0640*/ 	.word	0x000116c0


	//   ....[124]....
        /*0644*/ 	.word	0x000116d0


	//   ....[125]....
        /*0648*/ 	.word	0x00011730


	//   ....[126]....
        /*064c*/ 	.word	0x00011a80


	//   ....[127]....
        /*0650*/ 	.word	0x00011a90


	//   ....[128]....
        /*0654*/ 	.word	0x00011aa0


	//   ....[129]....
        /*0658*/ 	.word	0x00011b00


	//   ....[130]....
        /*065c*/ 	.word	0x00012ac0


	//   ....[131]....
        /*0660*/ 	.word	0x00012ae0


	//   ....[132]....
        /*0664*/ 	.word	0x00012b10


	//   ....[133]....
        /*0668*/ 	.word	0x00012b20


	//   ....[134]....
        /*066c*/ 	.word	0x00012b60


	//   ....[135]....
        /*0670*/ 	.word	0x00012ba0


	//   ....[136]....
        /*0674*/ 	.word	0x00012bd0


	//   ....[137]....
        /*0678*/ 	.word	0x00012c00


	//   ....[138]....
        /*067c*/ 	.word	0x00012d60


	//   ....[139]....
        /*0680*/ 	.word	0x00012d90


	//   ....[140]....
        /*0684*/ 	.word	0x00012dd0


	//   ....[141]....
        /*0688*/ 	.word	0x00012e00


	//   ....[142]....
        /*068c*/ 	.word	0x00012e30


	//   ....[143]....
        /*0690*/ 	.word	0x00012e60


	//   ....[144]....
        /*0694*/ 	.word	0x00012ee0


	//   ....[145]....
        /*0698*/ 	.word	0x00012f30


	//   ....[146]....
        /*069c*/ 	.word	0x00012f40


	//   ....[147]....
        /*06a0*/ 	.word	0x00012f80


	//   ....[148]....
        /*06a4*/ 	.word	0x000139d0


	//   ....[149]....
        /*06a8*/ 	.word	0x00013fe0


	//   ....[150]....
        /*06ac*/ 	.word	0x000140c0


	//   ....[151]....
        /*06b0*/ 	.word	0x00014180


	//   ....[152]....
        /*06b4*/ 	.word	0x00014220


	//   ....[153]....
        /*06b8*/ 	.word	0x000142f0


	//   ....[154]....
        /*06bc*/ 	.word	0x00014460


	//   ....[155]....
        /*06c0*/ 	.word	0x000144f0


	//   ....[156]....
        /*06c4*/ 	.word	0x00014550


	//   ....[157]....
        /*06c8*/ 	.word	0x000145f0


	//   ....[158]....
        /*06cc*/ 	.word	0x00014700


	//   ....[159]....
        /*06d0*/ 	.word	0x00014760


	//   ....[160]....
        /*06d4*/ 	.word	0x000147c0


	//   ....[161]....
        /*06d8*/ 	.word	0x00014860


	//   ....[162]....
        /*06dc*/ 	.word	0x00014920


	//   ....[163]....
        /*06e0*/ 	.word	0x000149a0


	//   ....[164]....
        /*06e4*/ 	.word	0x00014b60


	//   ....[165]....
        /*06e8*/ 	.word	0x00014c00


	//   ....[166]....
        /*06ec*/ 	.word	0x00014c60


	//   ....[167]....
        /*06f0*/ 	.word	0x00014d30


	//   ....[168]....
        /*06f4*/ 	.word	0x00014e20


	//   ....[169]....
        /*06f8*/ 	.word	0x00014eb0


	//   ....[170]....
        /*06fc*/ 	.word	0x00014f10


	//   ....[171]....
        /*0700*/ 	.word	0x00014fe0


	//   ....[172]....
        /*0704*/ 	.word	0x00015240


	//----- nvinfo : EIATTR_REG_RECONFIG
	.align		4
.L_293:
        /*0708*/ 	.byte	0x01, 0x54
	.zero		2


	//----- nvinfo : EIATTR_SYSCALL_OFFSETS
	.align		4
        /*070c*/ 	.byte	0x04, 0x46
        /*070e*/ 	.short	(.L_295 - .L_294)


	//   ....[0]....
.L_294:
        /*0710*/ 	.word	0x00001c20


	//   ....[1]....
        /*0714*/ 	.word	0x0000f610


	//   ....[2]....
        /*0718*/ 	.word	0x0000f780


	//   ....[3]....
        /*071c*/ 	.word	0x0000f8d0


	//   ....[4]....
        /*0720*/ 	.word	0x0000fa10


	//   ....[5]....
        /*0724*/ 	.word	0x000108f0


	//----- nvinfo : EIATTR_MBARRIER_INSTR_OFFSETS
	.align		4
.L_295:
        /*0728*/ 	.byte	0x04, 0x39
        /*072a*/ 	.short	(.L_297 - .L_296)


	//   ....[0]....
.L_296:
        /*072c*/ 	.word	0x00000180
        /*0730*/ 	.word	0x000000ff
        /*0734*/ 	.word	0x00019c00
        /*0738*/ 	.short	0x0100
        /*073a*/ 	.byte	0x08
	.zero		1


	//   ....[1]....
        /*073c*/ 	.word	0x00000190
        /*0740*/ 	.word	0x000000ff
        /*0744*/ 	.word	0x00019c20
        /*0748*/ 	.short	0x0100
        /*074a*/ 	.byte	0x08
	.zero		1


	//   ....[2]....
        /*074c*/ 	.word	0x00000280
        /*0750*/ 	.word	0x000000ff
        /*0754*/ 	.word	0x00019c30
        /*0758*/ 	.short	0x0100
        /*075a*/ 	.byte	0x08
	.zero		1


	//   ....[3]....
        /*075c*/ 	.word	0x00000290
        /*0760*/ 	.word	0x000000ff
        /*0764*/ 	.word	0x00019c40
        /*0768*/ 	.short	0x0100
        /*076a*/ 	.byte	0x08
	.zero		1


	//   ....[4]....
        /*076c*/ 	.word	0x000002a0
        /*0770*/ 	.word	0x000000ff
        /*0774*/ 	.word	0x00019c38
        /*0778*/ 	.short	0x0100
        /*077a*/ 	.byte	0x08
	.zero		1


	//   ....[5]....
        /*077c*/ 	.word	0x000002b0
        /*0780*/ 	.word	0x000000ff
        /*0784*/ 	.word	0x00019c48
        /*0788*/ 	.short	0x0100
        /*078a*/ 	.byte	0x08
	.zero		1


	//   ....[6]....
        /*078c*/ 	.word	0x000003e0
        /*0790*/ 	.word	0x000000ff
        /*0794*/ 	.word	0x00019c50
        /*0798*/ 	.short	0x0100
        /*079a*/ 	.byte	0x08
	.zero		1


	//   ....[7]....
        /*079c*/ 	.word	0x000003f0
        /*07a0*/ 	.word	0x000000ff
        /*07a4*/ 	.word	0x00019c60
        /*07a8*/ 	.short	0x0100
        /*07aa*/ 	.byte	0x08
	.zero		1


	//   ....[8]....
        /*07ac*/ 	.word	0x00000400
        /*07b0*/ 	.word	0x000000ff
        /*07b4*/ 	.word	0x00019c58
        /*07b8*/ 	.short	0x0100
        /*07ba*/ 	.byte	0x08
	.zero		1


	//   ....[9]....
        /*07bc*/ 	.word	0x00000410
        /*07c0*/ 	.word	0x000000ff
        /*07c4*/ 	.word	0x00019c68
        /*07c8*/ 	.short	0x0100
        /*07ca*/ 	.byte	0x08
	.zero		1


	//   ....[10]....
        /*07cc*/ 	.word	0x00000500
        /*07d0*/ 	.word	0x000000ff
        /*07d4*/ 	.word	0x00019c70
        /*07d8*/ 	.short	0x0100
        /*07da*/ 	.byte	0x06
	.zero		1


	//   ....[11]....
        /*07dc*/ 	.word	0x00000510
        /*07e0*/ 	.word	0x000000ff
        /*07e4*/ 	.word	0x00019c80
        /*07e8*/ 	.short	0x0100
        /*07ea*/ 	.byte	0x06
	.zero		1


	//   ....[12]....
        /*07ec*/ 	.word	0x00000520
        /*07f0*/ 	.word	0x000000ff
        /*07f4*/ 	.word	0x00019c78
        /*07f8*/ 	.short	0x0100
        /*07fa*/ 	.byte	0x06
	.zero		1


	//   ....[13]....
        /*07fc*/ 	.word	0x00000530
        /*0800*/ 	.word	0x000000ff
        /*0804*/ 	.word	0x00019c88
        /*0808*/ 	.short	0x0100
        /*080a*/ 	.byte	0x06
	.zero		1


	//   ....[14]....
        /*080c*/ 	.word	0x00000660
        /*0810*/ 	.word	0x000000ff
        /*0814*/ 	.word	0x00019c90
        /*0818*/ 	.short	0x0100
        /*081a*/ 	.byte	0x08
	.zero		1


	//   ....[15]....
        /*081c*/ 	.word	0x00000670
        /*0820*/ 	.word	0x000000ff
        /*0824*/ 	.word	0x00019ca0
        /*0828*/ 	.short	0x0100
        /*082a*/ 	.byte	0x08
	.zero		1


	//   ....[16]....
        /*082c*/ 	.word	0x00000680
        /*0830*/ 	.word	0x000000ff
        /*0834*/ 	.word	0x00019c98
        /*0838*/ 	.short	0x0100
        /*083a*/ 	.byte	0x08
	.zero		1


	//   ....[17]....
        /*083c*/ 	.word	0x00000690
        /*0840*/ 	.word	0x000000ff
        /*0844*/ 	.word	0x00019ca8
        /*0848*/ 	.short	0x0100
        /*084a*/ 	.byte	0x08
	.zero		1


	//   ....[18]....
        /*084c*/ 	.word	0x000007e0
        /*0850*/ 	.word	0x000000ff
        /*0854*/ 	.word	0x00019cb0
        /*0858*/ 	.short	0x0100
        /*085a*/ 	.byte	0x08
	.zero		1


	//   ....[19]....
        /*085c*/ 	.word	0x000007f0
        /*0860*/ 	.word	0x000000ff
        /*0864*/ 	.word	0x00019cc0
        /*0868*/ 	.short	0x0100
        /*086a*/ 	.byte	0x08
	.zero		1


	//   ....[20]....
        /*086c*/ 	.word	0x00000800
        /*0870*/ 	.word	0x000000ff
        /*0874*/ 	.word	0x00019cb8
        /*0878*/ 	.short	0x0100
        /*087a*/ 	.byte	0x08
	.zero		1


	//   ....[21]....
        /*087c*/ 	.word	0x00000810
        /*0880*/ 	.word	0x000000ff
        /*0884*/ 	.word	0x00019cc8
        /*0888*/ 	.short	0x0100
        /*088a*/ 	.byte	0x08
	.zero		1


	//   ....[22]....
        /*088c*/ 	.word	0x00001e70
        /*0890*/ 	.word	0x000000ff
        /*0894*/ 	.word	0x00019c00
        /*0898*/ 	.short	0x010a
        /*089a*/ 	.byte	0x2e
	.zero		1


	//   ....[23]....
        /*089c*/ 	.word	0x00001f30
        /*08a0*/ 	.word	0x00000002
        /*08a4*/ 	.word	0x00019c30
        /*08a8*/ 	.short	0x010a
        /*08aa*/ 	.byte	0x3f
	.zero		1


	//   ....[24]....
        /*08ac*/ 	.word	0x00001f70
        /*08b0*/ 	.word	0x00000002
        /*08b4*/ 	.word	0x00019c30
        /*08b8*/ 	.short	0x010a
        /*08ba*/ 	.byte	0x3f
	.zero		1


	//   ....[25]....
        /*08bc*/ 	.word	0x00002c10
        /*08c0*/ 	.word	0x000000ff
        /*08c4*/ 	.word	0x00000000
        /*08c8*/ 	.short	0x0101
        /*08ca*/ 	.byte	0x06
	.zero		1


	//   ....[26]....
        /*08cc*/ 	.word	0x00004a80
        /*08d0*/ 	.word	0x000000ff
        /*08d4*/ 	.word	0x00019c30
        /*08d8*/ 	.short	0x010a
        /*08da*/ 	.byte	0x13
	.zero		1


	//   ....[27]....
        /*08dc*/ 	.word	0x00004ac0
        /*08e0*/ 	.word	0x000000ff
        /*08e4*/ 	.word	0x00019c30
        /*08e8*/ 	.short	0x010a
        /*08ea*/ 	.byte	0x13
	.zero		1


	//   ....[28]....
        /*08ec*/ 	.word	0x00004c20
        /*08f0*/ 	.word	0x000000ff
        /*08f4*/ 	.word	0x00019c50
        /*08f8*/ 	.short	0x010a
        /*08fa*/ 	.byte	0x0b
	.zero		1


	//   ....[29]....
        /*08fc*/ 	.word	0x00004c60
        /*0900*/ 	.word	0x000000ff
        /*0904*/ 	.word	0x00019c50
        /*0908*/ 	.short	0x010a
        /*090a*/ 	.byte	0x0b
	.zero		1


	//   ....[30]....
        /*090c*/ 	.word	0x00005660
        /*0910*/ 	.word	0x000000ff
        /*0914*/ 	.word	0x00000000
        /*0918*/ 	.short	0x0101
        /*091a*/ 	.byte	0x13
	.zero		1


	//   ....[31]....
        /*091c*/ 	.word	0x00007210
        /*0920*/ 	.word	0x000000ff
        /*0924*/ 	.word	0x00000000
        /*0928*/ 	.short	0x0101
        /*092a*/ 	.byte	0x06
	.zero		1


	//   ....[32]....
        /*092c*/ 	.word	0x000077e0
        /*0930*/ 	.word	0x000000ff
        /*0934*/ 	.word	0x00019c30
        /*0938*/ 	.short	0x010a
        /*093a*/ 	.byte	0x06
	.zero		1


	//   ....[33]....
        /*093c*/ 	.word	0x00007820
        /*0940*/ 	.word	0x000000ff
        /*0944*/ 	.word	0x00019c30
        /*0948*/ 	.short	0x010a
        /*094a*/ 	.byte	0x06
	.zero		1


	//   ....[34]....
        /*094c*/ 	.word	0x00007980
        /*0950*/ 	.word	0x000000ff
        /*0954*/ 	.word	0x00019c50
        /*0958*/ 	.short	0x010a
        /*095a*/ 	.byte	0x0b
	.zero		1


	//   ....[35]....
        /*095c*/ 	.word	0x000079c0
        /*0960*/ 	.word	0x000000ff
        /*0964*/ 	.word	0x00019c50
        /*0968*/ 	.short	0x010a
        /*096a*/ 	.byte	0x0b
	.zero		1


	//   ....[36]....
        /*096c*/ 	.word	0x00008080
        /*0970*/ 	.word	0x000000ff
        /*0974*/ 	.word	0x00000000
        /*0978*/ 	.short	0x0101
        /*097a*/ 	.byte	0x06
	.zero		1


	//   ....[37]....
        /*097c*/ 	.word	0x00009610
        /*0980*/ 	.word	0x000000ff
        /*0984*/ 	.word	0x00000000
        /*0988*/ 	.short	0x0101
        /*098a*/ 	.byte	0x06
	.zero		1


	//   ....[38]....
        /*098c*/ 	.word	0x00009b20
        /*0990*/ 	.word	0x000000ff
        /*0994*/ 	.word	0x00019c50
        /*0998*/ 	.short	0x010a
        /*099a*/ 	.byte	0x05
	.zero		1


	//   ....[39]....
        /*099c*/ 	.word	0x00009b60
        /*09a0*/ 	.word	0x000000ff
        /*09a4*/ 	.word	0x00019c50
        /*09a8*/ 	.short	0x010a
        /*09aa*/ 	.byte	0x05
	.zero		1


	//   ....[40]....
        /*09ac*/ 	.word	0x0000a0f0
        /*09b0*/ 	.word	0x000000ff
        /*09b4*/ 	.word	0x00000000
        /*09b8*/ 	.short	0x0101
        /*09ba*/ 	.byte	0x04
	.zero		1


	//   ....[41]....
        /*09bc*/ 	.word	0x0000bef0
        /*09c0*/ 	.word	0x00000003
        /*09c4*/ 	.word	0x00000000
        /*09c8*/ 	.short	0x0101
        /*09ca*/ 	.byte	0x3f
	.zero		1


	//   ....[42]....
        /*09cc*/ 	.word	0x0000c270
        /*09d0*/ 	.word	0x00000002
        /*09d4*/ 	.word	0x00000000
        /*09d8*/ 	.short	0x0101
        /*09da*/ 	.byte	0x3f
	.zero		1


	//   ....[43]....
        /*09dc*/ 	.word	0x0000fe90
        /*09e0*/ 	.word	0x00000005
        /*09e4*/ 	.word	0x00019c80
        /*09e8*/ 	.short	0x010a
        /*09ea*/ 	.byte	0x3f
	.zero		1


	//   ....[44]....
        /*09ec*/ 	.word	0x00010220
        /*09f0*/ 	.word	0x00000005
        /*09f4*/ 	.word	0x00019c70
        /*09f8*/ 	.short	0x0107
        /*09fa*/ 	.byte	0x3f
	.zero		1


	//   ....[45]....
        /*09fc*/ 	.word	0x000102e0
        /*0a00*/ 	.word	0x00000005
        /*0a04*/ 	.word	0x00019c70
        /*0a08*/ 	.short	0x0101
        /*0a0a*/ 	.byte	0x3f
	.zero		1


	//   ....[46]....
        /*0a0c*/ 	.word	0x00010310
        /*0a10*/ 	.word	0x00000005
        /*0a14*/ 	.word	0x00019c40
        /*0a18*/ 	.short	0x010a
        /*0a1a*/ 	.byte	0x3f
	.zero		1


	//   ....[47]....
        /*0a1c*/ 	.word	0x00010640
        /*0a20*/ 	.word	0x00000005
        /*0a24*/ 	.word	0x00019c30
        /*0a28*/ 	.short	0x0107
        /*0a2a*/ 	.byte	0x3f
	.zero		1


	//   ....[48]....
        /*0a2c*/ 	.word	0x00010700
        /*0a30*/ 	.word	0x00000005
        /*0a34*/ 	.word	0x00019c30
        /*0a38*/ 	.short	0x0101
        /*0a3a*/ 	.byte	0x3f
	.zero		1


	//   ....[49]....
        /*0a3c*/ 	.word	0x00011030
        /*0a40*/ 	.word	0x00000010
        /*0a44*/ 	.word	0x00019c00
        /*0a48*/ 	.short	0x0107
        /*0a4a*/ 	.byte	0x3f
	.zero		1


	//   ....[50]....
        /*0a4c*/ 	.word	0x00011130
        /*0a50*/ 	.word	0x00000010
        /*0a54*/ 	.word	0x00019c00
        /*0a58*/ 	.short	0x0101
        /*0a5a*/ 	.byte	0x3f
	.zero		1


	//   ....[51]....
        /*0a5c*/ 	.word	0x00011150
        /*0a60*/ 	.word	0x00000010
        /*0a64*/ 	.word	0x00019c20
        /*0a68*/ 	.short	0x010a
        /*0a6a*/ 	.byte	0x3f
	.zero		1


	//   ....[52]....
        /*0a6c*/ 	.word	0x000114d0
        /*0a70*/ 	.word	0x00000005
        /*0a74*/ 	.word	0x00019c80
        /*0a78*/ 	.short	0x010a
        /*0a7a*/ 	.byte	0x3f
	.zero		1


	//   ....[53]....
        /*0a7c*/ 	.word	0x000117d0
        /*0a80*/ 	.word	0x00000005
        /*0a84*/ 	.word	0x00019c70
        /*0a88*/ 	.short	0x0107
        /*0a8a*/ 	.byte	0x3f
	.zero		1


	//   ....[54]....
        /*0a8c*/ 	.word	0x00011890
        /*0a90*/ 	.word	0x00000005
        /*0a94*/ 	.word	0x00019c70
        /*0a98*/ 	.short	0x0101
        /*0a9a*/ 	.byte	0x3f
	.zero		1


	//   ....[55]....
        /*0a9c*/ 	.word	0x000118c0
        /*0aa0*/ 	.word	0x00000005
        /*0aa4*/ 	.word	0x00019c40
        /*0aa8*/ 	.short	0x010a
        /*0aaa*/ 	.byte	0x3f
	.zero		1


	//   ....[56]....
        /*0aac*/ 	.word	0x00011ba0
        /*0ab0*/ 	.word	0x00000005
        /*0ab4*/ 	.word	0x00019c30
        /*0ab8*/ 	.short	0x0107
        /*0aba*/ 	.byte	0x3f
	.zero		1


	//   ....[57]....
        /*0abc*/ 	.word	0x00011c70
        /*0ac0*/ 	.word	0x00000005
        /*0ac4*/ 	.word	0x00019c30
        /*0ac8*/ 	.short	0x0101
        /*0aca*/ 	.byte	0x3f
	.zero		1


	//   ....[58]....
        /*0acc*/ 	.word	0x00011cf0
        /*0ad0*/ 	.word	0x00000002
        /*0ad4*/ 	.word	0x00019c70
        /*0ad8*/ 	.short	0x010a
        /*0ada*/ 	.byte	0x3f
	.zero		1


	//   ....[59]....
        /*0adc*/ 	.word	0x00011d80
        /*0ae0*/ 	.word	0x00000002
        /*0ae4*/ 	.word	0x00019c60
        /*0ae8*/ 	.short	0x010a
        /*0aea*/ 	.byte	0x3f
	.zero		1


	//   ....[60]....
        /*0aec*/ 	.word	0x00012140
        /*0af0*/ 	.word	0x00000002
        /*0af4*/ 	.word	0x00019c50
        /*0af8*/ 	.short	0x0101
        /*0afa*/ 	.byte	0x3f
	.zero		1


	//   ....[61]....
        /*0afc*/ 	.word	0x000121d0
        /*0b00*/ 	.word	0x00000002
        /*0b04*/ 	.word	0x00000000
        /*0b08*/ 	.short	0x0101
        /*0b0a*/ 	.byte	0x3f
	.zero		1


	//   ....[62]....
        /*0b0c*/ 	.word	0x00012390
        /*0b10*/ 	.word	0x00000003
        /*0b14*/ 	.word	0x00019c70
        /*0b18*/ 	.short	0x010a
        /*0b1a*/ 	.byte	0x3f
	.zero		1


	//   ....[63]....
        /*0b1c*/ 	.word	0x00012410
        /*0b20*/ 	.word	0x00000003
        /*0b24*/ 	.word	0x00019c60
        /*0b28*/ 	.short	0x010a
        /*0b2a*/ 	.byte	0x3f
	.zero		1


	//   ....[64]....
        /*0b2c*/ 	.word	0x000127e0
        /*0b30*/ 	.word	0x00000003
        /*0b34*/ 	.word	0x00019c50
        /*0b38*/ 	.short	0x0101
        /*0b3a*/ 	.byte	0x3f
	.zero		1


	//   ....[65]....
        /*0b3c*/ 	.word	0x00012880
        /*0b40*/ 	.word	0x00000003
        /*0b44*/ 	.word	0x00000000
        /*0b48*/ 	.short	0x0101
        /*0b4a*/ 	.byte	0x3f
	.zero		1


	//   ....[66]....
        /*0b4c*/ 	.word	0x00013950
        /*0b50*/ 	.word	0x00000004
        /*0b54*/ 	.word	0x00019c20
        /*0b58*/ 	.short	0x010a
        /*0b5a*/ 	.byte	0x3f
	.zero		1


	//   ....[67]....
        /*0b5c*/ 	.word	0x00013ad0
        /*0b60*/ 	.word	0x00000005
        /*0b64*/ 	.word	0x00019c40
        /*0b68*/ 	.short	0x010a
        /*0b6a*/ 	.byte	0x3f
	.zero		1


	//   ....[68]....
        /*0b6c*/ 	.word	0x00013b70
        /*0b70*/ 	.word	0x00000013
        /*0b74*/ 	.word	0x00019c40
        /*0b78*/ 	.short	0x010a
        /*0b7a*/ 	.byte	0x3f
	.zero		1


	//   ....[69]....
        /*0b7c*/ 	.word	0x00013bb0
        /*0b80*/ 	.word	0x00000005
        /*0b84*/ 	.word	0x00019c60
        /*0b88*/ 	.short	0x010a
        /*0b8a*/ 	.byte	0x3f
	.zero		1


	//   ....[70]....
        /*0b8c*/ 	.word	0x00013bf0
        /*0b90*/ 	.word	0x00000013
        /*0b94*/ 	.word	0x00019c60
        /*0b98*/ 	.short	0x010a
        /*0b9a*/ 	.byte	0x3f
	.zero		1


	//   ....[71]....
        /*0b9c*/ 	.word	0x00013c30
        /*0ba0*/ 	.word	0x00000005
        /*0ba4*/ 	.word	0x00019c80
        /*0ba8*/ 	.short	0x010a
        /*0baa*/ 	.byte	0x3f
	.zero		1


	//   ....[72]....
        /*0bac*/ 	.word	0x00013c70
        /*0bb0*/ 	.word	0x00000013
        /*0bb4*/ 	.word	0x00019c80
        /*0bb8*/ 	.short	0x010a
        /*0bba*/ 	.byte	0x3f
	.zero		1


	//   ....[73]....
        /*0bbc*/ 	.word	0x00013ce0
        /*0bc0*/ 	.word	0x00000003
        /*0bc4*/ 	.word	0x00019c00
        /*0bc8*/ 	.short	0x010a
        /*0bca*/ 	.byte	0x3f
	.zero		1


	//   ....[74]....
        /*0bcc*/ 	.word	0x00013d30
        /*0bd0*/ 	.word	0x00000002
        /*0bd4*/ 	.word	0x00019c30
        /*0bd8*/ 	.short	0x010a
        /*0bda*/ 	.byte	0x3f
	.zero		1


	//   ....[75]....
        /*0bdc*/ 	.word	0x00013d90
        /*0be0*/ 	.word	0x00000007
        /*0be4*/ 	.word	0x00019c30
        /*0be8*/ 	.short	0x010a
        /*0bea*/ 	.byte	0x3f
	.zero		1


	//   ....[76]....
        /*0bec*/ 	.word	0x00013df0
        /*0bf0*/ 	.word	0x00000007
        /*0bf4*/ 	.word	0x00019c50
        /*0bf8*/ 	.short	0x010a
        /*0bfa*/ 	.byte	0x3f
	.zero		1


	//   ....[77]....
        /*0bfc*/ 	.word	0x00013e50
        /*0c00*/ 	.word	0x00000007
        /*0c04*/ 	.word	0x00019c30
        /*0c08*/ 	.short	0x010a
        /*0c0a*/ 	.byte	0x3f
	.zero		1


	//   ....[78]....
        /*0c0c*/ 	.word	0x00013eb0
        /*0c10*/ 	.word	0x00000007
        /*0c14*/ 	.word	0x00019c50
        /*0c18*/ 	.short	0x010a
        /*0c1a*/ 	.byte	0x3f
	.zero		1


	//   ....[79]....
        /*0c1c*/ 	.word	0x00013f10
        /*0c20*/ 	.word	0x00000005
        /*0c24*/ 	.word	0x00019c50
        /*0c28*/ 	.short	0x010a
        /*0c2a*/ 	.byte	0x3f
	.zero		1


	//   ....[80]....
        /*0c2c*/ 	.word	0x00014010
        /*0c30*/ 	.word	0x00000005
        /*0c34*/ 	.word	0x00019c80
        /*0c38*/ 	.short	0x010a
        /*0c3a*/ 	.byte	0x3f
	.zero		1


	//   ....[81]....
        /*0c3c*/ 	.word	0x000143b0
        /*0c40*/ 	.word	0x00000005
        /*0c44*/ 	.word	0x00019c40
        /*0c48*/ 	.short	0x010a
        /*0c4a*/ 	.byte	0x3f
	.zero		1


	//   ....[82]....
        /*0c4c*/ 	.word	0x00014a60
        /*0c50*/ 	.word	0x00000010
        /*0c54*/ 	.word	0x00019c20
        /*0c58*/ 	.short	0x010a
        /*0c5a*/ 	.byte	0x3f
	.zero		1


	//   ....[83]....
        /*0c5c*/ 	.word	0x00014ab0
        /*0c60*/ 	.word	0x00000005
        /*0c64*/ 	.word	0x00019c80
        /*0c68*/ 	.short	0x010a
        /*0c6a*/ 	.byte	0x3f
	.zero		1


	//   ....[84]....
        /*0c6c*/ 	.word	0x00014d70
        /*0c70*/ 	.word	0x00000005
        /*0c74*/ 	.word	0x00019c40
        /*0c78*/ 	.short	0x010a
        /*0c7a*/ 	.byte	0x3f
	.zero		1


	//   ....[85]....
        /*0c7c*/ 	.word	0x00015020
        /*0c80*/ 	.word	0x00000002
        /*0c84*/ 	.word	0x00019c70
        /*0c88*/ 	.short	0x010a
        /*0c8a*/ 	.byte	0x3f
	.zero		1


	//   ....[86]....
        /*0c8c*/ 	.word	0x00015070
        /*0c90*/ 	.word	0x00000002
        /*0c94*/ 	.word	0x00019c60
        /*0c98*/ 	.short	0x010a
        /*0c9a*/ 	.byte	0x3f
	.zero		1


	//   ....[87]....
        /*0c9c*/ 	.word	0x000150c0
        /*0ca0*/ 	.word	0x00000003
        /*0ca4*/ 	.word	0x00019c70
        /*0ca8*/ 	.short	0x010a
        /*0caa*/ 	.byte	0x3f
	.zero		1


	//   ....[88]....
        /*0cac*/ 	.word	0x00015110
        /*0cb0*/ 	.word	0x00000003
        /*0cb4*/ 	.word	0x00019c60
        /*0cb8*/ 	.short	0x010a
        /*0cba*/ 	.byte	0x3f
	.zero		1


	//   ....[89]....
        /*0cbc*/ 	.word	0x00015160
        /*0cc0*/ 	.word	0x00000004
        /*0cc4*/ 	.word	0x00019c20
        /*0cc8*/ 	.short	0x010a
        /*0cca*/ 	.byte	0x3f
	.zero		1


	//   ....[90]....
        /*0ccc*/ 	.word	0x00015300
        /*0cd0*/ 	.word	0x00000005
        /*0cd4*/ 	.word	0x00019c40
        /*0cd8*/ 	.short	0x010a
        /*0cda*/ 	.byte	0x3f
	.zero		1


	//   ....[91]....
        /*0cdc*/ 	.word	0x00015350
        /*0ce0*/ 	.word	0x00000013
        /*0ce4*/ 	.word	0x00019c40
        /*0ce8*/ 	.short	0x010a
        /*0cea*/ 	.byte	0x3f
	.zero		1


	//   ....[92]....
        /*0cec*/ 	.word	0x000153a0
        /*0cf0*/ 	.word	0x00000005
        /*0cf4*/ 	.word	0x00019c60
        /*0cf8*/ 	.short	0x010a
        /*0cfa*/ 	.byte	0x3f
	.zero		1


	//   ....[93]....
        /*0cfc*/ 	.word	0x000153f0
        /*0d00*/ 	.word	0x00000013
        /*0d04*/ 	.word	0x00019c60
        /*0d08*/ 	.short	0x010a
        /*0d0a*/ 	.byte	0x3f
	.zero		1


	//   ....[94]....
        /*0d0c*/ 	.word	0x00015440
        /*0d10*/ 	.word	0x00000005
        /*0d14*/ 	.word	0x00019c80
        /*0d18*/ 	.short	0x010a
        /*0d1a*/ 	.byte	0x3f
	.zero		1


	//----- nvinfo : EIATTR_NUM_MBARRIERS
	.align		4
.L_297:
        /*0d1c*/ 	.byte	0x03, 0x38
        /*0d1e*/ 	.short	0x0016


	//----- nvinfo : EIATTR_EXIT_INSTR_OFFSETS
	.align		4
        /*0d20*/ 	.byte	0x04, 0x1c
        /*0d22*/ 	.short	(.L_299 - .L_298)


	//   ....[0]....
.L_298:
        /*0d24*/ 	.word	0x00000980


	//   ....[1]....
        /*0d28*/ 	.word	0x0000d760


	//   ....[2]....
        /*0d2c*/ 	.word	0x00013cc0


	//----- nvinfo : EIATTR_MAX_THREADS
	.align		4
.L_299:
        /*0d30*/ 	.byte	0x04, 0x05
        /*0d32*/ 	.short	(.L_301 - .L_300)
.L_300:
        /*0d34*/ 	.word	0x00000200
        /*0d38*/ 	.word	0x00000001
        /*0d3c*/ 	.word	0x00000001


	//----- nvinfo : EIATTR_CRS_STACK_SIZE
	.align		4
.L_301:
        /*0d40*/ 	.byte	0x04, 0x1e
        /*0d42*/ 	.short	(.L_303 - .L_302)
.L_302:
        /*0d44*/ 	.word	0x00000000


	//----- nvinfo : EIATTR_CBANK_PARAM_SIZE
	.align		4
.L_303:
        /*0d48*/ 	.byte	0x03, 0x19
        /*0d4a*/ 	.short	0x0af0


	//----- nvinfo : EIATTR_PARAM_CBANK
	.align		4
        /*0d4c*/ 	.byte	0x04, 0x0a
        /*0d4e*/ 	.short	(.L_305 - .L_304)
	.align		4
.L_304:
        /*0d50*/ 	.word	index@(.nv.constant0._ZN7cutlass13device_kernelIN5flash11enable_sm90INS1_16FlashAttnFwdSm90INS1_25CollectiveMainloopFwdSm90ILi2EN4cute5tupleIJNS5_1CILi1EEES8_S8_EEENS6_IJNS7_ILi192EEENS7_ILi128EEENS7_ILi96EEEEEELi96ENS_12float_e4m3_tEfNS_4arch4Sm90ELb1ELb0ELb1ELb1ELb1ELb0ELb0ELb1ELb1ELb1ELb1ELb0EEENS1_21CollectiveEpilogueFwdINS6_IJSA_SC_SB_EEES9_NS_10bfloat16_tESG_Li384ELb1ELb1ELb1ELb1EEENS1_36VarlenDynamicPersistentTileSchedulerILi192ELi128ELi384ELi128ELb1ELb1ELb1ELb1ELb1ELb1EEEEEEEEEvNT_6ParamsE)
        /*0d54*/ 	.short	0x0210
        /*0d56*/ 	.short	0x0af0


	//----- nvinfo : EIATTR_SW_WAR
	.align		4
.L_305:
        /*0d58*/ 	.byte	0x04, 0x36
        /*0d5a*/ 	.short	(.L_307 - .L_306)
.L_306:
        /*0d5c*/ 	.word	0x00000008
.L_307:


//--------------------- .nv.info._ZN7cutlass13device_kernelIN5flash11enable_sm90INS1_16FlashAttnFwdSm90INS1_25CollectiveMainloopFwdSm90ILi2EN4cute5tupleIJNS5_1CILi1EEES8_S8_EEENS6_IJNS7_ILi192EEENS7_ILi128EEENS7_ILi96EEEEEELi96ENS_12float_e4m3_tEfNS_4arch4Sm90ELb1ELb0ELb1ELb1ELb1ELb1ELb0ELb1ELb1ELb1ELb1ELb0EEENS1_21CollectiveEpilogueFwdINS6_IJSA_SC_SB_EEES9_NS_10bfloat16_tESG_Li384ELb1ELb1ELb1ELb1EEENS1_36VarlenDynamicPersistentTileSchedulerILi192ELi128ELi384ELi128ELb1ELb1ELb1ELb1ELb1ELb1EEEEEEEEEvNT_6ParamsE --------------------------
	.section	.nv.info._ZN7cutlass13device_kernelIN5flash11enable_sm90INS1_16FlashAttnFwdSm90INS1_25CollectiveMainloopFwdSm90ILi2EN4cute5tupleIJNS5_1CILi1EEES8_S8_EEENS6_IJNS7_ILi192EEENS7_ILi128EEENS7_ILi96EEEEEELi96ENS_12float_e4m3_tEfNS_4arch4Sm90ELb1ELb0ELb1ELb1ELb1ELb1ELb0ELb1ELb1ELb1ELb1ELb0EEENS1_21CollectiveEpilogueFwdINS6_IJSA_SC_SB_EEES9_NS_10bfloat16_tESG_Li384ELb1ELb1ELb1ELb1EEENS1_36VarlenDynamicPersistentTileSchedulerILi192ELi128ELi384ELi128ELb1ELb1ELb1ELb1ELb1ELb1EEEEEEEEEvNT_6ParamsE,"",@"SHT_CUDA_INFO"
	.sectionflags	@""
	.align	4


	//----- nvinfo : EIATTR_CUDA_API_VERSION
	.align		4
        /*0000*/ 	.byte	0x04, 0x37
        /*0002*/ 	.short	(.L_309 - .L_308)
.L_308:
        /*0004*/ 	.word	0x00000082


	//----- nvinfo : EIATTR_KPARAM_INFO
	.align		4
.L_309:
        /*0008*/ 	.byte	0x04, 0x17
        /*000a*/ 	.short	(.L_311 - .L_310)
.L_310:
        /*000c*/ 	.word	0x00000000
        /*0010*/ 	.short	0x0000
        /*0012*/ 	.short	0x0070
        /*0014*/ 	.byte	0x00, 0xf0, 0x01, 0x2a


	//----- nvinfo : EIATTR_SPARSE_MMA_MASK
	.align		4
.L_311:
        /*0018*/ 	.byte	0x03, 0x50
        /*001a*/ 	.short	0x0000


	//----- nvinfo : EIATTR_MAXREG_COUNT
	.align		4
        /*001c*/ 	.byte	0x03, 0x1b
        /*001e*/ 	.short	0x0080


	//----- nvinfo : EIATTR_NUM_BARRIERS
	.align		4
        /*0020*/ 	.byte	0x02, 0x4c
        /*0022*/ 	.byte	0x10
	.zero		1


	//----- nvinfo : EIATTR_EXTERNS
	.align		4
        /*0024*/ 	.byte	0x04, 0x0f
        /*0026*/ 	.short	(.L_313 - .L_312)


	//   ....[0]....
	.align		4
.L_312:
        /*0028*/ 	.word	index@(__assertfail)


	//----- nvinfo : EIATTR_ANNOTATIONS
	.align		4
.L_313:
        /*002c*/ 	.byte	0x04, 0x55
        /*002e*/ 	.short	(.L_315 - .L_314)


	//   ....[0]....
.L_314:
        /* <DEDUP_REMOVED lines=108> */


	//----- nvinfo : EIATTR_MERCURY_ISA_VERSION
	.align		4
.L_315:
        /*06e0*/ 	.byte	0x03, 0x5f
        /*06e2*/ 	.short	0x0101


	//----- nvinfo : EIATTR_UNUSED_LOAD_BYTE_OFFSET
	.align		4
        /*06e4*/ 	.byte	0x04, 0x44
        /*06e6*/ 	.short	(.L_317 - .L_316)


	//   ....[0]....
.L_316:
        /*06e8*/ 	.word	0x00000a50
        /*06ec*/ 	.word	0x0000fff0


	//   ....[1]....
        /*06f0*/ 	.word	0x00014950
        /*06f4*/ 	.word	0x0000fff0


	//----- nvinfo : EIATTR_INT_WARP_WIDE_INSTR_OFFSETS
	.align		4
.L_317:
        /*06f8*/ 	.byte	0x04, 0x31
        /*06fa*/ 	.short	(.L_319 - .L_318)


	//   ....[0]....
.L_318:
        /*06fc*/ 	.word	0x00000130


	//   ....[1]....
        /*0700*/ 	.word	0x00000170


	//   ....[2]....
        /*0704*/ 	.word	0x000001e0


	//   ....[3]....
        /*0708*/ 	.word	0x0001b190


	//   ....[4]....
        /*070c*/ 	.word	0x0001b220


	//   ....[5]....
        /*0710*/ 	.word	0x0001e090


	//   ....[6]....
        /*0714*/ 	.word	0x0001e120


	//----- nvinfo : EIATTR_COOP_GROUP_MASK_REGIDS
	.align		4
.L_319:
        /*0718*/ 	.byte	0x04, 0x29
        /*071a*/ 	.short	(.L_321 - .L_320)


	//   ....[0]....
.L_320:
        /*071c*/ 	.word	0xffffffff


	//   ....[1]....
        /*0720*/ 	.word	0xffffffff


	//   ....[2]....
        /*0724*/ 	.word	0xffffffff


	//   ....[3]....
        /*0728*/ 	.word	0xffffffff


	//   ....[4]....
        /*072c*/ 	.word	0xffffffff


	//   ....[5]....
        /*0730*/ 	.word	0xffffffff


	//   ....[6]....
        /*0734*/ 	.word	0xffffffff


	//   ....[7]....
        /*0738*/ 	.word	0xffffffff


	//   ....[8]....
        /*073c*/ 	.word	0xffffffff


	//   ....[9]....
        /*0740*/ 	.word	0xffffffff


	//   ....[10]....
        /*0744*/ 	.word	0xffffffff


	//   ....[11]....
        /*0748*/ 	.word	0xffffffff


	//   ....[12]....
        /*074c*/ 	.word	0xffffffff


	//   ....[13]....
        /*0750*/ 	.word	0xffffffff


	//   ....[14]....
        /*0754*/ 	.word	0xffffffff


	//   ....[15]....
        /*0758*/ 	.word	0xffffffff


	//   ....[16]....
        /*075c*/ 	.word	0xffffffff


	//   ....[17]....
        /*0760*/ 	.word	0xffffffff


	//   ....[18]....
        /*0764*/ 	.word	0xffffffff


	//   ....[19]....
        /*0768*/ 	.word	0xffffffff


	//   ....[20]....
        /*076c*/ 	.word	0xffffffff


	//   ....[21]....
        /*0770*/ 	.word	0xffffffff


	//   ....[22]....
        /*0774*/ 	.word	0xffffffff


	//   ....[23]....
        /*0778*/ 	.word	0xffffffff


	//   ....[24]....
        /*077c*/ 	.word	0xffffffff


	//   ....[25]....
        /*0780*/ 	.word	0xffffffff


	//   ....[26]....
        /*0784*/ 	.word	0xffffffff


	//   ....[27]....
        /*0788*/ 	.word	0xffffffff


	//   ....[28]....
        /*078c*/ 	.word	0xffffffff


	//   ....[29]....
        /*0790*/ 	.word	0xffffffff


	//   ....[30]....
        /*0794*/ 	.word	0xffffffff


	//   ....[31]....
        /*0798*/ 	.word	0xffffffff


	//   ....[32]....
        /*079c*/ 	.word	0xffffffff


	//   ....[33]....
        /*07a0*/ 	.word	0xffffffff


	//   ....[34]....
        /*07a4*/ 	.word	0xffffffff


	//   ....[35]....
        /*07a8*/ 	.word	0xffffffff


	//   ....[36]....
        /*07ac*/ 	.word	0xffffffff


	//   ....[37]....
        /*07b0*/ 	.word	0xffffffff


	//   ....[38]....
        /*07b4*/ 	.word	0xffffffff


	//   ....[39]....
        /*07b8*/ 	.word	0xffffffff


	//   ....[40]....
        /*07bc*/ 	.word	0xffffffff


	//   ....[41]....
        /*07c0*/ 	.word	0xffffffff


	//   ....[42]....
        /*07c4*/ 	.word	0xffffffff


	//   ....[43]....
        /*07c8*/ 	.word	0xffffffff


	//   ....[44]....
        /*07cc*/ 	.word	0xffffffff


	//   ....[45]....
        /*07d0*/ 	.word	0xffffffff


	//   ....[46]....
        /*07d4*/ 	.word	0xffffffff


	//   ....[47]....
        /*07d8*/ 	.word	0xffffffff


	//   ....[48]....
        /*07dc*/ 	.word	0xffffffff


	//   ....[49]....
        /*07e0*/ 	.word	0xffffffff


	//   ....[50]....
        /*07e4*/ 	.word	0xffffffff


	//   ....[51]....
        /*07e8*/ 	.word	0xffffffff


	//   ....[52]....
        /*07ec*/ 	.word	0xffffffff


	//   ....[53]....
        /*07f0*/ 	.word	0xffffffff


	//   ....[54]....
        /*07f4*/ 	.word	0xffffffff


	//   ....[55]....
        /*07f8*/ 	.word	0xffffffff


	//   ....[56]....
        /*07fc*/ 	.word	0xffffffff


	//   ....[57]....
        /*0800*/ 	.word	0xffffffff


	//   ....[58]....
        /*0804*/ 	.word	0xffffffff


	//   ....[59]....
        /*0808*/ 	.word	0xffffffff


	//   ....[60]....
        /*080c*/ 	.word	0xffffffff


	//   ....[61]....
        /*0810*/ 	.word	0xffffffff


	//   ....[62]....
        /*0814*/ 	.word	0xffffffff


	//   ....[63]....
        /*0818*/ 	.word	0xffffffff


	//   ....[64]....
        /*081c*/ 	.word	0xffffffff


	//   ....[65]....
        /*0820*/ 	.word	0xffffffff


	//   ....[66]....
        /*0824*/ 	.word	0xffffffff


	//   ....[67]....
        /*0828*/ 	.word	0xffffffff


	//   ....[68]....
        /*082c*/ 	.word	0xffffffff


	//   ....[69]....
        /*0830*/ 	.word	0xffffffff


	//   ....[70]....
        /*0834*/ 	.word	0xffffffff


	//   ....[71]....
        /*0838*/ 	.word	0xffffffff


	//   ....[72]....
        /*083c*/ 	.word	0xffffffff


	//   ....[73]....
        /*0840*/ 	.word	0xffffffff


	//   ....[74]....
        /*0844*/ 	.word	0xffffffff


	//   ....[75]....
        /*0848*/ 	.word	0xffffffff


	//   ....[76]....
        /*084c*/ 	.word	0xffffffff


	//   ....[77]....
        /*0850*/ 	.word	0xffffffff


	//   ....[78]....
        /*0854*/ 	.word	0xffffffff


	//   ....[79]....
        /*0858*/ 	.word	0xffffffff


	//   ....[80]....
        /*085c*/ 	.word	0xffffffff


	//   ....[81]....
        /*0860*/ 	.word	0xffffffff


	//   ....[82]....
        /*0864*/ 	.word	0xffffffff


	//   ....[83]....
        /*0868*/ 	.word	0xffffffff


	//   ....[84]....
        /*086c*/ 	.word	0xffffffff


	//   ....[85]....
        /*0870*/ 	.word	0xffffffff


	//   ....[86]....
        /*0874*/ 	.word	0xffffffff


	//   ....[87]....
        /*0878*/ 	.word	0xffffffff


	//   ....[88]....
        /*087c*/ 	.word	0xffffffff


	//   ....[89]....
        /*0880*/ 	.word	0xffffffff


	//   ....[90]....
        /*0884*/ 	.word	0xffffffff


	//   ....[91]....
        /*0888*/ 	.word	0xffffffff


	//   ....[92]....
        /*088c*/ 	.word	0xffffffff


	//   ....[93]....
        /*0890*/ 	.word	0xffffffff


	//   ....[94]....
        /*0894*/ 	.word	0xffffffff


	//   ....[95]....
        /*0898*/ 	.word	0xffffffff


	//   ....[96]....
        /*089c*/ 	.word	0xffffffff


	//   ....[97]....
        /*08a0*/ 	.word	0xffffffff


	//   ....[98]....
        /*08a4*/ 	.word	0xffffffff


	//   ....[99]....
        /*08a8*/ 	.word	0xffffffff


	//   ....[100]....
        /*08ac*/ 	.word	0xffffffff


	//   ....[101]....
        /*08b0*/ 	.word	0xffffffff


	//   ....[102]....
        /*08b4*/ 	.word	0xffffffff


	//   ....[103]....
        /*08b8*/ 	.word	0xffffffff


	//   ....[104]....
        /*08bc*/ 	.word	0xffffffff


	//   ....[105]....
        /*08c0*/ 	.word	0xffffffff


	//   ....[106]....
        /*08c4*/ 	.word	0xffffffff


	//   ....[107]....
        /*08c8*/ 	.word	0xffffffff


	//   ....[108]....
        /*08cc*/ 	.word	0xffffffff


	//   ....[109]....
        /*08d0*/ 	.word	0xffffffff


	//   ....[110]....
        /*08d4*/ 	.word	0xffffffff


	//   ....[111]....
        /*08d8*/ 	.word	0xffffffff


	//   ....[112]....
        /*08dc*/ 	.word	0xffffffff


	//   ....[113]....
        /*08e0*/ 	.word	0xffffffff


	//   ....[114]....
        /*08e4*/ 	.word	0xffffffff


	//   ....[115]....
        /*08e8*/ 	.word	0xffffffff


	//   ....[116]....
        /*08ec*/ 	.word	0xffffffff


	//   ....[117]....
        /*08f0*/ 	.word	0xffffffff


	//   ....[118]....
        /*08f4*/ 	.word	0xffffffff


	//   ....[119]....
        /*08f8*/ 	.word	0xffffffff


	//   ....[120]....
        /*08fc*/ 	.word	0xffffffff


	//   ....[121]....
        /*0900*/ 	.word	0xffffffff


	//   ....[122]....
        /*0904*/ 	.word	0xffffffff


	//   ....[123]....
        /*0908*/ 	.word	0xffffffff


	//   ....[124]....
        /*090c*/ 	.word	0xffffffff


	//   ....[125]....
        /*0910*/ 	.word	0xffffffff


	//   ....[126]....
        /*0914*/ 	.word	0xffffffff


	//   ....[127]....
        /*0918*/ 	.word	0xffffffff


	//   ....[128]....
        /*091c*/ 	.word	0xffffffff


	//   ....[129]....
        /*0920*/ 	.word	0xffffffff


	//   ....[130]....
        /*0924*/ 	.word	0xffffffff


	//   ....[131]....
        /*0928*/ 	.word	0xffffffff


	//   ....[132]....
        /*092c*/ 	.word	0xffffffff


	//   ....[133]....
        /*0930*/ 	.word	0xffffffff


	//   ....[134]....
        /*0934*/ 	.word	0xffffffff


	//   ....[135]....
        /*0938*/ 	.word	0xffffffff


	//   ....[136]....
        /*093c*/ 	.word	0xffffffff


	//   ....[137]....
        /*0940*/ 	.word	0xffffffff


	//   ....[138]....
        /*0944*/ 	.word	0xffffffff


	//   ....[139]....
        /*0948*/ 	.word	0xffffffff


	//   ....[140]....
        /*094c*/ 	.word	0xffffffff


	//   ....[141]....
        /*0950*/ 	.word	0xffffffff


	//   ....[142]....
        /*0954*/ 	.word	0xffffffff


	//   ....[143]....
        /*0958*/ 	.word	0xffffffff


	//   ....[144]....
        /*095c*/ 	.word	0xffffffff


	//   ....[145]....
        /*0960*/ 	.word	0xffffffff


	//   ....[146]....
        /*0964*/ 	.word	0xffffffff


	//   ....[147]....
        /*0968*/ 	.word	0xffffffff


	//   ....[148]....
        /*096c*/ 	.word	0xffffffff


	//   ....[149]....
        /*0970*/ 	.word	0xffffffff


	//   ....[150]....
        /*0974*/ 	.word	0xffffffff


	//   ....[151]....
        /*0978*/ 	.word	0xffffffff


	//   ....[152]....
        /*097c*/ 	.word	0xffffffff


	//   ....[153]....
        /*0980*/ 	.word	0xffffffff


	//   ....[154]....
        /*0984*/ 	.word	0xffffffff


	//   ....[155]....
        /*0988*/ 	.word	0xffffffff


	//   ....[156]....
        /*098c*/ 	.word	0xffffffff


	//   ....[157]....
        /*0990*/ 	.word	0xffffffff


	//   ....[158]....
        /*0994*/ 	.word	0xffffffff


	//   ....[159]....
        /*0998*/ 	.word	0xffffffff


	//   ....[160]....
        /*099c*/ 	.word	0xffffffff


	//   ....[161]....
        /*09a0*/ 	.word	0xffffffff


	//   ....[162]....
        /*09a4*/ 	.word	0xffffffff


	//   ....[163]....
        /*09a8*/ 	.word	0xffffffff


	//   ....[164]....
        /*09ac*/ 	.word	0xffffffff


	//   ....[165]....
        /*09b0*/ 	.word	0xffffffff


	//   ....[166]....
        /*09b4*/ 	.word	0xffffffff


	//   ....[167]....
        /*09b8*/ 	.word	0x0500000f


	//   ....[168]....
        /*09bc*/ 	.word	0x0500000f


	//   ....[169]....
        /*09c0*/ 	.word	0x0500000f


	//   ....[170]....
        /*09c4*/ 	.word	0x0500000f


	//   ....[171]....
        /*09c8*/ 	.word	0x0500000f


	//   ....[172]....
        /*09cc*/ 	.word	0x0500000f


	//   ....[173]....
        /*09d0*/ 	.word	0x0500000f


	//   ....[174]....
        /*09d4*/ 	.word	0x0500000f


	//   ....[175]....
        /*09d8*/ 	.word	0x0500000f


	//   ....[176]....
        /*09dc*/ 	.word	0x0500000f


	//   ....[177]....
        /*09e0*/ 	.word	0x0500000f


	//   ....[178]....
        /*09e4*/ 	.word	0x0500000f


	//   ....[179]....
        /*09e8*/ 	.word	0x0500000f


	//   ....[180]....
        /*09ec*/ 	.word	0x0500000f


	//   ....[181]....
        /*09f0*/ 	.word	0x0500000f


	//   ....[182]....
        /*09f4*/ 	.word	0x0500000f


	//   ....[183]....
        /*09f8*/ 	.word	0x0500000f


	//   ....[184]....
        /*09fc*/ 	.word	0x0500000f


	//   ....[185]....
        /*0a00*/ 	.word	0x0500000f


	//   ....[186]....
        /*0a04*/ 	.word	0x0500000f


	//   ....[187]....
        /*0a08*/ 	.word	0x0500000f


	//   ....[188]....
        /*0a0c*/ 	.word	0x0500000f


	//   ....[189]....
        /*0a10*/ 	.word	0x0500000f


	//   ....[190]....
        /*0a14*/ 	.word	0x0500000f


	//   ....[191]....
        /*0a18*/ 	.word	0x0500000f


	//   ....[192]....
        /*0a1c*/ 	.word	0x0500000f


	//   ....[193]....
        /*0a20*/ 	.word	0x0500000f


	//   ....[194]....
        /*0a24*/ 	.word	0x0500000f


	//   ....[195]....
        /*0a28*/ 	.word	0x0500000f


	//   ....[196]....
        /*0a2c*/ 	.word	0x0500000f


	//   ....[197]....
        /*0a30*/ 	.word	0x0500000f


	//   ....[198]....
        /*0a34*/ 	.word	0x0500000f


	//   ....[199]....
        /*0a38*/ 	.word	0x0500000f


	//   ....[200]....
        /*0a3c*/ 	.word	0x0500000f


	//   ....[201]....
        /*0a40*/ 	.word	0x0500000f


	//   ....[202]....
        /*0a44*/ 	.word	0x0500000f


	//   ....[203]....
        /*0a48*/ 	.word	0x0500000f


	//   ....[204]....
        /*0a4c*/ 	.word	0x0500000f


	//   ....[205]....
        /*0a50*/ 	.word	0x0500000f


	//   ....[206]....
        /*0a54*/ 	.word	0x0500000f


	//   ....[207]....
        /*0a58*/ 	.word	0x0500000f


	//   ....[208]....
        /*0a5c*/ 	.word	0x0500000f


	//   ....[209]....
        /*0a60*/ 	.word	0x0500000f


	//   ....[210]....
        /*0a64*/ 	.word	0x0500000f


	//   ....[211]....
        /*0a68*/ 	.word	0x0500000f


	//   ....[212]....
        /*0a6c*/ 	.word	0x0500000f


	//   ....[213]....
        /*0a70*/ 	.word	0x0500000f


	//   ....[214]....
        /*0a74*/ 	.word	0x0500000f


	//   ....[215]....
        /*0a78*/ 	.word	0x0500000f


	//   ....[216]....
        /*0a7c*/ 	.word	0x0500000f


	//   ....[217]....
        /*0a80*/ 	.word	0x0500000f


	//   ....[218]....
        /*0a84*/ 	.word	0x0500000f


	//   ....[219]....
        /*0a88*/ 	.word	0x0500000f


	//   ....[220]....
        /*0a8c*/ 	.word	0x0500000f


	//   ....[221]....
        /*0a90*/ 	.word	0x0500000f


	//   ....[222]....
        /*0a94*/ 	.word	0x0500000f


	//   ....[223]....
        /*0a98*/ 	.word	0x0500000f


	//----- nvinfo : EIATTR_COOP_GROUP_INSTR_OFFSETS
	.align		4
.L_321:
        /*0a9c*/ 	.byte	0x04, 0x28
        /*0a9e*/ 	.short	(.L_323 - .L_322)


	//   ....[0]....
.L_322:
        /*0aa0*/ 	.word	0x00000070


	//   ....[1]....
        /*0aa4*/ 	.word	0x00000140


	//   ....[2]....
        /*0aa8*/ 	.word	0x00000190


	//   ....[3]....
        /*0aac*/ 	.word	0x000003c0


	//   ....[4]....
        /*0ab0*/ 	.word	0x00000520


	//   ....[5]....
        /*0ab4*/ 	.word	0x00000640


	//   ....[6]....
        /*0ab8*/ 	.word	0x000007a0


	//   ....[7]....
        /*0abc*/ 	.word	0x00002c40


	//   ....[8]....
        /*0ac0*/ 	.word	0x00002c50


	//   ....[9]....
        /*0ac4*/ 	.word	0x00004530


	//   ....[10]....
        /*0ac8*/ 	.word	0x00004540


	//   ....[11]....
        /*0acc*/ 	.word	0x00006610


	//   ....[12]....
        /*0ad0*/ 	.word	0x00006620


	//   ....[13]....
        /*0ad4*/ 	.word	0x000069e0


	//   ....[14]....
        /*0ad8*/ 	.word	0x00006a00


	//   ....[15]....
        /*0adc*/ 	.word	0x00007270


	//   ....[16]....
        /*0ae0*/ 	.word	0x00007b90


	//   ....[17]....
        /*0ae4*/ 	.word	0x00007ba0


	//   ....[18]....
        /*0ae8*/ 	.word	0x00007bb0


	//   ....[19]....
        /*0aec*/ 	.word	0x00007bc0


	//   ....[20]....
        /*0af0*/ 	.word	0x00009870


	//   ....[21]....
        /*0af4*/ 	.word	0x00009880


	//   ....[22]....
        /*0af8*/ 	.word	0x00009890


	//   ....[23]....
        /*0afc*/ 	.word	0x000098a0


	//   ....[24]....
        /*0b00*/ 	.word	0x0000c560


	//   ....[25]....
        /*0b04*/ 	.word	0x0000cdd0


	//   ....[26]....
        /*0b08*/ 	.word	0x0000cde0


	//   ....[27]....
        /*0b0c*/ 	.word	0x0000ce00


	//   ....[28]....
        /*0b10*/ 	.word	0x0000d730


	//   ....[29]....
        /*0b14*/ 	.word	0x0000d750


	//   ....[30]....
        /*0b18*/ 	.word	0x0000f160


	//   ....[31]....
        /*0b1c*/ 	.word	0x0000f1a0


	//   ....[32]....
        /*0b20*/ 	.word	0x0000fc60


	//   ....[33]....
        /*0b24*/ 	.word	0x0000fca0


	//   ....[34]....
        /*0b28*/ 	.word	0x00010700


	//   ....[35]....
        /*0b2c*/ 	.word	0x00010730


	//   ....[36]....
        /*0b30*/ 	.word	0x000128c0


	//   ....[37]....
        /*0b34*/ 	.word	0x00012910


	//   ....[38]....
        /*0b38*/ 	.word	0x00012ba0


	//   ....[39]....
        /*0b3c*/ 	.word	0x00012bc0


	//   ....[40]....
        /*0b40*/ 	.word	0x000141d0


	//   ....[41]....
        /*0b44*/ 	.word	0x000141e0


	//   ....[42]....
        /*0b48*/ 	.word	0x00014330


	//   ....[43]....
        /*0b4c*/ 	.word	0x00014340


	//   ....[44]....
        /*0b50*/ 	.word	0x00015000


	//   ....[45]....
        /*0b54*/ 	.word	0x00015050


	//   ....[46]....
        /*0b58*/ 	.word	0x00015080


	//   ....[47]....
        /*0b5c*/ 	.word	0x000150b0


	//   ....[48]....
        /*0b60*/ 	.word	0x000150d0


	//   ....[49]....
        /*0b64*/ 	.word	0x000150f0


	//   ....[50]....
        /*0b68*/ 	.word	0x00015100


	//   ....[51]....
        /*0b6c*/ 	.word	0x00015110


	//   ....[52]....
        /*0b70*/ 	.word	0x00015120


	//   ....[53]....
        /*0b74*/ 	.word	0x00015130


	//   ....[54]....
        /*0b78*/ 	.word	0x00015140


	//   ....[55]....
        /*0b7c*/ 	.word	0x00015150


	//   ....[56]....
        /*0b80*/ 	.word	0x00015160


	//   ....[57]....
        /*0b84*/ 	.word	0x00015170


	//   ....[58]....
        /*0b88*/ 	.word	0x00015180


	//   ....[59]....
        /*0b8c*/ 	.word	0x00015190


	//   ....[60]....
        /*0b90*/ 	.word	0x000151a0


	//   ....[61]....
        /*0b94*/ 	.word	0x000151b0


	//   ....[62]....
        /*0b98*/ 	.word	0x000151c0


	//   ....[63]....
        /*0b9c*/ 	.word	0x000151d0


	//   ....[64]....
        /*0ba0*/ 	.word	0x000151e0


	//   ....[65]....
        /*0ba4*/ 	.word	0x000151f0


	//   ....[66]....
        /*0ba8*/ 	.word	0x00015200


	//   ....[67]....
        /*0bac*/ 	.word	0x00015210


	//   ....[68]....
        /*0bb0*/ 	.word	0x00015220


	//   ....[69]....
        /*0bb4*/ 	.word	0x00015230


	//   ....[70]....
        /*0bb8*/ 	.word	0x00015240


	//   ....[71]....
        /*0bbc*/ 	.word	0x00015250


	//   ....[72]....
        /*0bc0*/ 	.word	0x00015260


	//   ....[73]....
        /*0bc4*/ 	.word	0x00015270


	//   ....[74]....
        /*0bc8*/ 	.word	0x00015280


	//   ....[75]....
        /*0bcc*/ 	.word	0x00015290


	//   ....[76]....
        /*0bd0*/ 	.word	0x000152a0


	//   ....[77]....
        /*0bd4*/ 	.word	0x000152b0


	//   ....[78]....
        /*0bd8*/ 	.word	0x000152c0


	//   ....[79]....
        /*0bdc*/ 	.word	0x000152d0


	//   ....[80]....
        /*0be0*/ 	.word	0x000152e0


	//   ....[81]....
        /*0be4*/ 	.word	0x000152f0


	//   ....[82]....
        /*0be8*/ 	.word	0x00015300


	//   ....[83]....
        /*0bec*/ 	.word	0x00015310


	//   ....[84]....
        /*0bf0*/ 	.word	0x00015320


	//   ....[85]....
        /*0bf4*/ 	.word	0x00015330


	//   ....[86]....
        /*0bf8*/ 	.word	0x00015340


	//   ....[87]....
        /*0bfc*/ 	.word	0x00015350


	//   ....[88]....
        /*0c00*/ 	.word	0x00015360


	//   ....[89]....
        /*0c04*/ 	.word	0x00015370


	//   ....[90]....
        /*0c08*/ 	.word	0x00015380


	//   ....[91]....
        /*0c0c*/ 	.word	0x00015390


	//   ....[92]....
        /*0c10*/ 	.word	0x00015cd0


	//   ....[93]....
        /*0c14*/ 	.word	0x00015ce0


	//   ....[94]....
        /*0c18*/ 	.word	0x00015cf0


	//   ....[95]....
        /*0c1c*/ 	.word	0x00015d40


	//   ....[96]....
        /*0c20*/ 	.word	0x00016420


	//   ....[97]....
        /*0c24*/ 	.word	0x00016430


	//   ....[98]....
        /*0c28*/ 	.word	0x00016540


	//   ....[99]....
        /*0c2c*/ 	.word	0x00016560


	//   ....[100]....
        /*0c30*/ 	.word	0x000169b0


	//   ....[101]....
        /*0c34*/ 	.word	0x000169c0


	//   ....[102]....
        /*0c38*/ 	.word	0x00016de0


	//   ....[103]....
        /*0c3c*/ 	.word	0x00016df0


	//   ....[104]....
        /*0c40*/ 	.word	0x00017a20


	//   ....[105]....
        /*0c44*/ 	.word	0x00017a30


	//   ....[106]....
        /*0c48*/ 	.word	0x00017b30


	//   ....[107]....
        /*0c4c*/ 	.word	0x00017b50


	//   ....[108]....
        /*0c50*/ 	.word	0x00017cc0


	//   ....[109]....
        /*0c54*/ 	.word	0x00017ed0


	//   ....[110]....
        /*0c58*/ 	.word	0x00017f00


	//   ....[111]....
        /*0c5c*/ 	.word	0x00017f30


	//   ....[112]....
        /*0c60*/ 	.word	0x00017f60


	//   ....[113]....
        /*0c64*/ 	.word	0x00017f90


	//   ....[114]....
        /*0c68*/ 	.word	0x00017fc0


	//   ....[115]....
        /*0c6c*/ 	.word	0x00018150


	//   ....[116]....
        /*0c70*/ 	.word	0x00018180


	//   ....[117]....
        /*0c74*/ 	.word	0x000181b0


	//   ....[118]....
        /*0c78*/ 	.word	0x000181e0


	//   ....[119]....
        /*0c7c*/ 	.word	0x00018210


	//   ....[120]....
        /*0c80*/ 	.word	0x00018240


	//   ....[121]....
        /*0c84*/ 	.word	0x000182d0


	//   ....[122]....
        /*0c88*/ 	.word	0x00018300


	//   ....[123]....
        /*0c8c*/ 	.word	0x00018310


	//   ....[124]....
        /*0c90*/ 	.word	0x00018350


	//   ....[125]....
        /*0c94*/ 	.word	0x00019a10


	//   ....[126]....
        /*0c98*/ 	.word	0x0001bdd0


	//   ....[127]....
        /*0c9c*/ 	.word	0x0001be00


	//   ....[128]....
        /*0ca0*/ 	.word	0x0001be20


	//   ....[129]....
        /*0ca4*/ 	.word	0x0001bf00


	//   ....[130]....
        /*0ca8*/ 	.word	0x0001c2a0


	//   ....[131]....
        /*0cac*/ 	.word	0x0001c2b0


	//   ....[132]....
        /*0cb0*/ 	.word	0x0001c2c0


	//   ....[133]....
        /*0cb4*/ 	.word	0x0001c2d0


	//   ....[134]....
        /*0cb8*/ 	.word	0x0001cbf0


	//   ....[135]....
        /*0cbc*/ 	.word	0x0001cc20


	//   ....[136]....
        /*0cc0*/ 	.word	0x0001cc40


	//   ....[137]....
        /*0cc4*/ 	.word	0x0001cc50


	//   ....[138]....
        /*0cc8*/ 	.word	0x0001cd50


	//   ....[139]....
        /*0ccc*/ 	.word	0x0001cd60


	//   ....[140]....
        /*0cd0*/ 	.word	0x0001d4c0


	//   ....[141]....
        /*0cd4*/ 	.word	0x0001d4e0


	//   ....[142]....
        /*0cd8*/ 	.word	0x0001d4f0


	//   ....[143]....
        /*0cdc*/ 	.word	0x0001d550


	//   ....[144]....
        /*0ce0*/ 	.word	0x0001d8a0


	//   ....[145]....
        /*0ce4*/ 	.word	0x0001d8b0


	//   ....[146]....
        /*0ce8*/ 	.word	0x0001d8c0


	//   ....[147]....
        /*0cec*/ 	.word	0x0001d920


	//   ....[148]....
        /*0cf0*/ 	.word	0x0001e8c0


	//   ....[149]....
        /*0cf4*/ 	.word	0x0001e8f0


	//   ....[150]....
        /*0cf8*/ 	.word	0x0001e950


	//   ....[151]....
        /*0cfc*/ 	.word	0x0001e980


	//   ....[152]....
        /*0d00*/ 	.word	0x0001e9b0


	//   ....[153]....
        /*0d04*/ 	.word	0x0001e9e0


	//   ....[154]....
        /*0d08*/ 	.word	0x0001ea10


	//   ....[155]....
        /*0d0c*/ 	.word	0x0001ea40


	//   ....[156]....
        /*0d10*/ 	.word	0x0001ebe0


	//   ....[157]....
        /*0d14*/ 	.word	0x0001ec10


	//   ....[158]....
        /*0d18*/ 	.word	0x0001ec40


	//   ....[159]....
        /*0d1c*/ 	.word	0x0001ec70


	//   ....[160]....
        /*0d20*/ 	.word	0x0001eca0


	//   ....[161]....
        /*0d24*/ 	.word	0x0001ecd0


	//   ....[162]....
        /*0d28*/ 	.word	0x0001ed90


	//   ....[163]....
        /*0d2c*/ 	.word	0x0001edb0


	//   ....[164]....
        /*0d30*/ 	.word	0x0001edd0


	//   ....[165]....
        /*0d34*/ 	.word	0x0001ee30


	//   ....[166]....
        /*0d38*/ 	.word	0x0001f890


	//   ....[167]....
        /*0d3c*/ 	.word	0x0001fc30


	//   ....[168]....
        /*0d40*/ 	.word	0x0001fcc0


	//   ....[169]....
        /*0d44*/ 	.word	0x0001fda0


	//   ....[170]....
        /*0d48*/ 	.word	0x0001fe30


	//   ....[171]....
        /*0d4c*/ 	.word	0x0001ff10


	//   ....[172]....
        /*0d50*/ 	.word	0x0001ffa0


	//   ....[173]....
        /*0d54*/ 	.word	0x00020070


	//   ....[174]....
        /*0d58*/ 	.word	0x00020100


	//   ....[175]....
        /*0d5c*/ 	.word	0x00020150


	//   ....[176]....
        /*0d60*/ 	.word	0x000201a0


	//   ....[177]....
        /*0d64*/ 	.word	0x00020270


	//   ....[178]....
        /*0d68*/ 	.word	0x00020300


	//   ....[179]....
        /*0d6c*/ 	.word	0x00020350


	//   ....[180]....
        /*0d70*/ 	.word	0x000203a0


	//   ....[181]....
        /*0d74*/ 	.word	0x000206a0


	//   ....[182]....
        /*0d78*/ 	.word	0x00020980


	//   ....[183]....
        /*0d7c*/ 	.word	0x00020a80


	//   ....[184]....
        /*0d80*/ 	.word	0x00020b10


	//   ....[185]....
        /*0d84*/ 	.word	0x00020ca0


	//   ....[186]....
        /*0d88*/ 	.word	0x00020d40


	//   ....[187]....
        /*0d8c*/ 	.word	0x00020e40


	//   ....[188]....
        /*0d90*/ 	.word	0x00020ed0


	//   ....[189]....
        /*0d94*/ 	.word	0x00020f30


	//   ....[190]....
        /*0d98*/ 	.word	0x00020fd0


	//   ....[191]....
        /*0d9c*/ 	.word	0x000210e0


	//   ....[192]....
        /*0da0*/ 	.word	0x00021140


	//   ....[193]....
        /*0da4*/ 	.word	0x000211a0


	//   ....[194]....
        /*0da8*/ 	.word	0x00021240


	//   ....[195]....
        /*0dac*/ 	.word	0x00021310


	//   ....[196]....
        /*0db0*/ 	.word	0x000213f0


	//   ....[197]....
        /*0db4*/ 	.word	0x00021530


	//   ....[198]....
        /*0db8*/ 	.word	0x000215d0


	//   ....[199]....
        /*0dbc*/ 	.word	0x00021630


	//   ....[200]....
        /*0dc0*/ 	.word	0x00021700


	//   ....[201]....
        /*0dc4*/ 	.word	0x000217f0


	//   ....[202]....
        /*0dc8*/ 	.word	0x00021880


	//   ....[203]....
        /*0dcc*/ 	.word	0x000218e0


	//   ....[204]....
        /*0dd0*/ 	.word	0x000219b0


	//   ....[205]....
        /*0dd4*/ 	.word	0x00021b90


	//   ....[206]....
        /*0dd8*/ 	.word	0x00021c30


	//   ....[207]....
        /*0ddc*/ 	.word	0x00021db0


	//   ....[208]....
        /*0de0*/ 	.word	0x00021e30


	//   ....[209]....
        /*0de4*/ 	.word	0x00021eb0


	//   ....[210]....
        /*0de8*/ 	.word	0x00021f30


	//   ....[211]....
        /*0dec*/ 	.word	0x00021fb0


	//   ....[212]....
        /*0df0*/ 	.word	0x00022040


	//   ....[213]....
        /*0df4*/ 	.word	0x000220e0


	//   ....[214]....
        /*0df8*/ 	.word	0x00022190


	//   ....[215]....
        /*0dfc*/ 	.word	0x00022210


	//   ....[216]....
        /*0e00*/ 	.word	0x00022290


	//   ....[217]....
        /*0e04*/ 	.word	0x00022310


	//   ....[218]....
        /*0e08*/ 	.word	0x000223a0


	//   ....[219]....
        /*0e0c*/ 	.word	0x00022420


	//   ....[220]....
        /*0e10*/ 	.word	0x000224d0


	//   ....[221]....
        /*0e14*/ 	.word	0x00022520


	//   ....[222]....
        /*0e18*/ 	.word	0x000225c0


	//   ....[223]....
        /*0e1c*/ 	.word	0x000226f0


	//----- nvinfo : EIATTR_REG_RECONFIG
	.align		4
.L_323:
        /*0e20*/ 	.byte	0x01, 0x54
	.zero		2


	//----- nvinfo : EIATTR_SYSCALL_OFFSETS
	.align		4
        /*0e24*/ 	.byte	0x04, 0x46
        /*0e26*/ 	.short	(.L_325 - .L_324)


	//   ....[0]....
.L_324:
        /*0e28*/ 	.word	0x00001db0


	//   ....[1]....
        /*0e2c*/ 	.word	0x00001f00


	//   ....[2]....
        /*0e30*/ 	.word	0x000073e0


	//   ....[3]....
        /*0e34*/ 	.word	0x00007930


	//   ....[4]....
        /*0e38*/ 	.word	0x0001b380


	//   ....[5]....
        /*0e3c*/ 	.word	0x0001b510


	//   ....[6]....
        /*0e40*/ 	.word	0x0001b660


	//   ....[7]....
        /*0e44*/ 	.word	0x0001b7b0


	//   ....[8]....
        /*0e48*/ 	.word	0x0001c710


	//----- nvinfo : EIATTR_MBARRIER_INSTR_OFFSETS
	.align		4
.L_325:
        /*0e4c*/ 	.byte	0x04, 0x39
        /*0e4e*/ 	.short	(.L_327 - .L_326)


	//   ....[0]....
.L_326:
        /*0e50*/ 	.word	0x00000270
        /*0e54*/ 	.word	0x000000ff
        /*0e58*/ 	.word	0x00019c00
        /*0e5c*/ 	.short	0x0100
        /*0e5e*/ 	.byte	0x08
	.zero		1


	//   ....[1]....
        /*0e60*/ 	.word	0x00000280
        /*0e64*/ 	.word	0x000000ff
        /*0e68*/ 	.word	0x00019c20
        /*0e6c*/ 	.short	0x0100
        /*0e6e*/ 	.byte	0x08
	.zero		1


	//   ....[2]....
        /*0e70*/ 	.word	0x00000370
        /*0e74*/ 	.word	0x000000ff
        /*0e78*/ 	.word	0x00019c30
        /*0e7c*/ 	.short	0x0100
        /*0e7e*/ 	.byte	0x08
	.zero		1


	//   ....[3]....
        /*0e80*/ 	.word	0x00000380
        /*0e84*/ 	.word	0x000000ff
        /*0e88*/ 	.word	0x00019c40
        /*0e8c*/ 	.short	0x0100
        /*0e8e*/ 	.byte	0x08
	.zero		1


	//   ....[4]....
        /*0e90*/ 	.word	0x00000390
        /*0e94*/ 	.word	0x000000ff
        /*0e98*/ 	.word	0x00019c38
        /*0e9c*/ 	.short	0x0100
        /*0e9e*/ 	.byte	0x08
	.zero		1


	//   ....[5]....
        /*0ea0*/ 	.word	0x000003a0
        /*0ea4*/ 	.word	0x000000ff
        /*0ea8*/ 	.word	0x00019c48
        /*0eac*/ 	.short	0x0100
        /*0eae*/ 	.byte	0x08
	.zero		1


	//   ....[6]....
        /*0eb0*/ 	.word	0x000004d0
        /*0eb4*/ 	.word	0x000000ff
        /*0eb8*/ 	.word	0x00019c50
        /*0ebc*/ 	.short	0x0100
        /*0ebe*/ 	.byte	0x08
	.zero		1


	//   ....[7]....
        /*0ec0*/ 	.word	0x000004e0
        /*0ec4*/ 	.word	0x000000ff
        /*0ec8*/ 	.word	0x00019c60
        /*0ecc*/ 	.short	0x0100
        /*0ece*/ 	.byte	0x08
	.zero		1


	//   ....[8]....
        /*0ed0*/ 	.word	0x000004f0
        /*0ed4*/ 	.word	0x000000ff
        /*0ed8*/ 	.word	0x00019c58
        /*0edc*/ 	.short	0x0100
        /*0ede*/ 	.byte	0x08
	.zero		1


	//   ....[9]....
        /*0ee0*/ 	.word	0x00000500
        /*0ee4*/ 	.word	0x000000ff
        /*0ee8*/ 	.word	0x00019c68
        /*0eec*/ 	.short	0x0100
        /*0eee*/ 	.byte	0x08
	.zero		1


	//   ....[10]....
        /*0ef0*/ 	.word	0x000005f0
        /*0ef4*/ 	.word	0x000000ff
        /*0ef8*/ 	.word	0x00019c70
        /*0efc*/ 	.short	0x0100
        /*0efe*/ 	.byte	0x06
	.zero		1


	//   ....[11]....
        /*0f00*/ 	.word	0x00000600
        /*0f04*/ 	.word	0x000000ff
        /*0f08*/ 	.word	0x00019c80
        /*0f0c*/ 	.short	0x0100
        /*0f0e*/ 	.byte	0x06
	.zero		1


	//   ....[12]....
        /*0f10*/ 	.word	0x00000610
        /*0f14*/ 	.word	0x000000ff
        /*0f18*/ 	.word	0x00019c78
        /*0f1c*/ 	.short	0x0100
        /*0f1e*/ 	.byte	0x06
	.zero		1


	//   ....[13]....
        /*0f20*/ 	.word	0x00000620
        /*0f24*/ 	.word	0x000000ff
        /*0f28*/ 	.word	0x00019c88
        /*0f2c*/ 	.short	0x0100
        /*0f2e*/ 	.byte	0x06
	.zero		1


	//   ....[14]....
        /*0f30*/ 	.word	0x00000750
        /*0f34*/ 	.word	0x000000ff
        /*0f38*/ 	.word	0x00019c90
        /*0f3c*/ 	.short	0x0100
        /*0f3e*/ 	.byte	0x08
	.zero		1


	//   ....[15]....
        /*0f40*/ 	.word	0x00000760
        /*0f44*/ 	.word	0x000000ff
        /*0f48*/ 	.word	0x00019ca0
        /*0f4c*/ 	.short	0x0100
        /*0f4e*/ 	.byte	0x08
	.zero		1


	//   ....[16]....
        /*0f50*/ 	.word	0x00000770
        /*0f54*/ 	.word	0x000000ff
        /*0f58*/ 	.word	0x00019c98
        /*0f5c*/ 	.short	0x0100
        /*0f5e*/ 	.byte	0x08
	.zero		1


	//   ....[17]....
        /*0f60*/ 	.word	0x00000780
        /*0f64*/ 	.word	0x000000ff
        /*0f68*/ 	.word	0x00019ca8
        /*0f6c*/ 	.short	0x0100
        /*0f6e*/ 	.byte	0x08
	.zero		1


	//   ....[18]....
        /*0f70*/ 	.word	0x000008c0
        /*0f74*/ 	.word	0x000000ff
        /*0f78*/ 	.word	0x00019cb0
        /*0f7c*/ 	.short	0x0100
        /*0f7e*/ 	.byte	0x08
	.zero		1


	//   ....[19]....
        /*0f80*/ 	.word	0x000008d0
        /*0f84*/ 	.word	0x000000ff
        /*0f88*/ 	.word	0x00019cc0
        /*0f8c*/ 	.short	0x0100
        /*0f8e*/ 	.byte	0x08
	.zero		1


	//   ....[20]....
        /*0f90*/ 	.word	0x000008e0
        /*0f94*/ 	.word	0x000000ff
        /*0f98*/ 	.word	0x00019cb8
        /*0f9c*/ 	.short	0x0100
        /*0f9e*/ 	.byte	0x08
	.zero		1


	//   ....[21]....
        /*0fa0*/ 	.word	0x000008f0
        /*0fa4*/ 	.word	0x000000ff
        /*0fa8*/ 	.word	0x00019cc8
        /*0fac*/ 	.short	0x0100
        /*0fae*/ 	.byte	0x08
	.zero		1


	//   ....[22]....
        /*0fb0*/ 	.word	0x00002bf0
        /*0fb4*/ 	.word	0x00000045
        /*0fb8*/ 	.word	0x00019c90
        /*0fbc*/ 	.short	0x010a
        /*0fbe*/ 	.byte	0x3f
	.zero		1


	//   ....[23]....
        /*0fc0*/ 	.word	0x000044e0
        /*0fc4*/ 	.word	0x00000045
        /*0fc8*/ 	.word	0x00019c90
        /*0fcc*/ 	.short	0x010a
        /*0fce*/ 	.byte	0x3f
	.zero		1


	//   ....[24]....
        /*0fd0*/ 	.word	0x00006480
        /*0fd4*/ 	.word	0x00000045
        /*0fd8*/ 	.word	0x00019c90
        /*0fdc*/ 	.short	0x010a
        /*0fde*/ 	.byte	0x3f
	.zero		1


	//   ....[25]....
        /*0fe0*/ 	.word	0x00006850
        /*0fe4*/ 	.word	0x00000004
        /*0fe8*/ 	.word	0x00000000
        /*0fec*/ 	.short	0x0101
        /*0fee*/ 	.byte	0x3f
	.zero		1


	//   ....[26]....
        /*0ff0*/ 	.word	0x00006890
        /*0ff4*/ 	.word	0x00000045
        /*0ff8*/ 	.word	0x00019cb0
        /*0ffc*/ 	.short	0x010a
        /*0ffe*/ 	.byte	0x3f
	.zero		1


	//   ....[27]....
        /*1000*/ 	.word	0x00006c10
        /*1004*/ 	.word	0x00000045
        /*1008*/ 	.word	0x00000000
        /*100c*/ 	.short	0x0101
        /*100e*/ 	.byte	0x3f
	.zero		1


	//   ....[28]....
        /*1010*/ 	.word	0x000076b0
        /*1014*/ 	.word	0x00000012
        /*1018*/ 	.word	0x00019c00
        /*101c*/ 	.short	0x010a
        /*101e*/ 	.byte	0x3f
	.zero		1


	//   ....[29]....
        /*1020*/ 	.word	0x00007700
        /*1024*/ 	.word	0x00000012
        /*1028*/ 	.word	0x00019c00
        /*102c*/ 	.short	0x010a
        /*102e*/ 	.byte	0x3f
	.zero		1


	//   ....[30]....
        /*1030*/ 	.word	0x00007ef0
        /*1034*/ 	.word	0x00000012
        /*1038*/ 	.word	0x00019c00
        /*103c*/ 	.short	0x010a
        /*103e*/ 	.byte	0x3f
	.zero		1


	//   ....[31]....
        /*1040*/ 	.word	0x00009ba0
        /*1044*/ 	.word	0x00000012
        /*1048*/ 	.word	0x00019c00
        /*104c*/ 	.short	0x010a
        /*104e*/ 	.byte	0x3f
	.zero		1


	//   ....[32]....
        /*1050*/ 	.word	0x0000bd30
        /*1054*/ 	.word	0x00000000
        /*1058*/ 	.word	0x00019c30
        /*105c*/ 	.short	0x010a
        /*105e*/ 	.byte	0x3f
	.zero		1


	//   ....[33]....
        /*1060*/ 	.word	0x0000bdd0
        /*1064*/ 	.word	0x00000000
        /*1068*/ 	.word	0x00019c30
        /*106c*/ 	.short	0x010a
        /*106e*/ 	.byte	0x3f
	.zero		1


	//   ....[34]....
        /*1070*/ 	.word	0x0000ded0
        /*1074*/ 	.word	0x0000001f
        /*1078*/ 	.word	0x00000000
        /*107c*/ 	.short	0x0101
        /*107e*/ 	.byte	0x3f
	.zero		1


	//   ....[35]....
        /*1080*/ 	.word	0x0000e9c0
        /*1084*/ 	.word	0x00000014
        /*1088*/ 	.word	0x00019c30
        /*108c*/ 	.short	0x010a
        /*108e*/ 	.byte	0x3f
	.zero		1


	//   ....[36]....
        /*1090*/ 	.word	0x0000ea30
        /*1094*/ 	.word	0x00000014
        /*1098*/ 	.word	0x00019c30
        /*109c*/ 	.short	0x010a
        /*109e*/ 	.byte	0x3f
	.zero		1


	//   ....[37]....
        /*10a0*/ 	.word	0x0000ec40
        /*10a4*/ 	.word	0x0000000e
        /*10a8*/ 	.word	0x00019c50
        /*10ac*/ 	.short	0x010a
        /*10ae*/ 	.byte	0x3f
	.zero		1


	//   ....[38]....
        /*10b0*/ 	.word	0x0000ec90
        /*10b4*/ 	.word	0x0000000e
        /*10b8*/ 	.word	0x00019c50
        /*10bc*/ 	.short	0x010a
        /*10be*/ 	.byte	0x3f
	.zero		1


	//   ....[39]....
        /*10c0*/ 	.word	0x0000f2c0
        /*10c4*/ 	.word	0x00000014
        /*10c8*/ 	.word	0x00000000
        /*10cc*/ 	.short	0x0101
        /*10ce*/ 	.byte	0x3f
	.zero		1


	//   ....[40]....
        /*10d0*/ 	.word	0x00011340
        /*10d4*/ 	.word	0x0000000e
        /*10d8*/ 	.word	0x00000000
        /*10dc*/ 	.short	0x0101
        /*10de*/ 	.byte	0x3f
	.zero		1


	//   ....[41]....
        /*10e0*/ 	.word	0x000119e0
        /*10e4*/ 	.word	0x0000000a
        /*10e8*/ 	.word	0x00019c30
        /*10ec*/ 	.short	0x010a
        /*10ee*/ 	.byte	0x3f
	.zero		1


	//   ....[42]....
        /*10f0*/ 	.word	0x00011a50
        /*10f4*/ 	.word	0x0000000a
        /*10f8*/ 	.word	0x00019c30
        /*10fc*/ 	.short	0x010a
        /*10fe*/ 	.byte	0x3f
	.zero		1


	//   ....[43]....
        /*1100*/ 	.word	0x00011c60
        /*1104*/ 	.word	0x0000000c
        /*1108*/ 	.word	0x00019c50
        /*110c*/ 	.short	0x010a
        /*110e*/ 	.byte	0x3f
	.zero		1


	//   ....[44]....
        /*1110*/ 	.word	0x00011cb0
        /*1114*/ 	.word	0x0000000c
        /*1118*/ 	.word	0x00019c50
        /*111c*/ 	.short	0x010a
        /*111e*/ 	.byte	0x3f
	.zero		1


	//   ....[45]....
        /*1120*/ 	.word	0x000125a0
        /*1124*/ 	.word	0x0000000a
        /*1128*/ 	.word	0x00000000
        /*112c*/ 	.short	0x0101
        /*112e*/ 	.byte	0x3f
	.zero		1


	//   ....[46]....
        /*1130*/ 	.word	0x000139b0
        /*1134*/ 	.word	0x0000000c
        /*1138*/ 	.word	0x00000000
        /*113c*/ 	.short	0x0101
        /*113e*/ 	.byte	0x3f
	.zero		1


	//   ....[47]....
        /*1140*/ 	.word	0x00013f70
        /*1144*/ 	.word	0x0000000c
        /*1148*/ 	.word	0x00019c50
        /*114c*/ 	.short	0x010a
        /*114e*/ 	.byte	0x3f
	.zero		1


	//   ....[48]....
        /*1150*/ 	.word	0x00013fc0
        /*1154*/ 	.word	0x0000000c
        /*1158*/ 	.word	0x00019c50
        /*115c*/ 	.short	0x010a
        /*115e*/ 	.byte	0x3f
	.zero		1


	//   ....[49]....
        /*1160*/ 	.word	0x00014880
        /*1164*/ 	.word	0x0000000c
        /*1168*/ 	.word	0x00000000
        /*116c*/ 	.short	0x0101
        /*116e*/ 	.byte	0x3f
	.zero		1


	//   ....[50]....
        /*1170*/ 	.word	0x00016440
        /*1174*/ 	.word	0x00000000
        /*1178*/ 	.word	0x00000000
        /*117c*/ 	.short	0x0101
        /*117e*/ 	.byte	0x3f
	.zero		1


	//   ....[51]....
        /*1180*/ 	.word	0x000169a0
        /*1184*/ 	.word	0x00000002
        /*1188*/ 	.word	0x00000000
        /*118c*/ 	.short	0x0101
        /*118e*/ 	.byte	0x3f
	.zero		1


	//   ....[52]....
        /*1190*/ 	.word	0x00019af0
        /*1194*/ 	.word	0x00000011
        /*1198*/ 	.word	0x00019c20
        /*119c*/ 	.short	0x010a
        /*119e*/ 	.byte	0x3f
	.zero		1


	//   ....[53]....
        /*11a0*/ 	.word	0x00019b80
        /*11a4*/ 	.word	0x00000009
        /*11a8*/ 	.word	0x00019ca0
        /*11ac*/ 	.short	0x010a
        /*11ae*/ 	.byte	0x3f
	.zero		1


	//   ....[54]....
        /*11b0*/ 	.word	0x00019fd0
        /*11b4*/ 	.word	0x00000009
        /*11b8*/ 	.word	0x00019cc0
        /*11bc*/ 	.short	0x010a
        /*11be*/ 	.byte	0x3f
	.zero		1


	//   ....[55]....
        /*11c0*/ 	.word	0x0001a4e0
        /*11c4*/ 	.word	0x00000009
        /*11c8*/ 	.word	0x00019ca0
        /*11cc*/ 	.short	0x010a
        /*11ce*/ 	.byte	0x3f
	.zero		1


	//   ....[56]....
        /*11d0*/ 	.word	0x0001a920
        /*11d4*/ 	.word	0x00000009
        /*11d8*/ 	.word	0x00019cc0
        /*11dc*/ 	.short	0x010a
        /*11de*/ 	.byte	0x3f
	.zero		1


	//   ....[57]....
        /*11e0*/ 	.word	0x0001bc10
        /*11e4*/ 	.word	0x00000004
        /*11e8*/ 	.word	0x00019c80
        /*11ec*/ 	.short	0x010a
        /*11ee*/ 	.byte	0x3f
	.zero		1


	//   ....[58]....
        /*11f0*/ 	.word	0x0001bfd0
        /*11f4*/ 	.word	0x00000004
        /*11f8*/ 	.word	0x00019c70
        /*11fc*/ 	.short	0x0107
        /*11fe*/ 	.byte	0x3f
	.zero		1


	//   ....[59]....
        /*1200*/ 	.word	0x0001c090
        /*1204*/ 	.word	0x00000004
        /*1208*/ 	.word	0x00019c70
        /*120c*/ 	.short	0x0101
        /*120e*/ 	.byte	0x3f
	.zero		1


	//   ....[60]....
        /*1210*/ 	.word	0x0001c0e0
        /*1214*/ 	.word	0x00000004
        /*1218*/ 	.word	0x00019c40
        /*121c*/ 	.short	0x010a
        /*121e*/ 	.byte	0x3f
	.zero		1


	//   ....[61]....
        /*1220*/ 	.word	0x0001c3f0
        /*1224*/ 	.word	0x00000004
        /*1228*/ 	.word	0x00019c30
        /*122c*/ 	.short	0x0107
        /*122e*/ 	.byte	0x3f
	.zero		1


	//   ....[62]....
        /*1230*/ 	.word	0x0001c4c0
        /*1234*/ 	.word	0x00000004
        /*1238*/ 	.word	0x00019c30
        /*123c*/ 	.short	0x0101
        /*123e*/ 	.byte	0x3f
	.zero		1


	//   ....[63]....
        /*1240*/ 	.word	0x0001ce40
        /*1244*/ 	.word	0x00000011
        /*1248*/ 	.word	0x00019c00
        /*124c*/ 	.short	0x0107
        /*124e*/ 	.byte	0x3f
	.zero		1


	//   ....[64]....
        /*1250*/ 	.word	0x0001cf40
        /*1254*/ 	.word	0x00000011
        /*1258*/ 	.word	0x00019c00
        /*125c*/ 	.short	0x0101
        /*125e*/ 	.byte	0x3f
	.zero		1


	//   ....[65]....
        /*1260*/ 	.word	0x0001cf60
        /*1264*/ 	.word	0x00000011
        /*1268*/ 	.word	0x00019c20
        /*126c*/ 	.short	0x010a
        /*126e*/ 	.byte	0x3f
	.zero		1


	//   ....[66]....
        /*1270*/ 	.word	0x0001d2f0
        /*1274*/ 	.word	0x00000000
        /*1278*/ 	.word	0x00019c80
        /*127c*/ 	.short	0x010a
        /*127e*/ 	.byte	0x3f
	.zero		1


	//   ....[67]....
        /*1280*/ 	.word	0x0001d5f0
        /*1284*/ 	.word	0x00000000
        /*1288*/ 	.word	0x00019c70
        /*128c*/ 	.short	0x0107
        /*128e*/ 	.byte	0x3f
	.zero		1


	//   ....[68]....
        /*1290*/ 	.word	0x0001d6b0
        /*1294*/ 	.word	0x00000000
        /*1298*/ 	.word	0x00019c70
        /*129c*/ 	.short	0x0101
        /*129e*/ 	.byte	0x3f
	.zero		1


	//   ....[69]....
        /*12a0*/ 	.word	0x0001d6e0
        /*12a4*/ 	.word	0x00000000
        /*12a8*/ 	.word	0x00019c40
        /*12ac*/ 	.short	0x010a
        /*12ae*/ 	.byte	0x3f
	.zero		1


	//   ....[70]....
        /*12b0*/ 	.word	0x0001d9c0
        /*12b4*/ 	.word	0x00000000
        /*12b8*/ 	.word	0x00019c30
        /*12bc*/ 	.short	0x0107
        /*12be*/ 	.byte	0x3f
	.zero		1


	//   ....[71]....
        /*12c0*/ 	.word	0x0001da80
        /*12c4*/ 	.word	0x00000000
        /*12c8*/ 	.word	0x00019c30
        /*12cc*/ 	.short	0x0101
        /*12ce*/ 	.byte	0x3f
	.zero		1


	//   ....[72]....
        /*12d0*/ 	.word	0x0001db10
        /*12d4*/ 	.word	0x00000002
        /*12d8*/ 	.word	0x00019c70
        /*12dc*/ 	.short	0x010a
        /*12de*/ 	.byte	0x3f
	.zero		1


	//   ....[73]....
        /*12e0*/ 	.word	0x0001dba0
        /*12e4*/ 	.word	0x00000002
        /*12e8*/ 	.word	0x00019c60
        /*12ec*/ 	.short	0x010a
        /*12ee*/ 	.byte	0x3f
	.zero		1


	//   ....[74]....
        /*12f0*/ 	.word	0x0001df60
        /*12f4*/ 	.word	0x00000002
        /*12f8*/ 	.word	0x00019c50
        /*12fc*/ 	.short	0x0101
        /*12fe*/ 	.byte	0x3f
	.zero		1


	//   ....[75]....
        /*1300*/ 	.word	0x0001dff0
        /*1304*/ 	.word	0x00000002
        /*1308*/ 	.word	0x00000000
        /*130c*/ 	.short	0x0101
        /*130e*/ 	.byte	0x3f
	.zero		1


	//   ....[76]....
        /*1310*/ 	.word	0x0001e1b0
        /*1314*/ 	.word	0x00000003
        /*1318*/ 	.word	0x00019c70
        /*131c*/ 	.short	0x010a
        /*131e*/ 	.byte	0x3f
	.zero		1


	//   ....[77]....
        /*1320*/ 	.word	0x0001e230
        /*1324*/ 	.word	0x00000003
        /*1328*/ 	.word	0x00019c60
        /*132c*/ 	.short	0x010a
        /*132e*/ 	.byte	0x3f
	.zero		1


	//   ....[78]....
        /*1330*/ 	.word	0x0001e600
        /*1334*/ 	.word	0x00000003
        /*1338*/ 	.word	0x00019c50
        /*133c*/ 	.short	0x0101
        /*133e*/ 	.byte	0x3f
	.zero		1


	//   ....[79]....
        /*1340*/ 	.word	0x0001e6b0
        /*1344*/ 	.word	0x00000003
        /*1348*/ 	.word	0x00000000
        /*134c*/ 	.short	0x0101
        /*134e*/ 	.byte	0x3f
	.zero		1


	//   ....[80]....
        /*1350*/ 	.word	0x0001f810
        /*1354*/ 	.word	0x00000005
        /*1358*/ 	.word	0x00019c20
        /*135c*/ 	.short	0x010a
        /*135e*/ 	.byte	0x3f
	.zero		1


	//   ....[81]....
        /*1360*/ 	.word	0x0001f980
        /*1364*/ 	.word	0x00000003
        /*1368*/ 	.word	0x00019c40
        /*136c*/ 	.short	0x010a
        /*136e*/ 	.byte	0x3f
	.zero		1


	//   ....[82]....
        /*1370*/ 	.word	0x0001fa20
        /*1374*/ 	.word	0x00000013
        /*1378*/ 	.word	0x00019c40
        /*137c*/ 	.short	0x010a
        /*137e*/ 	.byte	0x3f
	.zero		1


	//   ....[83]....
        /*1380*/ 	.word	0x0001fa60
        /*1384*/ 	.word	0x00000003
        /*1388*/ 	.word	0x00019c60
        /*138c*/ 	.short	0x010a
        /*138e*/ 	.byte	0x3f
	.zero		1


	//   ....[84]....
        /*1390*/ 	.word	0x0001faa0
        /*1394*/ 	.word	0x00000013
        /*1398*/ 	.word	0x00019c60
        /*139c*/ 	.short	0x010a
        /*139e*/ 	.byte	0x3f
	.zero		1


	//   ....[85]....
        /*13a0*/ 	.word	0x0001fae0
        /*13a4*/ 	.word	0x00000003
        /*13a8*/ 	.word	0x00019c80
        /*13ac*/ 	.short	0x010a
        /*13ae*/ 	.byte	0x3f
	.zero		1


	//   ....[86]....
        /*13b0*/ 	.word	0x0001fb20
        /*13b4*/ 	.word	0x00000013
        /*13b8*/ 	.word	0x00019c80
        /*13bc*/ 	.short	0x010a
        /*13be*/ 	.byte	0x3f
	.zero		1


	//   ....[87]....
        /*13c0*/ 	.word	0x0001fb80
        /*13c4*/ 	.word	0x00000045
        /*13c8*/ 	.word	0x00019c90
        /*13cc*/ 	.short	0x010a
        /*13ce*/ 	.byte	0x3f
	.zero		1


	//   ....[88]....
        /*13d0*/ 	.word	0x0001fcf0
        /*13d4*/ 	.word	0x00000045
        /*13d8*/ 	.word	0x00019c90
        /*13dc*/ 	.short	0x010a
        /*13de*/ 	.byte	0x3f
	.zero		1


	//   ....[89]....
        /*13e0*/ 	.word	0x0001fe70
        /*13e4*/ 	.word	0x00000045
        /*13e8*/ 	.word	0x00019c90
        /*13ec*/ 	.short	0x010a
        /*13ee*/ 	.byte	0x3f
	.zero		1


	//   ....[90]....
        /*13f0*/ 	.word	0x0001ffd0
        /*13f4*/ 	.word	0x00000045
        /*13f8*/ 	.word	0x00019cb0
        /*13fc*/ 	.short	0x010a
        /*13fe*/ 	.byte	0x3f
	.zero		1


	//   ....[91]....
        /*1400*/ 	.word	0x000201d0
        /*1404*/ 	.word	0x00000012
        /*1408*/ 	.word	0x00019c00
        /*140c*/ 	.short	0x010a
        /*140e*/ 	.byte	0x3f
	.zero		1


	//   ....[92]....
        /*1410*/ 	.word	0x000203e0
        /*1414*/ 	.word	0x00000012
        /*1418*/ 	.word	0x00019c00
        /*141c*/ 	.short	0x010a
        /*141e*/ 	.byte	0x3f
	.zero		1


	//   ....[93]....
        /*1420*/ 	.word	0x00020430
        /*1424*/ 	.word	0x00000000
        /*1428*/ 	.word	0x00019c30
        /*142c*/ 	.short	0x010a
        /*142e*/ 	.byte	0x3f
	.zero		1


	//   ....[94]....
        /*1430*/ 	.word	0x00020480
        /*1434*/ 	.word	0x00000014
        /*1438*/ 	.word	0x00019c30
        /*143c*/ 	.short	0x010a
        /*143e*/ 	.byte	0x3f
	.zero		1


	//   ....[95]....
        /*1440*/ 	.word	0x000204d0
        /*1444*/ 	.word	0x0000000e
        /*1448*/ 	.word	0x00019c50
        /*144c*/ 	.short	0x010a
        /*144e*/ 	.byte	0x3f
	.zero		1


	//   ....[96]....
        /*1450*/ 	.word	0x00020520
        /*1454*/ 	.word	0x0000000a
        /*1458*/ 	.word	0x00019c30
        /*145c*/ 	.short	0x010a
        /*145e*/ 	.byte	0x3f
	.zero		1


	//   ....[97]....
        /*1460*/ 	.word	0x00020570
        /*1464*/ 	.word	0x0000000c
        /*1468*/ 	.word	0x00019c50
        /*146c*/ 	.short	0x010a
        /*146e*/ 	.byte	0x3f
	.zero		1


	//   ....[98]....
        /*1470*/ 	.word	0x000205c0
        /*1474*/ 	.word	0x0000000c
        /*1478*/ 	.word	0x00019c50
        /*147c*/ 	.short	0x010a
        /*147e*/ 	.byte	0x3f
	.zero		1


	//   ....[99]....
        /*1480*/ 	.word	0x00020760
        /*1484*/ 	.word	0x00000011
        /*1488*/ 	.word	0x00019c20
        /*148c*/ 	.short	0x010a
        /*148e*/ 	.byte	0x3f
	.zero		1


	//   ....[100]....
        /*1490*/ 	.word	0x000207b0
        /*1494*/ 	.word	0x00000009
        /*1498*/ 	.word	0x00019ca0
        /*149c*/ 	.short	0x010a
        /*149e*/ 	.byte	0x3f
	.zero		1


	//   ....[101]....
        /*14a0*/ 	.word	0x00020800
        /*14a4*/ 	.word	0x00000009
        /*14a8*/ 	.word	0x00019cc0
        /*14ac*/ 	.short	0x010a
        /*14ae*/ 	.byte	0x3f
	.zero		1


	//   ....[102]....
        /*14b0*/ 	.word	0x00020850
        /*14b4*/ 	.word	0x00000009
        /*14b8*/ 	.word	0x00019ca0
        /*14bc*/ 	.short	0x010a
        /*14be*/ 	.byte	0x3f
	.zero		1


	//   ....[103]....
        /*14c0*/ 	.word	0x000208a0
        /*14c4*/ 	.word	0x00000009
        /*14c8*/ 	.word	0x00019cc0
        /*14cc*/ 	.short	0x010a
        /*14ce*/ 	.byte	0x3f
	.zero		1


	//   ....[104]....
        /*14d0*/ 	.word	0x000209d0
        /*14d4*/ 	.word	0x00000004
        /*14d8*/ 	.word	0x00019c80
        /*14dc*/ 	.short	0x010a
        /*14de*/ 	.byte	0x3f
	.zero		1


	//   ....[105]....
        /*14e0*/ 	.word	0x00020d90
        /*14e4*/ 	.word	0x00000004
        /*14e8*/ 	.word	0x00019c40
        /*14ec*/ 	.short	0x010a
        /*14ee*/ 	.byte	0x3f
	.zero		1


	//   ....[106]....
        /*14f0*/ 	.word	0x00021430
        /*14f4*/ 	.word	0x00000011
        /*14f8*/ 	.word	0x00019c20
        /*14fc*/ 	.short	0x010a
        /*14fe*/ 	.byte	0x3f
	.zero		1


	//   ....[107]....
        /*1500*/ 	.word	0x00021480
        /*1504*/ 	.word	0x00000000
        /*1508*/ 	.word	0x00019c80
        /*150c*/ 	.short	0x010a
        /*150e*/ 	.byte	0x3f
	.zero		1


	//   ....[108]....
        /*1510*/ 	.word	0x00021740
        /*1514*/ 	.word	0x00000000
        /*1518*/ 	.word	0x00019c40
        /*151c*/ 	.short	0x010a
        /*151e*/ 	.byte	0x3f
	.zero		1


	//   ....[109]....
        /*1520*/ 	.word	0x000219f0
        /*1524*/ 	.word	0x00000002
        /*1528*/ 	.word	0x00019c70
        /*152c*/ 	.short	0x010a
        /*152e*/ 	.byte	0x3f
	.zero		1


	//   ....[110]....
        /*1530*/ 	.word	0x00021a40
        /*1534*/ 	.word	0x00000002
        /*1538*/ 	.word	0x00019c60
        /*153c*/ 	.short	0x010a
        /*153e*/ 	.byte	0x3f
	.zero		1


	//   ....[111]....
        /*1540*/ 	.word	0x00021a90
        /*1544*/ 	.word	0x00000003
        /*1548*/ 	.word	0x00019c70
        /*154c*/ 	.short	0x010a
        /*154e*/ 	.byte	0x3f
	.zero		1


	//   ....[112]....
        /*1550*/ 	.word	0x00021ae0
        /*1554*/ 	.word	0x00000003
        /*1558*/ 	.word	0x00019c60
        /*155c*/ 	.short	0x010a
        /*155e*/ 	.byte	0x3f
	.zero		1


	//   ....[113]....
        /*1560*/ 	.word	0x00022610
        /*1564*/ 	.word	0x00000005
        /*1568*/ 	.word	0x00019c20
        /*156c*/ 	.short	0x010a
        /*156e*/ 	.byte	0x3f
	.zero		1


	//   ....[114]....
        /*1570*/ 	.word	0x000227b0
        /*1574*/ 	.word	0x00000003
        /*1578*/ 	.word	0x00019c40
        /*157c*/ 	.short	0x010a
        /*157e*/ 	.byte	0x3f
	.zero		1


	//   ....[115]....
        /*1580*/ 	.word	0x00022800
        /*1584*/ 	.word	0x00000013
        /*1588*/ 	.word	0x00019c40
        /*158c*/ 	.short	0x010a
        /*158e*/ 	.byte	0x3f
	.zero		1


	//   ....[116]....
        /*1590*/ 	.word	0x00022850
        /*1594*/ 	.word	0x00000003
        /*1598*/ 	.word	0x00019c60
        /*159c*/ 	.short	0x010a
        /*159e*/ 	.byte	0x3f
	.zero		1


	//   ....[117]....
        /*15a0*/ 	.word	0x000228a0
        /*15a4*/ 	.word	0x00000013
        /*15a8*/ 	.word	0x00019c60
        /*15ac*/ 	.short	0x010a
        /*15ae*/ 	.byte	0x3f
	.zero		1


	//   ....[118]....
        /*15b0*/ 	.word	0x000228f0
        /*15b4*/ 	.word	0x00000003
        /*15b8*/ 	.word	0x00019c80
        /*15bc*/ 	.short	0x010a
        /*15be*/ 	.byte	0x3f
	.zero		1


	//----- nvinfo : EIATTR_NUM_MBARRIERS
	.align		4
.L_327:
        /*15c0*/ 	.byte	0x03, 0x38
        /*15c2*/ 	.short	0x0016


	//----- nvinfo : EIATTR_EXIT_INSTR_OFFSETS
	.align		4
        /*15c4*/ 	.byte	0x04, 0x1c
        /*15c6*/ 	.short	(.L_329 - .L_328)


	//   ....[0]....
.L_328:
        /*15c8*/ 	.word	0x0001fb70


	//----- nvinfo : EIATTR_MAX_THREADS
	.align		4
.L_329:
        /*15cc*/ 	.byte	0x04, 0x05
        /*15ce*/ 	.short	(.L_331 - .L_330)
.L_330:
        /*15d0*/ 	.word	0x00000200
        /*15d4*/ 	.word	0x00000001
        /*15d8*/ 	.word	0x00000001


	//----- nvinfo : EIATTR_CRS_STACK_SIZE
	.align		4
.L_331:
        /*15dc*/ 	.byte	0x04, 0x1e
        /*15de*/ 	.short	(.L_333 - .L_332)
.L_332:
        /*15e0*/ 	.word	0x00000000


	//----- nvinfo : EIATTR_CBANK_PARAM_SIZE
	.align		4
.L_333:
        /*15e4*/ 	.byte	0x03, 0x19
        /*15e6*/ 	.short	0x0af0


	//----- nvinfo : EIATTR_PARAM_CBANK
	.align		4
        /*15e8*/ 	.byte	0x04, 0x0a
        /*15ea*/ 	.short	(.L_335 - .L_334)
	.align		4
.L_334:
        /*15ec*/ 	.word	index@(.nv.constant0._ZN7cutlass13device_kernelIN5flash11enable_sm90INS1_16FlashAttnFwdSm90INS1_25CollectiveMainloopFwdSm90ILi2EN4cute5tupleIJNS5_1CILi1EEES8_S8_EEENS6_IJNS7_ILi192EEENS7_ILi128EEENS7_ILi96EEEEEELi96ENS_12float_e4m3_tEfNS_4arch4Sm90ELb1ELb0ELb1ELb1ELb1ELb1ELb0ELb1ELb1ELb1ELb1ELb0EEENS1_21CollectiveEpilogueFwdINS6_IJSA_SC_SB_EEES9_NS_10bfloat16_tESG_Li384ELb1ELb1ELb1ELb1EEENS1_36VarlenDynamicPersistentTileSchedulerILi192ELi128ELi384ELi128ELb1ELb1ELb1ELb1ELb1ELb1EEEEEEEEEvNT_6ParamsE)
        /*15f0*/ 	.short	0x0210
        /*15f2*/ 	.short	0x0af0


	//----- nvinfo : EIATTR_SW_WAR
	.align		4
.L_335:
        /*15f4*/ 	.byte	0x04, 0x36
        /*15f6*/ 	.short	(.L_337 - .L_336)
.L_336:
        /*15f8*/ 	.word	0x00000008
.L_337:


//--------------------- .nv.callgraph             --------------------------
	.section	.nv.callgraph,"",@"SHT_CUDA_CALLGRAPH"
	.align	4
	.sectionentsize	8
	.align		4
        /*0000*/ 	.word	0x00000000
	.align		4
        /*0004*/ 	.word	0xffffffff
	.align		4
        /*0008*/ 	.word	index@(_ZN7cutlass13device_kernelIN5flash11enable_sm90INS1_16FlashAttnFwdSm90INS1_25CollectiveMainloopFwdSm90ILi2EN4cute5tupleIJNS5_1CILi1EEES8_S8_EEENS6_IJNS7_ILi192EEENS7_ILi128EEENS7_ILi96EEEEEELi96ENS_12float_e4m3_tEfNS_4arch4Sm90ELb0ELb0ELb1ELb0ELb1ELb0ELb0ELb1ELb1ELb1ELb1ELb0EEENS1_21CollectiveEpilogueFwdINS6_IJSA_SC_SB_EEES9_NS_10bfloat16_tESG_Li384ELb0ELb1ELb1ELb1EEENS1_19SingleTileSchedulerILb0ELb1ELb1ELi192EEEEEEEEEvNT_6ParamsE)
	.align		4
        /*000c*/ 	.word	index@(__assertfail)
	.align		4
        /*0010*/ 	.word	index@(_ZN7cutlass13device_kernelIN5flash11enable_sm90INS1_16FlashAttnFwdSm90INS1_25CollectiveMainloopFwdSm90ILi2EN4cute5tupleIJNS5_1CILi1EEES8_S8_EEENS6_IJNS7_ILi192EEENS7_ILi128EEENS7_ILi96EEEEEELi96ENS_12float_e4m3_tEfNS_4arch4Sm90ELb0ELb0ELb1ELb1ELb1ELb0ELb0ELb1ELb1ELb1ELb1ELb0EEENS1_21CollectiveEpilogueFwdINS6_IJSA_SC_SB_EEES9_NS_10bfloat16_tESG_Li384ELb1ELb1ELb1ELb1EEENS1_36VarlenDynamicPersistentTileSchedulerILi192ELi128ELi384ELi128ELb1ELb1ELb1ELb0ELb1ELb1EEEEEEEEEvNT_6ParamsE)
	.align		4
        /*0014*/ 	.word	index@(__assertfail)
	.align		4
        /*0018*/ 	.word	index@(_ZN7cutlass13device_kernelIN5flash11enable_sm90INS1_16FlashAttnFwdSm90INS1_25CollectiveMainloopFwdSm90ILi2EN4cute5tupleIJNS5_1CILi1EEES8_S8_EEENS6_IJNS7_ILi192EEENS7_ILi128EEENS7_ILi96EEEEEELi96ENS_12float_e4m3_tEfNS_4arch4Sm90ELb0ELb0ELb1ELb1ELb1ELb1ELb0ELb1ELb1ELb1ELb1ELb0EEENS1_21CollectiveEpilogueFwdINS6_IJSA_SC_SB_EEES9_NS_10bfloat16_tESG_Li384ELb1ELb1ELb1ELb1EEENS1_36VarlenDynamicPersistentTileSchedulerILi192ELi128ELi384ELi128ELb1ELb1ELb1ELb0ELb1ELb1EEEEEEEEEvNT_6ParamsE)
	.align		4
        /*001c*/ 	.word	index@(__assertfail)
	.align		4
        /*0020*/ 	.word	index@(_ZN7cutlass13device_kernelIN5flash11enable_sm90INS1_16FlashAttnFwdSm90INS1_25CollectiveMainloopFwdSm90ILi2EN4cute5tupleIJNS5_1CILi1EEES8_S8_EEENS6_IJNS7_ILi192EEENS7_ILi128EEENS7_ILi96EEEEEELi96ENS_12float_e4m3_tEfNS_4arch4Sm90ELb0ELb1ELb1ELb0ELb1ELb0ELb0ELb1ELb1ELb1ELb1ELb0EEENS1_21CollectiveEpilogueFwdINS6_IJSA_SC_SB_EEES9_NS_10bfloat16_tESG_Li384ELb0ELb1ELb1ELb1EEENS1_19SingleTileSchedulerILb0ELb1ELb1ELi192EEEEEEEEEvNT_6ParamsE)
	.align		4
        /*0024*/ 	.word	index@(__assertfail)
	.align		4
        /*0028*/ 	.word	index@(_ZN7cutlass13device_kernelIN5flash11enable_sm90INS1_16FlashAttnFwdSm90INS1_25CollectiveMainloopFwdSm90ILi2EN4cute5tupleIJNS5_1CILi1EEES8_S8_EEENS6_IJNS7_ILi192EEENS7_ILi128EEENS7_ILi96EEEEEELi96ENS_12float_e4m3_tEfNS_4arch4Sm90ELb0ELb1ELb1ELb1ELb1ELb0ELb0ELb1ELb1ELb1ELb1ELb0EEENS1_21CollectiveEpilogueFwdINS6_IJSA_SC_SB_EEES9_NS_10bfloat16_tESG_Li384ELb1ELb1ELb1ELb1EEENS1_36VarlenDynamicPersistentTileSchedulerILi192ELi128ELi384ELi128ELb1ELb1ELb1ELb1ELb0ELb1EEEEEEEEEvNT_6ParamsE)
	.align		4
        /*002c*/ 	.word	index@(__assertfail)
	.align		4
        /*0030*/ 	.word	index@(_ZN7cutlass13device_kernelIN5flash11enable_sm90INS1_16FlashAttnFwdSm90INS1_25CollectiveMainloopFwdSm90ILi2EN4cute5tupleIJNS5_1CILi1EEES8_S8_EEENS6_IJNS7_ILi192EEENS7_ILi128EEENS7_ILi96EEEEEELi96ENS_12float_e4m3_tEfNS_4arch4Sm90ELb0ELb1ELb1ELb1ELb1ELb1ELb0ELb1ELb1ELb1ELb1ELb0EEENS1_21CollectiveEpilogueFwdINS6_IJSA_SC_SB_EEES9_NS_10bfloat16_tESG_Li384ELb1ELb1ELb1ELb1EEENS1_36VarlenDynamicPersistentTileSchedulerILi192ELi128ELi384ELi128ELb1ELb1ELb1ELb1ELb0ELb1EEEEEEEEEvNT_6ParamsE)
	.align		4
        /*0034*/ 	.word	index@(__assertfail)
	.align		4
        /*0038*/ 	.word	index@(_ZN7cutlass13device_kernelIN5flash11enable_sm90INS1_16FlashAttnFwdSm90INS1_25CollectiveMainloopFwdSm90ILi2EN4cute5tupleIJNS5_1CILi1EEES8_S8_EEENS6_IJNS7_ILi192EEENS7_ILi128EEENS7_ILi96EEEEEELi96ENS_12float_e4m3_tEfNS_4arch4Sm90ELb1ELb0ELb1ELb0ELb1ELb0ELb0ELb1ELb1ELb1ELb1ELb0EEENS1_21CollectiveEpilogueFwdINS6_IJSA_SC_SB_EEES9_NS_10bfloat16_tESG_Li384ELb0ELb1ELb1ELb1EEENS1_19SingleTileSchedulerILb0ELb1ELb1ELi192EEEEEEEEEvNT_6ParamsE)
	.align		4
        /*003c*/ 	.word	index@(__assertfail)
	.align		4
        /*0040*/ 	.word	index@(_ZN7cutlass13device_kernelIN5flash11enable_sm90INS1_16FlashAttnFwdSm90INS1_25CollectiveMainloopFwdSm90ILi2EN4cute5tupleIJNS5_1CILi1EEES8_S8_EEENS6_IJNS7_ILi192EEENS7_ILi128EEENS7_ILi96EEEEEELi96ENS_12float_e4m3_tEfNS_4arch4Sm90ELb1ELb0ELb1ELb1ELb1ELb0ELb0ELb1ELb1ELb1ELb1ELb0EEENS1_21CollectiveEpilogueFwdINS6_IJSA_SC_SB_EEES9_NS_10bfloat16_tESG_Li384ELb1ELb1ELb1ELb1EEENS1_36VarlenDynamicPersistentTileSchedulerILi192ELi128ELi384ELi128ELb1ELb1ELb1ELb1ELb1ELb1EEEEEEEEEvNT_6ParamsE)
	.align		4
        /*0044*/ 	.word	index@(__assertfail)
	.align		4
        /*0048*/ 	.word	index@(_ZN7cutlass13device_kernelIN5flash11enable_sm90INS1_16FlashAttnFwdSm90INS1_25CollectiveMainloopFwdSm90ILi2EN4cute5tupleIJNS5_1CILi1EEES8_S8_EEENS6_IJNS7_ILi192EEENS7_ILi128EEENS7_ILi96EEEEEELi96ENS_12float_e4m3_tEfNS_4arch4Sm90ELb1ELb0ELb1ELb1ELb1ELb1ELb0ELb1ELb1ELb1ELb1ELb0EEENS1_21CollectiveEpilogueFwdINS6_IJSA_SC_SB_EEES9_NS_10bfloat16_tESG_Li384ELb1ELb1ELb1ELb1EEENS1_36VarlenDynamicPersistentTileSchedulerILi192ELi128ELi384ELi128ELb1ELb1ELb1ELb1ELb1ELb1EEEEEEEEEvNT_6ParamsE)
	.align		4
        /*004c*/ 	.word	index@(__assertfail)
	.align		4
        /*0050*/ 	.word	0x00000000
	.align		4
        /*0054*/ 	.word	0xfffffffe
	.align		4
        /*0058*/ 	.word	0x00000000
	.align		4
        /*005c*/ 	.word	0xfffffffd
	.align		4
        /*0060*/ 	.word	0x00000000
	.align		4
        /*0064*/ 	.word	0xfffffffc


//--------------------- .nv.constant4             --------------------------
	.section	.nv.constant4,"a",@progbits
	.align	8
	.align		8
.nv.constant4:
        /*0000*/ 	.dword	__assertfail
	.align		8
        /*0008*/ 	.dword	__unnamed_1
	.align		8
        /*0010*/ 	.dword	__unnamed_2
	.align		8
        /*0018*/ 	.dword	__unnamed_3
	.align		8
        /*0020*/ 	.dword	__unnamed_4
	.align		8
        /*0028*/ 	.dword	__unnamed_5
	.align		8
        /*0030*/ 	.dword	__unnamed_6
	.align		8
        /*0038*/ 	.dword	_ZZN5flash28permute_output_fp8_VcolmajorIN4cute6TensorINS1_11ArrayEngineIfLm48EEENS1_6LayoutINS1_5tupleIJNS6_IJNS1_1CILi2EEES8_NS7_ILi12EEEEEENS7_ILi1EEESB_EEENS6_IJNS6_IJSB_S8_NS7_ILi4EEEEEENS7_ILi0EEESF_EEEEEEEEEvRT_E9upper_map
	.align		8
        /*0040*/ 	.dword	_ZN85_INTERNAL_e2c3afa2_49_flash_fwd_hdim96_e4m3_paged_split_softcap_sm90_cu_526fb41a_34914cuda3std3__45__cpo5beginE
	.align		8
        /*0048*/ 	.dword	_ZN85_INTERNAL_e2c3afa2_49_flash_fwd_hdim96_e4m3_paged_split_softcap_sm90_cu_526fb41a_34914cuda3std3__45__cpo3endE
	.align		8
        /*0050*/ 	.dword	_ZN85_INTERNAL_e2c3afa2_49_flash_fwd_hdim96_e4m3_paged_split_softcap_sm90_cu_526fb41a_34914cuda3std3__45__cpo6cbeginE
	.align		8
        /*0058*/ 	.dword	_ZN85_INTERNAL_e2c3afa2_49_flash_fwd_hdim96_e4m3_paged_split_softcap_sm90_cu_526fb41a_34914cuda3std3__45__cpo4cendE
	.align		8
        /*0060*/ 	.dword	_ZN85_INTERNAL_e2c3afa2_49_flash_fwd_hdim96_e4m3_paged_split_softcap_sm90_cu_526fb41a_34914cuda3std3__487_GLOBAL__N__e2c3afa2_49_flash_fwd_hdim96_e4m3_paged_split_softcap_sm90_cu_526fb41a_34916ignoreE
	.align		8
        /*0068*/ 	.dword	_ZN85_INTERNAL_e2c3afa2_49_flash_fwd_hdim96_e4m3_paged_split_softcap_sm90_cu_526fb41a_34914cuda3std3__419piecewise_constructE
	.align		8
        /*0070*/ 	.dword	_ZN85_INTERNAL_e2c3afa2_49_flash_fwd_hdim96_e4m3_paged_split_softcap_sm90_cu_526fb41a_34914cuda3std3__48in_placeE
	.align		8
        /*0078*/ 	.dword	_ZN85_INTERNAL_e2c3afa2_49_flash_fwd_hdim96_e4m3_paged_split_softcap_sm90_cu_526fb41a_34914cuda3std6ranges3__45__cpo4swapE
	.align		8
        /*0080*/ 	.dword	_ZN85_INTERNAL_e2c3afa2_49_flash_fwd_hdim96_e4m3_paged_split_softcap_sm90_cu_526fb41a_34914cuda3std6ranges3__45__cpo9iter_moveE
	.align		8
        /*0088*/ 	.dword	_ZN85_INTERNAL_e2c3afa2_49_flash_fwd_hdim96_e4m3_paged_split_softcap_sm90_cu_526fb41a_34914cute7productE
	.align		8
        /*0090*/ 	.dword	_ZN85_INTERNAL_e2c3afa2_49_flash_fwd_hdim96_e4m3_paged_split_softcap_sm90_cu_526fb41a_34914cute1_E
	.align		8
        /*0098*/ 	.dword	$str$23
	.align		8
        /*00a0*/ 	.dword	$str$24


//--------------------- .text._ZN7cutlass13device_kernelIN5flash11enable_sm90INS1_16FlashAttnFwdSm90INS1_25CollectiveMainloopFwdSm90ILi2EN4cute5tupleIJNS5_1CILi1EEES8_S8_EEENS6_IJNS7_ILi192EEENS7_ILi128EEENS7_ILi96EEEEEELi96ENS_12float_e4m3_tEfNS_4arch4Sm90ELb0ELb0ELb1ELb0ELb1ELb0ELb0ELb1ELb1ELb1ELb1ELb0EEENS1_21CollectiveEpilogueFwdINS6_IJSA_SC_SB_EEES9_NS_10bfloat16_tESG_Li384ELb0ELb1ELb1ELb1EEENS1_19SingleTileSchedulerILb0ELb1ELb1ELi192EEEEEEEEEvNT_6ParamsE --------------------------
	.section	.text._ZN7cutlass13device_kernelIN5flash11enable_sm90INS1_16FlashAttnFwdSm90INS1_25CollectiveMainloopFwdSm90ILi2EN4cute5tupleIJNS5_1CILi1EEES8_S8_EEENS6_IJNS7_ILi192EEENS7_ILi128EEENS7_ILi96EEEEEELi96ENS_12float_e4m3_tEfNS_4arch4Sm90ELb0ELb0ELb1ELb0ELb1ELb0ELb0ELb1ELb1ELb1ELb1ELb0EEENS1_21CollectiveEpilogueFwdINS6_IJSA_SC_SB_EEES9_NS_10bfloat16_tESG_Li384ELb0ELb1ELb1ELb1EEENS1_19SingleTileSchedulerILb0ELb1ELb1ELi192EEEEEEEEEvNT_6ParamsE,"ax",@progbits
	.align	128
.text._ZN7cutlass13device_kernelIN5flash11enable_sm90INS1_16FlashAttnFwdSm90INS1_25CollectiveMainloopFwdSm90ILi2EN4cute5tupleIJNS5_1CILi1EEES8_S8_EEENS6_IJNS7_ILi192EEENS7_ILi128EEENS7_ILi96EEEEEELi96ENS_12float_e4m3_tEfNS_4arch4Sm90ELb0ELb0ELb1ELb0ELb1ELb0ELb0ELb1ELb1ELb1ELb1ELb0EEENS1_21CollectiveEpilogueFwdINS6_IJSA_SC_SB_EEES9_NS_10bfloat16_tESG_Li384ELb0ELb1ELb1ELb1EEENS1_19SingleTileSchedulerILb0ELb1ELb1ELi192EEEEEEEEEvNT_6ParamsE:
        .type           _ZN7cutlass13device_kernelIN5flash11enable_sm90INS1_16FlashAttnFwdSm90INS1_25CollectiveMainloopFwdSm90ILi2EN4cute5tupleIJNS5_1CILi1EEES8_S8_EEENS6_IJNS7_ILi192EEENS7_ILi128EEENS7_ILi96EEEEEELi96ENS_12float_e4m3_tEfNS_4arch4Sm90ELb0ELb0ELb1ELb0ELb1ELb0ELb0ELb1ELb1ELb1ELb1ELb0EEENS1_21CollectiveEpilogueFwdINS6_IJSA_SC_SB_EEES9_NS_10bfloat16_tESG_Li384ELb0ELb1ELb1ELb1EEENS1_19SingleTileSchedulerILb0ELb1ELb1ELi192EEEEEEEEEvNT_6ParamsE,@function
        .size           _ZN7cutlass13device_kernelIN5flash11enable_sm90INS1_16FlashAttnFwdSm90INS1_25CollectiveMainloopFwdSm90ILi2EN4cute5tupleIJNS5_1CILi1EEES8_S8_EEENS6_IJNS7_ILi192EEENS7_ILi128EEENS7_ILi96EEEEEELi96ENS_12float_e4m3_tEfNS_4arch4Sm90ELb0ELb0ELb1ELb0ELb1ELb0ELb0ELb1ELb1ELb1ELb1ELb0EEENS1_21CollectiveEpilogueFwdINS6_IJSA_SC_SB_EEES9_NS_10bfloat16_tESG_Li384ELb0ELb1ELb1ELb1EEENS1_19SingleTileSchedulerILb0ELb1ELb1ELi192EEEEEEEEEvNT_6ParamsE,(.L_x_2537 - _ZN7cutlass13device_kernelIN5flash11enable_sm90INS1_16FlashAttnFwdSm90INS1_25CollectiveMainloopFwdSm90ILi2EN4cute5tupleIJNS5_1CILi1EEES8_S8_EEENS6_IJNS7_ILi192EEENS7_ILi128EEENS7_ILi96EEEEEELi96ENS_12float_e4m3_tEfNS_4arch4Sm90ELb0ELb0ELb1ELb0ELb1ELb0ELb0ELb1ELb1ELb1ELb1ELb0EEENS1_21CollectiveEpilogueFwdINS6_IJSA_SC_SB_EEES9_NS_10bfloat16_tESG_Li384ELb0ELb1ELb1ELb1EEENS1_19SingleTileSchedulerILb0ELb1ELb1ELi192EEEEEEEEEvNT_6ParamsE)
        .other          _ZN7cutlass13device_kernelIN5flash11enable_sm90INS1_16FlashAttnFwdSm90INS1_25CollectiveMainloopFwdSm90ILi2EN4cute5tupleIJNS5_1CILi1EEES8_S8_EEENS6_IJNS7_ILi192EEENS7_ILi128EEENS7_ILi96EEEEEELi96ENS_12float_e4m3_tEfNS_4arch4Sm90ELb0ELb0ELb1ELb0ELb1ELb0ELb0ELb1ELb1ELb1ELb1ELb0EEENS1_21CollectiveEpilogueFwdINS6_IJSA_SC_SB_EEES9_NS_10bfloat16_tESG_Li384ELb0ELb1ELb1ELb1EEENS1_19SingleTileSchedulerILb0ELb1ELb1ELi192EEEEEEEEEvNT_6ParamsE,@"STO_CUDA_ENTRY STV_DEFAULT"
_ZN7cutlass13device_kernelIN5flash11enable_sm90INS1_16FlashAttnFwdSm90INS1_25CollectiveMainloopFwdSm90ILi2EN4cute5tupleIJNS5_1CILi1EEES8_S8_EEENS6_IJNS7_ILi192EEENS7_ILi128EEENS7_ILi96EEEEEELi96ENS_12float_e4m3_tEfNS_4arch4Sm90ELb0ELb0ELb1ELb0ELb1ELb0ELb0ELb1ELb1ELb1ELb1ELb0EEENS1_21CollectiveEpilogueFwdINS6_IJSA_SC_SB_EEES9_NS_10bfloat16_tESG_Li384ELb0ELb1ELb1ELb1EEENS1_19SingleTileSchedulerILb0ELb1ELb1ELi192EEEEEEEEEvNT_6ParamsE:
[----:B------:R-:W0:Y:S02]  /*0000*/  LDC R1, c[0x0][0x28] ;  /* 0x00000a00ff017b82 */ /* 0x000e240000000800 */
[----:B0-----:R-:W-:Y:S01]  /*0010*/  VIADD R1, R1, 0xfffffff8 ;  /* 0xfffffff801017836 */ /* 0x001fe20000000000 */
[----:B------:R-:W0:Y:S01]  /*0020*/  S2R R19, SR_TID.X ;  /* 0x0000000000137919 */ /* 0x000e220000002100 */
[----:B------:R-:W-:Y:S01]  /*0030*/  ELECT P0, URZ, PT ;  /* 0x00000000003f782f */ /* 0x000fe20003800000 */
[----:B------:R-:W-:Y:S01]  /*0040*/  UMOV UR4, 0x80 ;  /* 0x0000008000047882 */ /* 0x000fe20000000000 */
[----:B------:R-:W-:Y:S01]  /*0050*/  UMOV UR7, 0x180 ;  /* 0x0000018000077882 */ /* 0x000fe20000000000 */
[----:B0-----:R-:W-:-:S05]  /*0060*/  SHF.R.U32.HI R18, RZ, 0x5, R19 ;  /* 0x00000005ff127819 */ /* 0x001fca0000011613 */
[----:B------:R-:W0:Y:S02]  /*0070*/  SHFL.IDX PT, R0, R18, RZ, 0x1f ;  /* 0x00001fff12007589 */ /* 0x000e2400000e0000 */
[C---:B0-----:R-:W-:Y:S02]  /*0080*/  ISETP.NE.OR P0, PT, R0.reuse, RZ, !P0 ;  /* 0x000000ff0000720c */ /* 0x041fe40004705670 */
[----:B------:R-:W-:Y:S02]  /*0090*/  ISETP.NE.AND P1, PT, R0, RZ, PT ;  /* 0x000000ff0000720c */ /* 0x000fe40003f25270 */
[----:B------:R-:W-:-:S06]  /*00a0*/  SHF.R.U32.HI R0, RZ, 0x7, R19 ;  /* 0x00000007ff007819 */ /* 0x000fcc0000011613 */
[----:B------:R-:W0:Y:S03]  /*00b0*/  SHFL.IDX PT, R0, R0, RZ, 0x1f ;  /* 0x00001fff00007589 */ /* 0x000e2600000e0000 */
[----:B------:R-:W-:Y:S01]  /*00c0*/  VOTEU.ALL UP0, P0 ;  /* 0x00000000003f7886 */ /* 0x000fe20000000000 */
[----:B------:R-:W-:-:S04]  /*00d0*/  VOTEU.ALL UP1, P0 ;  /* 0x00000000003f7886 */ /* 0x000fc80000020000 */
[----:B------:R-:W1:Y:S01]  /*00e0*/  @!UP0 S2UR UR8, SR_CgaCtaId ;  /* 0x00000000000889c3 */ /* 0x000e620000008800 */
[----:B------:R-:W-:Y:S01]  /*00f0*/  @!UP0 UMOV UR6, 0x400 ;  /* 0x0000040000068882 */ /* 0x000fe20000000000 */
[----:B------:R-:W-:-:S04]  /*0100*/  @!UP0 UIADD3 UR4, -UR4, 0x100000, URZ ;  /* 0x0010000004048890 */ /* 0x000fc8000fffe13f */
[----:B------:R-:W-:Y:S02]  /*0110*/  @!UP0 USHF.L.U32 UR5, UR4, 0xb, URZ ;  /* 0x0000000b04058899 */ /* 0x000fe4000800063f */
[----:B------:R-:W-:Y:S02]  /*0120*/  @!UP0 USHF.L.U32 UR4, UR4, 0x1, URZ ;  /* 0x0000000104048899 */ /* 0x000fe4000800063f */
[----:B-1----:R-:W-:Y:S02]  /*0130*/  @!UP0 ULEA UR8, UR8, UR6, 0x18 ;  /* 0x0000000608088291 */ /* 0x002fe4000f8ec03f */
[----:B------:R-:W-:-:S04]  /*0140*/  @!UP0 UIADD3 UR6, -UR7, 0x100000, URZ ;  /* 0x0010000007068890 */ /* 0x000fc8000fffe13f */
[----:B------:R-:W-:Y:S02]  /*0150*/  @!UP0 USHF.L.U32 UR7, UR6, 0xb, URZ ;  /* 0x0000000b06078899 */ /* 0x000fe4000800063f */
[----:B------:R-:W-:Y:S01]  /*0160*/  @!UP0 USHF.L.U32 UR6, UR6, 0x1, URZ ;  /* 0x0000000106068899 */ /* 0x000fe2000800063f */
[----:B------:R-:W-:-:S05]  /*0170*/  VOTEU.ALL UP0, P0 ;  /* 0x00000000003f7886 */ /* 0x000fca0000000000 */
[----:B------:R1:W2:Y:S06]  /*0180*/  @!UP0 SYNCS.EXCH.64 URZ, [UR8+0x17000], UR4 ;  /* 0x01700004083f85b2 */ /* 0x0002ac0008000100 */
[----:B------:R1:W3:Y:S02]  /*0190*/  @!UP1 SYNCS.EXCH.64 URZ, [UR8+0x17020], UR6 ;  /* 0x01702006083f95b2 */ /* 0x0002e40008000100 */
[----:B01----:R-:W-:Y:S05]  /*01a0*/  @P1 BRA `(.L_x_0) ;  /* 0x0000000000481947 */ /* 0x003fea0003800000 */
[----:B------:R-:W0:Y:S01]  /*01b0*/  S2UR UR5, SR_CgaCtaId ;  /* 0x00000000000579c3 */ /* 0x000e220000008800 */
[----:B------:R-:W-:Y:S01]  /*01c0*/  UMOV UR4, 0x400 ;  /* 0x0000040000047882 */ /* 0x000fe20000000000 */
[----:B------:R-:W-:Y:S01]  /*01d0*/  UMOV UR6, 0x80 ;  /* 0x0000008000067882 */ /* 0x000fe20000000000 */
[----:B------:R-:W-:Y:S01]  /*01e0*/  UMOV UR7, 0x180 ;  /* 0x0000018000077882 */ /* 0x000fe20000000000 */
[----:B------:R-:W-:Y:S01]  /*01f0*/  ELECT P0, URZ, PT ;  /* 0x00000000003f782f */ /* 0x000fe20003800000 */
[----:B0-----:R-:W-:Y:S02]  /*0200*/  ULEA UR8, UR5, UR4, 0x18 ;  /* 0x0000000405087291 */ /* 0x001fe4000f8ec03f */
[----:B------:R-:W-:-:S04]  /*0210*/  UIADD3 UR4, -UR6, 0x100000, URZ ;  /* 0x0010000006047890 */ /* 0x000fc8000fffe13f */
[----:B------:R-:W-:Y:S02]  /*0220*/  USHF.L.U32 UR5, UR4, 0xb, URZ ;  /* 0x0000000b04057899 */ /* 0x000fe4000800063f */
[----:B------:R-:W-:Y:S02]  /*0230*/  USHF.L.U32 UR4, UR4, 0x1, URZ ;  /* 0x0000000104047899 */ /* 0x000fe4000800063f */
[----:B------:R-:W-:-:S04]  /*0240*/  UIADD3 UR6, -UR7, 0x100000, URZ ;  /* 0x0010000007067890 */ /* 0x000fc8000fffe13f */
[----:B------:R-:W-:Y:S02]  /*0250*/  USHF.L.U32 UR7, UR6, 0xb, URZ ;  /* 0x0000000b06077899 */ /* 0x000fe4000800063f */
[----:B------:R-:W-:Y:S01]  /*0260*/  USHF.L.U32 UR6, UR6, 0x1, URZ ;  /* 0x0000000106067899 */ /* 0x000fe2000800063f */
[----:B------:R-:W0:Y:S03]  /*0270*/  FENCE.VIEW.ASYNC.S ;  /* 0x00000000000073c6 */ /* 0x000e260000000000 */
[----:B0-----:R0:W1:Y:S08]  /*0280*/  SYNCS.EXCH.64 URZ, [UR8+0x17030], UR4 ;  /* 0x01703004083f75b2 */ /* 0x0010700008000100 */
[----:B------:R0:W4:Y:S01]  /*0290*/  SYNCS.EXCH.64 URZ, [UR8+0x17040], UR6 ;  /* 0x01704006083f75b2 */ /* 0x0001220008000100 */
[----:B------:R0:W0:Y:S01]  /*02a0*/  SYNCS.EXCH.64 URZ, [UR8+0x17038], UR4 ;  /* 0x01703804083f75b2 */ /* 0x0000220008000100 */
[----:B------:R0:W0:Y:S01]  /*02b0*/  SYNCS.EXCH.64 URZ, [UR8+0x17048], UR6 ;  /* 0x01704806083f75b2 */ /* 0x0000220008000100 */
[----:B------:R-:W-:Y:S01]  /*02c0*/  NOP ;  /* 0x0000000000007918 */ /* 0x000fe20000000000 */
.L_x_0:
[----:B------:R-:W5:Y:S01]  /*02d0*/  SHFL.IDX PT, R2, R18, RZ, 0x1f ;  /* 0x00001fff12027589 */ /* 0x000f6200000e0000 */
[----:B------:R-:W-:Y:S01]  /*02e0*/  NOP ;  /* 0x0000000000007918 */ /* 0x000fe20000000000 */
[----:B-----5:R-:W-:-:S13]  /*02f0*/  ISETP.NE.AND P0, PT, R2, RZ, PT ;  /* 0x000000ff0200720c */ /* 0x020fda0003f05270 */
[----:B------:R-:W-:Y:S05]  /*0300*/  @P0 BRA `(.L_x_1) ;  /* 0x0000000000480947 */ /* 0x000fea0003800000 */
[----:B0-----:R-:W0:Y:S01]  /*0310*/  S2UR UR5, SR_CgaCtaId ;  /* 0x00000000000579c3 */ /* 0x001e220000008800 */
        /* <DEDUP_REMOVED lines=12> */
[----:B0-----:R0:W0:Y:S08]  /*03e0*/  SYNCS.EXCH.64 URZ, [UR8+0x17050], UR4 ;  /* 0x01705004083f75b2 */ /* 0x0010300008000100 */
[----:B------:R0:W0:Y:S01]  /*03f0*/  SYNCS.EXCH.64 URZ, [UR8+0x17060], UR6 ;  /* 0x01706006083f75b2 */ /* 0x0000220008000100 */
[----:B------:R0:W0:Y:S01]  /*0400*/  SYNCS.EXCH.64 URZ, [UR8+0x17058], UR4 ;  /* 0x01705804083f75b2 */ /* 0x0000220008000100 */
[----:B------:R0:W0:Y:S01]  /*0410*/  SYNCS.EXCH.64 URZ, [UR8+0x17068], UR6 ;  /* 0x01706806083f75b2 */ /* 0x0000220008000100 */
[----:B------:R-:W-:Y:S01]  /*0420*/  NOP ;  /* 0x0000000000007918 */ /* 0x000fe20000000000 */
.L_x_1:
[----:B------:R-:W5:Y:S01]  /*0430*/  SHFL.IDX PT, R2, R18, RZ, 0x1f ;  /* 0x00001fff12027589 */ /* 0x000f6200000e0000 */
[----:B------:R-:W-:Y:S01]  /*0440*/  NOP ;  /* 0x0000000000007918 */ /* 0x000fe20000000000 */
[----:B-----5:R-:W-:-:S13]  /*0450*/  ISETP.NE.AND P0, PT, R2, RZ, PT ;  /* 0x000000ff0200720c */ /* 0x020fda0003f05270 */
[----:B------:R-:W-:Y:S05]  /*0460*/  @P0 BRA `(.L_x_2) ;  /* 0x0000000000380947 */ /* 0x000fea0003800000 */
[----:B0-----:R-:W0:Y:S01]  /*0470*/  S2UR UR5, SR_CgaCtaId ;  /* 0x00000000000579c3 */ /* 0x001e220000008800 */
[----:B------:R-:W-:Y:S01]  /*0480*/  UMOV UR4, 0x400 ;  /* 0x0000040000047882 */ /* 0x000fe20000000000 */
[----:B------:R-:W-:Y:S01]  /*0490*/  UMOV UR7, 0x80 ;  /* 0x0000008000077882 */ /* 0x000fe20000000000 */
[----:B------:R-:W-:Y:S01]  /*04a0*/  ELECT P0, URZ, PT ;  /* 0x00000000003f782f */ /* 0x000fe20003800000 */
[----:B0-----:R-:W-:Y:S02]  /*04b0*/  ULEA UR6, UR5, UR4, 0x18 ;  /* 0x0000000405067291 */ /* 0x001fe4000f8ec03f */
[----:B------:R-:W-:-:S04]  /*04c0*/  UIADD3 UR4, -UR7, 0x100000, URZ ;  /* 0x0010000007047890 */ /* 0x000fc8000fffe13f */
[----:B------:R-:W-:Y:S02]  /*04d0*/  USHF.L.U32 UR5, UR4, 0xb, URZ ;  /* 0x0000000b04057899 */ /* 0x000fe4000800063f */
[----:B------:R-:W-:Y:S01]  /*04e0*/  USHF.L.U32 UR4, UR4, 0x1, URZ ;  /* 0x0000000104047899 */ /* 0x000fe2000800063f */
[----:B------:R-:W0:Y:S11]  /*04f0*/  FENCE.VIEW.ASYNC.S ;  /* 0x00000000000073c6 */ /* 0x000e360000000000 */
[----:B0-----:R0:W0:Y:S01]  /*0500*/  SYNCS.EXCH.64 URZ, [UR6+0x17070], UR4 ;  /* 0x01707004063f75b2 */ /* 0x0010220008000100 */
[----:B------:R0:W0:Y:S01]  /*0510*/  SYNCS.EXCH.64 URZ, [UR6+0x17080], UR4 ;  /* 0x01708004063f75b2 */ /* 0x0000220008000100 */
[----:B------:R0:W0:Y:S01]  /*0520*/  SYNCS.EXCH.64 URZ, [UR6+0x17078], UR4 ;  /* 0x01707804063f75b2 */ /* 0x0000220008000100 */
[----:B------:R0:W0:Y:S01]  /*0530*/  SYNCS.EXCH.64 URZ, [UR6+0x17088], UR4 ;  /* 0x01708804063f75b2 */ /* 0x0000220008000100 */
[----:B------:R-:W-:Y:S01]  /*0540*/  NOP ;  /* 0x0000000000007918 */ /* 0x000fe20000000000 */
.L_x_2:
        /* <DEDUP_REMOVED lines=22> */
.L_x_3:
[----:B------:R-:W5:Y:S01]  /*06b0*/  SHFL.IDX PT, R2, R18, RZ, 0x1f ;  /* 0x00001fff12027589 */ /* 0x000f6200000e0000 */
[----:B------:R-:W-:Y:S01]  /*06c0*/  R2UR UR9, R0 ;  /* 0x00000000000972ca */ /* 0x000fe200000e0000 */
        /* <DEDUP_REMOVED lines=21> */
.L_x_4:
[----:B------:R-:W-:Y:S01]  /*0820*/  UISETP.NE.AND UP0, UPT, UR9, URZ, UPT ;  /* 0x0000003f0900728c */ /* 0x000fe2000bf05270 */
[----:B------:R-:W-:Y:S01]  /*0830*/  NOP ;  /* 0x0000000000007918 */ /* 0x000fe20000000000 */
[----:B------:R-:W-:Y:S01]  /*0840*/  UMOV UR41, 0x1 ;  /* 0x0000000100297882 */ /* 0x000fe20000000000 */
[----:B------:R-:W-:Y:S01]  /*0850*/  ULDC.64 UR38, c[0x0][0x208] ;  /* 0x0000820000267ab9 */ /* 0x000fe20000000a00 */
[----:B------:R-:W-:Y:S01]  /*0860*/  USEL UR41, UR41, 0x2, !UP0 ;  /* 0x0000000229297887 */ /* 0x000fe2000c000000 */
[----:B------:R-:W-:Y:S01]  /*0870*/  BSSY B6, `(.L_x_5) ;  /* 0x0000bea000067945 */ /* 0x000fe20003800000 */
[----:B01234-:R-:W-:Y:S01]  /*0880*/  BAR.SYNC.DEFER_BLOCKING 0x0 ;  /* 0x0000000000007b1d */ /* 0x01ffe20000010000 */
[----:B------:R-:W-:-:S13]  /*0890*/  PLOP3.LUT P0, PT, PT, PT, UP0, 0x80, 0x0 ;  /* 0x000000000000781c */ /* 0x000fda0003f0f008 */
[----:B------:R-:W-:Y:S05]  /*08a0*/  @!P0 BRA `(.L_x_6) ;  /* 0x0000008000948947 */ /* 0x000fea0003800000 */
.L_x_7:
[----:B------:R-:W-:-:S08]  /*08b0*/  NOP ;  /* 0x0000000000007918 */ /* 0x000fd00000000000 */
[----:B------:R-:W0:Y:S02]  /*08c0*/  USETMAXREG.TRY_ALLOC.CTAPOOL UP0, 0xa0 ;  /* 0x000000a0000079c8 */ /* 0x000e240008000600 */
[----:B0-----:R-:W-:-:S13]  /*08d0*/  PLOP3.LUT P0, PT, PT, PT, UP0, 0x80, 0x0 ;  /* 0x000000000000781c */ /* 0x001fda0003f0f008 */
[----:B------:R-:W-:Y:S05]  /*08e0*/  @!P0 BRA `(.L_x_7) ;  /* 0xfffffffc00f08947 */ /* 0x000fea000383ffff */
[----:B------:R-:W0:Y:S01]  /*08f0*/  S2UR UR6, SR_CTAID.Y ;  /* 0x00000000000679c3 */ /* 0x000e220000002600 */
[----:B------:R-:W-:Y:S02]  /*0900*/  ULDC UR7, c[0x0][0xc50] ;  /* 0x0003140000077ab9 */ /* 0x000fe40000000800 */
[----:B------:R-:W-:-:S05]  /*0910*/  UISETP.NE.AND UP0, UPT, UR7, 0x1, UPT ;  /* 0x000000010700788c */ /* 0x000fca000bf05270 */
[----:B------:R-:W1:Y:S06]  /*0920*/  S2UR UR46, SR_CTAID.Z ;  /* 0x00000000002e79c3 */ /* 0x000e6c0000002700 */
[----:B------:R-:W-:Y:S01]  /*0930*/  @UP0 ULDC UR4, c[0x0][0xc54] ;  /* 0x0003150000040ab9 */ /* 0x000fe20000000800 */
[----:B------:R-:W-:Y:S01]  /*0940*/  @UP0 ULDC UR8, c[0x0][0xc58] ;  /* 0x0003160000080ab9 */ /* 0x000fe20000000800 */
[----:B0-----:R-:W-:Y:S02]  /*0950*/  UIMAD.WIDE.U32 UR4, UR6, UR4, URZ ;  /* 0x00000004060472a5 */ /* 0x001fe4000f8e003f */
[----:B------:R-:W-:-:S02]  /*0960*/  UMOV UR36, UR6 ;  /* 0x0000000600247c82 */ /* 0x000fc40008000000 */
[----:B------:R-:W-:Y:S01]  /*0970*/  @UP0 USHF.R.U32.HI UR36, URZ, UR8, UR5 ;  /* 0x000000083f240299 */ /* 0x000fe20008011605 */
[----:B------:R-:W-:Y:S06]  /*0980*/  BAR.ARV 0x8, 0x200 ;  /* 0x0208000000007b1d */ /* 0x000fec0000002000 */
[----:B-1----:R-:W-:Y:S01]  /*0990*/  ISETP.LE.AND P0, PT, RZ, UR46, PT ;  /* 0x0000002eff007c0c */ /* 0x002fe2000bf03270 */
[----:B------:R-:W-:-:S04]  /*09a0*/  UIADD3 UR4, -UR36, URZ, URZ ;  /* 0x0000003f24047290 */ /* 0x000fc8000fffe13f */
[----:B------:R-:W-:-:S08]  /*09b0*/  UIMAD UR7, UR7, UR4, UR6 ;  /* 0x00000004070772a4 */ /* 0x000fd0000f8e0206 */
[----:B------:R-:W-:Y:S05]  /*09c0*/  @!P0 BRA `(.L_x_8) ;  /* 0x000000bc00508947 */ /* 0x000fea0003800000 */
[----:B------:R-:W-:Y:S01]  /*09d0*/  ULDC.64 UR4, c[0x0][0x418] ;  /* 0x0001060000047ab9 */ /* 0x000fe20000000a00 */
[----:B------:R-:W-:Y:S01]  /*09e0*/  ULDC UR42, c[0x0][0x424] ;  /* 0x00010900002a7ab9 */ /* 0x000fe20000000800 */
[----:B------:R-:W-:Y:S02]  /*09f0*/  UISETP.NE.U32.AND UP0, UPT, UR4, URZ, UPT ;  /* 0x0000003f0400728c */ /* 0x000fe4000bf05070 */
[----:B------:R-:W-:Y:S02]  /*0a00*/  ULOP3.LUT UR37, UR7, 0xffff, URZ, 0xc0, !UPT ;  /* 0x0000ffff07257892 */ /* 0x000fe4000f8ec03f */
[----:B------:R-:W-:Y:S01]  /*0a10*/  UISETP.NE.AND.EX UP0, UPT, UR5, URZ, UPT, UP0 ;  /* 0x0000003f0500728c */ /* 0x000fe2000bf05300 */
[----:B------:R-:W-:-:S03]  /*0a20*/  ULDC UR4, c[0x0][0x2f0] ;  /* 0x0000bc0000047ab9 */ /* 0x000fc60000000800 */
[----:B------:R-:W-:-:S04]  /*0a30*/  USEL UR42, UR42, 0x1, UP0 ;  /* 0x000000012a2a7887 */ /* 0x000fc80008000000 */
[----:B------:R-:W-:-:S04]  /*0a40*/  UIMAD UR42, UR42, UR4, URZ ;  /* 0x000000042a2a72a4 */ /* 0x000fc8000f8e023f */
[----:B------:R-:W-:Y:S02]  /*0a50*/  UISETP.GE.AND UP0, UPT, UR42, 0x1, UPT ;  /* 0x000000012a00788c */ /* 0x000fe4000bf06270 */
[----:B------:R-:W-:-:S04]  /*0a60*/  UIADD3 UR4, UR42, 0x7f, URZ ;  /* 0x0000007f2a047890 */ /* 0x000fc8000fffe03f */
[----:B------:R-:W-:Y:S01]  /*0a70*/  PLOP3.LUT P0, PT, PT, PT, UP0, 0x80, 0x0 ;  /* 0x000000000000781c */ /* 0x000fe20003f0f008 */
[----:B------:R-:W-:-:S04]  /*0a80*/  USHF.R.S32.HI UR5, URZ, 0x1f, UR4 ;  /* 0x0000001f3f057899 */ /* 0x000fc80008011404 */
[----:B------:R-:W-:-:S03]  /*0a90*/  ULEA.HI UR5, UR5, UR4, URZ, 0x7 ;  /* 0x0000000405057291 */ /* 0x000fc6000f8f383f */
[----:B------:R-:W-:Y:S01]  /*0aa0*/  UMOV UR4, URZ ;  /* 0x0000003f00047c82 */ /* 0x000fe20008000000 */
[----:B------:R-:W-:-:S04]  /*0ab0*/  USHF.R.S32.HI UR6, URZ, 0x7, UR5 ;  /* 0x000000073f067899 */ /* 0x000fc80008011405 */
[----:B------:R-:W-:Y:S08]  /*0ac0*/  @!P0 BRA `(.L_x_9) ;  /* 0x0000000000908947 */ /* 0x000ff00003800000 */
[----:B------:R-:W-:Y:S01]  /*0ad0*/  USHF.R.U32.HI UR7, URZ, 0x10, UR7 ;  /* 0x000000103f077899 */ /* 0x000fe20008011607 */
[----:B------:R-:W-:-:S03]  /*0ae0*/  UMOV UR4, URZ ;  /* 0x0000003f00047c82 */ /* 0x000fc60008000000 */
[----:B------:R-:W-:-:S11]  /*0af0*/  UISETP.NE.AND UP0, UPT, UR7, URZ, UPT ;  /* 0x0000003f0700728c */ /* 0x000fd6000bf05270 */
[----:B------:R-:W-:Y:S02]  /*0b00*/  @!UP0 ULDC UR7, c[0x0][0x9f0] ;  /* 0x00027c0000078ab9 */ /* 0x000fe40000000800 */
[----:B------:R-:W-:Y:S01]  /*0b10*/  IMAD.U32 R3, RZ, RZ, UR7 ;  /* 0x00000007ff037e24 */ /* 0x000fe2000f8e00ff */
[----:B------:R-:W-:-:S04]  /*0b20*/  UIADD3 UR8, UR6, -0x1, UR7 ;  /* 0xffffffff06087890 */ /* 0x000fc8000fffe007 */
[-C--:B------:R-:W-:Y:S02]  /*0b30*/  IABS R0, R3.reuse ;  /* 0x0000000300007213 */ /* 0x080fe40000000000 */
[----:B------:R-:W-:Y:S01]  /*0b40*/  IMAD.U32 R4, RZ, RZ, UR8 ;  /* 0x00000008ff047e24 */ /* 0x000fe2000f8e00ff */
[----:B------:R-:W-:Y:S01]  /*0b50*/  IABS R5, R3 ;  /* 0x0000000300057213 */ /* 0x000fe20000000000 */
[----:B------:R-:W-:Y:S01]  /*0b60*/  ULOP3.LUT UR8, UR8, UR7, URZ, 0x3c, !UPT ;  /* 0x0000000708087292 */ /* 0x000fe2000f8e3c3f */
[----:B------:R-:W-:Y:S02]  /*0b70*/  R2UR UR11, R0 ;  /* 0x00000000000b72ca */ /* 0x000fe400000e0000 */
[----:B------:R-:W-:-:S05]  /*0b80*/  IABS R4, R4 ;  /* 0x0000000400047213 */ /* 0x000fca0000000000 */
[----:B------:R-:W-:-:S05]  /*0b90*/  IMAD.MOV.U32 R3, RZ, RZ, R4 ;  /* 0x000000ffff037224 */ /* 0x000fca00078e0004 */
[----:B------:R-:W-:Y:S01]  /*0ba0*/  R2UR UR10, R3 ;  /* 0x00000000030a72ca */ /* 0x000fe200000e0000 */
[----:B------:R-:W0:Y:S08]  /*0bb0*/  I2F.RP R0, UR11 ;  /* 0x0000000b00007d06 */ /* 0x000e300008209400 */
[----:B0-----:R-:W0:Y:S02]  /*0bc0*/  MUFU.RCP R0, R0 ;  /* 0x0000000000007308 */ /* 0x001e240000001000 */
[----:B0-----:R-:W-:Y:S01]  /*0bd0*/  VIADD R2, R0, 0xffffffe ;  /* 0x0ffffffe00027836 */ /* 0x001fe20000000000 */
[----:B------:R-:W-:-:S05]  /*0be0*/  IADD3 R0, RZ, -R5, RZ ;  /* 0x80000005ff007210 */ /* 0x000fca0007ffe0ff */
[----:B------:R-:W0:Y:S02]  /*0bf0*/  F2I.FTZ.U32.TRUNC.NTZ R2, R2 ;  /* 0x0000000200027305 */ /* 0x000e24000021f000 */
[----:B0-----:R-:W-:-:S13]  /*0c00*/  R2UR UR5, R2 ;  /* 0x00000000020572ca */ /* 0x001fda00000e0000 */
[----:B------:R-:W-:-:S04]  /*0c10*/  UIADD3 UR9, URZ, -UR5, URZ ;  /* 0x800000053f097290 */ /* 0x000fc8000fffe03f */
[----:B------:R-:W-:-:S04]  /*0c20*/  UIMAD UR9, UR9, UR11, URZ ;  /* 0x0000000b090972a4 */ /* 0x000fc8000f8e023f */
[----:B------:R-:W-:-:S03]  /*0c30*/  UIMAD.WIDE.U32 UR4, UR5, UR9, UR4 ;  /* 0x00000009050472a5 */ /* 0x000fc6000f8e0004 */
[----:B------:R-:W-:Y:S01]  /*0c40*/  R2UR UR9, R0 ;  /* 0x00000000000972ca */ /* 0x000fe200000e0000 */
[----:B------:R-:W-:-:S12]  /*0c50*/  UIMAD.WIDE.U32 UR4, UR5, UR10, URZ ;  /* 0x0000000a050472a5 */ /* 0x000fd8000f8e003f */
[----:B------:R-:W-:-:S04]  /*0c60*/  UIMAD UR4, UR5, UR9, UR10 ;  /* 0x00000009050472a4 */ /* 0x000fc8000f8e020a */
[----:B------:R-:W-:-:S11]  /*0c70*/  UISETP.GT.U32.AND UP1, UPT, UR11, UR4, UPT ;  /* 0x000000040b00728c */ /* 0x000fd6000bf24070 */
[----:B------:R-:W-:Y:S02]  /*0c80*/  @!UP1 UIADD3 UR4, UR4, -UR11, URZ ;  /* 0x8000000b04049290 */ /* 0x000fe4000fffe03f */
[----:B------:R-:W-:Y:S02]  /*0c90*/  @!UP1 UIADD3 UR5, UR5, 0x1, URZ ;  /* 0x0000000105059890 */ /* 0x000fe4000fffe03f */
[----:B------:R-:W-:Y:S02]  /*0ca0*/  UISETP.GE.U32.AND UP0, UPT, UR4, UR11, UPT ;  /* 0x0000000b0400728c */ /* 0x000fe4000bf06070 */
[----:B------:R-:W-:-:S09]  /*0cb0*/  UISETP.GE.AND UP1, UPT, UR8, URZ, UPT ;  /* 0x0000003f0800728c */ /* 0x000fd2000bf26270 */
[----:B------:R-:W-:Y:S02]  /*0cc0*/  @UP0 UIADD3 UR5, UR5, 0x1, URZ ;  /* 0x0000000105050890 */ /* 0x000fe4000fffe03f */
[----:B------:R-:W-:-:S05]  /*0cd0*/  UISETP.NE.AND UP0, UPT, UR7, URZ, UPT ;  /* 0x0000003f0700728c */ /* 0x000fca000bf05270 */
[----:B------:R-:W-:Y:S02]  /*0ce0*/  UMOV UR4, UR5 ;  /* 0x0000000500047c82 */ /* 0x000fe40008000000 */
[----:B------:R-:W-:-:S04]  /*0cf0*/  @!UP1 UIADD3 UR4, -UR4, URZ, URZ ;  /* 0x0000003f04049290 */ /* 0x000fc8000fffe13f */
[----:B------:R-:W-:-:S12]  /*0d00*/  @!UP0 ULOP3.LUT UR4, URZ, UR7, URZ, 0x33, !UPT ;  /* 0x000000073f048292 */ /* 0x000fd8000f8e333f */
.L_x_9:
[----:B------:R-:W-:Y:S01]  /*0d10*/  UIMAD UR37, UR37, UR4, URZ ;  /* 0x00000004252572a4 */ /* 0x000fe2000f8e023f */
[----:B------:R-:W-:Y:S01]  /*0d20*/  IMAD.U32 R0, RZ, RZ, UR6 ;  /* 0x00000006ff007e24 */ /* 0x000fe2000f8e00ff */
[----:B------:R-:W-:Y:S01]  /*0d30*/  USHF.R.S32.HI UR47, URZ, 0x1f, UR46 ;  /* 0x0000001f3f2f7899 */ /* 0x000fe2000801142e */
[----:B------:R-:W-:Y:S01]  /*0d40*/  IMAD.U32 R3, RZ, RZ, UR4 ;  /* 0x00000004ff037e24 */ /* 0x000fe2000f8e00ff */
[----:B------:R-:W-:Y:S01]  /*0d50*/  PLOP3.LUT P0, PT, PT, PT, PT, 0x80, 0x0 ;  /* 0x000000000000781c */ /* 0x000fe20003f0f070 */
[----:B------:R-:W-:Y:S01]  /*0d60*/  VIADD R19, R19, 0xffffff80 ;  /* 0xffffff8013137836 */ /* 0x000fe20000000000 */
[----:B------:R-:W-:Y:S01]  /*0d70*/  CS2R R94, SRZ ;  /* 0x00000000005e7805 */ /* 0x000fe2000001ff00 */
[----:B------:R-:W-:Y:S01]  /*0d80*/  IMAD.MOV.U32 R13, RZ, RZ, RZ ;  /* 0x000000ffff0d7224 */ /* 0x000fe200078e00ff */
[----:B------:R-:W-:Y:S02]  /*0d90*/  VIADDMNMX R0, R3, UR37, R0, PT ;  /* 0x0000002503007c46 */ /* 0x000fe4000b800100 */
[----:B------:R-:W-:-:S02]  /*0da0*/  CS2R R2, SRZ ;  /* 0x0000000000027805 */ /* 0x000fc4000001ff00 */
[----:B------:R-:W-:Y:S02]  /*0db0*/  CS2R R90, SRZ ;  /* 0x00000000005a7805 */ /* 0x000fe4000001ff00 */
[----:B------:R-:W-:Y:S02]  /*0dc0*/  CS2R R4, SRZ ;  /* 0x0000000000047805 */ /* 0x000fe4000001ff00 */
[----:B------:R-:W-:Y:S01]  /*0dd0*/  R2UR UR44, R0 ;  /* 0x00000000002c72ca */ /* 0x000fe200000e0000 */
[----:B------:R-:W-:Y:S01]  /*0de0*/  IMAD.MOV.U32 R0, RZ, RZ, RZ ;  /* 0x000000ffff007224 */ /* 0x000fe200078e00ff */
[----:B------:R-:W-:Y:S02]  /*0df0*/  CS2R R8, SRZ ;  /* 0x0000000000087805 */ /* 0x000fe4000001ff00 */
[----:B------:R-:W-:Y:S02]  /*0e00*/  CS2R R14, SRZ ;  /* 0x00000000000e7805 */ /* 0x000fe4000001ff00 */
[----:B------:R-:W-:-:S02]  /*0e10*/  CS2R R102, SRZ ;  /* 0x0000000000667805 */ /* 0x000fc4000001ff00 */
[----:B------:R-:W-:Y:S02]  /*0e20*/  CS2R R98, SRZ ;  /* 0x0000000000627805 */ /* 0x000fe4000001ff00 */
[----:B------:R-:W-:Y:S02]  /*0e30*/  CS2R R10, SRZ ;  /* 0x00000000000a7805 */ /* 0x000fe4000001ff00 */
[----:B------:R-:W-:Y:S02]  /*0e40*/  MOV R18, RZ ;  /* 0x000000ff00127202 */ /* 0x000fe40000000f00 */
[----:B------:R-:W-:Y:S02]  /*0e50*/  CS2R R110, SRZ ;  /* 0x00000000006e7805 */ /* 0x000fe4000001ff00 */
[----:B------:R-:W-:Y:S02]  /*0e60*/  CS2R R106, SRZ ;  /* 0x00000000006a7805 */ /* 0x000fe4000001ff00 */
[----:B------:R-:W-:Y:S01]  /*0e70*/  CS2R R16, SRZ ;  /* 0x0000000000107805 */ /* 0x000fe2000001ff00 */
[----:B------:R-:W-:Y:S01]  /*0e80*/  IMAD.MOV.U32 R58, RZ, RZ, RZ ;  /* 0x000000ffff3a7224 */ /* 0x000fe200078e00ff */
[----:B------:R-:W-:Y:S01]  /*0e90*/  CS2R R118, SRZ ;  /* 0x0000000000767805 */ /* 0x000fe2000001ff00 */
[----:B------:R-:W-:Y:S01]  /*0ea0*/  UISETP.GT.AND UP0, UPT, UR44, UR37, UPT ;  /* 0x000000252c00728c */ /* 0x000fe2000bf04270 */
[----:B------:R-:W-:-:S02]  /*0eb0*/  CS2R R114, SRZ ;  /* 0x0000000000727805 */ /* 0x000fc4000001ff00 */
[----:B------:R-:W-:Y:S01]  /*0ec0*/  CS2R R20, SRZ ;  /* 0x0000000000147805 */ /* 0x000fe2000001ff00 */
[----:B------:R-:W-:Y:S01]  /*0ed0*/  IMAD.MOV.U32 R124, RZ, RZ, RZ ;  /* 0x000000ffff7c7224 */ /* 0x000fe200078e00ff */
[----:B------:R-:W-:Y:S01]  /*0ee0*/  CS2R R126, SRZ ;  /* 0x00000000007e7805 */ /* 0x000fe2000001ff00 */
[----:B------:R-:W-:Y:S01]  /*0ef0*/  IMAD.MOV.U32 R47, RZ, RZ, RZ ;  /* 0x000000ffff2f7224 */ /* 0x000fe200078e00ff */
[----:B------:R-:W-:Y:S02]  /*0f00*/  PLOP3.LUT P1, PT, PT, PT, UP0, 0x80, 0x0 ;  /* 0x000000000000781c */ /* 0x000fe40003f2f008 */
[----:B------:R-:W-:Y:S02]  /*0f10*/  CS2R R122, SRZ ;  /* 0x00000000007a7805 */ /* 0x000fe4000001ff00 */
[----:B------:R-:W-:Y:S01]  /*0f20*/  CS2R R22, SRZ ;  /* 0x0000000000167805 */ /* 0x000fe2000001ff00 */
[----:B------:R-:W-:Y:S01]  /*0f30*/  IMAD.MOV.U32 R132, RZ, RZ, RZ ;  /* 0x000000ffff847224 */ /* 0x000fe200078e00ff */
[----:B------:R-:W-:Y:S01]  /*0f40*/  CS2R R134, SRZ ;  /* 0x0000000000867805 */ /* 0x000fe2000001ff00 */
[----:B------:R-:W-:Y:S01]  /*0f50*/  IMAD.MOV.U32 R51, RZ, RZ, RZ ;  /* 0x000000ffff337224 */ /* 0x000fe200078e00ff */
[----:B------:R-:W-:-:S02]  /*0f60*/  CS2R R130, SRZ ;  /* 0x0000000000827805 */ /* 0x000fc4000001ff00 */
[----:B------:R-:W-:-:S03]  /*0f70*/  CS2R R24, SRZ ;  /* 0x0000000000187805 */ /* 0x000fc6000001ff00 */
[----:B------:R-:W-:Y:S05]  /*0f80*/  @!P1 BRA `(.L_x_10) ;  /* 0x0000005c00049947 */ /* 0x000fea0003800000 */
[----:B------:R-:W-:Y:S01]  /*0f90*/  SHF.R.S32.HI R16, RZ, 0x1f, R19 ;  /* 0x0000001fff107819 */ /* 0x000fe20000011413 */
[----:B------:R-:W0:Y:S01]  /*0fa0*/  S2UR UR43, SR_CgaCtaId ;  /* 0x00000000002b79c3 */ /* 0x000e220000008800 */
[----:B------:R-:W-:Y:S02]  /*0fb0*/  UMOV UR40, 0x400 ;  /* 0x0000040000287882 */ /* 0x000fe40000000000 */
[----:B------:R-:W-:-:S04]  /*0fc0*/  LEA.HI R16, R16, R19, RZ, 0x7 ;  /* 0x0000001310107211 */ /* 0x000fc800078f38ff */
[----:B------:R-:W-:-:S06]  /*0fd0*/  SHF.R.S32.HI R0, RZ, 0x7, R16 ;  /* 0x00000007ff007819 */ /* 0x000fcc0000011410 */
[----:B------:R-:W1:Y:S01]  /*0fe0*/  SHFL.IDX PT, R0, R0, RZ, 0x1f ;  /* 0x00001fff00007589 */ /* 0x000e6200000e0000 */
[----:B0-----:R-:W-:Y:S01]  /*0ff0*/  ULEA UR40, UR43, UR40, 0x18 ;  /* 0x000000282b287291 */ /* 0x001fe2000f8ec03f */
[----:B-1----:R-:W-:-:S13]  /*1000*/  R2UR UR6, R0 ;  /* 0x00000000000672ca */ /* 0x002fda00000e0000 */
[----:B------:R-:W-:Y:S02]  /*1010*/  UIMAD.WIDE UR4, UR6, 0x55555556, URZ ;  /* 0x55555556060478a5 */ /* 0x000fe4000f8e023f */
[----:B------:R-:W-:Y:S02]  /*1020*/  UIADD3 UR4, UR40, 0xc400, URZ ;  /* 0x0000c40028047890 */ /* 0x000fe4000fffe03f */
[----:B------:R-:W-:Y:S02]  /*1030*/  ULEA.HI UR5, UR5, UR5, URZ, 0x1 ;  /* 0x0000000505057291 */ /* 0x000fe4000f8f083f */
[----:B------:R-:W-:Y:S02]  /*1040*/  ULOP3.LUT UP0, URZ, UR4, 0x3ff, URZ, 0xc0, !UPT ;  /* 0x000003ff043f7892 */ /* 0x000fe4000f80c03f */
[----:B------:R-:W-:-:S04]  /*1050*/  UIMAD UR5, UR5, -0x3, UR6 ;  /* 0xfffffffd050578a4 */ /* 0x000fc8000f8e0206 */
[----:B------:R-:W-:Y:S01]  /*1060*/  PLOP3.LUT P0, PT, PT, PT, UP0, 0x80, 0x0 ;  /* 0x000000000000781c */ /* 0x000fe20003f0f008 */
[----:B------:R-:W-:-:S04]  /*1070*/  ULEA UR5, UR5, UR4, 0xb ;  /* 0x0000000405057291 */ /* 0x000fc8000f8e583f */
[----:B------:R-:W-:-:S04]  /*1080*/  USHF.R.U32.HI UR5, URZ, 0x4, UR5 ;  /* 0x000000043f057899 */ /* 0x000fc80008011605 */
[----:B------:R-:W-:-:S04]  /*1090*/  ULOP3.LUT UR45, UR5, 0x3fff, URZ, 0xc0, !UPT ;  /* 0x00003fff052d7892 */ /* 0x000fc8000f8ec03f */
[----:B------:R-:W-:Y:S08]  /*10a0*/  @!P0 BRA `(.L_x_11) ;  /* 0x0000000000408947 */ /* 0x000ff00003800000 */
[----:B------:R-:W-:Y:S01]  /*10b0*/  MOV R0, 0x0 ;  /* 0x0000000000007802 */ /* 0x000fe20000000f00 */
[----:B------:R-:W-:Y:S01]  /*10c0*/  ULDC.64 UR4, c[0x4][0x98] ;  /* 0x0100260000047ab9 */ /* 0x000fe20000000a00 */
[----:B------:R-:W-:Y:S01]  /*10d0*/  ULDC.64 UR6, c[0x4][0x30] ;  /* 0x01000c0000067ab9 */ /* 0x000fe20000000a00 */
[----:B------:R-:W-:Y:S01]  /*10e0*/  MOV R4, UR4 ;  /* 0x0000000400047c02 */ /* 0x000fe20008000f00 */
[----:B------:R0:W1:Y:S01]  /*10f0*/  LDC.64 R2, c[0x4][R0] ;  /* 0x0100000000027b82 */ /* 0x0000620000000a00 */
[----:B------:R-:W-:Y:S01]  /*1100*/  IMAD.U32 R5, RZ, RZ, UR5 ;  /* 0x00000005ff057e24 */ /* 0x000fe2000f8e00ff */
[----:B------:R-:W-:Y:S01]  /*1110*/  ULDC.64 UR4, c[0x4][0xa0] ;  /* 0x0100280000047ab9 */ /* 0x000fe20000000a00 */
[----:B------:R-:W-:Y:S01]  /*1120*/  IMAD.U32 R10, RZ, RZ, UR6 ;  /* 0x00000006ff0a7e24 */ /* 0x000fe2000f8e00ff */
[----:B------:R-:W-:Y:S01]  /*1130*/  MOV R8, 0x70 ;  /* 0x0000007000087802 */ /* 0x000fe20000000f00 */
[----:B------:R-:W-:Y:S02]  /*1140*/  IMAD.U32 R6, RZ, RZ, UR4 ;  /* 0x00000004ff067e24 */ /* 0x000fe4000f8e00ff */
[----:B------:R-:W-:-:S02]  /*1150*/  IMAD.U32 R7, RZ, RZ, UR5 ;  /* 0x00000005ff077e24 */ /* 0x000fc4000f8e00ff */
[----:B------:R-:W-:Y:S02]  /*1160*/  IMAD.U32 R11, RZ, RZ, UR7 ;  /* 0x00000007ff0b7e24 */ /* 0x000fe4000f8e00ff */
[----:B------:R-:W-:Y:S02]  /*1170*/  IMAD.MOV.U32 R12, RZ, RZ, 0x1 ;  /* 0x00000001ff0c7424 */ /* 0x000fe400078e00ff */
[----:B0-----:R-:W-:-:S07]  /*1180*/  IMAD.MOV.U32 R13, RZ, RZ, RZ ;  /* 0x000000ffff0d7224 */ /* 0x001fce00078e00ff */
[----:B------:R-:W-:-:S07]  /*1190*/  LEPC R20, `(.L_x_11) ;  /* 0x000000001014794e */ /* 0x000fce0000000000 */
[----:B-1----:R-:W-:Y:S05]  /*11a0*/  CALL.ABS.NOINC R2 ;  /* 0x0000000002007343 */ /* 0x002fea0003c00000 */
.L_x_11:
[----:B------:R-:W-:Y:S01]  /*11b0*/  ULDC.64 UR6, c[0x0][0x990] ;  /* 0x0002640000067ab9 */ /* 0x000fe20000000a00 */
[----:B------:R-:W-:Y:S01]  /*11c0*/  ULDC.64 UR4, c[0x0][0x998] ;  /* 0x0002660000047ab9 */ /* 0x000fe20000000a00 */
[----:B------:R-:W-:Y:S01]  /*11d0*/  UISETP.NE.U32.AND UP0, UPT, UR6, URZ, UPT ;  /* 0x0000003f0600728c */ /* 0x000fe2000bf05070 */
[----:B------:R-:W-:Y:S01]  /*11e0*/  IMAD.MOV.U32 R7, RZ, RZ, 0x3f800000 ;  /* 0x3f800000ff077424 */ /* 0x000fe200078e00ff */
[----:B------:R-:W-:Y:S01]  /*11f0*/  UISETP.NE.U32.AND UP1, UPT, UR4, URZ, UPT ;  /* 0x0000003f0400728c */ /* 0x000fe2000bf25070 */
[----:B------:R-:W-:Y:S01]  /*1200*/  IMAD.MOV.U32 R0, RZ, RZ, 0x3f800000 ;  /* 0x3f800000ff007424 */ /* 0x000fe200078e00ff */
[----:B------:R-:W-:Y:S02]  /*1210*/  UISETP.NE.AND.EX UP0, UPT, UR7, URZ, UPT, UP0 ;  /* 0x0000003f0700728c */ /* 0x000fe4000bf05300 */
[----:B------:R-:W-:-:S04]  /*1220*/  UISETP.NE.AND.EX UP1, UPT, UR5, URZ, UPT, UP1 ;  /* 0x0000003f0500728c */ /* 0x000fc8000bf25310 */
[----:B------:R-:W-:Y:S02]  /*1230*/  PLOP3.LUT P0, PT, PT, PT, UP0, 0x80, 0x0 ;  /* 0x000000000000781c */ /* 0x000fe40003f0f008 */
[----:B------:R-:W-:-:S03]  /*1240*/  PLOP3.LUT P1, PT, PT, PT, UP1, 0x80, 0x0 ;  /* 0x000000000000781c */ /* 0x000fc60003f2f018 */
[----:B------:R-:W-:Y:S01]  /*1250*/  @UP0 ULDC.64 UR12, c[0x0][0x9a8] ;  /* 0x00026a00000c0ab9 */ /* 0x000fe20000000a00 */
[----:B------:R-:W-:Y:S01]  /*1260*/  @UP0 ULDC.64 UR16, c[0x0][0x9b0] ;  /* 0x00026c0000100ab9 */ /* 0x000fe20000000a00 */
[----:B------:R-:W-:Y:S01]  /*1270*/  @UP1 ULDC.64 UR14, c[0x0][0x9b8] ;  /* 0x00026e00000e1ab9 */ /* 0x000fe20000000a00 */
[----:B------:R-:W-:Y:S02]  /*1280*/  @UP0 UIMAD UR10, UR47, UR12, URZ ;  /* 0x0000000c2f0a02a4 */ /* 0x000fe4000f8e023f */
[----:B------:R-:W-:Y:S02]  /*1290*/  @UP0 UIMAD.WIDE.U32 UR8, UR46, UR12, URZ ;  /* 0x0000000c2e0802a5 */ /* 0x000fe4000f8e003f */
[----:B------:R-:W-:Y:S02]  /*12a0*/  @UP1 UIMAD UR12, UR47, UR14, URZ ;  /* 0x0000000e2f0c12a4 */ /* 0x000fe4000f8e023f */
[----:B------:R-:W-:Y:S02]  /*12b0*/  @UP0 UIMAD UR13, UR46, UR13, UR10 ;  /* 0x0000000d2e0d02a4 */ /* 0x000fe4000f8e020a */
[----:B------:R-:W-:-:S02]  /*12c0*/  @UP1 UIMAD.WIDE.U32 UR10, UR46, UR14, URZ ;  /* 0x0000000e2e0a12a5 */ /* 0x000fc4000f8e003f */
[----:B------:R-:W-:Y:S02]  /*12d0*/  @UP1 UIMAD UR14, UR46, UR15, UR12 ;  /* 0x0000000f2e0e12a4 */ /* 0x000fe4000f8e020c */
[----:B------:R-:W-:Y:S02]  /*12e0*/  @UP0 USHF.R.S32.HI UR12, URZ, 0x1f, UR36 ;  /* 0x0000001f3f0c0899 */ /* 0x000fe40008011424 */
[----:B------:R-:W-:Y:S01]  /*12f0*/  @UP1 USHF.R.S32.HI UR15, URZ, 0x1f, UR36 ;  /* 0x0000001f3f0f1899 */ /* 0x000fe20008011424 */
[----:B------:R-:W-:Y:S01]  /*1300*/  @UP1 ULDC.64 UR18, c[0x0][0x9c0] ;  /* 0x0002700000121ab9 */ /* 0x000fe20000000a00 */
[----:B------:R-:W-:Y:S02]  /*1310*/  @UP0 UIMAD UR12, UR12, UR16, URZ ;  /* 0x000000100c0c02a4 */ /* 0x000fe4000f8e023f */
[----:B------:R-:W-:Y:S02]  /*1320*/  @UP0 UIADD3 UR9, UR9, UR13, URZ ;  /* 0x0000000d09090290 */ /* 0x000fe4000fffe03f */
[----:B------:R-:W-:-:S02]  /*1330*/  @UP1 UIMAD UR13, UR15, UR18, URZ ;  /* 0x000000120f0d12a4 */ /* 0x000fc4000f8e023f */
[----:B------:R-:W-:Y:S02]  /*1340*/  @UP1 UIADD3 UR11, UR11, UR14, URZ ;  /* 0x0000000e0b0b1290 */ /* 0x000fe4000fffe03f */
[----:B------:R-:W-:Y:S02]  /*1350*/  @UP0 UIMAD UR12, UR36, UR17, UR12 ;  /* 0x00000011240c02a4 */ /* 0x000fe4000f8e020c */
[----:B------:R-:W-:Y:S02]  /*1360*/  @UP0 UIMAD.WIDE.U32 UR8, UR36, UR16, UR8 ;  /* 0x00000010240802a5 */ /* 0x000fe4000f8e0008 */
[----:B------:R-:W-:Y:S02]  /*1370*/  @UP1 UIMAD UR13, UR36, UR19, UR13 ;  /* 0x00000013240d12a4 */ /* 0x000fe4000f8e020d */
[----:B------:R-:W-:Y:S02]  /*1380*/  @UP1 UIMAD.WIDE.U32 UR10, UR36, UR18, UR10 ;  /* 0x00000012240a12a5 */ /* 0x000fe4000f8e000a */
[----:B------:R-:W-:-:S02]  /*1390*/  @UP0 UIADD3 UR12, UR9, UR12, URZ ;  /* 0x0000000c090c0290 */ /* 0x000fc4000fffe03f */
[----:B------:R-:W-:Y:S02]  /*13a0*/  @UP0 ULEA UR6, UP2, UR8, UR6, 0x2 ;  /* 0x0000000608060291 */ /* 0x000fe4000f84103f */
[----:B------:R-:W-:Y:S02]  /*13b0*/  @UP1 UIADD3 UR9, UR11, UR13, URZ ;  /* 0x0000000d0b091290 */ /* 0x000fe4000fffe03f */
[----:B------:R-:W-:Y:S02]  /*13c0*/  @UP1 ULEA UR4, UP3, UR10, UR4, 0x2 ;  /* 0x000000040a041291 */ /* 0x000fe4000f86103f */
[----:B------:R-:W-:Y:S01]  /*13d0*/  @UP0 ULEA.HI.X UR7, UR8, UR7, UR12, 0x2, UP2 ;  /* 0x0000000708070291 */ /* 0x000fe200090f140c */
[----:B------:R-:W-:Y:S01]  /*13e0*/  IMAD.U32 R2, RZ, RZ, UR6 ;  /* 0x00000006ff027e24 */ /* 0x000fe2000f8e00ff */
[----:B------:R-:W-:Y:S02]  /*13f0*/  @UP1 ULEA.HI.X UR5, UR10, UR5, UR9, 0x2, UP3 ;  /* 0x000000050a051291 */ /* 0x000fe400098f1409 */
[----:B------:R-:W-:Y:S01]  /*1400*/  IMAD.U32 R4, RZ, RZ, UR4 ;  /* 0x00000004ff047e24 */ /* 0x000fe2000f8e00ff */
[----:B------:R-:W-:Y:S01]  /*1410*/  SHF.L.U32 R6, RZ, 0x1f, RZ ;  /* 0x0000001fff067819 */ /* 0x000fe200000006ff */
[----:B------:R-:W-:Y:S01]  /*1420*/  ULDC UR4, c[0x0][0x9d8] ;  /* 0x0002760000047ab9 */ /* 0x000fe20000000800 */
[----:B------:R-:W-:Y:S01]  /*1430*/  MOV R3, UR7 ;  /* 0x0000000700037c02 */ /* 0x000fe20008000f00 */
[----:B------:R-:W-:-:S04]  /*1440*/  IMAD.U32 R5, RZ, RZ, UR5 ;  /* 0x00000005ff057e24 */ /* 0x000fc8000f8e00ff */
[----:B------:R-:W2:Y:S04]  /*1450*/  @P0 LDG.E R7, desc[UR38][R2.64] ;  /* 0x0000002602070981 */ /* 0x000ea8000c1e1900 */
[----:B------:R-:W2:Y:S01]  /*1460*/  @P1 LDG.E R0, desc[UR38][R4.64] ;  /* 0x0000002604001981 */ /* 0x000ea2000c1e1900 */
[----:B------:R-:W0:Y:S01]  /*1470*/  SYNCS.PHASECHK.TRANS64.TRYWAIT P0, [UR40+0x17000], R6 ;  /* 0x01700006ff0075a7 */ /* 0x000e220008000168 */
[----:B--2---:R-:W-:-:S04]  /*1480*/  FMUL.FTZ R0, R7, R0 ;  /* 0x0000000007007220 */ /* 0x004fc80000410000 */
[----:B------:R-:W-:Y:S01]  /*1490*/  FMUL.FTZ R0, R0, UR4 ;  /* 0x0000000400007c20 */ /* 0x000fe20008410000 */
[----:B0-----:R-:W-:Y:S06]  /*14a0*/  @!P0 BRA `(.L_x_12) ;  /* 0x000000b000a08947 */ /* 0x001fec0003800000 */
.L_x_96:
[----:B------:R-:W-:-:S06]  /*14b0*/  ULOP3.LUT UR4, UR41, 0x1, URZ, 0xfc, !UPT ;  /* 0x0000000129047892 */ /* 0x000fcc000f8efc3f */
[----:B------:R-:W-:-:S05]  /*14c0*/  IMAD.U32 R2, RZ, RZ, UR4 ;  /* 0x00000004ff027e24 */ /* 0x000fca000f8e00ff */
[----:B------:R-:W-:-:S13]  /*14d0*/  ISETP.NE.AND P0, PT, R2, 0x3, PT ;  /* 0x000000030200780c */ /* 0x000fda0003f05270 */
[----:B------:R-:W-:Y:S05]  /*14e0*/  @!P0 BRA `(.L_x_13) ;  /* 0x0000000000048947 */ /* 0x000fea0003800000 */
[----:B------:R-:W-:Y:S01]  /*14f0*/  BPT.TRAP 0x1 ;  /* 0x000000040000795c */ /* 0x000fe20000300000 */
.L_x_13:
[----:B------:R1:W2:Y:S01]  /*1500*/  SYNCS.PHASECHK.TRANS64.TRYWAIT P1, [UR40+0x17030], R6 ;  /* 0x01703006ff0075a7 */ /* 0x0002a20008020168 */
[----:B------:R-:W-:Y:S05]  /*1510*/  @!P0 BRA `(.L_x_14) ;  /* 0x0000000000048947 */ /* 0x000fea0003800000 */
[----:B------:R-:W-:Y:S01]  /*1520*/  BPT.TRAP 0x1 ;  /* 0x000000040000795c */ /* 0x000fe20000300000 */
.L_x_14:
[----:B------:R-:W-:Y:S02]  /*1530*/  IMAD.U32 R4, RZ, RZ, UR45 ;  /* 0x0000002dff047e24 */ /* 0x000fe4000f8e00ff */
[----:B------:R-:W-:Y:S01]  /*1540*/  IMAD.MOV.U32 R2, RZ, RZ, RZ ;  /* 0x000000ffff027224 */ /* 0x000fe200078e00ff */
[----:B--2---:R-:W-:Y:S06]  /*1550*/  @P1 BRA `(.L_x_15) ;  /* 0x0000000000081947 */ /* 0x004fec0003800000 */
[----:B------:R-:W2:Y:S02]  /*1560*/  SYNCS.PHASECHK.TRANS64.TRYWAIT P1, [UR40+0x17030], R6 ;  /* 0x01703006ff0075a7 */ /* 0x000ea40008020168 */
[----:B--2---:R-:W-:Y:S05]  /*1570*/  @!P1 BRA `(.L_x_16) ;  /* 0x000000b000849947 */ /* 0x004fea0003800000 */
.L_x_15:
[----:B------:R-:W-:Y:S05]  /*1580*/  WARPSYNC.ALL ;  /* 0x0000000000007948 */ /* 0x000fea0003800000 */
[----:B------:R-:W-:Y:S01]  /*1590*/  MOV R89, RZ ;  /* 0x000000ff00597202 */ /* 0x000fe20000000f00 */
[----:B------:R-:W-:Y:S01]  /*15a0*/  IMAD.MOV.U32 R5, RZ, RZ, -0x3ffffff0 ;  /* 0xc0000010ff057424 */ /* 0x000fe200078e00ff */
[----:B------:R-:W-:Y:S01]  /*15b0*/  LOP3.LUT R4, R4, 0x10000, RZ, 0xfc, !PT ;  /* 0x0001000004047812 */ /* 0x000fe200078efcff */
[----:B------:R-:W-:-:S03]  /*15c0*/  UIADD3 UR4, UR40, 0x10c00, URZ ;  /* 0x00010c0028047890 */ /* 0x000fc6000fffe03f */
[C---:B------:R-:W-:Y:S01]  /*15d0*/  R2UR UR8, R4.reuse ;  /* 0x00000000040872ca */ /* 0x040fe200000e0000 */
[----:B------:R-:W-:Y:S01]  /*15e0*/  WARPGROUP.ARRIVE ;  /* 0x00000000000079c5 */ /* 0x000fe20000000000 */
[----:B------:R-:W-:Y:S01]  /*15f0*/  R2UR UR9, R5 ;  /* 0x00000000050972ca */ /* 0x000fe200000e0000 */
[----:B------:R-:W-:Y:S01]  /*1600*/  USHF.R.U32.HI UR4, URZ, 0x4, UR4 ;  /* 0x000000043f047899 */ /* 0x000fe20008011604 */
[----:B------:R-:W-:Y:S01]  /*1610*/  R2UR UR12, R4 ;  /* 0x00000000040c72ca */ /* 0x000fe200000e0000 */
[----:B------:R-:W-:Y:S01]  /*1620*/  UMOV UR11, 0xc0000010 ;  /* 0xc0000010000b7882 */ /* 0x000fe20000000000 */
[----:B------:R-:W-:Y:S01]  /*1630*/  UMOV UR13, 0xc0000010 ;  /* 0xc0000010000d7882 */ /* 0x000fe20000000000 */
[----:B------:R-:W-:Y:S01]  /*1640*/  ULOP3.LUT UR4, UR4, 0x3fff, URZ, 0xc0, !UPT ;  /* 0x00003fff04047892 */ /* 0x000fe2000f8ec03f */
[----:B------:R-:W-:-:S03]  /*1650*/  UMOV UR15, 0xc0000010 ;  /* 0xc0000010000f7882 */ /* 0x000fc60000000000 */
[----:B------:R-:W-:-:S04]  /*1660*/  ULOP3.LUT UR16, UR4, 0x10000, URZ, 0xfc, !UPT ;  /* 0x0001000004107892 */ /* 0x000fc8000f8efc3f */
[----:B------:R-:W-:-:S03]  /*1670*/  UIADD3 UR14, UR16, 0x200, URZ ;  /* 0x00000200100e7890 */ /* 0x000fc6000fffe03f */
[----:B------:R-:W-:Y:S02]  /*1680*/  UMOV UR10, UR16 ;  /* 0x00000010000a7c82 */ /* 0x000fe40008000000 */
[----:B------:R-:W-:Y:S01]  /*1690*/  QGMMA.64x128x32.F32.E4M3.E4M3 R24, gdesc[UR8], RZ, !UPT, gsb0 ;  /* 0x01e00000081879f3 */ /* 0x000fe2000c0008ff */
[----:B------:R-:W-:Y:S02]  /*16a0*/  UIADD3 UR8, UR12, 0x180, URZ ;  /* 0x000001800c087890 */ /* 0x000fe4000fffe03f */
[----:B------:R-:W-:Y:S01]  /*16b0*/  UIADD3 UR10, UR16, 0x100, URZ ;  /* 0x00000100100a7890 */ /* 0x000fe2000fffe03f */
[----:B------:R-:W-:Y:S01]  /*16c0*/  UMOV UR9, 0xc0000010 ;  /* 0xc000001000097882 */ /* 0x000fe20000000000 */
[----:B------:R-:W-:Y:S01]  /*16d0*/  UMOV UR11, 0xc0000010 ;  /* 0xc0000010000b7882 */ /* 0x000fe20000000000 */
[----:B------:R-:W-:Y:S01]  /*16e0*/  UIADD3 UR12, UR12, 0x300, URZ ;  /* 0x000003000c0c7890 */ /* 0x000fe2000fffe03f */
[----:B------:R-:W-:Y:S02]  /*16f0*/  WARPGROUP.DEPBAR.LE gsb0, 0x0 ;  /* 0x00008000000079c5 */ /* 0x000fe40000010000 */
[----:B------:R-:W-:-:S06]  /*1700*/  WARPGROUP.ARRIVE ;  /* 0x00000000000079c5 */ /* 0x000fcc0000000000 */
[----:B------:R-:W-:Y:S03]  /*1710*/  QGMMA.64x128x32.F32.E4M3.E4M3 R24, gdesc[UR8], R24, gsb0 ;  /* 0x01e00000081879f3 */ /* 0x000fe60008000818 */
[----:B------:R-:W-:Y:S02]  /*1720*/  WARPGROUP.DEPBAR.LE gsb0, 0x0 ;  /* 0x00008000000079c5 */ /* 0x000fe40000010000 */
[----:B------:R-:W-:-:S07]  /*1730*/  WARPGROUP.ARRIVE ;  /* 0x00000000000079c5 */ /* 0x000fce0000000000 */
[----:B------:R-:W-:Y:S03]  /*1740*/  QGMMA.64x128x32.F32.E4M3.E4M3 R24, gdesc[UR12], R24, gsb0 ;  /* 0x01e000000c1879f3 */ /* 0x000fe60008000818 */
[----:B------:R-:W-:Y:S02]  /*1750*/  WARPGROUP.DEPBAR.LE gsb0, 0x0 ;  /* 0x00008000000079c5 */ /* 0x000fe40000010000 */
[----:B------:R-:W-:Y:S05]  /*1760*/  @!P0 BRA `(.L_x_17) ;  /* 0x0000000000048947 */ /* 0x000fea0003800000 */
[----:B------:R-:W-:Y:S01]  /*1770*/  BPT.TRAP 0x1 ;  /* 0x000000040000795c */ /* 0x000fe20000300000 */
.L_x_17:
[C---:B0-----:R-:W-:Y:S01]  /*1780*/  FMUL.FTZ R3, R0.reuse, R24 ;  /* 0x0000001800037220 */ /* 0x041fe20000410000 */
[C---:B------:R-:W-:Y:S01]  /*1790*/  FMUL.FTZ R24, R0.reuse, R35 ;  /* 0x0000002300187220 */ /* 0x040fe20000410000 */
[C---:B------:R-:W-:Y:S01]  /*17a0*/  FMUL.FTZ R35, R0.reuse, R47 ;  /* 0x0000002f00237220 */ /* 0x040fe20000410000 */
[----:B------:R-:W-:Y:S01]  /*17b0*/  FMUL.FTZ R47, R0, R58 ;  /* 0x0000003a002f7220 */ /* 0x000fe20000410000 */
[----:B------:R-:W-:Y:S01]  /*17c0*/  LOP3.LUT R58, R16, 0xffffff80, RZ, 0xc0, !PT ;  /* 0xffffff80103a7812 */ /* 0x000fe200078ec0ff */
[C---:B------:R-:W-:Y:S01]  /*17d0*/  FMUL.FTZ R23, R0.reuse, R34 ;  /* 0x0000002200177220 */ /* 0x040fe20000410000 */
[C---:B------:R-:W-:Y:S01]  /*17e0*/  FMUL.FTZ R34, R0.reuse, R57 ;  /* 0x0000003900227220 */ /* 0x040fe20000410000 */
[C---:B------:R-:W-:Y:S01]  /*17f0*/  FMUL.FTZ R11, R0.reuse, R26 ;  /* 0x0000001a000b7220 */ /* 0x040fe20000410000 */
[C---:B------:R-:W-:Y:S01]  /*1800*/  FMUL.FTZ R12, R0.reuse, R27 ;  /* 0x0000001b000c7220 */ /* 0x040fe20000410000 */
[----:B------:R-:W-:Y:S02]  /*1810*/  IMAD.IADD R58, R19, 0x1, -R58 ;  /* 0x00000001133a7824 */ /* 0x000fe400078e0a3a */
[C---:B------:R-:W-:Y:S01]  /*1820*/  FMUL.FTZ R15, R0.reuse, R30 ;  /* 0x0000001e000f7220 */ /* 0x040fe20000410000 */
[C---:B------:R-:W-:Y:S01]  /*1830*/  FMUL.FTZ R20, R0.reuse, R31 ;  /* 0x0000001f00147220 */ /* 0x040fe20000410000 */
[----:B------:R-:W-:Y:S01]  /*1840*/  MUFU.TANH R23, R23 ;  /* 0x0000001700177308 */ /* 0x000fe20000002400 */
[C---:B-1----:R-:W-:Y:S01]  /*1850*/  FMUL.FTZ R6, R0.reuse, R25 ;  /* 0x0000001900067220 */ /* 0x042fe20000410000 */
[----:B------:R-:W-:Y:S01]  /*1860*/  SHF.R.S32.HI R57, RZ, 0x1f, R58 ;  /* 0x0000001fff397819 */ /* 0x000fe2000001143a */
[C---:B------:R-:W-:Y:S01]  /*1870*/  FMUL.FTZ R7, R0.reuse, R28 ;  /* 0x0000001c00077220 */ /* 0x040fe20000410000 */
[C---:B------:R-:W-:Y:S01]  /*1880*/  FMUL.FTZ R28, R0.reuse, R38 ;  /* 0x00000026001c7220 */ /* 0x040fe20000410000 */
[C---:B------:R-:W-:Y:S01]  /*1890*/  FMUL.FTZ R27, R0.reuse, R39 ;  /* 0x00000027001b7220 */ /* 0x040fe20000410000 */
[----:B------:R-:W-:Y:S01]  /*18a0*/  LEA.HI R57, R57, R58, RZ, 0x2 ;  /* 0x0000003a39397211 */ /* 0x000fe200078f10ff */
[C---:B------:R-:W-:Y:S01]  /*18b0*/  FMUL.FTZ R8, R0.reuse, R29 ;  /* 0x0000001d00087220 */ /* 0x040fe20000410000 */
[----:B------:R-:W0:Y:S01]  /*18c0*/  MUFU.TANH R11, R11 ;  /* 0x0000000b000b7308 */ /* 0x000e220000002400 */
[C---:B------:R-:W-:Y:S01]  /*18d0*/  FMUL.FTZ R31, R0.reuse, R42 ;  /* 0x0000002a001f7220 */ /* 0x040fe20000410000 */
[----:B------:R-:W-:Y:S01]  /*18e0*/  LOP3.LUT R57, R57, 0x7ffffffc, RZ, 0xc0, !PT ;  /* 0x7ffffffc39397812 */ /* 0x000fe200078ec0ff */
[C---:B------:R-:W-:Y:S01]  /*18f0*/  FMUL.FTZ R17, R0.reuse, R41 ;  /* 0x0000002900117220 */ /* 0x040fe20000410000 */
[C---:B------:R-:W-:Y:S01]  /*1900*/  FMUL.FTZ R41, R0.reuse, R65 ;  /* 0x0000004100297220 */ /* 0x040fe20000410000 */
[C---:B------:R-:W-:Y:S01]  /*1910*/  FMUL.FTZ R10, R0.reuse, R32 ;  /* 0x00000020000a7220 */ /* 0x040fe20000410000 */
[----:B------:R-:W-:Y:S01]  /*1920*/  FMUL.FTZ R32, R0, R43 ;  /* 0x0000002b00207220 */ /* 0x000fe20000410000 */
[----:B------:R-:W-:Y:S01]  /*1930*/  IMAD.IADD R57, R58, 0x1, -R57 ;  /* 0x000000013a397824 */ /* 0x000fe200078e0a39 */
[----:B------:R-:W1:Y:S01]  /*1940*/  MUFU.TANH R12, R12 ;  /* 0x0000000c000c7308 */ /* 0x000e620000002400 */
[----:B------:R-:W-:-:S02]  /*1950*/  IMAD.MOV.U32 R58, RZ, RZ, -0x2 ;  /* 0xfffffffeff3a7424 */ /* 0x000fc400078e00ff */
[C---:B------:R-:W-:Y:S01]  /*1960*/  FMUL.FTZ R9, R0.reuse, R33 ;  /* 0x0000002100097220 */ /* 0x040fe20000410000 */
[C---:B------:R-:W-:Y:S01]  /*1970*/  FMUL.FTZ R14, R0.reuse, R36 ;  /* 0x00000024000e7220 */ /* 0x040fe20000410000 */
[C---:B------:R-:W-:Y:S01]  /*1980*/  FMUL.FTZ R36, R0.reuse, R46 ;  /* 0x0000002e00247220 */ /* 0x040fe20000410000 */
[----:B------:R-:W-:Y:S02]  /*1990*/  IMAD R57, R57, R58, 0x80 ;  /* 0x0000008039397424 */ /* 0x000fe400078e023a */
[C---:B------:R-:W-:Y:S01]  /*19a0*/  FMUL.FTZ R13, R0.reuse, R37 ;  /* 0x00000025000d7220 */ /* 0x040fe20000410000 */
[----:B------:R-:W-:Y:S01]  /*19b0*/  IMAD.U32 R58, RZ, RZ, UR44 ;  /* 0x0000002cff3a7e24 */ /* 0x000fe2000f8e00ff */
[----:B------:R-:W2:Y:S01]  /*19c0*/  MUFU.TANH R15, R15 ;  /* 0x0000000f000f7308 */ /* 0x000ea20000002400 */
[C---:B------:R-:W-:Y:S01]  /*19d0*/  FMUL.FTZ R39, R0.reuse, R50 ;  /* 0x0000003200277220 */ /* 0x040fe20000410000 */
[----:B------:R-:W-:Y:S01]  /*19e0*/  IADD3 R57, R57, UR42, RZ ;  /* 0x0000002a39397c10 */ /* 0x000fe2000fffe0ff */
[C---:B------:R-:W-:Y:S01]  /*19f0*/  FMUL.FTZ R18, R0.reuse, R40 ;  /* 0x0000002800127220 */ /* 0x040fe20000410000 */
[C---:B------:R-:W-:Y:S01]  /*1a00*/  FMUL.FTZ R40, R0.reuse, R51 ;  /* 0x0000003300287220 */ /* 0x040fe20000410000 */
[C---:B------:R-:W-:Y:S01]  /*1a10*/  FMUL.FTZ R22, R0.reuse, R44 ;  /* 0x0000002c00167220 */ /* 0x040fe20000410000 */
[----:B------:R-:W-:Y:S01]  /*1a20*/  FMUL.FTZ R44, R0, R54 ;  /* 0x00000036002c7220 */ /* 0x000fe20000410000 */
[----:B------:R-:W-:Y:S01]  /*1a30*/  IMAD R57, R58, -0x80, R57 ;  /* 0xffffff803a397824 */ /* 0x000fe200078e0239 */
[----:B------:R-:W3:Y:S01]  /*1a40*/  MUFU.TANH R20, R20 ;  /* 0x0000001400147308 */ /* 0x000ee20000002400 */
[C---:B------:R-:W-:Y:S01]  /*1a50*/  FMUL.FTZ R43, R0.reuse, R55 ;  /* 0x00000037002b7220 */ /* 0x040fe20000410000 */
[C---:B------:R-:W-:Y:S01]  /*1a60*/  FMUL.FTZ R21, R0.reuse, R45 ;  /* 0x0000002d00157220 */ /* 0x040fe20000410000 */
[C---:B------:R-:W-:Y:S01]  /*1a70*/  FMUL.FTZ R26, R0.reuse, R48 ;  /* 0x00000030001a7220 */ /* 0x040fe20000410000 */
[C---:B------:R-:W-:Y:S01]  /*1a80*/  ISETP.GT.AND P2, PT, R57.reuse, RZ, PT ;  /* 0x000000ff3900720c */ /* 0x040fe20003f44270 */
[C---:B------:R-:W-:Y:S01]  /*1a90*/  FMUL.FTZ R48, R0.reuse, R59 ;  /* 0x0000003b00307220 */ /* 0x040fe20000410000 */
[C---:B------:R-:W-:Y:S01]  /*1aa0*/  ISETP.GT.AND P1, PT, R57.reuse, 0x1, PT ;  /* 0x000000013900780c */ /* 0x040fe20003f24270 */
[C---:B------:R-:W-:Y:S01]  /*1ab0*/  FMUL.FTZ R25, R0.reuse, R49 ;  /* 0x0000003100197220 */ /* 0x040fe20000410000 */
[----:B------:R-:W4:Y:S01]  /*1ac0*/  MUFU.TANH R3, R3 ;  /* 0x0000000300037308 */ /* 0x000f220000002400 */
[----:B------:R-:W-:Y:S01]  /*1ad0*/  ISETP.GT.AND P6, PT, R57, 0x8, PT ;  /* 0x000000083900780c */ /* 0x000fe20003fc4270 */
[C---:B------:R-:W-:Y:S01]  /*1ae0*/  FMUL.FTZ R29, R0.reuse, R52 ;  /* 0x00000034001d7220 */ /* 0x040fe20000410000 */
[----:B0-----:R-:W-:Y:S01]  /*1af0*/  FSEL R11, R11, -INF , P2 ;  /* 0xff8000000b0b7808 */ /* 0x001fe20001000000 */
[----:B------:R-:W-:Y:S01]  /*1b00*/  FMUL.FTZ R52, R0, R62 ;  /* 0x0000003e00347220 */ /* 0x000fe20000410000 */
[----:B-1----:R-:W-:Y:S01]  /*1b10*/  FSEL R12, R12, -INF , P1 ;  /* 0xff8000000c0c7808 */ /* 0x002fe20000800000 */
[C---:B------:R-:W-:Y:S01]  /*1b20*/  FMUL.FTZ R51, R0.reuse, R63 ;  /* 0x0000003f00337220 */ /* 0x040fe20000410000 */
[----:B------:R-:W-:Y:S01]  /*1b30*/  ISETP.GT.AND P5, PT, R57, 0x9, PT ;  /* 0x000000093900780c */ /* 0x000fe20003fa4270 */
[----:B------:R-:W0:Y:S01]  /*1b40*/  MUFU.TANH R24, R24 ;  /* 0x0000001800187308 */ /* 0x000e220000002400 */
[----:B--2---:R-:W-:Y:S01]  /*1b50*/  FSEL R15, R15, -INF , P6 ;  /* 0xff8000000f0f7808 */ /* 0x004fe20003000000 */
[C---:B------:R-:W-:Y:S01]  /*1b60*/  FMUL.FTZ R30, R0.reuse, R53 ;  /* 0x00000035001e7220 */ /* 0x040fe20000410000 */
[----:B------:R-:W-:Y:S01]  /*1b70*/  FMNMX.FTZ R58, R11, R12, !PT ;  /* 0x0000000c0b3a7209 */ /* 0x000fe20007810000 */
[C---:B------:R-:W-:Y:S01]  /*1b80*/  FMUL.FTZ R53, R0.reuse, R66 ;  /* 0x0000004200357220 */ /* 0x040fe20000410000 */
[----:B------:R-:W-:Y:S01]  /*1b90*/  ISETP.GT.AND P4, PT, R57, 0x10, PT ;  /* 0x000000103900780c */ /* 0x000fe20003f84270 */
[----:B------:R-:W-:Y:S01]  /*1ba0*/  FMUL.FTZ R33, R0, R56 ;  /* 0x0000003800217220 */ /* 0x000fe20000410000 */
[----:B---3--:R-:W-:Y:S01]  /*1bb0*/  FSEL R20, R20, -INF , P5 ;  /* 0xff80000014147808 */ /* 0x008fe20002800000 */
[----:B------:R-:W1:Y:S01]  /*1bc0*/  MUFU.TANH R6, R6 ;  /* 0x0000000600067308 */ /* 0x000e620000002400 */
[----:B------:R-:W-:Y:S01]  /*1bd0*/  FMNMX.FTZ R65, R15, R58, !PT ;  /* 0x0000003a0f417209 */ /* 0x000fe20007810000 */
[C---:B------:R-:W-:Y:S01]  /*1be0*/  FMUL.FTZ R54, R0.reuse, R67 ;  /* 0x0000004300367220 */ /* 0x040fe20000410000 */
[----:B------:R-:W-:Y:S01]  /*1bf0*/  ISETP.GT.AND P3, PT, R57, 0x11, PT ;  /* 0x000000113900780c */ /* 0x000fe20003f64270 */
[C---:B------:R-:W-:Y:S01]  /*1c00*/  FMUL.FTZ R55, R0.reuse, R70 ;  /* 0x0000004600377220 */ /* 0x040fe20000410000 */
[----:B------:R-:W-:Y:S01]  /*1c10*/  FSEL R23, R23, -INF , P4 ;  /* 0xff80000017177808 */ /* 0x000fe20002000000 */
[----:B------:R-:W-:Y:S01]  /*1c20*/  FMUL.FTZ R37, R0, R60 ;  /* 0x0000003c00257220 */ /* 0x000fe20000410000 */
[----:B------:R-:W-:Y:S01]  /*1c30*/  FMNMX.FTZ R58, R20, R65, !PT ;  /* 0x00000041143a7209 */ /* 0x000fe20007810000 */
[----:B------:R-:W2:Y:S01]  /*1c40*/  MUFU.TANH R28, R28 ;  /* 0x0000001c001c7308 */ /* 0x000ea20000002400 */
[----:B----4-:R-:W-:Y:S01]  /*1c50*/  FSEL R3, R3, -INF , P2 ;  /* 0xff80000003037808 */ /* 0x010fe20001000000 */
[C---:B------:R-:W-:Y:S01]  /*1c60*/  FMUL.FTZ R56, R0.reuse, R71 ;  /* 0x0000004700387220 */ /* 0x040fe20000410000 */
[----:B------:R-:W-:Y:S01]  /*1c70*/  ISETP.GT.AND P2, PT, R57, 0x18, PT ;  /* 0x000000183900780c */ /* 0x000fe20003f44270 */
[----:B------:R-:W-:Y:S01]  /*1c80*/  FMUL.FTZ R38, R0, R61 ;  /* 0x0000003d00267220 */ /* 0x000fe20000410000 */
[----:B0-----:R-:W-:Y:S01]  /*1c90*/  FSEL R24, R24, -INF , P3 ;  /* 0xff80000018187808 */ /* 0x001fe20001800000 */
[----:B------:R-:W-:Y:S01]  /*1ca0*/  FMUL.FTZ R16, R0, R74 ;  /* 0x0000004a00107220 */ /* 0x000fe20000410000 */
[----:B------:R-:W-:Y:S01]  /*1cb0*/  FMNMX.FTZ R65, R23, R58, !PT ;  /* 0x0000003a17417209 */ /* 0x000fe20007810000 */
[----:B------:R-:W0:Y:S01]  /*1cc0*/  MUFU.TANH R7, R7 ;  /* 0x0000000700077308 */ /* 0x000e220000002400 */
[----:B-1----:R-:W-:Y:S01]  /*1cd0*/  FSEL R6, R6, -INF , P1 ;  /* 0xff80000006067808 */ /* 0x002fe20000800000 */
[C---:B------:R-:W-:Y:S01]  /*1ce0*/  FMUL.FTZ R42, R0.reuse, R64 ;  /* 0x00000040002a7220 */ /* 0x040fe20000410000 */
[----:B------:R-:W-:Y:S01]  /*1cf0*/  ISETP.GT.AND P1, PT, R57, 0x19, PT ;  /* 0x000000193900780c */ /* 0x000fe20003f24270 */
[----:B------:R-:W-:Y:S01]  /*1d00*/  FMUL.FTZ R19, R0, R75 ;  /* 0x0000004b00137220 */ /* 0x000fe20000410000 */
[----:B------:R-:W-:Y:S01]  /*1d10*/  FMNMX.FTZ R65, R24, R65, !PT ;  /* 0x0000004118417209 */ /* 0x000fe20007810000 */
[C---:B------:R-:W-:Y:S01]  /*1d20*/  FMUL.FTZ R59, R0.reuse, R78 ;  /* 0x0000004e003b7220 */ /* 0x040fe20000410000 */
[----:B------:R-:W-:Y:S01]  /*1d30*/  FMUL.FTZ R46, R0, R68 ;  /* 0x00000044002e7220 */ /* 0x000fe20000410000 */
[----:B------:R-:W1:Y:S01]  /*1d40*/  MUFU.TANH R27, R27 ;  /* 0x0000001b001b7308 */ /* 0x000e620000002400 */
[----:B--2---:R-:W-:Y:S01]  /*1d50*/  FSEL R28, R28, -INF , P2 ;  /* 0xff8000001c1c7808 */ /* 0x004fe20001000000 */
[C---:B------:R-:W-:Y:S01]  /*1d60*/  FMUL.FTZ R79, R0.reuse, R79 ;  /* 0x0000004f004f7220 */ /* 0x040fe20000410000 */
[C---:B------:R-:W-:Y:S01]  /*1d70*/  FMUL.FTZ R45, R0.reuse, R69 ;  /* 0x00000045002d7220 */ /* 0x040fe20000410000 */
[----:B------:R-:W-:Y:S01]  /*1d80*/  FMUL.FTZ R82, R0, R82 ;  /* 0x0000005200527220 */ /* 0x000fe20000410000 */
[----:B------:R-:W-:Y:S01]  /*1d90*/  FMNMX.FTZ R58, R28, R65, !PT ;  /* 0x000000411c3a7209 */ /* 0x000fe20007810000 */
[C---:B------:R-:W-:Y:S01]  /*1da0*/  FMUL.FTZ R49, R0.reuse, R72 ;  /* 0x0000004800317220 */ /* 0x040fe20000410000 */
[C---:B------:R-:W-:Y:S01]  /*1db0*/  FMUL.FTZ R50, R0.reuse, R73 ;  /* 0x0000004900327220 */ /* 0x040fe20000410000 */
[----:B------:R-:W2:Y:S01]  /*1dc0*/  MUFU.TANH R8, R8 ;  /* 0x0000000800087308 */ /* 0x000ea20000002400 */
[----:B0-----:R-:W-:Y:S01]  /*1dd0*/  FSEL R7, R7, -INF , P6 ;  /* 0xff80000007077808 */ /* 0x001fe20003000000 */
[C---:B------:R-:W-:Y:S01]  /*1de0*/  FMUL.FTZ R83, R0.reuse, R83 ;  /* 0x0000005300537220 */ /* 0x040fe20000410000 */
[----:B------:R-:W-:Y:S01]  /*1df0*/  ISETP.GT.AND P6, PT, R57, 0x20, PT ;  /* 0x000000203900780c */ /* 0x000fe20003fc4270 */
[C---:B------:R-:W-:Y:S01]  /*1e00*/  FMUL.FTZ R86, R0.reuse, R86 ;  /* 0x0000005600567220 */ /* 0x040fe20000410000 */
[C---:B------:R-:W-:Y:S01]  /*1e10*/  FMUL.FTZ R87, R0.reuse, R87 ;  /* 0x0000005700577220 */ /* 0x040fe20000410000 */
[----:B------:R-:W-:Y:S01]  /*1e20*/  FMNMX.FTZ R72, R3, R6, !PT ;  /* 0x0000000603487209 */ /* 0x000fe20007810000 */
[----:B------:R-:W-:Y:S01]  /*1e30*/  ULDC UR10, c[0x0][0x988] ;  /* 0x00026200000a7ab9 */ /* 0x000fe20000000800 */
[----:B------:R-:W0:Y:S01]  /*1e40*/  MUFU.TANH R31, R31 ;  /* 0x0000001f001f7308 */ /* 0x000e220000002400 */
[----:B-1----:R-:W-:Y:S01]  /*1e50*/  FSEL R27, R27, -INF , P1 ;  /* 0xff8000001b1b7808 */ /* 0x002fe20000800000 */
[C---:B------:R-:W-:Y:S01]  /*1e60*/  FMUL.FTZ R76, R0.reuse, R76 ;  /* 0x0000004c004c7220 */ /* 0x040fe20000410000 */
[----:B------:R-:W-:Y:S01]  /*1e70*/  FMNMX.FTZ R71, R7, R72, !PT ;  /* 0x0000004807477209 */ /* 0x000fe20007810000 */
[C---:B------:R-:W-:Y:S01]  /*1e80*/  FMUL.FTZ R77, R0.reuse, R77 ;  /* 0x0000004d004d7220 */ /* 0x040fe20000410000 */
[----:B------:R-:W-:Y:S01]  /*1e90*/  FMNMX.FTZ R58, R27, R58, !PT ;  /* 0x0000003a1b3a7209 */ /* 0x000fe20007810000 */
[C---:B------:R-:W-:Y:S01]  /*1ea0*/  FMUL.FTZ R80, R0.reuse, R80 ;  /* 0x0000005000507220 */ /* 0x040fe20000410000 */
[----:B------:R-:W-:Y:S01]  /*1eb0*/  FMUL.FTZ R81, R0, R81 ;  /* 0x0000005100517220 */ /* 0x000fe20000410000 */
[----:B------:R-:W1:Y:S01]  /*1ec0*/  MUFU.TANH R10, R10 ;  /* 0x0000000a000a7308 */ /* 0x000e620000002400 */
[----:B--2---:R-:W-:Y:S01]  /*1ed0*/  FSEL R8, R8, -INF , P5 ;  /* 0xff80000008087808 */ /* 0x004fe20002800000 */
[C---:B------:R-:W-:Y:S01]  /*1ee0*/  FMUL.FTZ R84, R0.reuse, R84 ;  /* 0x0000005400547220 */ /* 0x040fe20000410000 */
[----:B------:R-:W-:Y:S01]  /*1ef0*/  ISETP.GT.AND P5, PT, R57, 0x21, PT ;  /* 0x000000213900780c */ /* 0x000fe20003fa4270 */
[----:B------:R-:W-:Y:S01]  /*1f00*/  FMUL.FTZ R85, R0, R85 ;  /* 0x0000005500557220 */ /* 0x000fe20000410000 */
[----:B------:R-:W-:Y:S01]  /*1f10*/  FMNMX.FTZ R71, R8, R71, !PT ;  /* 0x0000004708477209 */ /* 0x000fe20007810000 */
[----:B------:R-:W-:Y:S01]  /*1f20*/  UIADD3 UR44, UR44, -0x2, URZ ;  /* 0xfffffffe2c2c7890 */ /* 0x000fe2000fffe03f */
[----:B------:R-:W-:Y:S01]  /*1f30*/  P2R R88, PR, RZ, 0x1 ;  /* 0x00000001ff587803 */ /* 0x000fe20000000000 */
[----:B------:R-:W2:Y:S01]  /*1f40*/  MUFU.TANH R32, R32 ;  /* 0x0000002000207308 */ /* 0x000ea20000002400 */
[----:B0-----:R-:W-:Y:S01]  /*1f50*/  FSEL R31, R31, -INF , P6 ;  /* 0xff8000001f1f7808 */ /* 0x001fe20003000000 */
[----:B------:R-:W-:Y:S01]  /*1f60*/  UISETP.GE.AND UP0, UPT, UR44, UR37, UPT ;  /* 0x000000252c00728c */ /* 0x000fe2000bf06270 */
[----:B------:R-:W0:Y:S01]  /*1f70*/  S2UR UR7, SR_CgaCtaId ;  /* 0x00000000000779c3 */ /* 0x000e220000008800 */
[----:B------:R-:W-:Y:S01]  /*1f80*/  UIADD3 UR4, UR40, 0x17040, URZ ;  /* 0x0001704028047890 */ /* 0x000fe2000fffe03f */
[----:B------:R-:W-:Y:S01]  /*1f90*/  FMNMX.FTZ R65, R31, R58, !PT ;  /* 0x0000003a1f417209 */ /* 0x000fe20007810000 */
[--C-:B------:R-:W-:Y:S01]  /*1fa0*/  IMAD.MOV.U32 R91, RZ, RZ, R89.reuse ;  /* 0x000000ffff5b7224 */ /* 0x100fe200078e0059 */
[----:B------:R-:W-:Y:S01]  /*1fb0*/  MOV R93, R89 ;  /* 0x00000059005d7202 */ /* 0x000fe20000000f00 */
[----:B------:R-:W3:Y:S01]  /*1fc0*/  MUFU.TANH R9, R9 ;  /* 0x0000000900097308 */ /* 0x000ee20000002400 */
[----:B-1----:R-:W-:Y:S01]  /*1fd0*/  FSEL R10, R10, -INF , P4 ;  /* 0xff8000000a0a7808 */ /* 0x002fe20002000000 */
[----:B------:R-:W-:Y:S01]  /*1fe0*/  UPRMT UR4, UR43, 0x654, UR4 ;  /* 0x000006542b047896 */ /* 0x000fe20008000004 */
[----:B------:R-:W-:Y:S01]  /*1ff0*/  ISETP.GT.AND P4, PT, R57, 0x28, PT ;  /* 0x000000283900780c */ /* 0x000fe20003f84270 */
[--C-:B------:R-:W-:Y:S01]  /*2000*/  IMAD.MOV.U32 R90, RZ, RZ, R89.reuse ;  /* 0x000000ffff5a7224 */ /* 0x100fe200078e0059 */
[----:B------:R-:W-:Y:S01]  /*2010*/  FMNMX.FTZ R72, R10, R71, !PT ;  /* 0x000000470a487209 */ /* 0x000fe20007810000 */
[--C-:B------:R-:W-:Y:S01]  /*2020*/  IMAD.MOV.U32 R92, RZ, RZ, R89.reuse ;  /* 0x000000ffff5c7224 */ /* 0x100fe200078e0059 */
[----:B------:R-:W-:Y:S01]  /*2030*/  MOV R99, R89 ;  /* 0x0000005900637202 */ /* 0x000fe20000000f00 */
[----:B------:R-:W1:Y:S01]  /*2040*/  MUFU.TANH R36, R36 ;  /* 0x0000002400247308 */ /* 0x000e620000002400 */
[----:B--2---:R-:W-:Y:S01]  /*2050*/  FSEL R32, R32, -INF , P5 ;  /* 0xff80000020207808 */ /* 0x004fe20002800000 */
[--C-:B------:R-:W-:Y:S01]  /*2060*/  IMAD.MOV.U32 R95, RZ, RZ, R89.reuse ;  /* 0x000000ffff5f7224 */ /* 0x100fe200078e0059 */
[----:B------:R-:W-:Y:S01]  /*2070*/  SYNCS.ARRIVE.TRANS64.RED.A1T0 RZ, [UR4], RZ ;  /* 0x000000ffffff79a7 */ /* 0x000fe20008100404 */
[----:B------:R-:W-:Y:S01]  /*2080*/  UMOV UR4, URZ ;  /* 0x0000003f00047c82 */ /* 0x000fe20008000000 */
[----:B------:R-:W-:Y:S01]  /*2090*/  FMNMX.FTZ R65, R32, R65, !PT ;  /* 0x0000004120417209 */ /* 0x000fe20007810000 */
[--C-:B------:R-:W-:Y:S01]  /*20a0*/  IMAD.MOV.U32 R94, RZ, RZ, R89.reuse ;  /* 0x000000ffff5e7224 */ /* 0x100fe200078e0059 */
[-C--:B------:R-:W-:Y:S01]  /*20b0*/  MOV R105, R89.reuse ;  /* 0x0000005900697202 */ /* 0x080fe20000000f00 */
[----:B------:R-:W2:Y:S01]  /*20c0*/  MUFU.TANH R14, R14 ;  /* 0x0000000e000e7308 */ /* 0x000ea20000002400 */
[----:B---3--:R-:W-:Y:S01]  /*20d0*/  FSEL R9, R9, -INF , P3 ;  /* 0xff80000009097808 */ /* 0x008fe20001800000 */
[--C-:B------:R-:W-:Y:S01]  /*20e0*/  IMAD.MOV.U32 R97, RZ, RZ, R89.reuse ;  /* 0x000000ffff617224 */ /* 0x100fe200078e0059 */
[----:B------:R-:W-:Y:S01]  /*20f0*/  ISETP.GT.AND P3, PT, R57, 0x29, PT ;  /* 0x000000293900780c */ /* 0x000fe20003f64270 */
[--C-:B------:R-:W-:Y:S01]  /*2100*/  IMAD.MOV.U32 R96, RZ, RZ, R89.reuse ;  /* 0x000000ffff607224 */ /* 0x100fe200078e0059 */
[----:B------:R-:W-:Y:S01]  /*2110*/  FMNMX.FTZ R71, R9, R72, !PT ;  /* 0x0000004809477209 */ /* 0x000fe20007810000 */
[--C-:B------:R-:W-:Y:S01]  /*2120*/  IMAD.MOV.U32 R98, RZ, RZ, R89.reuse ;  /* 0x000000ffff627224 */ /* 0x100fe200078e0059 */
[-C--:B------:R-:W-:Y:S01]  /*2130*/  MOV R111, R89.reuse ;  /* 0x00000059006f7202 */ /* 0x080fe20000000f00 */
[----:B------:R-:W3:Y:S01]  /*2140*/  MUFU.TANH R35, R35 ;  /* 0x0000002300237308 */ /* 0x000ee20000002400 */
[----:B-1----:R-:W-:Y:S01]  /*2150*/  FSEL R36, R36, -INF , P4 ;  /* 0xff80000024247808 */ /* 0x002fe20002000000 */
[--C-:B------:R-:W-:Y:S01]  /*2160*/  IMAD.MOV.U32 R101, RZ, RZ, R89.reuse ;  /* 0x000000ffff657224 */ /* 0x100fe200078e0059 */
[----:B------:R-:W-:Y:S01]  /*2170*/  MOV R117, R89 ;  /* 0x0000005900757202 */ /* 0x000fe20000000f00 */
[--C-:B------:R-:W-:Y:S01]  /*2180*/  IMAD.MOV.U32 R100, RZ, RZ, R89.reuse ;  /* 0x000000ffff647224 */ /* 0x100fe200078e0059 */
[----:B------:R-:W-:Y:S01]  /*2190*/  FMNMX.FTZ R58, R36, R65, !PT ;  /* 0x00000041243a7209 */ /* 0x000fe20007810000 */
[--C-:B------:R-:W-:Y:S01]  /*21a0*/  IMAD.MOV.U32 R103, RZ, RZ, R89.reuse ;  /* 0x000000ffff677224 */ /* 0x100fe200078e0059 */
[----:B------:R-:W-:Y:S01]  /*21b0*/  MOV R123, R89 ;  /* 0x00000059007b7202 */ /* 0x000fe20000000f00 */
[----:B------:R-:W1:Y:S01]  /*21c0*/  MUFU.TANH R13, R13 ;  /* 0x0000000d000d7308 */ /* 0x000e620000002400 */
[----:B--2---:R-:W-:Y:S01]  /*21d0*/  FSEL R14, R14, -INF , P2 ;  /* 0xff8000000e0e7808 */ /* 0x004fe20001000000 */
[--C-:B------:R-:W-:Y:S01]  /*21e0*/  IMAD.MOV.U32 R102, RZ, RZ, R89.reuse ;  /* 0x000000ffff667224 */ /* 0x100fe200078e0059 */
[----:B------:R-:W-:Y:S01]  /*21f0*/  ISETP.GT.AND P2, PT, R57, 0x30, PT ;  /* 0x000000303900780c */ /* 0x000fe20003f44270 */
[--C-:B------:R-:W-:Y:S01]  /*2200*/  IMAD.MOV.U32 R104, RZ, RZ, R89.reuse ;  /* 0x000000ffff687224 */ /* 0x100fe200078e0059 */
[----:B------:R-:W-:Y:S01]  /*2210*/  FMNMX.FTZ R72, R14, R71, !PT ;  /* 0x000000470e487209 */ /* 0x000fe20007810000 */
[--C-:B------:R-:W-:Y:S01]  /*2220*/  IMAD.MOV.U32 R107, RZ, RZ, R89.reuse ;  /* 0x000000ffff6b7224 */ /* 0x100fe200078e0059 */
[-C--:B------:R-:W-:Y:S01]  /*2230*/  MOV R129, R89.reuse ;  /* 0x0000005900817202 */ /* 0x080fe20000000f00 */
[----:B------:R-:W2:Y:S01]  /*2240*/  MUFU.TANH R39, R39 ;  /* 0x0000002700277308 */ /* 0x000ea20000002400 */
[----:B---3--:R-:W-:Y:S01]  /*2250*/  FSEL R35, R35, -INF , P3 ;  /* 0xff80000023237808 */ /* 0x008fe20001800000 */
[--C-:B------:R-:W-:Y:S01]  /*2260*/  IMAD.MOV.U32 R106, RZ, RZ, R89.reuse ;  /* 0x000000ffff6a7224 */ /* 0x100fe200078e0059 */
[----:B------:R-:W-:Y:S01]  /*2270*/  MOV R135, R89 ;  /* 0x0000005900877202 */ /* 0x000fe20000000f00 */
[--C-:B------:R-:W-:Y:S01]  /*2280*/  IMAD.MOV.U32 R109, RZ, RZ, R89.reuse ;  /* 0x000000ffff6d7224 */ /* 0x100fe200078e0059 */
[----:B------:R-:W-:Y:S01]  /*2290*/  FMNMX.FTZ R58, R35, R58, !PT ;  /* 0x0000003a233a7209 */ /* 0x000fe20007810000 */
[----:B------:R-:W-:-:S02]  /*22a0*/  IMAD.MOV.U32 R108, RZ, RZ, R89 ;  /* 0x000000ffff6c7224 */ /* 0x000fc400078e0059 */
[----:B------:R-:W3:Y:S01]  /*22b0*/  MUFU.TANH R18, R18 ;  /* 0x0000001200127308 */ /* 0x000ee20000002400 */
[----:B-1----:R-:W-:Y:S01]  /*22c0*/  FSEL R13, R13, -INF , P1 ;  /* 0xff8000000d0d7808 */ /* 0x002fe20000800000 */
[--C-:B------:R-:W-:Y:S01]  /*22d0*/  IMAD.MOV.U32 R110, RZ, RZ, R89.reuse ;  /* 0x000000ffff6e7224 */ /* 0x100fe200078e0059 */
[----:B------:R-:W-:Y:S01]  /*22e0*/  ISETP.GT.AND P1, PT, R57, 0x31, PT ;  /* 0x000000313900780c */ /* 0x000fe20003f24270 */
[--C-:B------:R-:W-:Y:S01]  /*22f0*/  IMAD.MOV.U32 R113, RZ, RZ, R89.reuse ;  /* 0x000000ffff717224 */ /* 0x100fe200078e0059 */
[----:B------:R-:W-:Y:S01]  /*2300*/  FMNMX.FTZ R71, R13, R72, !PT ;  /* 0x000000480d477209 */ /* 0x000fe20007810000 */
[--C-:B------:R-:W-:Y:S02]  /*2310*/  IMAD.MOV.U32 R112, RZ, RZ, R89.reuse ;  /* 0x000000ffff707224 */ /* 0x100fe400078e0059 */
[----:B------:R-:W1:Y:S01]  /*2320*/  MUFU.TANH R40, R40 ;  /* 0x0000002800287308 */ /* 0x000e620000002400 */
[----:B--2---:R-:W-:Y:S01]  /*2330*/  FSEL R39, R39, -INF , P2 ;  /* 0xff80000027277808 */ /* 0x004fe20001000000 */
[----:B------:R-:W-:-:S02]  /*2340*/  IMAD.MOV.U32 R115, RZ, RZ, R89 ;  /* 0x000000ffff737224 */ /* 0x000fc400078e0059 */
[--C-:B------:R-:W-:Y:S01]  /*2350*/  IMAD.MOV.U32 R114, RZ, RZ, R89.reuse ;  /* 0x000000ffff727224 */ /* 0x100fe200078e0059 */
[----:B------:R-:W-:Y:S01]  /*2360*/  FMNMX.FTZ R65, R39, R58, !PT ;  /* 0x0000003a27417209 */ /* 0x000fe20007810000 */
[--C-:B------:R-:W-:Y:S02]  /*2370*/  IMAD.MOV.U32 R116, RZ, RZ, R89.reuse ;  /* 0x000000ffff747224 */ /* 0x100fe400078e0059 */
[----:B------:R-:W2:Y:S01]  /*2380*/  MUFU.TANH R17, R17 ;  /* 0x0000001100117308 */ /* 0x000ea20000002400 */
[----:B---3--:R-:W-:Y:S01]  /*2390*/  FSEL R18, R18, -INF , P6 ;  /* 0xff80000012127808 */ /* 0x008fe20003000000 */
[--C-:B------:R-:W-:Y:S01]  /*23a0*/  IMAD.MOV.U32 R119, RZ, RZ, R89.reuse ;  /* 0x000000ffff777224 */ /* 0x100fe200078e0059 */
[----:B------:R-:W-:Y:S01]  /*23b0*/  ISETP.GT.AND P6, PT, R57, 0x38, PT ;  /* 0x000000383900780c */ /* 0x000fe20003fc4270 */
[--C-:B------:R-:W-:Y:S01]  /*23c0*/  IMAD.MOV.U32 R118, RZ, RZ, R89.reuse ;  /* 0x000000ffff767224 */ /* 0x100fe200078e0059 */
[----:B------:R-:W-:Y:S01]  /*23d0*/  FMNMX.FTZ R72, R18, R71, !PT ;  /* 0x0000004712487209 */ /* 0x000fe20007810000 */
[----:B------:R-:W-:-:S02]  /*23e0*/  IMAD.MOV.U32 R121, RZ, RZ, R89 ;  /* 0x000000ffff797224 */ /* 0x000fc400078e0059 */
[----:B------:R-:W3:Y:S01]  /*23f0*/  MUFU.TANH R44, R44 ;  /* 0x0000002c002c7308 */ /* 0x000ee20000002400 */
[----:B-1----:R-:W-:Y:S01]  /*2400*/  FSEL R40, R40, -INF , P1 ;  /* 0xff80000028287808 */ /* 0x002fe20000800000 */
[--C-:B------:R-:W-:Y:S02]  /*2410*/  IMAD.MOV.U32 R120, RZ, RZ, R89.reuse ;  /* 0x000000ffff787224 */ /* 0x100fe400078e0059 */
[--C-:B------:R-:W-:Y:S01]  /*2420*/  IMAD.MOV.U32 R122, RZ, RZ, R89.reuse ;  /* 0x000000ffff7a7224 */ /* 0x100fe200078e0059 */
[----:B------:R-:W-:Y:S01]  /*2430*/  FMNMX.FTZ R65, R40, R65, !PT ;  /* 0x0000004128417209 */ /* 0x000fe20007810000 */
[--C-:B------:R-:W-:Y:S02]  /*2440*/  IMAD.MOV.U32 R125, RZ, RZ, R89.reuse ;  /* 0x000000ffff7d7224 */ /* 0x100fe400078e0059 */
[----:B------:R-:W1:Y:S01]  /*2450*/  MUFU.TANH R22, R22 ;  /* 0x0000001600167308 */ /* 0x000e620000002400 */
[----:B--2---:R-:W-:Y:S01]  /*2460*/  FSEL R17, R17, -INF , P5 ;  /* 0xff80000011117808 */ /* 0x004fe20002800000 */
[--C-:B------:R-:W-:Y:S01]  /*2470*/  IMAD.MOV.U32 R124, RZ, RZ, R89.reuse ;  /* 0x000000ffff7c7224 */ /* 0x100fe200078e0059 */
[----:B------:R-:W-:Y:S01]  /*2480*/  ISETP.GT.AND P5, PT, R57, 0x39, PT ;  /* 0x000000393900780c */ /* 0x000fe20003fa4270 */
[--C-:B------:R-:W-:Y:S01]  /*2490*/  IMAD.MOV.U32 R127, RZ, RZ, R89.reuse ;  /* 0x000000ffff7f7224 */ /* 0x100fe200078e0059 */
[----:B------:R-:W-:Y:S01]  /*24a0*/  FMNMX.FTZ R71, R17, R72, !PT ;  /* 0x0000004811477209 */ /* 0x000fe20007810000 */
[----:B------:R-:W-:-:S02]  /*24b0*/  IMAD.MOV.U32 R126, RZ, RZ, R89 ;  /* 0x000000ffff7e7224 */ /* 0x000fc400078e0059 */
[----:B------:R-:W2:Y:S01]  /*24c0*/  MUFU.TANH R43, R43 ;  /* 0x0000002b002b7308 */ /* 0x000ea20000002400 */
[----:B---3--:R-:W-:Y:S01]  /*24d0*/  FSEL R44, R44, -INF , P6 ;  /* 0xff8000002c2c7808 */ /* 0x008fe20003000000 */
[--C-:B------:R-:W-:Y:S02]  /*24e0*/  IMAD.MOV.U32 R128, RZ, RZ, R89.reuse ;  /* 0x000000ffff807224 */ /* 0x100fe400078e0059 */
[--C-:B------:R-:W-:Y:S01]  /*24f0*/  IMAD.MOV.U32 R131, RZ, RZ, R89.reuse ;  /* 0x000000ffff837224 */ /* 0x100fe200078e0059 */
[----:B------:R-:W-:Y:S01]  /*2500*/  FMNMX.FTZ R58, R44, R65, !PT ;  /* 0x000000412c3a7209 */ /* 0x000fe20007810000 */
[--C-:B------:R-:W-:Y:S02]  /*2510*/  IMAD.MOV.U32 R130, RZ, RZ, R89.reuse ;  /* 0x000000ffff827224 */ /* 0x100fe400078e0059 */
[----:B------:R-:W3:Y:S01]  /*2520*/  MUFU.TANH R21, R21 ;  /* 0x0000001500157308 */ /* 0x000ee20000002400 */
[----:B-1----:R-:W-:Y:S01]  /*2530*/  FSEL R22, R22, -INF , P4 ;  /* 0xff80000016167808 */ /* 0x002fe20002000000 */
[--C-:B------:R-:W-:Y:S01]  /*2540*/  IMAD.MOV.U32 R133, RZ, RZ, R89.reuse ;  /* 0x000000ffff857224 */ /* 0x100fe200078e0059 */
[----:B------:R-:W-:Y:S01]  /*2550*/  ISETP.GT.AND P4, PT, R57, 0x40, PT ;  /* 0x000000403900780c */ /* 0x000fe20003f84270 */
[--C-:B------:R-:W-:Y:S01]  /*2560*/  IMAD.MOV.U32 R132, RZ, RZ, R89.reuse ;  /* 0x000000ffff847224 */ /* 0x100fe200078e0059 */
[----:B------:R-:W-:Y:S01]  /*2570*/  FMNMX.FTZ R72, R22, R71, !PT ;  /* 0x0000004716487209 */ /* 0x000fe20007810000 */
[----:B------:R-:W-:-:S02]  /*2580*/  IMAD.MOV.U32 R134, RZ, RZ, R89 ;  /* 0x000000ffff867224 */ /* 0x000fc400078e0059 */
[----:B------:R-:W1:Y:S01]  /*2590*/  MUFU.TANH R47, R47 ;  /* 0x0000002f002f7308 */ /* 0x000e620000002400 */
[----:B--2---:R-:W-:-:S04]  /*25a0*/  FSEL R43, R43, -INF , P5 ;  /* 0xff8000002b2b7808 */ /* 0x004fc80002800000 */
[----:B------:R-:W-:-:S03]  /*25b0*/  FMNMX.FTZ R58, R43, R58, !PT ;  /* 0x0000003a2b3a7209 */ /* 0x000fc60007810000 */
[----:B------:R-:W2:Y:S01]  /*25c0*/  MUFU.TANH R26, R26 ;  /* 0x0000001a001a7308 */ /* 0x000ea20000002400 */
[----:B---3--:R-:W-:Y:S02]  /*25d0*/  FSEL R21, R21, -INF , P3 ;  /* 0xff80000015157808 */ /* 0x008fe40001800000 */
[----:B------:R-:W-:Y:S02]  /*25e0*/  ISETP.GT.AND P3, PT, R57, 0x41, PT ;  /* 0x000000413900780c */ /* 0x000fe40003f64270 */
[----:B------:R-:W-:-:S03]  /*25f0*/  FMNMX.FTZ R71, R21, R72, !PT ;  /* 0x0000004815477209 */ /* 0x000fc60007810000 */
[----:B------:R-:W3:Y:S01]  /*2600*/  MUFU.TANH R48, R48 ;  /* 0x0000003000307308 */ /* 0x000ee20000002400 */
[----:B-1----:R-:W-:-:S04]  /*2610*/  FSEL R47, R47, -INF , P4 ;  /* 0xff8000002f2f7808 */ /* 0x002fc80002000000 */
[----:B------:R-:W-:-:S03]  /*2620*/  FMNMX.FTZ R65, R47, R58, !PT ;  /* 0x0000003a2f417209 */ /* 0x000fc60007810000 */
[----:B------:R-:W1:Y:S01]  /*2630*/  MUFU.TANH R25, R25 ;  /* 0x0000001900197308 */ /* 0x000e620000002400 */
[----:B--2---:R-:W-:Y:S02]  /*2640*/  FSEL R26, R26, -INF , P2 ;  /* 0xff8000001a1a7808 */ /* 0x004fe40001000000 */
[----:B------:R-:W-:Y:S02]  /*2650*/  ISETP.GT.AND P2, PT, R57, 0x48, PT ;  /* 0x000000483900780c */ /* 0x000fe40003f44270 */
[----:B------:R-:W-:-:S03]  /*2660*/  FMNMX.FTZ R72, R26, R71, !PT ;  /* 0x000000471a487209 */ /* 0x000fc60007810000 */
[----:B------:R-:W2:Y:S01]  /*2670*/  MUFU.TANH R52, R52 ;  /* 0x0000003400347308 */ /* 0x000ea20000002400 */
[----:B---3--:R-:W-:-:S04]  /*2680*/  FSEL R48, R48, -INF , P3 ;  /* 0xff80000030307808 */ /* 0x008fc80001800000 */
[----:B------:R-:W-:-:S03]  /*2690*/  FMNMX.FTZ R65, R48, R65, !PT ;  /* 0x0000004130417209 */ /* 0x000fc60007810000 */
[----:B------:R-:W3:Y:S01]  /*26a0*/  MUFU.TANH R29, R29 ;  /* 0x0000001d001d7308 */ /* 0x000ee20000002400 */
[----:B-1----:R-:W-:Y:S02]  /*26b0*/  FSEL R25, R25, -INF , P1 ;  /* 0xff80000019197808 */ /* 0x002fe40000800000 */
[----:B------:R-:W-:Y:S02]  /*26c0*/  ISETP.GT.AND P1, PT, R57, 0x49, PT ;  /* 0x000000493900780c */ /* 0x000fe40003f24270 */
[----:B------:R-:W-:-:S03]  /*26d0*/  FMNMX.FTZ R72, R25, R72, !PT ;  /* 0x0000004819487209 */ /* 0x000fc60007810000 */
        /* <DEDUP_REMOVED lines=78> */
[----:B---3--:R-:W-:-:S07]  /*2bc0*/  FSEL R62, R62, -INF , P3 ;  /* 0xff8000003e3e7808 */ /* 0x008fce0001800000 */
[----:B------:R-:W3:Y:S01]  /*2bd0*/  MUFU.TANH R63, R87 ;  /* 0x00000057003f7308 */ /* 0x000ee20000002400 */
[----:B-1----:R-:W-:Y:S02]  /*2be0*/  FSEL R16, R50, -INF , P1 ;  /* 0xff80000032107808 */ /* 0x002fe40000800000 */
[----:B------:R-:W-:Y:S02]  /*2bf0*/  ISETP.GT.AND P1, PT, R57, 0x79, PT ;  /* 0x000000793900780c */ /* 0x000fe40003f24270 */
[----:B------:R-:W-:Y:S02]  /*2c00*/  FMNMX.FTZ R50, R62, R65, !PT ;  /* 0x000000413e327209 */ /* 0x000fe40007810000 */
[----:B------:R-:W-:Y:S01]  /*2c10*/  FMNMX.FTZ R72, R16, R71, !PT ;  /* 0x0000004710487209 */ /* 0x000fe20007810000 */
[----:B------:R-:W1:Y:S01]  /*2c20*/  MUFU.TANH R68, R81 ;  /* 0x0000005100447308 */ /* 0x000e620000002400 */
[----:B--2---:R-:W-:-:S04]  /*2c30*/  FSEL R57, R86, -INF , P2 ;  /* 0xff80000056397808 */ /* 0x004fc80001000000 */
[----:B------:R-:W-:-:S03]  /*2c40*/  FMNMX.FTZ R50, R57, R50, !PT ;  /* 0x0000003239327209 */ /* 0x000fc60007810000 */
[----:B------:R-:W2:Y:S01]  /*2c50*/  MUFU.TANH R69, R84 ;  /* 0x0000005400457308 */ /* 0x000ea20000002400 */
[----:B---3--:R-:W-:-:S04]  /*2c60*/  FSEL R63, R63, -INF , P1 ;  /* 0xff8000003f3f7808 */ /* 0x008fc80000800000 */
[----:B------:R-:W-:-:S03]  /*2c70*/  FMNMX.FTZ R66, R63, R50, !PT ;  /* 0x000000323f427209 */ /* 0x000fc60007810000 */
[----:B------:R-:W3:Y:S01]  /*2c80*/  MUFU.TANH R70, R85 ;  /* 0x0000005500467308 */ /* 0x000ee20000002400 */
[----:B-1----:R-:W-:Y:S01]  /*2c90*/  FSEL R68, R68, -INF , P3 ;  /* 0xff80000044447808 */ /* 0x002fe20001800000 */
[----:B------:R-:W1:Y:S01]  /*2ca0*/  SHFL.BFLY PT, R65, R66, 0x2, 0x1f ;  /* 0x0c401f0042417f89 */ /* 0x000e6200000e0000 */
[----:B--2---:R-:W-:Y:S02]  /*2cb0*/  FSEL R69, R69, -INF , P2 ;  /* 0xff80000045457808 */ /* 0x004fe40001000000 */
[----:B---3--:R-:W-:Y:S02]  /*2cc0*/  FSEL R70, R70, -INF , P1 ;  /* 0xff80000046467808 */ /* 0x008fe40000800000 */
[----:B-1----:R-:W-:Y:S01]  /*2cd0*/  FMNMX.FTZ R67, R66, R65, !PT ;  /* 0x0000004142437209 */ /* 0x002fe20007810000 */
[----:B------:R-:W-:Y:S01]  /*2ce0*/  IMAD.U32 R65, RZ, RZ, UR10 ;  /* 0x0000000aff417e24 */ /* 0x000fe2000f8e00ff */
[----:B------:R-:W1:Y:S03]  /*2cf0*/  MUFU.TANH R66, R77 ;  /* 0x0000004d00427308 */ /* 0x000e660000002400 */
[----:B------:R-:W2:Y:S01]  /*2d00*/  SHFL.BFLY PT, R50, R67, 0x1, 0x1f ;  /* 0x0c201f0043327f89 */ /* 0x000ea200000e0000 */
[----:B-1----:R-:W-:-:S02]  /*2d10*/  FSEL R66, R66, -INF , P5 ;  /* 0xff80000042427808 */ /* 0x002fc40002800000 */
[----:B--2---:R-:W-:Y:S02]  /*2d20*/  FMNMX.FTZ R50, R67, R50, !PT ;  /* 0x0000003243327209 */ /* 0x004fe40007810000 */
[----:B------:R-:W1:Y:S02]  /*2d30*/  MUFU.TANH R67, R80 ;  /* 0x0000005000437308 */ /* 0x000e640000002400 */
[C---:B------:R-:W-:Y:S01]  /*2d40*/  FSETP.NEU.FTZ.AND P0, PT, R50.reuse, -INF , PT ;  /* 0xff8000003200780b */ /* 0x040fe20003f1d000 */
[----:B------:R-:W-:-:S05]  /*2d50*/  FFMA.FTZ R64, R50, R65, -8 ;  /* 0xc100000032407423 */ /* 0x000fca0000010041 */
[----:B------:R-:W2:Y:S01]  /*2d60*/  MUFU.TANH R65, R76 ;  /* 0x0000004c00417308 */ /* 0x000ea20000002400 */
[----:B------:R-:W-:Y:S02]  /*2d70*/  FSEL R64, R64, RZ, P0 ;  /* 0x000000ff40407208 */ /* 0x000fe40000000000 */
[----:B------:R-:W-:Y:S01]  /*2d80*/  ISETP.NE.AND P0, PT, R88, RZ, PT ;  /* 0x000000ff5800720c */ /* 0x000fe20003f05270 */
[----:B------:R-:W-:Y:S02]  /*2d90*/  IMAD.MOV.U32 R88, RZ, RZ, R89 ;  /* 0x000000ffff587224 */ /* 0x000fe400078e0059 */
[--C-:B------:R-:W-:Y:S01]  /*2da0*/  FFMA.FTZ R74, R56, UR10, -R64.reuse ;  /* 0x0000000a384a7c23 */ /* 0x100fe20008010840 */
[--C-:B------:R-:W-:Y:S01]  /*2db0*/  FFMA.FTZ R11, R11, UR10, -R64.reuse ;  /* 0x0000000a0b0b7c23 */ /* 0x100fe20008010840 */
[--C-:B------:R-:W-:Y:S01]  /*2dc0*/  FFMA.FTZ R12, R12, UR10, -R64.reuse ;  /* 0x0000000a0c0c7c23 */ /* 0x100fe20008010840 */
[----:B-1----:R-:W-:Y:S01]  /*2dd0*/  FSEL R67, R67, -INF , P4 ;  /* 0xff80000043437808 */ /* 0x002fe20002000000 */
[--C-:B------:R-:W-:Y:S01]  /*2de0*/  FFMA.FTZ R15, R15, UR10, -R64.reuse ;  /* 0x0000000a0f0f7c23 */ /* 0x100fe20008010840 */
[--C-:B------:R-:W-:Y:S01]  /*2df0*/  FFMA.FTZ R20, R20, UR10, -R64.reuse ;  /* 0x0000000a14147c23 */ /* 0x100fe20008010840 */
[--C-:B------:R-:W-:Y:S01]  /*2e00*/  FFMA.FTZ R23, R23, UR10, -R64.reuse ;  /* 0x0000000a17177c23 */ /* 0x100fe20008010840 */
[--C-:B------:R-:W-:Y:S01]  /*2e10*/  FFMA.FTZ R24, R24, UR10, -R64.reuse ;  /* 0x0000000a18187c23 */ /* 0x100fe20008010840 */
[--C-:B------:R-:W-:Y:S01]  /*2e20*/  FFMA.FTZ R28, R28, UR10, -R64.reuse ;  /* 0x0000000a1c1c7c23 */ /* 0x100fe20008010840 */
[--C-:B------:R-:W-:Y:S01]  /*2e30*/  FFMA.FTZ R27, R27, UR10, -R64.reuse ;  /* 0x0000000a1b1b7c23 */ /* 0x100fe20008010840 */
[--C-:B------:R-:W-:Y:S01]  /*2e40*/  FFMA.FTZ R31, R31, UR10, -R64.reuse ;  /* 0x0000000a1f1f7c23 */ /* 0x100fe20008010840 */
[----:B--2---:R-:W-:Y:S01]  /*2e50*/  FSEL R65, R65, -INF , P6 ;  /* 0xff80000041417808 */ /* 0x004fe20003000000 */
[--C-:B------:R-:W-:Y:S01]  /*2e60*/  FFMA.FTZ R32, R32, UR10, -R64.reuse ;  /* 0x0000000a20207c23 */ /* 0x100fe20008010840 */
[--C-:B------:R-:W-:Y:S01]  /*2e70*/  FFMA.FTZ R36, R36, UR10, -R64.reuse ;  /* 0x0000000a24247c23 */ /* 0x100fe20008010840 */
[--C-:B------:R-:W-:Y:S01]  /*2e80*/  FFMA.FTZ R35, R35, UR10, -R64.reuse ;  /* 0x0000000a23237c23 */ /* 0x100fe20008010840 */
[----:B------:R-:W-:Y:S01]  /*2e90*/  FMNMX.FTZ R71, R65, R72, !PT ;  /* 0x0000004841477209 */ /* 0x000fe20007810000 */
        /* <DEDUP_REMOVED lines=13> */
[----:B------:R-:W-:Y:S01]  /*2f70*/  FFMA.FTZ R57, R57, UR10, -R64 ;  /* 0x0000000a39397c23 */ /* 0x000fe20008010840 */
[----:B------:R-:W-:Y:S01]  /*2f80*/  MUFU.EX2 R11, R11 ;  /* 0x0000000b000b7308 */ /* 0x000fe20000000800 */
[----:B------:R-:W-:-:S04]  /*2f90*/  FMNMX.FTZ R71, R69, R72, !PT ;  /* 0x0000004845477209 */ /* 0x000fc80007810000 */
[----:B------:R-:W-:Y:S01]  /*2fa0*/  FMNMX.FTZ R72, R70, R71, !PT ;  /* 0x0000004746487209 */ /* 0x000fe20007810000 */
[--C-:B------:R-:W-:Y:S01]  /*2fb0*/  FFMA.FTZ R71, R51, UR10, -R64.reuse ;  /* 0x0000000a33477c23 */ /* 0x100fe20008010840 */
[--C-:B------:R-:W-:Y:S01]  /*2fc0*/  FFMA.FTZ R51, R53, UR10, -R64.reuse ;  /* 0x0000000a35337c23 */ /* 0x100fe20008010840 */
[--C-:B------:R-:W-:Y:S01]  /*2fd0*/  FFMA.FTZ R53, R55, UR10, -R64.reuse ;  /* 0x0000000a37357c23 */ /* 0x100fe20008010840 */
[--C-:B------:R-:W-:Y:S01]  /*2fe0*/  FFMA.FTZ R55, R58, UR10, -R64.reuse ;  /* 0x0000000a3a377c23 */ /* 0x100fe20008010840 */
[----:B------:R-:W1:Y:S01]  /*2ff0*/  SHFL.BFLY PT, R73, R72, 0x2, 0x1f ;  /* 0x0c401f0048497f89 */ /* 0x000e6200000e0000 */
[--C-:B------:R-:W-:Y:S01]  /*3000*/  FFMA.FTZ R58, R19, UR10, -R64.reuse ;  /* 0x0000000a133a7c23 */ /* 0x100fe20008010840 */
[--C-:B------:R-:W-:Y:S01]  /*3010*/  FFMA.FTZ R19, R59, UR10, -R64.reuse ;  /* 0x0000000a3b137c23 */ /* 0x100fe20008010840 */
[--C-:B------:R-:W-:Y:S01]  /*3020*/  FFMA.FTZ R59, R61, UR10, -R64.reuse ;  /* 0x0000000a3d3b7c23 */ /* 0x100fe20008010840 */
[----:B------:R-:W-:Y:S02]  /*3030*/  IMAD.U32 R61, RZ, RZ, UR10 ;  /* 0x0000000aff3d7e24 */ /* 0x000fe4000f8e00ff */
[----:B------:R-:W-:Y:S01]  /*3040*/  FFMA.FTZ R64, R63, UR10, -R64 ;  /* 0x0000000a3f407c23 */ /* 0x000fe20008010840 */
[----:B------:R-:W-:Y:S08]  /*3050*/  MUFU.EX2 R12, R12 ;  /* 0x0000000c000c7308 */ /* 0x000ff00000000800 */
[----:B------:R-:W-:Y:S08]  /*3060*/  MUFU.EX2 R15, R15 ;  /* 0x0000000f000f7308 */ /* 0x000ff00000000800 */
[----:B------:R-:W2:Y:S01]  /*3070*/  MUFU.EX2 R20, R20 ;  /* 0x0000001400147308 */ /* 0x000ea20000000800 */
[----:B-1----:R-:W-:-:S05]  /*3080*/  FMNMX.FTZ R73, R72, R73, !PT ;  /* 0x0000004948497209 */ /* 0x002fca0007810000 */
[----:B------:R-:W1:Y:S02]  /*3090*/  SHFL.BFLY PT, R56, R73, 0x1, 0x1f ;  /* 0x0c201f0049387f89 */ /* 0x000e6400000e0000 */
[----:B------:R-:W-:Y:S08]  /*30a0*/  MUFU.EX2 R72, R74 ;  /* 0x0000004a00487308 */ /* 0x000ff00000000800 */
[----:B------:R-:W3:Y:S01]  /*30b0*/  MUFU.EX2 R23, R23 ;  /* 0x0000001700177308 */ /* 0x000ee20000000800 */
[----:B--2---:R-:W-:-:S04]  /*30c0*/  F2FP.SATFINITE.E4M3.F32.PACK_AB_MERGE_C R149, R20, R15, RZ ;  /* 0x0000000f1495723e */ /* 0x004fc800048070ff */
[----:B------:R-:W-:-:S03]  /*30d0*/  F2FP.SATFINITE.E4M3.F32.PACK_AB_MERGE_C R149, R12, R11, R149 ;  /* 0x0000000b0c95723e */ /* 0x000fc60004807095 */
[----:B------:R-:W2:Y:S01]  /*30e0*/  MUFU.EX2 R24, R24 ;  /* 0x0000001800187308 */ /* 0x000ea20000000800 */
[----:B-1----:R-:W-:-:S07]  /*30f0*/  FMNMX.FTZ R56, R73, R56, !PT ;  /* 0x0000003849387209 */ /* 0x002fce0007810000 */
[----:B------:R-:W1:Y:S01]  /*3100*/  MUFU.EX2 R28, R28 ;  /* 0x0000001c001c7308 */ /* 0x000e620000000800 */
[C---:B------:R-:W-:Y:S01]  /*3110*/  FSETP.NEU.FTZ.AND P1, PT, R56.reuse, -INF , PT ;  /* 0xff8000003800780b */ /* 0x040fe20003f3d000 */
[----:B------:R-:W-:-:S06]  /*3120*/  FFMA.FTZ R61, R56, R61, -8 ;  /* 0xc1000000383d7423 */ /* 0x000fcc000001003d */
[----:B------:R-:W4:Y:S01]  /*3130*/  MUFU.EX2 R27, R27 ;  /* 0x0000001b001b7308 */ /* 0x000f220000000800 */
[----:B------:R-:W-:Y:S02]  /*3140*/  FSEL R61, R61, RZ, P1 ;  /* 0x000000ff3d3d7208 */ /* 0x000fe40000800000 */
[----:B------:R-:W-:-:S03]  /*3150*/  PLOP3.LUT P1, PT, PT, PT, UP0, 0x80, 0x0 ;  /* 0x000000000000781c */ /* 0x000fc60003f2f008 */
[--C-:B------:R-:W-:Y:S01]  /*3160*/  FFMA.FTZ R3, R3, UR10, -R61.reuse ;  /* 0x0000000a03037c23 */ /* 0x100fe2000801083d */
[--C-:B------:R-:W-:Y:S01]  /*3170*/  FFMA.FTZ R6, R6, UR10, -R61.reuse ;  /* 0x0000000a06067c23 */ /* 0x100fe2000801083d */
[--C-:B------:R-:W-:Y:S01]  /*3180*/  FFMA.FTZ R63, R7, UR10, -R61.reuse ;  /* 0x0000000a073f7c23 */ /* 0x100fe2000801083d */
[--C-:B------:R-:W-:Y:S01]  /*3190*/  FFMA.FTZ R73, R8, UR10, -R61.reuse ;  /* 0x0000000a08497c23 */ /* 0x100fe2000801083d */
[--C-:B------:R-:W-:Y:S01]  /*31a0*/  FFMA.FTZ R7, R10, UR10, -R61.reuse ;  /* 0x0000000a0a077c23 */ /* 0x100fe2000801083d */
[--C-:B------:R-:W-:Y:S01]  /*31b0*/  FFMA.FTZ R8, R9, UR10, -R61.reuse ;  /* 0x0000000a09087c23 */ /* 0x100fe2000801083d */
[----:B------:R-:W-:Y:S01]  /*31c0*/  MUFU.EX2 R3, R3 ;  /* 0x0000000300037308 */ /* 0x000fe20000000800 */
[--C-:B------:R-:W-:Y:S01]  /*31d0*/  FFMA.FTZ R22, R22, UR10, -R61.reuse ;  /* 0x0000000a16167c23 */ /* 0x100fe2000801083d */
[--C-:B------:R-:W-:Y:S01]  /*31e0*/  FFMA.FTZ R76, R13, UR10, -R61.reuse ;  /* 0x0000000a0d4c7c23 */ /* 0x100fe2000801083d */
[--C-:B------:R-:W-:Y:S01]  /*31f0*/  FFMA.FTZ R14, R14, UR10, -R61.reuse ;  /* 0x0000000a0e0e7c23 */ /* 0x100fe2000801083d */
[--C-:B------:R-:W-:Y:S01]  /*3200*/  FFMA.FTZ R13, R26, UR10, -R61.reuse ;  /* 0x0000000a1a0d7c23 */ /* 0x100fe2000801083d */
[----:B------:R-:W-:Y:S01]  /*3210*/  FADD.FTZ R26, R11, R12 ;  /* 0x0000000c0b1a7221 */ /* 0x000fe20000010000 */
[--C-:B------:R-:W-:Y:S01]  /*3220*/  FFMA.FTZ R10, R17, UR10, -R61.reuse ;  /* 0x0000000a110a7c23 */ /* 0x100fe2000801083d */
[--C-:B------:R-:W-:Y:S01]  /*3230*/  FFMA.FTZ R17, R33, UR10, -R61.reuse ;  /* 0x0000000a21117c23 */ /* 0x100fe2000801083d */
[----:B------:R-:W5:Y:S01]  /*3240*/  MUFU.EX2 R6, R6 ;  /* 0x0000000600067308 */ /* 0x000f620000000800 */
[----:B------:R-:W-:Y:S01]  /*3250*/  FADD.FTZ R33, R15, R26 ;  /* 0x0000001a0f217221 */ /* 0x000fe20000010000 */
[--C-:B------:R-:W-:Y:S01]  /*3260*/  FFMA.FTZ R9, R18, UR10, -R61.reuse ;  /* 0x0000000a12097c23 */ /* 0x100fe2000801083d */
[--C-:B------:R-:W-:Y:S01]  /*3270*/  FFMA.FTZ R18, R34, UR10, -R61.reuse ;  /* 0x0000000a22127c23 */ /* 0x100fe2000801083d */
[----:B------:R-:W-:Y:S01]  /*3280*/  FFMA.FTZ R21, R21, UR10, -R61 ;  /* 0x0000000a15157c23 */ /* 0x000fe2000801083d */
[----:B------:R-:W-:Y:S01]  /*3290*/  FADD.FTZ R26, R20, R33 ;  /* 0x00000021141a7221 */ /* 0x000fe20000010000 */
[--C-:B------:R-:W-:Y:S01]  /*32a0*/  FFMA.FTZ R29, R29, UR10, -R61.reuse ;  /* 0x0000000a1d1d7c23 */ /* 0x100fe2000801083d */
[--C-:B------:R-:W-:Y:S01]  /*32b0*/  FFMA.FTZ R30, R30, UR10, -R61.reuse ;  /* 0x0000000a1e1e7c23 */ /* 0x100fe2000801083d */
[----:B------:R-:W0:Y:S01]  /*32c0*/  MUFU.EX2 R63, R63 ;  /* 0x0000003f003f7308 */ /* 0x000e220000000800 */
[----:B---3--:R-:W-:Y:S01]  /*32d0*/  FADD.FTZ R33, R23, R26 ;  /* 0x0000001a17217221 */ /* 0x008fe20000010000 */
[--C-:B------:R-:W-:Y:S01]  /*32e0*/  FFMA.FTZ R37, R37, UR10, -R61.reuse ;  /* 0x0000000a25257c23 */ /* 0x100fe2000801083d */
[--C-:B------:R-:W-:Y:S01]  /*32f0*/  FFMA.FTZ R38, R38, UR10, -R61.reuse ;  /* 0x0000000a26267c23 */ /* 0x100fe2000801083d */
[----:B------:R-:W-:Y:S01]  /*3300*/  FFMA.FTZ R46, R46, UR10, -R61 ;  /* 0x0000000a2e2e7c23 */ /* 0x000fe2000801083d */
[----:B--2---:R-:W-:Y:S01]  /*3310*/  FADD.FTZ R33, R24, R33 ;  /* 0x0000002118217221 */ /* 0x004fe20000010000 */
[--C-:B------:R-:W-:Y:S01]  /*3320*/  FFMA.FTZ R45, R45, UR10, -R61.reuse ;  /* 0x0000000a2d2d7c23 */ /* 0x100fe2000801083d */
[----:B------:R-:W-:Y:S01]  /*3330*/  FFMA.FTZ R49, R49, UR10, -R61 ;  /* 0x0000000a31317c23 */ /* 0x000fe2000801083d */
[----:B------:R-:W2:Y:S01]  /*3340*/  MUFU.EX2 R74, R73 ;  /* 0x00000049004a7308 */ /* 0x000ea20000000800 */
[----:B-1----:R-:W-:Y:S01]  /*3350*/  FADD.FTZ R34, R28, R33 ;  /* 0x000000211c227221 */ /* 0x002fe20000010000 */
[--C-:B------:R-:W-:Y:S01]  /*3360*/  FFMA.FTZ R16, R16, UR10, -R61.reuse ;  /* 0x0000000a10107c23 */ /* 0x100fe2000801083d */
[--C-:B------:R-:W-:Y:S01]  /*3370*/  FFMA.FTZ R65, R65, UR10, -R61.reuse ;  /* 0x0000000a41417c23 */ /* 0x100fe2000801083d */
[--C-:B------:R-:W-:Y:S01]  /*3380*/  FFMA.FTZ R66, R66, UR10, -R61.reuse ;  /* 0x0000000a42427c23 */ /* 0x100fe2000801083d */
[----:B----4-:R-:W-:Y:S01]  /*3390*/  FADD.FTZ R34, R27, R34 ;  /* 0x000000221b227221 */ /* 0x010fe20000010000 */
[--C-:B------:R-:W-:Y:S01]  /*33a0*/  FFMA.FTZ R67, R67, UR10, -R61.reuse ;  /* 0x0000000a43437c23 */ /* 0x100fe2000801083d */
[--C-:B------:R-:W-:Y:S01]  /*33b0*/  FFMA.FTZ R68, R68, UR10, -R61.reuse ;  /* 0x0000000a44447c23 */ /* 0x100fe2000801083d */
[----:B------:R-:W1:Y:S01]  /*33c0*/  MUFU.EX2 R7, R7 ;  /* 0x0000000700077308 */ /* 0x000e620000000800 */
[----:B------:R-:W-:Y:S01]  /*33d0*/  FFMA.FTZ R69, R69, UR10, -R61 ;  /* 0x0000000a45457c23 */ /* 0x000fe2000801083d */
[----:B------:R-:W-:-:S04]  /*33e0*/  F2FP.SATFINITE.E4M3.F32.PACK_AB_MERGE_C R27, R27, R28, RZ ;  /* 0x0000001c1b1b723e */ /* 0x000fc800048070ff */
[----:B------:R-:W-:Y:S02]  /*33f0*/  F2FP.SATFINITE.E4M3.F32.PACK_AB_MERGE_C R151, R24, R23, R27 ;  /* 0x000000171897723e */ /* 0x000fe4000480701b */
[----:B------:R-:W3:Y:S08]  /*3400*/  MUFU.EX2 R8, R8 ;  /* 0x0000000800087308 */ /* 0x000ef00000000800 */
[----:B------:R5:W-:Y:S08]  /*3410*/  MUFU.EX2 R73, R22 ;  /* 0x0000001600497308 */ /* 0x000bf00000000800 */
[----:B------:R4:W3:Y:S01]  /*3420*/  MUFU.EX2 R75, R14 ;  /* 0x0000000e004b7308 */ /* 0x0008e20000000800 */
[----:B-----5:R-:W-:-:S07]  /*3430*/  FADD.FTZ R22, R3, R6 ;  /* 0x0000000603167221 */ /* 0x020fce0000010000 */
[----:B------:R-:W5:Y:S01]  /*3440*/  MUFU.EX2 R76, R76 ;  /* 0x0000004c004c7308 */ /* 0x000f620000000800 */
[----:B----4-:R-:W-:Y:S01]  /*3450*/  FFMA.FTZ R14, R25, UR10, -R61 ;  /* 0x0000000a190e7c23 */ /* 0x010fe2000801083d */
[----:B0-----:R-:W-:Y:S01]  /*3460*/  FADD.FTZ R25, R63, R22 ;  /* 0x000000163f197221 */ /* 0x001fe20000010000 */
[----:B--2---:R-:W-:-:S03]  /*3470*/  F2FP.SATFINITE.E4M3.F32.PACK_AB_MERGE_C R63, R74, R63, RZ ;  /* 0x0000003f4a3f723e */ /* 0x004fc600048070ff */
[----:B------:R-:W-:Y:S01]  /*3480*/  FADD.FTZ R22, R74, R25 ;  /* 0x000000194a167221 */ /* 0x000fe20000010000 */
[----:B------:R-:W-:Y:S01]  /*3490*/  F2FP.SATFINITE.E4M3.F32.PACK_AB_MERGE_C R148, R6, R3, R63 ;  /* 0x000000030694723e */ /* 0x000fe2000480703f */
[----:B------:R-:W0:Y:S02]  /*34a0*/  MUFU.EX2 R31, R31 ;  /* 0x0000001f001f7308 */ /* 0x000e240000000800 */
[----:B-1----:R-:W-:Y:S01]  /*34b0*/  FADD.FTZ R25, R7, R22 ;  /* 0x0000001607197221 */ /* 0x002fe20000010000 */
[----:B------:R-:W-:-:S03]  /*34c0*/  FFMA.FTZ R22, R41, UR10, -R61 ;  /* 0x0000000a29167c23 */ /* 0x000fc6000801083d */
[----:B---3--:R-:W-:Y:S02]  /*34d0*/  FADD.FTZ R26, R8, R25 ;  /* 0x00000019081a7221 */ /* 0x008fe40000010000 */
[----:B------:R-:W1:Y:S02]  /*34e0*/  MUFU.EX2 R9, R9 ;  /* 0x0000000900097308 */ /* 0x000e640000000800 */
[----:B------:R-:W-:Y:S01]  /*34f0*/  FADD.FTZ R25, R75, R26 ;  /* 0x0000001a4b197221 */ /* 0x000fe20000010000 */
[----:B-----5:R-:W-:-:S03]  /*3500*/  F2FP.SATFINITE.E4M3.F32.PACK_AB_MERGE_C R75, R76, R75, RZ ;  /* 0x0000004b4c4b723e */ /* 0x020fc600048070ff */
[----:B------:R-:W-:Y:S01]  /*3510*/  FADD.FTZ R26, R76, R25 ;  /* 0x000000194c1a7221 */ /* 0x000fe20000010000 */
[----:B------:R-:W-:Y:S01]  /*3520*/  F2FP.SATFINITE.E4M3.F32.PACK_AB_MERGE_C R150, R8, R7, R75 ;  /* 0x000000070896723e */ /* 0x000fe2000480704b */
[----:B------:R-:W2:Y:S01]  /*3530*/  MUFU.EX2 R32, R32 ;  /* 0x0000002000207308 */ /* 0x000ea20000000800 */
[----:B0-----:R-:W-:-:S07]  /*3540*/  FADD.FTZ R33, R31, R34 ;  /* 0x000000221f217221 */ /* 0x001fce0000010000 */
[----:B------:R-:W0:Y:S01]  /*3550*/  MUFU.EX2 R10, R10 ;  /* 0x0000000a000a7308 */ /* 0x000e220000000800 */
[----:B-1----:R-:W-:-:S07]  /*3560*/  FADD.FTZ R25, R9, R26 ;  /* 0x0000001a09197221 */ /* 0x002fce0000010000 */
[----:B------:R-:W1:Y:S01]  /*3570*/  MUFU.EX2 R36, R36 ;  /* 0x0000002400247308 */ /* 0x000e620000000800 */
[----:B--2---:R-:W-:-:S07]  /*3580*/  FADD.FTZ R33, R32, R33 ;  /* 0x0000002120217221 */ /* 0x004fce0000010000 */
[----:B------:R-:W2:Y:S01]  /*3590*/  MUFU.EX2 R35, R35 ;  /* 0x0000002300237308 */ /* 0x000ea20000000800 */
[----:B0-----:R-:W-:-:S04]  /*35a0*/  FADD.FTZ R26, R10, R25 ;  /* 0x000000190a1a7221 */ /* 0x001fc80000010000 */
[----:B------:R-:W-:-:S03]  /*35b0*/  FADD.FTZ R25, R73, R26 ;  /* 0x0000001a49197221 */ /* 0x000fc60000010000 */
[----:B------:R0:W3:Y:S01]  /*35c0*/  MUFU.EX2 R78, R21 ;  /* 0x00000015004e7308 */ /* 0x0000e20000000800 */
[----:B-1----:R-:W-:-:S07]  /*35d0*/  FADD.FTZ R34, R36, R33 ;  /* 0x0000002124227221 */ /* 0x002fce0000010000 */
[----:B------:R-:W1:Y:S01]  /*35e0*/  MUFU.EX2 R39, R39 ;  /* 0x0000002700277308 */ /* 0x000e620000000800 */
[C---:B--2---:R-:W-:Y:S01]  /*35f0*/  FADD.FTZ R34, R35.reuse, R34 ;  /* 0x0000002223227221 */ /* 0x044fe20000010000 */
[--C-:B0-----:R-:W-:Y:S01]  /*3600*/  FFMA.FTZ R21, R42, UR10, -R61.reuse ;  /* 0x0000000a2a157c23 */ /* 0x101fe2000801083d */
[----:B------:R-:W-:Y:S01]  /*3610*/  FFMA.FTZ R61, R70, UR10, -R61 ;  /* 0x0000000a463d7c23 */ /* 0x000fe2000801083d */
[----:B------:R-:W-:-:S04]  /*3620*/  F2FP.SATFINITE.E4M3.F32.PACK_AB_MERGE_C R35, R35, R36, RZ ;  /* 0x000000242323723e */ /* 0x000fc800048070ff */
[----:B------:R-:W0:Y:S01]  /*3630*/  MUFU.EX2 R13, R13 ;  /* 0x0000000d000d7308 */ /* 0x000e220000000800 */
[C---:B---3--:R-:W-:Y:S01]  /*3640*/  FADD.FTZ R26, R78.reuse, R25 ;  /* 0x000000194e1a7221 */ /* 0x048fe20000010000 */
[----:B------:R-:W-:Y:S02]  /*3650*/  F2FP.SATFINITE.E4M3.F32.PACK_AB_MERGE_C R73, R78, R73, RZ ;  /* 0x000000494e49723e */ /* 0x000fe400048070ff */
[----:B------:R-:W-:Y:S02]  /*3660*/  F2FP.SATFINITE.E4M3.F32.PACK_AB_MERGE_C R137, R32, R31, R35 ;  /* 0x0000001f2089723e */ /* 0x000fe40004807023 */
[----:B------:R-:W-:Y:S02]  /*3670*/  F2FP.SATFINITE.E4M3.F32.PACK_AB_MERGE_C R136, R10, R9, R73 ;  /* 0x000000090a88723e */ /* 0x000fe40004807049 */
[----:B------:R-:W2:Y:S01]  /*3680*/  MUFU.EX2 R40, R40 ;  /* 0x0000002800287308 */ /* 0x000ea20000000800 */
[----:B-1----:R-:W-:-:S07]  /*3690*/  FADD.FTZ R33, R39, R34 ;  /* 0x0000002227217221 */ /* 0x002fce0000010000 */
[----:B------:R-:W1:Y:S01]  /*36a0*/  MUFU.EX2 R14, R14 ;  /* 0x0000000e000e7308 */ /* 0x000e620000000800 */
[----:B0-----:R-:W-:-:S07]  /*36b0*/  FADD.FTZ R25, R13, R26 ;  /* 0x0000001a0d197221 */ /* 0x001fce0000010000 */
[----:B------:R-:W0:Y:S01]  /*36c0*/  MUFU.EX2 R44, R44 ;  /* 0x0000002c002c7308 */ /* 0x000e220000000800 */
[----:B--2---:R-:W-:-:S07]  /*36d0*/  FADD.FTZ R33, R40, R33 ;  /* 0x0000002128217221 */ /* 0x004fce0000010000 */
[----:B------:R-:W2:Y:S01]  /*36e0*/  MUFU.EX2 R29, R29 ;  /* 0x0000001d001d7308 */ /* 0x000ea20000000800 */
[----:B-1----:R-:W-:-:S07]  /*36f0*/  FADD.FTZ R20, R14, R25 ;  /* 0x000000190e147221 */ /* 0x002fce0000010000 */
[----:B------:R-:W1:Y:S01]  /*3700*/  MUFU.EX2 R43, R43 ;  /* 0x0000002b002b7308 */ /* 0x000e620000000800 */
[----:B0-----:R-:W-:-:S07]  /*3710*/  FADD.FTZ R26, R44, R33 ;  /* 0x000000212c1a7221 */ /* 0x001fce0000010000 */
[----:B------:R-:W0:Y:S01]  /*3720*/  MUFU.EX2 R30, R30 ;  /* 0x0000001e001e7308 */ /* 0x000e220000000800 */
[----:B--2---:R-:W-:-:S07]  /*3730*/  FADD.FTZ R15, R29, R20 ;  /* 0x000000141d0f7221 */ /* 0x004fce0000010000 */
[----:B------:R-:W2:Y:S01]  /*3740*/  MUFU.EX2 R47, R47 ;  /* 0x0000002f002f7308 */ /* 0x000ea20000000800 */
[C---:B-1----:R-:W-:Y:S01]  /*3750*/  FADD.FTZ R26, R43.reuse, R26 ;  /* 0x0000001a2b1a7221 */ /* 0x042fe20000010000 */
[----:B------:R-:W-:-:S04]  /*3760*/  F2FP.SATFINITE.E4M3.F32.PACK_AB_MERGE_C R44, R43, R44, RZ ;  /* 0x0000002c2b2c723e */ /* 0x000fc800048070ff */
[----:B------:R-:W-:Y:S02]  /*3770*/  F2FP.SATFINITE.E4M3.F32.PACK_AB_MERGE_C R139, R40, R39, R44 ;  /* 0x00000027288b723e */ /* 0x000fe4000480702c */
[----:B------:R-:W1:Y:S01]  /*3780*/  MUFU.EX2 R17, R17 ;  /* 0x0000001100117308 */ /* 0x000e620000000800 */
[C---:B0-----:R-:W-:Y:S01]  /*3790*/  FADD.FTZ R20, R30.reuse, R15 ;  /* 0x0000000f1e147221 */ /* 0x041fe20000010000 */
[----:B------:R-:W-:-:S04]  /*37a0*/  F2FP.SATFINITE.E4M3.F32.PACK_AB_MERGE_C R29, R30, R29, RZ ;  /* 0x0000001d1e1d723e */ /* 0x000fc800048070ff */
[----:B------:R-:W-:Y:S02]  /*37b0*/  F2FP.SATFINITE.E4M3.F32.PACK_AB_MERGE_C R138, R14, R13, R29 ;  /* 0x0000000d0e8a723e */ /* 0x000fe4000480701d */
        /* <DEDUP_REMOVED lines=13> */
[C---:B--2---:R-:W-:Y:S01]  /*3890*/  FADD.FTZ R26, R71.reuse, R26 ;  /* 0x0000001a471a7221 */ /* 0x044fe20000010000 */
[----:B------:R-:W-:-:S04]  /*38a0*/  F2FP.SATFINITE.E4M3.F32.PACK_AB_MERGE_C R52, R71, R52, RZ ;  /* 0x000000344734723e */ /* 0x000fc800048070ff */
[----:B------:R-:W-:Y:S02]  /*38b0*/  F2FP.SATFINITE.E4M3.F32.PACK_AB_MERGE_C R141, R48, R47, R52 ;  /* 0x0000002f308d723e */ /* 0x000fe40004807034 */
[----:B------:R-:W2:Y:S01]  /*38c0*/  MUFU.EX2 R21, R21 ;  /* 0x0000001500157308 */ /* 0x000ea20000000800 */
[C---:B-1----:R-:W-:Y:S01]  /*38d0*/  F2FP.SATFINITE.E4M3.F32.PACK_AB_MERGE_C R37, R38.reuse, R37, RZ ;  /* 0x000000252625723e */ /* 0x042fe200048070ff */
[----:B------:R-:W-:-:S03]  /*38e0*/  FADD.FTZ R38, R38, R11 ;  /* 0x0000000b26267221 */ /* 0x000fc60000010000 */
[----:B------:R-:W-:-:S03]  /*38f0*/  F2FP.SATFINITE.E4M3.F32.PACK_AB_MERGE_C R140, R18, R17, R37 ;  /* 0x00000011128c723e */ /* 0x000fc60004807025 */
        /* <DEDUP_REMOVED lines=9> */
[----:B--2---:R-:W-:Y:S01]  /*3990*/  FADD.FTZ R15, R53, R12 ;  /* 0x0000000c350f7221 */ /* 0x004fe20000010000 */
[----:B------:R-:W-:-:S03]  /*39a0*/  F2FP.SATFINITE.E4M3.F32.PACK_AB_MERGE_C R53, R72, R53, RZ ;  /* 0x000000354835723e */ /* 0x000fc600048070ff */
[----:B------:R-:W-:Y:S01]  /*39b0*/  FADD.FTZ R72, R72, R15 ;  /* 0x0000000f48487221 */ /* 0x000fe20000010000 */
[----:B------:R-:W-:Y:S02]  /*39c0*/  F2FP.SATFINITE.E4M3.F32.PACK_AB_MERGE_C R143, R54, R51, R53 ;  /* 0x00000033368f723e */ /* 0x000fe40004807035 */
[----:B------:R-:W-:Y:S01]  /*39d0*/  MUFU.EX2 R19, R19 ;  /* 0x0000001300137308 */ /* 0x000fe20000000800 */
[----:B-1----:R-:W-:-:S07]  /*39e0*/  FADD.FTZ R12, R46, R11 ;  /* 0x0000000b2e0c7221 */ /* 0x002fce0000010000 */
[----:B------:R-:W1:Y:S01]  /*39f0*/  MUFU.EX2 R60, R60 ;  /* 0x0000003c003c7308 */ /* 0x000e620000000800 */
[C---:B0-----:R-:W-:Y:S01]  /*3a00*/  FADD.FTZ R12, R45.reuse, R12 ;  /* 0x0000000c2d0c7221 */ /* 0x041fe20000010000 */
[----:B------:R-:W-:-:S04]  /*3a10*/  F2FP.SATFINITE.E4M3.F32.PACK_AB_MERGE_C R46, R45, R46, RZ ;  /* 0x0000002e2d2e723e */ /* 0x000fc800048070ff */
[----:B------:R-:W-:Y:S02]  /*3a20*/  F2FP.SATFINITE.E4M3.F32.PACK_AB_MERGE_C R142, R22, R21, R46 ;  /* 0x00000015168e723e */ /* 0x000fe4000480702e */
[----:B------:R-:W0:Y:S08]  /*3a30*/  MUFU.EX2 R55, R55 ;  /* 0x0000003700377308 */ /* 0x000e300000000800 */
[----:B------:R-:W2:Y:S01]  /*3a40*/  MUFU.EX2 R49, R49 ;  /* 0x0000003100317308 */ /* 0x000ea20000000800 */
[----:B-1----:R-:W-:-:S07]  /*3a50*/  F2FP.SATFINITE.E4M3.F32.PACK_AB_MERGE_C R20, R60, R19, RZ ;  /* 0x000000133c14723e */ /* 0x002fce00048070ff */
[----:B------:R-:W1:Y:S01]  /*3a60*/  MUFU.EX2 R58, R58 ;  /* 0x0000003a003a7308 */ /* 0x000e620000000800 */
[----:B0-----:R-:W-:-:S07]  /*3a70*/  FADD.FTZ R15, R55, R72 ;  /* 0x00000048370f7221 */ /* 0x001fce0000010000 */
[----:B------:R-:W0:Y:S01]  /*3a80*/  MUFU.EX2 R16, R16 ;  /* 0x0000001000107308 */ /* 0x000e220000000800 */
[----:B--2---:R-:W-:-:S07]  /*3a90*/  FADD.FTZ R11, R49, R12 ;  /* 0x0000000c310b7221 */ /* 0x004fce0000010000 */
[----:B------:R-:W2:Y:S01]  /*3aa0*/  MUFU.EX2 R65, R65 ;  /* 0x0000004100417308 */ /* 0x000ea20000000800 */
[C---:B-1----:R-:W-:Y:S01]  /*3ab0*/  F2FP.SATFINITE.E4M3.F32.PACK_AB_MERGE_C R145, R58.reuse, R55, R20 ;  /* 0x000000373a91723e */ /* 0x042fe20004807014 */
[----:B------:R-:W-:-:S04]  /*3ac0*/  FADD.FTZ R58, R58, R15 ;  /* 0x0000000f3a3a7221 */ /* 0x000fc80000010000 */
[----:B------:R-:W-:Y:S02]  /*3ad0*/  FADD.FTZ R19, R19, R58 ;  /* 0x0000003a13137221 */ /* 0x000fe40000010000 */
[----:B------:R-:W1:Y:S01]  /*3ae0*/  MUFU.EX2 R66, R66 ;  /* 0x0000004200427308 */ /* 0x000e620000000800 */
[----:B0-----:R-:W-:Y:S01]  /*3af0*/  FADD.FTZ R12, R16, R11 ;  /* 0x0000000b100c7221 */ /* 0x001fe20000010000 */
[----:B------:R-:W-:-:S06]  /*3b00*/  FADD.FTZ R60, R60, R19 ;  /* 0x000000133c3c7221 */ /* 0x000fcc0000010000 */
[----:B------:R-:W-:Y:S01]  /*3b10*/  MUFU.EX2 R57, R57 ;  /* 0x0000003900397308 */ /* 0x000fe20000000800 */
[----:B--2---:R-:W-:-:S07]  /*3b20*/  FADD.FTZ R3, R65, R12 ;  /* 0x0000000c41037221 */ /* 0x004fce0000010000 */
[----:B------:R-:W0:Y:S01]  /*3b30*/  MUFU.EX2 R64, R64 ;  /* 0x0000004000407308 */ /* 0x000e220000000800 */
[C---:B-1----:R-:W-:Y:S01]  /*3b40*/  F2FP.SATFINITE.E4M3.F32.PACK_AB_MERGE_C R65, R66.reuse, R65, RZ ;  /* 0x000000414241723e */ /* 0x042fe200048070ff */
[----:B------:R-:W-:-:S03]  /*3b50*/  FADD.FTZ R66, R66, R3 ;  /* 0x0000000342427221 */ /* 0x000fc60000010000 */
[----:B------:R-:W-:-:S03]  /*3b60*/  F2FP.SATFINITE.E4M3.F32.PACK_AB_MERGE_C R144, R16, R49, R65 ;  /* 0x000000311090723e */ /* 0x000fc60004807041 */
[----:B------:R-:W1:Y:S08]  /*3b70*/  MUFU.EX2 R59, R59 ;  /* 0x0000003b003b7308 */ /* 0x000e700000000800 */
[----:B------:R-:W2:Y:S01]  /*3b80*/  MUFU.EX2 R67, R67 ;  /* 0x0000004300437308 */ /* 0x000ea20000000800 */
[----:B0-----:R-:W-:-:S07]  /*3b90*/  F2FP.SATFINITE.E4M3.F32.PACK_AB_MERGE_C R8, R64, R57, RZ ;  /* 0x000000394008723e */ /* 0x001fce00048070ff */
[----:B------:R-:W0:Y:S01]  /*3ba0*/  MUFU.EX2 R62, R62 ;  /* 0x0000003e003e7308 */ /* 0x000e220000000800 */
[----:B-1----:R-:W-:-:S07]  /*3bb0*/  FADD.FTZ R7, R59, R60 ;  /* 0x0000003c3b077221 */ /* 0x002fce0000010000 */
[----:B------:R-:W1:Y:S01]  /*3bc0*/  MUFU.EX2 R68, R68 ;  /* 0x0000004400447308 */ /* 0x000e620000000800 */
[----:B--2---:R-:W-:-:S07]  /*3bd0*/  FADD.FTZ R3, R67, R66 ;  /* 0x0000004243037221 */ /* 0x004fce0000010000 */
[----:B------:R-:W-:Y:S01]  /*3be0*/  MUFU.EX2 R69, R69 ;  /* 0x0000004500457308 */ /* 0x000fe20000000800 */
[C---:B0-----:R-:W-:Y:S01]  /*3bf0*/  F2FP.SATFINITE.E4M3.F32.PACK_AB_MERGE_C R147, R62.reuse, R59, R8 ;  /* 0x0000003b3e93723e */ /* 0x041fe20004807008 */
[----:B------:R-:W-:-:S04]  /*3c00*/  FADD.FTZ R62, R62, R7 ;  /* 0x000000073e3e7221 */ /* 0x000fc80000010000 */
[----:B------:R-:W-:Y:S02]  /*3c10*/  FADD.FTZ R57, R57, R62 ;  /* 0x0000003e39397221 */ /* 0x000fe40000010000 */
[----:B------:R-:W0:Y:S01]  /*3c20*/  MUFU.EX2 R6, R61 ;  /* 0x0000003d00067308 */ /* 0x000e220000000800 */
[----:B-1----:R-:W-:Y:S01]  /*3c30*/  FADD.FTZ R8, R68, R3 ;  /* 0x0000000344087221 */ /* 0x002fe20000010000 */
[----:B0-----:R-:W-:-:S03]  /*3c40*/  F2FP.SATFINITE.E4M3.F32.PACK_AB_MERGE_C R3, R6, R69, RZ ;  /* 0x000000450603723e */ /* 0x001fc600048070ff */
[----:B------:R-:W-:Y:S01]  /*3c50*/  FADD.FTZ R69, R69, R8 ;  /* 0x0000000845457221 */ /* 0x000fe20000010000 */
[----:B------:R-:W-:Y:S01]  /*3c60*/  FADD.FTZ R8, R64, R57 ;  /* 0x0000003940087221 */ /* 0x000fe20000010000 */
[----:B------:R-:W-:Y:S02]  /*3c70*/  F2FP.SATFINITE.E4M3.F32.PACK_AB_MERGE_C R146, R68, R67, R3 ;  /* 0x000000434492723e */ /* 0x000fe40004807003 */
[----:B------:R-:W-:Y:S01]  /*3c80*/  FADD.FTZ R6, R6, R69 ;  /* 0x0000004506067221 */ /* 0x000fe20000010000 */
[----:B------:R-:W-:Y:S06]  /*3c90*/  @!P1 BRA `(.L_x_18) ;  /* 0x00000024006c9947 */ /* 0x000fec0003800000 */
[----:B------:R-:W-:Y:S01]  /*3ca0*/  IMAD.MOV.U32 R7, RZ, RZ, R50 ;  /* 0x000000ffff077224 */ /* 0x000fe200078e0032 */
[----:B------:R-:W-:Y:S01]  /*3cb0*/  CS2R R134, SRZ ;  /* 0x0000000000867805 */ /* 0x000fe2000001ff00 */
[----:B------:R-:W-:Y:S01]  /*3cc0*/  IMAD.MOV.U32 R3, RZ, RZ, R56 ;  /* 0x000000ffff037224 */ /* 0x000fe200078e0038 */
[----:B------:R-:W-:Y:S02]  /*3cd0*/  CS2R R132, SRZ ;  /* 0x0000000000847805 */ /* 0x000fe4000001ff00 */
[----:B------:R-:W-:Y:S02]  /*3ce0*/  CS2R R130, SRZ ;  /* 0x0000000000827805 */ /* 0x000fe4000001ff00 */
[----:B------:R-:W-:Y:S02]  /*3cf0*/  CS2R R128, SRZ ;  /* 0x0000000000807805 */ /* 0x000fe4000001ff00 */
[----:B------:R-:W-:Y:S02]  /*3d00*/  CS2R R126, SRZ ;  /* 0x00000000007e7805 */ /* 0x000fe4000001ff00 */
[----:B------:R-:W-:-:S02]  /*3d10*/  CS2R R124, SRZ ;  /* 0x00000000007c7805 */ /* 0x000fc4000001ff00 */
[----:B------:R-:W-:Y:S02]  /*3d20*/  CS2R R122, SRZ ;  /* 0x00000000007a7805 */ /* 0x000fe4000001ff00 */
        /* <DEDUP_REMOVED lines=16> */
[----:B------:R-:W-:Y:S01]  /*3e30*/  CS2R R88, SRZ ;  /* 0x0000000000587805 */ /* 0x000fe2000001ff00 */
[----:B------:R-:W-:Y:S01]  /*3e40*/  UMOV UR5, URZ ;  /* 0x0000003f00057c82 */ /* 0x000fe20008000000 */
[----:B------:R-:W-:Y:S01]  /*3e50*/  UMOV UR6, URZ ;  /* 0x0000003f00067c82 */ /* 0x000fe20008000000 */
[----:B------:R-:W-:-:S05]  /*3e60*/  ULDC UR18, c[0x0][0x988] ;  /* 0x0002620000127ab9 */ /* 0x000fca0000000800 */
.L_x_29:
[----:B------:R-:W-:-:S04]  /*3e70*/  UISETP.NE.AND UP0, UPT, UR6, 0x1, UPT ;  /* 0x000000010600788c */ /* 0x000fc8000bf05270 */
[----:B------:R-:W-:-:S04]  /*3e80*/  USEL UR4, URZ, 0x1, UP0 ;  /* 0x000000013f047887 */ /* 0x000fc80008000000 */
[----:B------:R-:W-:Y:S01]  /*3e90*/  ULOP3.LUT UR4, UR5, UR4, URZ, 0x3c, !UPT ;  /* 0x0000000405047292 */ /* 0x000fe2000f8e3c3f */
[----:B------:R-:W-:Y:S11]  /*3ea0*/  @!P0 BRA `(.L_x_19) ;  /* 0x0000000000048947 */ /* 0x000ff60003800000 */
[----:B------:R-:W-:Y:S01]  /*3eb0*/  BPT.TRAP 0x1 ;  /* 0x000000040000795c */ /* 0x000fe20000300000 */
.L_x_19:
[----:B------:R-:W-:Y:S01]  /*3ec0*/  UIADD3 UR10, UR6, 0x1, URZ ;  /* 0x00000001060a7890 */ /* 0x000fe2000fffe03f */
[----:B------:R-:W-:-:S03]  /*3ed0*/  IMAD.U32 R9, RZ, RZ, UR4 ;  /* 0x00000004ff097e24 */ /* 0x000fc6000f8e00ff */
[----:B------:R-:W-:Y:S02]  /*3ee0*/  UISETP.NE.AND UP0, UPT, UR10, 0x2, UPT ;  /* 0x000000020a00788c */ /* 0x000fe4000bf05270 */
[----:B------:R-:W-:Y:S02]  /*3ef0*/  SHF.L.U32 R9, R9, 0x1f, RZ ;  /* 0x0000001f09097819 */ /* 0x000fe400000006ff */
[----:B------:R-:W-:-:S04]  /*3f00*/  USEL UR10, UR10, URZ, UP0 ;  /* 0x0000003f0a0a7287 */ /* 0x000fc80008000000 */
[----:B------:R-:W-:Y:S02]  /*3f10*/  ULEA UR17, UR10, UR40, 0x3 ;  /* 0x000000280a117291 */ /* 0x000fe4000f8e183f */
[----:B------:R-:W-:-:S07]  /*3f20*/  IMAD.U32 R2, RZ, RZ, UR10 ;  /* 0x0000000aff027e24 */ /* 0x000fce000f8e00ff */
[----:B------:R0:W1:Y:S01]  /*3f30*/  SYNCS.PHASECHK.TRANS64.TRYWAIT P1, [UR17+0x17030], R9 ;  /* 0x01703009ff0075a7 */ /* 0x0000620008020151 */
[----:B------:R-:W-:Y:S05]  /*3f40*/  @!P0 BRA `(.L_x_20) ;  /* 0x0000000000048947 */ /* 0x000fea0003800000 */
[----:B------:R-:W-:Y:S01]  /*3f50*/  BPT.TRAP 0x1 ;  /* 0x000000040000795c */ /* 0x000fe20000300000 */
.L_x_20:
[----:B-1----:R-:W-:Y:S05]  /*3f60*/  @P1 BRA `(.L_x_21) ;  /* 0x0000000000081947 */ /* 0x002fea0003800000 */
[----:B------:R-:W1:Y:S02]  /*3f70*/  SYNCS.PHASECHK.TRANS64.TRYWAIT P1, [UR17+0x17030], R9 ;  /* 0x01703009ff0075a7 */ /* 0x000e640008020151 */
[----:B-1----:R-:W-:Y:S05]  /*3f80*/  @!P1 BRA `(.L_x_22) ;  /* 0x0000008800189947 */ /* 0x002fea0003800000 */
.L_x_21:
[----:B------:R-:W-:Y:S01]  /*3f90*/  R2UR UR22, R2 ;  /* 0x00000000021672ca */ /* 0x000fe200000e0000 */
[----:B------:R-:W-:Y:S01]  /*3fa0*/  WARPGROUP.ARRIVE ;  /* 0x00000000000079c5 */ /* 0x000fe20000000000 */
[----:B------:R-:W-:Y:S01]  /*3fb0*/  R2UR UR20, R4 ;  /* 0x00000000041472ca */ /* 0x000fe200000e0000 */
[----:B------:R-:W-:Y:S01]  /*3fc0*/  UMOV UR23, 0xc0000010 ;  /* 0xc000001000177882 */ /* 0x000fe20000000000 */
[----:B------:R-:W-:Y:S01]  /*3fd0*/  R2UR UR21, R5 ;  /* 0x00000000051572ca */ /* 0x000fe200000e0000 */
[----:B------:R-:W-:Y:S01]  /*3fe0*/  UMOV UR11, 0xc0000010 ;  /* 0xc0000010000b7882 */ /* 0x000fe20000000000 */
[----:B------:R-:W-:-:S07]  /*3ff0*/  UMOV UR15, 0xc0000010 ;  /* 0xc0000010000f7882 */ /* 0x000fce0000000000 */
[----:B------:R-:W-:-:S04]  /*4000*/  UIMAD UR22, UR22, 0x300, UR16 ;  /* 0x00000300161678a4 */ /* 0x000fc8000f8e0210 */
[----:B------:R-:W-:Y:S02]  /*4010*/  UIADD3 UR10, UR22, 0x100, URZ ;  /* 0x00000100160a7890 */ /* 0x000fe4000fffe03f */
[----:B------:R-:W-:-:S03]  /*4020*/  UIADD3 UR14, UR22, 0x200, URZ ;  /* 0x00000200160e7890 */ /* 0x000fc6000fffe03f */
[----:B------:R-:W-:Y:S03]  /*4030*/  QGMMA.64x128x32.F32.E4M3.E4M3 R24, gdesc[UR20], RZ, !UPT, gsb0 ;  /* 0x01e00000141879f3 */ /* 0x000fe6000c0008ff */
[----:B------:R-:W-:Y:S02]  /*4040*/  WARPGROUP.DEPBAR.LE gsb0, 0x0 ;  /* 0x00008000000079c5 */ /* 0x000fe40000010000 */
[----:B------:R-:W-:-:S07]  /*4050*/  WARPGROUP.ARRIVE ;  /* 0x00000000000079c5 */ /* 0x000fce0000000000 */
[----:B------:R-:W-:Y:S03]  /*4060*/  QGMMA.64x128x32.F32.E4M3.E4M3 R24, gdesc[UR8], R24, gsb0 ;  /* 0x01e00000081879f3 */ /* 0x000fe60008000818 */
[----:B------:R-:W-:Y:S02]  /*4070*/  WARPGROUP.DEPBAR.LE gsb0, 0x0 ;  /* 0x00008000000079c5 */ /* 0x000fe40000010000 */
[----:B------:R-:W-:-:S07]  /*4080*/  WARPGROUP.ARRIVE ;  /* 0x00000000000079c5 */ /* 0x000fce0000000000 */
[----:B------:R-:W-:Y:S03]  /*4090*/  QGMMA.64x128x32.F32.E4M3.E4M3 R24, gdesc[UR12], R24, gsb0 ;  /* 0x01e000000c1879f3 */ /* 0x000fe60008000818 */
[----:B------:R-:W-:Y:S02]  /*40a0*/  WARPGROUP.DEPBAR.LE gsb0, 0x0 ;  /* 0x00008000000079c5 */ /* 0x000fe40000010000 */
[----:B------:R-:W-:Y:S05]  /*40b0*/  @!P0 BRA `(.L_x_23) ;  /* 0x0000000000048947 */ /* 0x000fea0003800000 */
[----:B------:R-:W-:Y:S01]  /*40c0*/  BPT.TRAP 0x1 ;  /* 0x000000040000795c */ /* 0x000fe20000300000 */
.L_x_23:
[----:B------:R-:W-:Y:S01]  /*40d0*/  ULEA UR14, UR6, UR40, 0x3 ;  /* 0x00000028060e7291 */ /* 0x000fe2000f8e183f */
[----:B01----:R-:W-:-:S04]  /*40e0*/  MOV R9, UR5 ;  /* 0x0000000500097c02 */ /* 0x003fc80008000f00 */
[----:B------:R-:W-:-:S04]  /*40f0*/  SHF.L.U32 R9, R9, 0x1f, RZ ;  /* 0x0000001f09097819 */ /* 0x000fc800000006ff */
[----:B------:R0:W1:Y:S01]  /*4100*/  SYNCS.PHASECHK.TRANS64.TRYWAIT P1, [UR14+0x17050], R9 ;  /* 0x01705009ff0075a7 */ /* 0x000062000802014e */
[----:B------:R-:W-:Y:S05]  /*4110*/  @!P0 BRA `(.L_x_24) ;  /* 0x0000000000048947 */ /* 0x000fea0003800000 */
[----:B------:R-:W-:Y:S01]  /*4120*/  BPT.TRAP 0x1 ;  /* 0x000000040000795c */ /* 0x000fe20000300000 */
.L_x_24:
[----:B-1----:R-:W-:Y:S05]  /*4130*/  @P1 BRA `(.L_x_25) ;  /* 0x0000000000081947 */ /* 0x002fea0003800000 */
[----:B------:R-:W1:Y:S02]  /*4140*/  SYNCS.PHASECHK.TRANS64.TRYWAIT P1, [UR14+0x17050], R9 ;  /* 0x01705009ff0075a7 */ /* 0x000e64000802014e */
[----:B-1----:R-:W-:Y:S05]  /*4150*/  @!P1 BRA `(.L_x_26) ;  /* 0x0000008400bc9947 */ /* 0x002fea0003800000 */
.L_x_25:
[----:B------:R-:W-:Y:S01]  /*4160*/  UIADD3 UR5, UR40, 0x400, URZ ;  /* 0x0000040028057890 */ /* 0x000fe2000fffe03f */
[----:B------:R-:W-:Y:S01]  /*4170*/  WARPGROUP.ARRIVE ;  /* 0x00000000000079c5 */ /* 0x000fe20000000000 */
[----:B------:R-:W-:Y:S02]  /*4180*/  UMOV UR11, 0x40000040 ;  /* 0x40000040000b7882 */ /* 0x000fe40000000000 */
[----:B------:R-:W-:-:S04]  /*4190*/  USHF.R.U32.HI UR5, URZ, 0x4, UR5 ;  /* 0x000000043f057899 */ /* 0x000fc80008011605 */
[----:B------:R-:W-:-:S04]  /*41a0*/  ULOP3.LUT UR5, UR5, 0x3fff, URZ, 0xc0, !UPT ;  /* 0x00003fff05057892 */ /* 0x000fc8000f8ec03f */
[----:B------:R-:W-:-:S04]  /*41b0*/  ULOP3.LUT UR5, UR5, 0x10000, URZ, 0xfc, !UPT ;  /* 0x0001000005057892 */ /* 0x000fc8000f8efc3f */
[----:B------:R-:W-:-:S07]  /*41c0*/  UIMAD UR6, UR6, 0x300, UR5 ;  /* 0x00000300060678a4 */ /* 0x000fce000f8e0205 */
[----:B------:R-:W-:Y:S02]  /*41d0*/  UMOV UR10, UR6 ;  /* 0x00000006000a7c82 */ /* 0x000fe40008000000 */
[----:B------:R-:W-:Y:S01]  /*41e0*/  QGMMA.64x96x32.F32.E4M3.E4M3 R88, R148, gdesc[UR8], R88, gsb0 ;  /* 0x0160000894587df3 */ /* 0x000fe20008000858 */
[----:B------:R-:W-:Y:S01]  /*41f0*/  UIADD3 UR10, UR6, 0x2, URZ ;  /* 0x00000002060a7890 */ /* 0x000fe2000fffe03f */
[----:B------:R-:W-:Y:S01]  /*4200*/  UMOV UR11, 0x40000040 ;  /* 0x40000040000b7882 */ /* 0x000fe20000000000 */
[----:B------:R-:W-:Y:S02]  /*4210*/  WARPGROUP.DEPBAR.LE gsb0, 0x0 ;  /* 0x00008000000079c5 */ /* 0x000fe40000010000 */
[----:B------:R-:W-:-:S06]  /*4220*/  WARPGROUP.ARRIVE ;  /* 0x00000000000079c5 */ /* 0x000fcc0000000000 */
[----:B------:R-:W-:Y:S01]  /*4230*/  QGMMA.64x96x32.F32.E4M3.E4M3 R88, R136, gdesc[UR8], R88, gsb0 ;  /* 0x0160000888587df3 */ /* 0x000fe20008000858 */
[----:B------:R-:W-:Y:S01]  /*4240*/  UIADD3 UR10, UR6, 0x4, URZ ;  /* 0x00000004060a7890 */ /* 0x000fe2000fffe03f */
[----:B------:R-:W-:Y:S01]  /*4250*/  UMOV UR11, 0x40000040 ;  /* 0x40000040000b7882 */ /* 0x000fe20000000000 */
[----:B------:R-:W-:Y:S01]  /*4260*/  UIADD3 UR6, UR6, 0x6, URZ ;  /* 0x0000000606067890 */ /* 0x000fe2000fffe03f */
[----:B------:R-:W-:Y:S02]  /*4270*/  WARPGROUP.DEPBAR.LE gsb0, 0x0 ;  /* 0x00008000000079c5 */ /* 0x000fe40000010000 */
[----:B------:R-:W-:-:S06]  /*4280*/  WARPGROUP.ARRIVE ;  /* 0x00000000000079c5 */ /* 0x000fcc0000000000 */
[----:B------:R-:W-:Y:S01]  /*4290*/  QGMMA.64x96x32.F32.E4M3.E4M3 R88, R140, gdesc[UR8], R88, gsb0 ;  /* 0x016000088c587df3 */ /* 0x000fe20008000858 */
[----:B------:R-:W-:Y:S01]  /*42a0*/  UMOV UR10, UR6 ;  /* 0x00000006000a7c82 */ /* 0x000fe20008000000 */
[----:B------:R-:W-:Y:S01]  /*42b0*/  UMOV UR11, 0x40000040 ;  /* 0x40000040000b7882 */ /* 0x000fe20000000000 */
[----:B------:R-:W-:Y:S02]  /*42c0*/  WARPGROUP.DEPBAR.LE gsb0, 0x0 ;  /* 0x00008000000079c5 */ /* 0x000fe40000010000 */
[----:B------:R-:W-:-:S06]  /*42d0*/  WARPGROUP.ARRIVE ;  /* 0x00000000000079c5 */ /* 0x000fcc0000000000 */
[----:B------:R-:W-:Y:S03]  /*42e0*/  QGMMA.64x96x32.F32.E4M3.E4M3 R88, R144, gdesc[UR8], R88, gsb0 ;  /* 0x0160000890587df3 */ /* 0x000fe60008000858 */
[----:B------:R-:W-:Y:S02]  /*42f0*/  WARPGROUP.DEPBAR.LE gsb0, 0x0 ;  /* 0x00008000000079c5 */ /* 0x000fe40000010000 */
[----:B------:R-:W-:Y:S05]  /*4300*/  @!P0 BRA `(.L_x_27) ;  /* 0x0000000000048947 */ /* 0x000fea0003800000 */
[----:B------:R-:W-:Y:S01]  /*4310*/  BPT.TRAP 0x1 ;  /* 0x000000040000795c */ /* 0x000fe20000300000 */
.L_x_27:
[C---:B-1----:R-:W-:Y:S01]  /*4320*/  FMUL.FTZ R10, R0.reuse, R24 ;  /* 0x00000018000a7220 */ /* 0x042fe20000410000 */
[C---:B------:R-:W-:Y:S01]  /*4330*/  FMUL.FTZ R12, R0.reuse, R26 ;  /* 0x0000001a000c7220 */ /* 0x040fe20000410000 */
[C---:B0-----:R-:W-:Y:S01]  /*4340*/  FMUL.FTZ R9, R0.reuse, R25 ;  /* 0x0000001900097220 */ /* 0x041fe20000410000 */
[C---:B------:R-:W-:Y:S01]  /*4350*/  FMUL.FTZ R11, R0.reuse, R27 ;  /* 0x0000001b000b7220 */ /* 0x040fe20000410000 */
[C---:B------:R-:W-:Y:S01]  /*4360*/  FMUL.FTZ R13, R0.reuse, R28 ;  /* 0x0000001c000d7220 */ /* 0x040fe20000410000 */
[C---:B------:R-:W-:Y:S01]  /*4370*/  FMUL.FTZ R15, R0.reuse, R30 ;  /* 0x0000001e000f7220 */ /* 0x040fe20000410000 */
[----:B------:R-:W0:Y:S01]  /*4380*/  MUFU.TANH R10, R10 ;  /* 0x0000000a000a7308 */ /* 0x000e220000002400 */
[C---:B------:R-:W-:Y:S01]  /*4390*/  FMUL.FTZ R14, R0.reuse, R29 ;  /* 0x0000001d000e7220 */ /* 0x040fe20000410000 */
[C---:B------:R-:W-:Y:S01]  /*43a0*/  FMUL.FTZ R16, R0.reuse, R31 ;  /* 0x0000001f00107220 */ /* 0x040fe20000410000 */
[C---:B------:R-:W-:Y:S01]  /*43b0*/  FMUL.FTZ R17, R0.reuse, R32 ;  /* 0x0000002000117220 */ /* 0x040fe20000410000 */
[C---:B------:R-:W-:Y:S01]  /*43c0*/  FMUL.FTZ R19, R0.reuse, R34 ;  /* 0x0000002200137220 */ /* 0x040fe20000410000 */
[C---:B------:R-:W-:Y:S01]  /*43d0*/  FMUL.FTZ R18, R0.reuse, R33 ;  /* 0x0000002100127220 */ /* 0x040fe20000410000 */
[C---:B------:R-:W-:Y:S01]  /*43e0*/  FMUL.FTZ R20, R0.reuse, R35 ;  /* 0x0000002300147220 */ /* 0x040fe20000410000 */
[C---:B------:R-:W-:Y:S01]  /*43f0*/  FMUL.FTZ R35, R0.reuse, R50 ;  /* 0x0000003200237220 */ /* 0x040fe20000410000 */
[----:B------:R-:W1:Y:S01]  /*4400*/  MUFU.TANH R12, R12 ;  /* 0x0000000c000c7308 */ /* 0x000e620000002400 */
[C---:B------:R-:W-:Y:S01]  /*4410*/  FMUL.FTZ R21, R0.reuse, R36 ;  /* 0x0000002400157220 */ /* 0x040fe20000410000 */
[C---:B------:R-:W-:Y:S01]  /*4420*/  FMUL.FTZ R26, R0.reuse, R41 ;  /* 0x00000029001a7220 */ /* 0x040fe20000410000 */
[C---:B------:R-:W-:Y:S01]  /*4430*/  FMUL.FTZ R41, R0.reuse, R56 ;  /* 0x0000003800297220 */ /* 0x040fe20000410000 */
[C---:B------:R-:W-:Y:S01]  /*4440*/  FMUL.FTZ R23, R0.reuse, R38 ;  /* 0x0000002600177220 */ /* 0x040fe20000410000 */
[C---:B------:R-:W-:Y:S01]  /*4450*/  FMUL.FTZ R22, R0.reuse, R37 ;  /* 0x0000002500167220 */ /* 0x040fe20000410000 */
[C---:B------:R-:W-:Y:S01]  /*4460*/  FMUL.FTZ R33, R0.reuse, R48 ;  /* 0x0000003000217220 */ /* 0x040fe20000410000 */
[----:B------:R-:W-:Y:S01]  /*4470*/  FMUL.FTZ R48, R0, R63 ;  /* 0x0000003f00307220 */ /* 0x000fe20000410000 */
[----:B------:R-:W2:Y:S01]  /*4480*/  MUFU.TANH R9, R9 ;  /* 0x0000000900097308 */ /* 0x000ea20000002400 */
[----:B0-----:R-:W-:Y:S01]  /*4490*/  FMNMX.FTZ R50, R10, R3, !PT ;  /* 0x000000030a327209 */ /* 0x001fe20007810000 */
[C---:B------:R-:W-:Y:S01]  /*44a0*/  FMUL.FTZ R24, R0.reuse, R39 ;  /* 0x0000002700187220 */ /* 0x040fe20000410000 */
[C---:B------:R-:W-:Y:S01]  /*44b0*/  FMUL.FTZ R25, R0.reuse, R40 ;  /* 0x0000002800197220 */ /* 0x040fe20000410000 */
[C---:B------:R-:W-:Y:S01]  /*44c0*/  FMUL.FTZ R36, R0.reuse, R51 ;  /* 0x0000003300247220 */ /* 0x040fe20000410000 */
[C---:B------:R-:W-:Y:S01]  /*44d0*/  FMUL.FTZ R51, R0.reuse, R65 ;  /* 0x0000004100337220 */ /* 0x040fe20000410000 */
[C---:B------:R-:W-:Y:S01]  /*44e0*/  FMUL.FTZ R27, R0.reuse, R42 ;  /* 0x0000002a001b7220 */ /* 0x040fe20000410000 */
[----:B------:R-:W-:Y:S01]  /*44f0*/  FMUL.FTZ R28, R0, R43 ;  /* 0x0000002b001c7220 */ /* 0x000fe20000410000 */
[----:B------:R-:W0:Y:S01]  /*4500*/  MUFU.TANH R11, R11 ;  /* 0x0000000b000b7308 */ /* 0x000e220000002400 */
[----:B-1----:R-:W-:Y:S01]  /*4510*/  FMNMX.FTZ R56, R12, R7, !PT ;  /* 0x000000070c387209 */ /* 0x002fe20007810000 */
[C---:B------:R-:W-:Y:S01]  /*4520*/  FMUL.FTZ R29, R0.reuse, R44 ;  /* 0x0000002c001d7220 */ /* 0x040fe20000410000 */
[C---:B------:R-:W-:Y:S01]  /*4530*/  FMUL.FTZ R38, R0.reuse, R53 ;  /* 0x0000003500267220 */ /* 0x040fe20000410000 */
[C---:B------:R-:W-:Y:S01]  /*4540*/  FMUL.FTZ R53, R0.reuse, R67 ;  /* 0x0000004300357220 */ /* 0x040fe20000410000 */
[C---:B------:R-:W-:Y:S01]  /*4550*/  FMUL.FTZ R31, R0.reuse, R46 ;  /* 0x0000002e001f7220 */ /* 0x040fe20000410000 */
[C---:B------:R-:W-:Y:S01]  /*4560*/  FMUL.FTZ R30, R0.reuse, R45 ;  /* 0x0000002d001e7220 */ /* 0x040fe20000410000 */
[C---:B------:R-:W-:Y:S01]  /*4570*/  FMUL.FTZ R32, R0.reuse, R47 ;  /* 0x0000002f00207220 */ /* 0x040fe20000410000 */
[----:B------:R-:W1:Y:S01]  /*4580*/  MUFU.TANH R13, R13 ;  /* 0x0000000d000d7308 */ /* 0x000e620000002400 */
[----:B--2---:R-:W-:Y:S01]  /*4590*/  FMNMX.FTZ R50, R9, R50, !PT ;  /* 0x0000003209327209 */ /* 0x004fe20007810000 */
[C---:B------:R-:W-:Y:S01]  /*45a0*/  FMUL.FTZ R34, R0.reuse, R49 ;  /* 0x0000003100227220 */ /* 0x040fe20000410000 */
[C---:B------:R-:W-:Y:S01]  /*45b0*/  FMUL.FTZ R37, R0.reuse, R52 ;  /* 0x0000003400257220 */ /* 0x040fe20000410000 */
[C---:B------:R-:W-:Y:S01]  /*45c0*/  FMUL.FTZ R40, R0.reuse, R55 ;  /* 0x0000003700287220 */ /* 0x040fe20000410000 */
[C---:B------:R-:W-:Y:S01]  /*45d0*/  FMUL.FTZ R55, R0.reuse, R69 ;  /* 0x0000004500377220 */ /* 0x040fe20000410000 */
[C---:B------:R-:W-:Y:S01]  /*45e0*/  FMUL.FTZ R39, R0.reuse, R54 ;  /* 0x0000003600277220 */ /* 0x040fe20000410000 */
[C---:B------:R-:W-:Y:S01]  /*45f0*/  FMUL.FTZ R43, R0.reuse, R58 ;  /* 0x0000003a002b7220 */ /* 0x040fe20000410000 */
[----:B------:R-:W2:Y:S01]  /*4600*/  MUFU.TANH R15, R15 ;  /* 0x0000000f000f7308 */ /* 0x000ea20000002400 */
[----:B0-----:R-:W-:Y:S01]  /*4610*/  FMNMX.FTZ R56, R11, R56, !PT ;  /* 0x000000380b387209 */ /* 0x001fe20007810000 */
[C---:B------:R-:W-:Y:S01]  /*4620*/  FMUL.FTZ R42, R0.reuse, R57 ;  /* 0x00000039002a7220 */ /* 0x040fe20000410000 */
[C---:B------:R-:W-:Y:S01]  /*4630*/  FMUL.FTZ R44, R0.reuse, R59 ;  /* 0x0000003b002c7220 */ /* 0x040fe20000410000 */
[C---:B------:R-:W-:Y:S01]  /*4640*/  FMUL.FTZ R45, R0.reuse, R60 ;  /* 0x0000003c002d7220 */ /* 0x040fe20000410000 */
[C---:B------:R-:W-:Y:S01]  /*4650*/  FMUL.FTZ R58, R0.reuse, R71 ;  /* 0x00000047003a7220 */ /* 0x040fe20000410000 */
[C---:B------:R-:W-:Y:S01]  /*4660*/  FMUL.FTZ R47, R0.reuse, R62 ;  /* 0x0000003e002f7220 */ /* 0x040fe20000410000 */
[C---:B------:R-:W-:Y:S01]  /*4670*/  FMUL.FTZ R46, R0.reuse, R61 ;  /* 0x0000003d002e7220 */ /* 0x040fe20000410000 */
        /* <DEDUP_REMOVED lines=20> */
[----:B------:R-:W-:Y:S01]  /*47c0*/  FMUL.FTZ R74, R0, R87 ;  /* 0x00000057004a7220 */ /* 0x000fe20000410000 */
[----:B------:R-:W-:Y:S01]  /*47d0*/  UMOV UR10, UR18 ;  /* 0x00000012000a7c82 */ /* 0x000fe20008000000 */
[----:B------:R-:W-:-:S02]  /*47e0*/  UIADD3 UR5, UR17, 0x17040, URZ ;  /* 0x0001704011057890 */ /* 0x000fc4000fffe03f */
[----:B------:R-:W0:Y:S01]  /*47f0*/  MUFU.TANH R19, R19 ;  /* 0x0000001300137308 */ /* 0x000e220000002400 */
[----:B-1----:R-:W-:Y:S01]  /*4800*/  FMNMX.FTZ R56, R16, R65, !PT ;  /* 0x0000004110387209 */ /* 0x002fe20007810000 */
[----:B------:R-:W-:-:S06]  /*4810*/  UPRMT UR5, UR7, 0x654, UR5 ;  /* 0x0000065407057896 */ /* 0x000fcc0008000005 */
[----:B------:R-:W1:Y:S01]  /*4820*/  MUFU.TANH R18, R18 ;  /* 0x0000001200127308 */ /* 0x000e620000002400 */
[----:B--2---:R-:W-:Y:S02]  /*4830*/  FMNMX.FTZ R65, R17, R50, !PT ;  /* 0x0000003211417209 */ /* 0x004fe40007810000 */
[----:B------:R-:W-:Y:S05]  /*4840*/  SYNCS.ARRIVE.TRANS64.RED.A1T0 RZ, [UR5], RZ ;  /* 0x000000ffffff79a7 */ /* 0x000fea0008100405 */
[----:B------:R-:W2:Y:S01]  /*4850*/  MUFU.TANH R20, R20 ;  /* 0x0000001400147308 */ /* 0x000ea20000002400 */
[----:B0-----:R-:W-:-:S07]  /*4860*/  FMNMX.FTZ R67, R19, R56, !PT ;  /* 0x0000003813437209 */ /* 0x001fce0007810000 */
[----:B------:R-:W0:Y:S01]  /*4870*/  MUFU.TANH R21, R21 ;  /* 0x0000001500157308 */ /* 0x000e220000002400 */
[----:B-1----:R-:W-:-:S07]  /*4880*/  FMNMX.FTZ R50, R18, R65, !PT ;  /* 0x0000004112327209 */ /* 0x002fce0007810000 */
[----:B------:R-:W1:Y:S01]  /*4890*/  MUFU.TANH R23, R23 ;  /* 0x0000001700177308 */ /* 0x000e620000002400 */
[----:B--2---:R-:W-:-:S07]  /*48a0*/  FMNMX.FTZ R56, R20, R67, !PT ;  /* 0x0000004314387209 */ /* 0x004fce0007810000 */
[----:B------:R-:W2:Y:S01]  /*48b0*/  MUFU.TANH R22, R22 ;  /* 0x0000001600167308 */ /* 0x000ea20000002400 */
[----:B0-----:R-:W-:-:S07]  /*48c0*/  FMNMX.FTZ R65, R21, R50, !PT ;  /* 0x0000003215417209 */ /* 0x001fce0007810000 */
[----:B------:R-:W0:Y:S01]  /*48d0*/  MUFU.TANH R24, R24 ;  /* 0x0000001800187308 */ /* 0x000e220000002400 */
[----:B-1----:R-:W-:-:S07]  /*48e0*/  FMNMX.FTZ R67, R23, R56, !PT ;  /* 0x0000003817437209 */ /* 0x002fce0007810000 */
[----:B------:R-:W1:Y:S01]  /*48f0*/  MUFU.TANH R25, R25 ;  /* 0x0000001900197308 */ /* 0x000e620000002400 */
[----:B--2---:R-:W-:Y:S01]  /*4900*/  FMNMX.FTZ R50, R22, R65, !PT ;  /* 0x0000004116327209 */ /* 0x004fe20007810000 */
[----:B------:R-:W-:-:S06]  /*4910*/  FMUL.FTZ R65, R0, R78 ;  /* 0x0000004e00417220 */ /* 0x000fcc0000410000 */
        /* <DEDUP_REMOVED lines=15> */
[----:B-1----:R-:W-:Y:S01]  /*4a10*/  FMNMX.FTZ R50, R30, R67, !PT ;  /* 0x000000431e327209 */ /* 0x002fe20007810000 */
[----:B------:R-:W-:-:S06]  /*4a20*/  FMUL.FTZ R67, R0, R80 ;  /* 0x0000005000437220 */ /* 0x000fcc0000410000 */
        /* <DEDUP_REMOVED lines=15> */
[----:B0-----:R-:W-:Y:S01]  /*4b20*/  FMNMX.FTZ R50, R38, R69, !PT ;  /* 0x0000004526327209 */ /* 0x001fe20007810000 */
[----:B------:R-:W-:-:S06]  /*4b30*/  FMUL.FTZ R69, R0, R82 ;  /* 0x0000005200457220 */ /* 0x000fcc0000410000 */
        /* <DEDUP_REMOVED lines=59> */
[----:B--2---:R-:W-:-:S05]  /*4ef0*/  FMNMX.FTZ R75, R72, R75, !PT ;  /* 0x0000004b484b7209 */ /* 0x004fca0007810000 */
[----:B------:R-:W2:Y:S02]  /*4f00*/  SHFL.BFLY PT, R50, R75, 0x2, 0x1f ;  /* 0x0c401f004b327f89 */ /* 0x000ea400000e0000 */
[----:B------:R-:W3:Y:S01]  /*4f10*/  MUFU.TANH R73, R73 ;  /* 0x0000004900497308 */ /* 0x000ee20000002400 */
[----:B0-----:R-:W-:-:S07]  /*4f20*/  FMNMX.FTZ R77, R69, R56, !PT ;  /* 0x00000038454d7209 */ /* 0x001fce0007810000 */
[----:B------:R-:W0:Y:S01]  /*4f30*/  MUFU.TANH R74, R74 ;  /* 0x0000004a004a7308 */ /* 0x000e220000002400 */
[----:B-1----:R-:W-:-:S04]  /*4f40*/  FMNMX.FTZ R56, R70, R77, !PT ;  /* 0x0000004d46387209 */ /* 0x002fc80007810000 */
[----:B---3--:R-:W-:Y:S02]  /*4f50*/  FMNMX.FTZ R77, R73, R56, !PT ;  /* 0x00000038494d7209 */ /* 0x008fe40007810000 */
[----:B--2---:R-:W-:Y:S02]  /*4f60*/  FMNMX.FTZ R76, R75, R50, !PT ;  /* 0x000000324b4c7209 */ /* 0x004fe40007810000 */
[----:B0-----:R-:W-:-:S03]  /*4f70*/  FMNMX.FTZ R77, R74, R77, !PT ;  /* 0x0000004d4a4d7209 */ /* 0x001fc60007810000 */
[----:B------:R-:W-:Y:S04]  /*4f80*/  SHFL.BFLY PT, R79, R76, 0x1, 0x1f ;  /* 0x0c201f004c4f7f89 */ /* 0x000fe800000e0000 */
[----:B------:R-:W0:Y:S02]  /*4f90*/  SHFL.BFLY PT, R56, R77, 0x2, 0x1f ;  /* 0x0c401f004d387f89 */ /* 0x000e2400000e0000 */
[----:B0-----:R-:W-:Y:S02]  /*4fa0*/  FMNMX.FTZ R80, R77, R56, !PT ;  /* 0x000000384d507209 */ /* 0x001fe40007810000 */
[----:B------:R-:W-:Y:S01]  /*4fb0*/  FMNMX.FTZ R56, R76, R79, !PT ;  /* 0x0000004f4c387209 */ /* 0x000fe20007810000 */
[----:B------:R-:W-:Y:S02]  /*4fc0*/  IMAD.U32 R79, RZ, RZ, UR10 ;  /* 0x0000000aff4f7e24 */ /* 0x000fe4000f8e00ff */
[----:B------:R-:W0:Y:S02]  /*4fd0*/  SHFL.BFLY PT, R81, R80, 0x1, 0x1f ;  /* 0x0c201f0050517f89 */ /* 0x000e2400000e0000 */
[----:B------:R-:W-:-:S01]  /*4fe0*/  FFMA.FTZ R78, R56, R79, -8 ;  /* 0xc1000000384e7423 */ /* 0x000fc2000001004f */
[----:B------:R-:W-:-:S03]  /*4ff0*/  FADD.FTZ R3, -R56, R3 ;  /* 0x0000000338037221 */ /* 0x000fc60000010100 */
[--C-:B------:R-:W-:Y:S01]  /*5000*/  FFMA.FTZ R76, R51, UR10, -R78.reuse ;  /* 0x0000000a334c7c23 */ /* 0x100fe2000801084e */
[----:B------:R-:W-:-:S01]  /*5010*/  FFMA.FTZ R51, R54, UR10, -R78 ;  /* 0x0000000a36337c23 */ /* 0x000fc2000801084e */
[--C-:B------:R-:W-:Y:S01]  /*5020*/  FFMA.FTZ R54, R55, UR10, -R78.reuse ;  /* 0x0000000a37367c23 */ /* 0x100fe2000801084e */
[----:B------:R-:W-:-:S01]  /*5030*/  FFMA.FTZ R55, R59, UR10, -R78 ;  /* 0x0000000a3b377c23 */ /* 0x000fc2000801084e */
[--C-:B------:R-:W-:Y:S01]  /*5040*/  FFMA.FTZ R59, R63, UR10, -R78.reuse ;  /* 0x0000000a3f3b7c23 */ /* 0x100fe2000801084e */
[----:B------:R-:W-:-:S01]  /*5050*/  FFMA.FTZ R63, R67, UR10, -R78 ;  /* 0x0000000a433f7c23 */ /* 0x000fc2000801084e */
[--C-:B------:R-:W-:Y:S01]  /*5060*/  FFMA.FTZ R67, R71, UR10, -R78.reuse ;  /* 0x0000000a47437c23 */ /* 0x100fe2000801084e */
[----:B------:R-:W-:Y:S02]  /*5070*/  IMAD.U32 R71, RZ, RZ, UR10 ;  /* 0x0000000aff477e24 */ /* 0x000fe4000f8e00ff */
[----:B------:R-:W-:Y:S01]  /*5080*/  FMUL.FTZ R75, R3, UR10 ;  /* 0x0000000a034b7c20 */ /* 0x000fe20008410000 */
[----:B------:R-:W-:-:S01]  /*5090*/  FFMA.FTZ R10, R10, UR10, -R78 ;  /* 0x0000000a0a0a7c23 */ /* 0x000fc2000801084e */
[--C-:B------:R-:W-:Y:S01]  /*50a0*/  FFMA.FTZ R9, R9, UR10, -R78.reuse ;  /* 0x0000000a09097c23 */ /* 0x100fe2000801084e */
[----:B------:R-:W-:-:S01]  /*50b0*/  FFMA.FTZ R13, R13, UR10, -R78 ;  /* 0x0000000a0d0d7c23 */ /* 0x000fc2000801084e */
[--C-:B------:R-:W-:Y:S01]  /*50c0*/  FFMA.FTZ R14, R14, UR10, -R78.reuse ;  /* 0x0000000a0e0e7c23 */ /* 0x100fe2000801084e */
[----:B------:R-:W-:-:S01]  /*50d0*/  FFMA.FTZ R17, R17, UR10, -R78 ;  /* 0x0000000a11117c23 */ /* 0x000fc2000801084e */
[--C-:B------:R-:W-:Y:S01]  /*50e0*/  FFMA.FTZ R18, R18, UR10, -R78.reuse ;  /* 0x0000000a12127c23 */ /* 0x100fe2000801084e */
[----:B------:R-:W-:Y:S01]  /*50f0*/  MUFU.EX2 R10, R10 ;  /* 0x0000000a000a7308 */ /* 0x000fe20000000800 */
[----:B------:R-:W-:-:S01]  /*5100*/  FFMA.FTZ R21, R21, UR10, -R78 ;  /* 0x0000000a15157c23 */ /* 0x000fc2000801084e */
[--C-:B------:R-:W-:Y:S01]  /*5110*/  FFMA.FTZ R22, R22, UR10, -R78.reuse ;  /* 0x0000000a16167c23 */ /* 0x100fe2000801084e */
[----:B0-----:R-:W-:Y:S01]  /*5120*/  FMNMX.FTZ R50, R80, R81, !PT ;  /* 0x0000005150327209 */ /* 0x001fe20007810000 */
[--C-:B------:R-:W-:Y:S01]  /*5130*/  FFMA.FTZ R25, R25, UR10, -R78.reuse ;  /* 0x0000000a19197c23 */ /* 0x100fe2000801084e */
[----:B------:R-:W-:-:S01]  /*5140*/  FFMA.FTZ R26, R26, UR10, -R78 ;  /* 0x0000000a1a1a7c23 */ /* 0x000fc2000801084e */
[--C-:B------:R-:W-:Y:S01]  /*5150*/  FFMA.FTZ R29, R29, UR10, -R78.reuse ;  /* 0x0000000a1d1d7c23 */ /* 0x100fe2000801084e */
[----:B------:R-:W-:-:S01]  /*5160*/  FFMA.FTZ R30, R30, UR10, -R78 ;  /* 0x0000000a1e1e7c23 */ /* 0x000fc2000801084e */
[C---:B------:R-:W-:Y:S01]  /*5170*/  FADD.FTZ R3, -R50.reuse, R7 ;  /* 0x0000000732037221 */ /* 0x040fe20000010100 */
[----:B------:R-:W-:-:S01]  /*5180*/  FFMA.FTZ R71, R50, R71, -8 ;  /* 0xc100000032477423 */ /* 0x000fc20000010047 */
[----:B------:R-:W0:Y:S01]  /*5190*/  MUFU.EX2 R7, R75 ;  /* 0x0000004b00077308 */ /* 0x000e220000000800 */
[----:B------:R-:W-:-:S01]  /*51a0*/  FFMA.FTZ R33, R33, UR10, -R78 ;  /* 0x0000000a21217c23 */ /* 0x000fc2000801084e */
[----:B------:R-:W-:Y:S01]  /*51b0*/  FMUL.FTZ R3, R3, UR10 ;  /* 0x0000000a03037c20 */ /* 0x000fe20008410000 */
[----:B------:R-:W-:-:S01]  /*51c0*/  FFMA.FTZ R12, R12, UR10, -R71 ;  /* 0x0000000a0c0c7c23 */ /* 0x000fc20008010847 */
[--C-:B------:R-:W-:Y:S01]  /*51d0*/  FFMA.FTZ R11, R11, UR10, -R71.reuse ;  /* 0x0000000a0b0b7c23 */ /* 0x100fe20008010847 */
[----:B------:R-:W-:-:S01]  /*51e0*/  FFMA.FTZ R15, R15, UR10, -R71 ;  /* 0x0000000a0f0f7c23 */ /* 0x000fc20008010847 */
[--C-:B------:R-:W-:Y:S01]  /*51f0*/  FFMA.FTZ R16, R16, UR10, -R71.reuse ;  /* 0x0000000a10107c23 */ /* 0x100fe20008010847 */
[----:B------:R-:W-:-:S01]  /*5200*/  FFMA.FTZ R19, R19, UR10, -R71 ;  /* 0x0000000a13137c23 */ /* 0x000fc20008010847 */
[----:B------:R-:W-:Y:S01]  /*5210*/  MUFU.EX2 R3, R3 ;  /* 0x0000000300037308 */ /* 0x000fe20000000800 */
[----:B------:R-:W-:-:S01]  /*5220*/  FFMA.FTZ R20, R20, UR10, -R71 ;  /* 0x0000000a14147c23 */ /* 0x000fc20008010847 */
[--C-:B------:R-:W-:Y:S01]  /*5230*/  FFMA.FTZ R23, R23, UR10, -R71.reuse ;  /* 0x0000000a17177c23 */ /* 0x100fe20008010847 */
[----:B------:R-:W-:-:S01]  /*5240*/  FFMA.FTZ R24, R24, UR10, -R71 ;  /* 0x0000000a18187c23 */ /* 0x000fc20008010847 */
[--C-:B------:R-:W-:Y:S01]  /*5250*/  FFMA.FTZ R27, R27, UR10, -R71.reuse ;  /* 0x0000000a1b1b7c23 */ /* 0x100fe20008010847 */
[----:B------:R-:W-:-:S01]  /*5260*/  FFMA.FTZ R28, R28, UR10, -R71 ;  /* 0x0000000a1c1c7c23 */ /* 0x000fc20008010847 */
[--C-:B------:R-:W-:Y:S01]  /*5270*/  FFMA.FTZ R31, R31, UR10, -R71.reuse ;  /* 0x0000000a1f1f7c23 */ /* 0x100fe20008010847 */
[----:B------:R-:W-:-:S01]  /*5280*/  FFMA.FTZ R32, R32, UR10, -R71 ;  /* 0x0000000a20207c23 */ /* 0x000fc20008010847 */
[----:B------:R-:W1:Y:S01]  /*5290*/  MUFU.EX2 R12, R12 ;  /* 0x0000000c000c7308 */ /* 0x000e620000000800 */
[----:B0-----:R-:W-:-:S01]  /*52a0*/  FFMA.FTZ R6, R7, R6, R10 ;  /* 0x0000000607067223 */ /* 0x001fc2000001000a */
[----:B------:R-:W-:Y:S01]  /*52b0*/  FFMA.FTZ R35, R35, UR10, -R71 ;  /* 0x0000000a23237c23 */ /* 0x000fe20008010847 */
[----:B------:R-:W-:-:S01]  /*52c0*/  FFMA.FTZ R34, R34, UR10, -R78 ;  /* 0x0000000a22227c23 */ /* 0x000fc2000801084e */
[----:B------:R-:W-:Y:S01]  /*52d0*/  FFMA.FTZ R36, R36, UR10, -R71 ;  /* 0x0000000a24247c23 */ /* 0x000fe20008010847 */
[----:B------:R-:W-:-:S01]  /*52e0*/  FFMA.FTZ R37, R37, UR10, -R78 ;  /* 0x0000000a25257c23 */ /* 0x000fc2000801084e */
[----:B------:R-:W-:Y:S01]  /*52f0*/  FFMA.FTZ R39, R39, UR10, -R71 ;  /* 0x0000000a27277c23 */ /* 0x000fe20008010847 */
[----:B------:R-:W-:-:S01]  /*5300*/  FFMA.FTZ R38, R38, UR10, -R78 ;  /* 0x0000000a26267c23 */ /* 0x000fc2000801084e */
[----:B------:R-:W0:Y:S01]  /*5310*/  MUFU.EX2 R9, R9 ;  /* 0x0000000900097308 */ /* 0x000e220000000800 */
[----:B------:R-:W-:-:S01]  /*5320*/  FFMA.FTZ R40, R40, UR10, -R71 ;  /* 0x0000000a28287c23 */ /* 0x000fc20008010847 */
[----:B------:R-:W-:Y:S01]  /*5330*/  FFMA.FTZ R41, R41, UR10, -R78 ;  /* 0x0000000a29297c23 */ /* 0x000fe2000801084e */
[----:B------:R-:W-:-:S01]  /*5340*/  FFMA.FTZ R43, R43, UR10, -R71 ;  /* 0x0000000a2b2b7c23 */ /* 0x000fc20008010847 */
[----:B------:R-:W-:Y:S01]  /*5350*/  FFMA.FTZ R42, R42, UR10, -R78 ;  /* 0x0000000a2a2a7c23 */ /* 0x000fe2000801084e */
[----:B------:R-:W-:-:S01]  /*5360*/  FFMA.FTZ R44, R44, UR10, -R71 ;  /* 0x0000000a2c2c7c23 */ /* 0x000fc20008010847 */
[----:B------:R-:W-:Y:S01]  /*5370*/  FFMA.FTZ R45, R45, UR10, -R78 ;  /* 0x0000000a2d2d7c23 */ /* 0x000fe2000801084e */
[----:B------:R-:W-:-:S01]  /*5380*/  FFMA.FTZ R47, R47, UR10, -R71 ;  /* 0x0000000a2f2f7c23 */ /* 0x000fc20008010847 */
[----:B------:R-:W2:Y:S01]  /*5390*/  MUFU.EX2 R11, R11 ;  /* 0x0000000b000b7308 */ /* 0x000ea20000000800 */
[----:B-1----:R-:W-:-:S01]  /*53a0*/  FFMA.FTZ R8, R3, R8, R12 ;  /* 0x0000000803087223 */ /* 0x002fc2000001000c */
[----:B------:R-:W-:Y:S01]  /*53b0*/  FFMA.FTZ R46, R46, UR10, -R78 ;  /* 0x0000000a2e2e7c23 */ /* 0x000fe2000801084e */
[----:B------:R-:W-:-:S01]  /*53c0*/  FFMA.FTZ R48, R48, UR10, -R71 ;  /* 0x0000000a30307c23 */ /* 0x000fc20008010847 */
[----:B------:R-:W-:Y:S01]  /*53d0*/  FFMA.FTZ R49, R49, UR10, -R78 ;  /* 0x0000000a31317c23 */ /* 0x000fe2000801084e */
[----:B------:R-:W-:-:S01]  /*53e0*/  FFMA.FTZ R52, R52, UR10, -R71 ;  /* 0x0000000a34347c23 */ /* 0x000fc20008010847 */
[--C-:B------:R-:W-:Y:S01]  /*53f0*/  FFMA.FTZ R53, R53, UR10, -R71.reuse ;  /* 0x0000000a35357c23 */ /* 0x100fe20008010847 */
[----:B------:R-:W-:-:S01]  /*5400*/  FFMA.FTZ R57, R57, UR10, -R71 ;  /* 0x0000000a39397c23 */ /* 0x000fc20008010847 */
[----:B------:R-:W1:Y:S01]  /*5410*/  MUFU.EX2 R13, R13 ;  /* 0x0000000d000d7308 */ /* 0x000e620000000800 */
[----:B0-----:R-:W-:-:S01]  /*5420*/  FADD.FTZ R6, R9, R6 ;  /* 0x0000000609067221 */ /* 0x001fc20000010000 */
[--C-:B------:R-:W-:Y:S01]  /*5430*/  FFMA.FTZ R58, R58, UR10, -R71.reuse ;  /* 0x0000000a3a3a7c23 */ /* 0x100fe20008010847 */
[----:B------:R-:W-:-:S01]  /*5440*/  FFMA.FTZ R61, R61, UR10, -R71 ;  /* 0x0000000a3d3d7c23 */ /* 0x000fc20008010847 */
[----:B------:R-:W-:Y:S01]  /*5450*/  FFMA.FTZ R60, R60, UR10, -R78 ;  /* 0x0000000a3c3c7c23 */ /* 0x000fe2000801084e */
[----:B------:R-:W-:-:S01]  /*5460*/  FFMA.FTZ R62, R62, UR10, -R71 ;  /* 0x0000000a3e3e7c23 */ /* 0x000fc20008010847 */
[----:B------:R-:W-:Y:S01]  /*5470*/  FFMA.FTZ R65, R65, UR10, -R71 ;  /* 0x0000000a41417c23 */ /* 0x000fe20008010847 */
[----:B------:R-:W-:-:S01]  /*5480*/  FFMA.FTZ R64, R64, UR10, -R78 ;  /* 0x0000000a40407c23 */ /* 0x000fc2000801084e */
[----:B------:R-:W0:Y:S01]  /*5490*/  MUFU.EX2 R15, R15 ;  /* 0x0000000f000f7308 */ /* 0x000e220000000800 */
[----:B--2---:R-:W-:-:S01]  /*54a0*/  FADD.FTZ R8, R11, R8 ;  /* 0x000000080b087221 */ /* 0x004fc20000010000 */
[--C-:B------:R-:W-:Y:S01]  /*54b0*/  FFMA.FTZ R66, R66, UR10, -R71.reuse ;  /* 0x0000000a42427c23 */ /* 0x100fe20008010847 */
[----:B------:R-:W-:-:S01]  /*54c0*/  FFMA.FTZ R69, R69, UR10, -R71 ;  /* 0x0000000a45457c23 */ /* 0x000fc20008010847 */
[----:B------:R-:W-:Y:S01]  /*54d0*/  FFMA.FTZ R68, R68, UR10, -R78 ;  /* 0x0000000a44447c23 */ /* 0x000fe2000801084e */
[----:B------:R-:W-:-:S01]  /*54e0*/  FFMA.FTZ R70, R70, UR10, -R71 ;  /* 0x0000000a46467c23 */ /* 0x000fc20008010847 */
[----:B------:R-:W-:Y:S01]  /*54f0*/  FFMA.FTZ R73, R73, UR10, -R71 ;  /* 0x0000000a49497c23 */ /* 0x000fe20008010847 */
[----:B------:R-:W-:-:S01]  /*5500*/  FFMA.FTZ R72, R72, UR10, -R78 ;  /* 0x0000000a48487c23 */ /* 0x000fc2000801084e */
[----:B------:R-:W2:Y:S01]  /*5510*/  MUFU.EX2 R14, R14 ;  /* 0x0000000e000e7308 */ /* 0x000ea20000000800 */
[----:B-1----:R-:W-:-:S01]  /*5520*/  FADD.FTZ R75, R13, R6 ;  /* 0x000000060d4b7221 */ /* 0x002fc20000010000 */
[----:B------:R-:W-:-:S06]  /*5530*/  FFMA.FTZ R71, R74, UR10, -R71 ;  /* 0x0000000a4a477c23 */ /* 0x000fcc0008010847 */
        /* <DEDUP_REMOVED lines=100> */
[----:B------:R-:W-:Y:S01]  /*5b80*/  MUFU.EX2 R69, R69 ;  /* 0x0000004500457308 */ /* 0x000fe20000000800 */
[----:B-1----:R-:W-:-:S07]  /*5b90*/  FADD.FTZ R8, R66, R77 ;  /* 0x0000004d42087221 */ /* 0x002fce0000010000 */
[----:B------:R-:W1:Y:S01]  /*5ba0*/  MUFU.EX2 R68, R68 ;  /* 0x0000004400447308 */ /* 0x000e620000000800 */
[----:B0-----:R-:W-:-:S07]  /*5bb0*/  FADD.FTZ R75, R63, R6 ;  /* 0x000000063f4b7221 */ /* 0x001fce0000010000 */
[----:B------:R-:W-:Y:S08]  /*5bc0*/  MUFU.EX2 R70, R70 ;  /* 0x0000004600467308 */ /* 0x000ff00000000800 */
[----:B------:R-:W0:Y:S01]  /*5bd0*/  MUFU.EX2 R67, R67 ;  /* 0x0000004300437308 */ /* 0x000e220000000800 */
[----:B-1----:R-:W-:-:S07]  /*5be0*/  FADD.FTZ R6, R68, R75 ;  /* 0x0000004b44067221 */ /* 0x002fce0000010000 */
[----:B------:R1:W2:Y:S08]  /*5bf0*/  MUFU.EX2 R78, R73 ;  /* 0x00000049004e7308 */ /* 0x0002b00000000800 */
[----:B------:R-:W3:Y:S01]  /*5c00*/  MUFU.EX2 R72, R72 ;  /* 0x0000004800487308 */ /* 0x000ee20000000800 */
[----:B-1----:R-:W-:-:S01]  /*5c10*/  FADD.FTZ R73, R69, R8 ;  /* 0x0000000845497221 */ /* 0x002fc20000010000 */
[----:B0-----:R-:W-:-:S03]  /*5c20*/  FADD.FTZ R75, R67, R6 ;  /* 0x00000006434b7221 */ /* 0x001fc60000010000 */
[----:B------:R-:W-:-:S03]  /*5c30*/  FADD.FTZ R73, R70, R73 ;  /* 0x0000004946497221 */ /* 0x000fc60000010000 */
[----:B------:R-:W0:Y:S01]  /*5c40*/  MUFU.EX2 R71, R71 ;  /* 0x0000004700477308 */ /* 0x000e220000000800 */
[----:B--2---:R-:W-:-:S01]  /*5c50*/  FADD.FTZ R73, R78, R73 ;  /* 0x000000494e497221 */ /* 0x004fc20000010000 */
[----:B---3--:R-:W-:-:S03]  /*5c60*/  FADD.FTZ R6, R72, R75 ;  /* 0x0000004b48067221 */ /* 0x008fc60000010000 */
[----:B0-----:R-:W-:Y:S01]  /*5c70*/  FADD.FTZ R8, R71, R73 ;  /* 0x0000004947087221 */ /* 0x001fe20000010000 */
[----:B------:R-:W-:Y:S06]  /*5c80*/  @!P0 BRA `(.L_x_28) ;  /* 0x0000000000048947 */ /* 0x000fec0003800000 */
[----:B------:R-:W-:Y:S01]  /*5c90*/  BPT.TRAP 0x1 ;  /* 0x000000040000795c */ /* 0x000fe20000300000 */
.L_x_28:
[----:B------:R-:W-:Y:S01]  /*5ca0*/  UISETP.GT.AND UP0, UPT, UR44, UR37, UPT ;  /* 0x000000252c00728c */ /* 0x000fe2000bf04270 */
[----:B------:R-:W-:Y:S01]  /*5cb0*/  F2FP.SATFINITE.E4M3.F32.PACK_AB_MERGE_C R13, R14, R13, RZ ;  /* 0x0000000d0e0d723e */ /* 0x000fe200048070ff */
[----:B------:R-:W-:Y:S01]  /*5cc0*/  UIADD3 UR5, UR14, 0x17060, URZ ;  /* 0x000170600e057890 */ /* 0x000fe2000fffe03f */
[----:B------:R-:W-:Y:S01]  /*5cd0*/  F2FP.SATFINITE.E4M3.F32.PACK_AB_MERGE_C R15, R16, R15, RZ ;  /* 0x0000000f100f723e */ /* 0x000fe200048070ff */
[----:B------:R-:W-:Y:S01]  /*5ce0*/  UIADD3 UR44, UR44, -0x1, URZ ;  /* 0xffffffff2c2c7890 */ /* 0x000fe2000fffe03f */
[----:B------:R-:W-:Y:S01]  /*5cf0*/  F2FP.SATFINITE.E4M3.F32.PACK_AB_MERGE_C R21, R22, R21, RZ ;  /* 0x000000151615723e */ /* 0x000fe200048070ff */
[----:B------:R-:W-:Y:S01]  /*5d00*/  UPRMT UR5, UR7, 0x654, UR5 ;  /* 0x0000065407057896 */ /* 0x000fe20008000005 */
[----:B------:R-:W-:Y:S01]  /*5d10*/  PLOP3.LUT P1, PT, PT, PT, UP0, 0x80, 0x0 ;  /* 0x000000000000781c */ /* 0x000fe20003f2f008 */
[----:B------:R-:W-:Y:S01]  /*5d20*/  FMUL.FTZ R88, R88, R7 ;  /* 0x0000000758587220 */ /* 0x000fe20000410000 */
[----:B------:R-:W-:Y:S01]  /*5d30*/  F2FP.SATFINITE.E4M3.F32.PACK_AB_MERGE_C R23, R24, R23, RZ ;  /* 0x000000171817723e */ /* 0x000fe200048070ff */
[----:B------:R-:W-:Y:S01]  /*5d40*/  FMUL.FTZ R89, R89, R7 ;  /* 0x0000000759597220 */ /* 0x000fe20000410000 */
[----:B------:R-:W-:Y:S01]  /*5d50*/  F2FP.SATFINITE.E4M3.F32.PACK_AB_MERGE_C R29, R30, R29, RZ ;  /* 0x0000001d1e1d723e */ /* 0x000fe200048070ff */
[----:B------:R-:W-:Y:S01]  /*5d60*/  FMUL.FTZ R92, R92, R7 ;  /* 0x000000075c5c7220 */ /* 0x000fe20000410000 */
[----:B------:R-:W-:Y:S01]  /*5d70*/  F2FP.SATFINITE.E4M3.F32.PACK_AB_MERGE_C R31, R32, R31, RZ ;  /* 0x0000001f201f723e */ /* 0x000fe200048070ff */
[----:B------:R-:W-:Y:S01]  /*5d80*/  FMUL.FTZ R93, R93, R7 ;  /* 0x000000075d5d7220 */ /* 0x000fe20000410000 */
[----:B------:R-:W-:Y:S01]  /*5d90*/  F2FP.SATFINITE.E4M3.F32.PACK_AB_MERGE_C R37, R38, R37, RZ ;  /* 0x000000252625723e */ /* 0x000fe200048070ff */
[----:B------:R-:W-:Y:S01]  /*5da0*/  SYNCS.ARRIVE.TRANS64.RED.A1T0 RZ, [UR5], RZ ;  /* 0x000000ffffff79a7 */ /* 0x000fe20008100405 */
[----:B------:R-:W-:Y:S01]  /*5db0*/  F2FP.SATFINITE.E4M3.F32.PACK_AB_MERGE_C R39, R40, R39, RZ ;  /* 0x000000272827723e */ /* 0x000fe200048070ff */
[----:B------:R-:W-:Y:S01]  /*5dc0*/  UMOV UR5, UR4 ;  /* 0x0000000400057c82 */ /* 0x000fe20008000000 */
[----:B------:R-:W-:Y:S01]  /*5dd0*/  F2FP.SATFINITE.E4M3.F32.PACK_AB_MERGE_C R45, R46, R45, RZ ;  /* 0x0000002d2e2d723e */ /* 0x000fe200048070ff */
        /* <DEDUP_REMOVED lines=12> */
[-C--:B------:R-:W-:Y:S01]  /*5ea0*/  FMUL.FTZ R108, R108, R7.reuse ;  /* 0x000000076c6c7220 */ /* 0x080fe20000410000 */
[----:B------:R-:W-:Y:S01]  /*5eb0*/  F2FP.SATFINITE.E4M3.F32.PACK_AB_MERGE_C R14, R71, R78, RZ ;  /* 0x0000004e470e723e */ /* 0x000fe200048070ff */
[-C--:B------:R-:W-:Y:S01]  /*5ec0*/  FMUL.FTZ R109, R109, R7.reuse ;  /* 0x000000076d6d7220 */ /* 0x080fe20000410000 */
[----:B------:R-:W-:Y:S01]  /*5ed0*/  R2UR UR6, R2 ;  /* 0x00000000020672ca */ /* 0x000fe200000e0000 */
[-C--:B------:R-:W-:Y:S01]  /*5ee0*/  FMUL.FTZ R112, R112, R7.reuse ;  /* 0x0000000770707220 */ /* 0x080fe20000410000 */
        /* <DEDUP_REMOVED lines=10> */
[----:B------:R-:W-:Y:S01]  /*5f90*/  FMUL.FTZ R133, R133, R7 ;  /* 0x0000000785857220 */ /* 0x000fe20000410000 */
        /* <DEDUP_REMOVED lines=24> */
[----:B------:R-:W-:Y:S01]  /*6120*/  F2FP.SATFINITE.E4M3.F32.PACK_AB_MERGE_C R148, R9, R10, R13 ;  /* 0x0000000a0994723e */ /* 0x000fe2000480700d */
[----:B------:R-:W-:Y:S01]  /*6130*/  IMAD.MOV.U32 R7, RZ, RZ, R50 ;  /* 0x000000ffff077224 */ /* 0x000fe200078e0032 */
[----:B------:R-:W-:Y:S01]  /*6140*/  F2FP.SATFINITE.E4M3.F32.PACK_AB_MERGE_C R149, R11, R12, R15 ;  /* 0x0000000c0b95723e */ /* 0x000fe2000480700f */
[----:B------:R-:W-:Y:S01]  /*6150*/  IMAD.MOV.U32 R3, RZ, RZ, R56 ;  /* 0x000000ffff037224 */ /* 0x000fe200078e0038 */
[----:B------:R-:W-:-:S02]  /*6160*/  F2FP.SATFINITE.E4M3.F32.PACK_AB_MERGE_C R150, R18, R17, R21 ;  /* 0x000000111296723e */ /* 0x000fc40004807015 */
[----:B------:R-:W-:Y:S02]  /*6170*/  F2FP.SATFINITE.E4M3.F32.PACK_AB_MERGE_C R151, R20, R19, R23 ;  /* 0x000000131497723e */ /* 0x000fe40004807017 */
[----:B------:R-:W-:Y:S02]  /*6180*/  F2FP.SATFINITE.E4M3.F32.PACK_AB_MERGE_C R136, R26, R25, R29 ;  /* 0x000000191a88723e */ /* 0x000fe4000480701d */
[----:B------:R-:W-:Y:S02]  /*6190*/  F2FP.SATFINITE.E4M3.F32.PACK_AB_MERGE_C R137, R28, R27, R31 ;  /* 0x0000001b1c89723e */ /* 0x000fe4000480701f */
[----:B------:R-:W-:Y:S02]  /*61a0*/  F2FP.SATFINITE.E4M3.F32.PACK_AB_MERGE_C R138, R34, R33, R37 ;  /* 0x00000021228a723e */ /* 0x000fe40004807025 */
[----:B------:R-:W-:Y:S02]  /*61b0*/  F2FP.SATFINITE.E4M3.F32.PACK_AB_MERGE_C R139, R36, R35, R39 ;  /* 0x00000023248b723e */ /* 0x000fe40004807027 */
[----:B------:R-:W-:-:S02]  /*61c0*/  F2FP.SATFINITE.E4M3.F32.PACK_AB_MERGE_C R140, R42, R41, R45 ;  /* 0x000000292a8c723e */ /* 0x000fc4000480702d */
[----:B------:R-:W-:Y:S02]  /*61d0*/  F2FP.SATFINITE.E4M3.F32.PACK_AB_MERGE_C R141, R44, R43, R47 ;  /* 0x0000002b2c8d723e */ /* 0x000fe4000480702f */
[----:B------:R-:W-:Y:S02]  /*61e0*/  F2FP.SATFINITE.E4M3.F32.PACK_AB_MERGE_C R142, R76, R49, R51 ;  /* 0x000000314c8e723e */ /* 0x000fe40004807033 */
[----:B------:R-:W-:Y:S02]  /*61f0*/  F2FP.SATFINITE.E4M3.F32.PACK_AB_MERGE_C R143, R53, R52, R57 ;  /* 0x00000034358f723e */ /* 0x000fe40004807039 */
[----:B------:R-:W-:Y:S02]  /*6200*/  F2FP.SATFINITE.E4M3.F32.PACK_AB_MERGE_C R144, R60, R55, R59 ;  /* 0x000000373c90723e */ /* 0x000fe4000480703b */
[----:B------:R-:W-:Y:S02]  /*6210*/  F2FP.SATFINITE.E4M3.F32.PACK_AB_MERGE_C R145, R62, R61, R65 ;  /* 0x0000003d3e91723e */ /* 0x000fe40004807041 */
[----:B------:R-:W-:-:S02]  /*6220*/  F2FP.SATFINITE.E4M3.F32.PACK_AB_MERGE_C R146, R68, R63, R67 ;  /* 0x0000003f4492723e */ /* 0x000fc40004807043 */
[----:B------:R-:W-:Y:S01]  /*6230*/  F2FP.SATFINITE.E4M3.F32.PACK_AB_MERGE_C R147, R70, R69, R14 ;  /* 0x000000454693723e */ /* 0x000fe2000480700e */
[----:B------:R-:W-:Y:S06]  /*6240*/  @P1 BRA `(.L_x_29) ;  /* 0xffffffdc00081947 */ /* 0x000fec000383ffff */
.L_x_18:
[----:B------:R-:W-:Y:S06]  /*6250*/  BAR.ARV 0x8, 0x200 ;  /* 0x0208000000007b1d */ /* 0x000fec0000002000 */
[----:B------:R-:W-:Y:S05]  /*6260*/  @!P0 BRA `(.L_x_30) ;  /* 0x0000000000048947 */ /* 0x000fea0003800000 */
[----:B------:R-:W-:Y:S01]  /*6270*/  BPT.TRAP 0x1 ;  /* 0x000000040000795c */ /* 0x000fe20000300000 */
.L_x_30:
[----:B------:R-:W-:Y:S01]  /*6280*/  R2UR UR11, R2 ;  /* 0x00000000020b72ca */ /* 0x000fe200000e0000 */
[----:B------:R-:W-:-:S05]  /*6290*/  IMAD.U32 R0, RZ, RZ, UR4 ;  /* 0x00000004ff007e24 */ /* 0x000fca000f8e00ff */
[----:B------:R-:W-:-:S07]  /*62a0*/  SHF.L.U32 R0, R0, 0x1f, RZ ;  /* 0x0000001f00007819 */ /* 0x000fce00000006ff */
[----:B------:R-:W-:-:S09]  /*62b0*/  ULEA UR11, UR11, UR40, 0x3 ;  /* 0x000000280b0b7291 */ /* 0x000fd2000f8e183f */
[----:B------:R0:W1:Y:S01]  /*62c0*/  SYNCS.PHASECHK.TRANS64.TRYWAIT P1, [UR11+0x17050], R0 ;  /* 0x01705000ff0075a7 */ /* 0x000062000802014b */
[----:B------:R-:W-:Y:S05]  /*62d0*/  @!P0 BRA `(.L_x_31) ;  /* 0x0000000000048947 */ /* 0x000fea0003800000 */
[----:B------:R-:W-:Y:S01]  /*62e0*/  BPT.TRAP 0x1 ;  /* 0x000000040000795c */ /* 0x000fe20000300000 */
.L_x_31:
[----:B-1----:R-:W-:Y:S05]  /*62f0*/  @P1 BRA `(.L_x_32) ;  /* 0x0000000000081947 */ /* 0x002fea0003800000 */
[----:B------:R-:W1:Y:S02]  /*6300*/  SYNCS.PHASECHK.TRANS64.TRYWAIT P1, [UR11+0x17050], R0 ;  /* 0x01705000ff0075a7 */ /* 0x000e64000802014b */
[----:B-1----:R-:W-:Y:S05]  /*6310*/  @!P1 BRA `(.L_x_33) ;  /* 0x0000006400649947 */ /* 0x002fea0003800000 */
.L_x_32:
[----:B------:R-:W-:Y:S01]  /*6320*/  ULDC.64 UR12, c[0x0][0x9a0] ;  /* 0x00026800000c7ab9 */ /* 0x000fe20000000a00 */
[----:B------:R-:W-:Y:S01]  /*6330*/  UIADD3 UR40, UR40, 0x400, URZ ;  /* 0x0000040028287890 */ /* 0x000fe2000fffe03f */
[----:B------:R-:W-:Y:S01]  /*6340*/  R2UR UR15, R2 ;  /* 0x00000000020f72ca */ /* 0x000fe200000e0000 */
[----:B------:R-:W-:Y:S01]  /*6350*/  UISETP.NE.U32.AND UP0, UPT, UR12, URZ, UPT ;  /* 0x0000003f0c00728c */ /* 0x000fe2000bf05070 */
[----:B------:R-:W-:Y:S01]  /*6360*/  WARPGROUP.ARRIVE ;  /* 0x00000000000079c5 */ /* 0x000fe20000000000 */
[----:B------:R-:W-:Y:S01]  /*6370*/  USHF.R.U32.HI UR40, URZ, 0x4, UR40 ;  /* 0x000000043f287899 */ /* 0x000fe20008011628 */
[----:B------:R-:W-:Y:S01]  /*6380*/  MOV R4, 0x3f800000 ;  /* 0x3f80000000047802 */ /* 0x000fe20000000f00 */
[----:B------:R-:W-:Y:S02]  /*6390*/  UISETP.NE.AND.EX UP0, UPT, UR13, URZ, UPT, UP0 ;  /* 0x0000003f0d00728c */ /* 0x000fe4000bf05300 */
[----:B------:R-:W-:-:S04]  /*63a0*/  ULOP3.LUT UR40, UR40, 0x3fff, URZ, 0xc0, !UPT ;  /* 0x00003fff28287892 */ /* 0x000fc8000f8ec03f */
[----:B------:R-:W-:Y:S01]  /*63b0*/  ULOP3.LUT UR40, UR40, 0x10000, URZ, 0xfc, !UPT ;  /* 0x0001000028287892 */ /* 0x000fe2000f8efc3f */
[----:B------:R-:W-:-:S04]  /*63c0*/  PLOP3.LUT P1, PT, PT, PT, UP0, 0x80, 0x0 ;  /* 0x000000000000781c */ /* 0x000fc80003f2f008 */
[----:B------:R-:W-:Y:S01]  /*63d0*/  @UP0 ULDC.64 UR8, c[0x0][0x9c8] ;  /* 0x0002720000080ab9 */ /* 0x000fe20000000a00 */
[----:B------:R-:W-:Y:S02]  /*63e0*/  @UP0 USHF.R.S32.HI UR14, URZ, 0x1f, UR36 ;  /* 0x0000001f3f0e0899 */ /* 0x000fe40008011424 */
[----:B------:R-:W-:Y:S02]  /*63f0*/  @UP0 UIMAD UR6, UR47, UR8, URZ ;  /* 0x000000082f0602a4 */ /* 0x000fe4000f8e023f */
[----:B------:R-:W-:Y:S02]  /*6400*/  @UP0 UIMAD.WIDE.U32 UR4, UR46, UR8, URZ ;  /* 0x000000082e0402a5 */ /* 0x000fe4000f8e003f */
[----:B------:R-:W-:Y:S02]  /*6410*/  @UP0 UIMAD UR8, UR46, UR9, UR6 ;  /* 0x000000092e0802a4 */ /* 0x000fe4000f8e0206 */
[----:B------:R-:W-:Y:S01]  /*6420*/  UIMAD UR6, UR15, 0x300, UR40 ;  /* 0x000003000f0678a4 */ /* 0x000fe2000f8e0228 */
[----:B------:R-:W-:-:S02]  /*6430*/  @UP0 ULDC.64 UR16, c[0x0][0x9d0] ;  /* 0x0002740000100ab9 */ /* 0x000fc40000000a00 */
[----:B------:R-:W-:Y:S01]  /*6440*/  UMOV UR15, 0x40000040 ;  /* 0x40000040000f7882 */ /* 0x000fe20000000000 */
[----:B------:R-:W-:Y:S02]  /*6450*/  @UP0 UIMAD UR9, UR14, UR16, URZ ;  /* 0x000000100e0902a4 */ /* 0x000fe4000f8e023f */
[----:B------:R-:W-:Y:S01]  /*6460*/  @UP0 UIADD3 UR5, UR5, UR8, URZ ;  /* 0x0000000805050290 */ /* 0x000fe2000fffe03f */
[----:B------:R-:W-:Y:S01]  /*6470*/  UMOV UR14, UR6 ;  /* 0x00000006000e7c82 */ /* 0x000fe20008000000 */
[----:B------:R-:W-:Y:S01]  /*6480*/  @UP0 UIMAD UR9, UR36, UR17, UR9 ;  /* 0x00000011240902a4 */ /* 0x000fe2000f8e0209 */
[----:B------:R-:W-:Y:S01]  /*6490*/  QGMMA.64x96x32.F32.E4M3.E4M3 R88, R148, gdesc[UR12], R88, gsb0 ;  /* 0x0160000c94587df3 */ /* 0x000fe20008000858 */
[----:B------:R-:W-:-:S04]  /*64a0*/  @UP0 UIMAD.WIDE.U32 UR4, UR36, UR16, UR4 ;  /* 0x00000010240402a5 */ /* 0x000fc8000f8e0004 */
[----:B------:R-:W-:Y:S02]  /*64b0*/  @UP0 UIADD3 UR5, UR5, UR9, URZ ;  /* 0x0000000905050290 */ /* 0x000fe4000fffe03f */
[----:B------:R-:W-:-:S04]  /*64c0*/  @UP0 ULEA UR8, UP1, UR4, UR12, 0x2 ;  /* 0x0000000c04080291 */ /* 0x000fc8000f82103f */
[----:B------:R-:W-:Y:S02]  /*64d0*/  @UP0 ULEA.HI.X UR9, UR4, UR13, UR5, 0x2, UP1 ;  /* 0x0000000d04090291 */ /* 0x000fe400088f1405 */
[----:B------:R-:W-:-:S04]  /*64e0*/  IMAD.U32 R2, RZ, RZ, UR8 ;  /* 0x00000008ff027e24 */ /* 0x000fc8000f8e00ff */
[----:B-1----:R-:W-:-:S05]  /*64f0*/  IMAD.U32 R3, RZ, RZ, UR9 ;  /* 0x00000009ff037e24 */ /* 0x002fca000f8e00ff */
[----:B------:R1:W2:Y:S01]  /*6500*/  @P1 LDG.E R4, desc[UR38][R2.64] ;  /* 0x0000002602041981 */ /* 0x0002a2000c1e1900 */
[----:B------:R-:W-:Y:S01]  /*6510*/  UIADD3 UR4, UR6, 0x2, URZ ;  /* 0x0000000206047890 */ /* 0x000fe2000fffe03f */
[----:B------:R-:W-:-:S06]  /*6520*/  UMOV UR15, 0x40000040 ;  /* 0x40000040000f7882 */ /* 0x000fcc0000000000 */
[----:B------:R-:W-:Y:S01]  /*6530*/  UMOV UR14, UR4 ;  /* 0x00000004000e7c82 */ /* 0x000fe20008000000 */
[----:B------:R-:W-:Y:S02]  /*6540*/  WARPGROUP.DEPBAR.LE gsb0, 0x0 ;  /* 0x00008000000079c5 */ /* 0x000fe40000010000 */
[----:B------:R-:W-:-:S06]  /*6550*/  WARPGROUP.ARRIVE ;  /* 0x00000000000079c5 */ /* 0x000fcc0000000000 */
[----:B------:R-:W-:Y:S01]  /*6560*/  QGMMA.64x96x32.F32.E4M3.E4M3 R88, R136, gdesc[UR12], R88, gsb0 ;  /* 0x0160000c88587df3 */ /* 0x000fe20008000858 */
[----:B------:R-:W-:Y:S01]  /*6570*/  UIADD3 UR4, UR6, 0x4, URZ ;  /* 0x0000000406047890 */ /* 0x000fe2000fffe03f */
[----:B------:R-:W-:-:S06]  /*6580*/  UMOV UR15, 0x40000040 ;  /* 0x40000040000f7882 */ /* 0x000fcc0000000000 */
[----:B------:R-:W-:Y:S01]  /*6590*/  UMOV UR14, UR4 ;  /* 0x00000004000e7c82 */ /* 0x000fe20008000000 */
[----:B------:R-:W3:Y:S01]  /*65a0*/  SHFL.BFLY PT, R5, R6, 0x2, 0x1f ;  /* 0x0c401f0006057f89 */ /* 0x000ee200000e0000 */
[----:B------:R-:W-:-:S03]  /*65b0*/  UIADD3 UR6, UR6, 0x6, URZ ;  /* 0x0000000606067890 */ /* 0x000fc6000fffe03f */
[----:B------:R-:W4:Y:S01]  /*65c0*/  SHFL.BFLY PT, R7, R8, 0x2, 0x1f ;  /* 0x0c401f0008077f89 */ /* 0x000f2200000e0000 */
[----:B------:R-:W-:Y:S02]  /*65d0*/  WARPGROUP.DEPBAR.LE gsb0, 0x0 ;  /* 0x00008000000079c5 */ /* 0x000fe40000010000 */
[----:B------:R-:W-:-:S06]  /*65e0*/  WARPGROUP.ARRIVE ;  /* 0x00000000000079c5 */ /* 0x000fcc0000000000 */
[----:B------:R-:W-:Y:S01]  /*65f0*/  QGMMA.64x96x32.F32.E4M3.E4M3 R88, R140, gdesc[UR12], R88, gsb0 ;  /* 0x0160000c8c587df3 */ /* 0x000fe20008000858 */
[----:B------:R-:W-:Y:S01]  /*6600*/  UMOV UR14, UR6 ;  /* 0x00000006000e7c82 */ /* 0x000fe20008000000 */
[----:B------:R-:W-:Y:S01]  /*6610*/  UMOV UR15, 0x40000040 ;  /* 0x40000040000f7882 */ /* 0x000fe20000000000 */
[----:B---3--:R-:W-:Y:S01]  /*6620*/  FADD.FTZ R5, R5, R6 ;  /* 0x0000000605057221 */ /* 0x008fe20000010000 */
[----:B----4-:R-:W-:-:S04]  /*6630*/  FADD.FTZ R7, R7, R8 ;  /* 0x0000000807077221 */ /* 0x010fc80000010000 */
[----:B0-----:R-:W0:Y:S04]  /*6640*/  SHFL.BFLY PT, R0, R5, 0x1, 0x1f ;  /* 0x0c201f0005007f89 */ /* 0x001e2800000e0000 */
[----:B-1----:R-:W1:Y:S01]  /*6650*/  SHFL.BFLY PT, R2, R7, 0x1, 0x1f ;  /* 0x0c201f0007027f89 */ /* 0x002e6200000e0000 */
[----:B------:R-:W-:Y:S02]  /*6660*/  IMAD.MOV.U32 R3, RZ, RZ, RZ ;  /* 0x000000ffff037224 */ /* 0x000fe400078e00ff */
[----:B0-----:R-:W-:Y:S01]  /*6670*/  FADD.FTZ R9, R5, R0 ;  /* 0x0000000005097221 */ /* 0x001fe20000010000 */
[----:B-1----:R-:W-:-:S04]  /*6680*/  FADD.FTZ R10, R7, R2 ;  /* 0x00000002070a7221 */ /* 0x002fc80000010000 */
[C---:B------:R-:W-:Y:S01]  /*6690*/  FSETP.NE.FTZ.AND P1, PT, R9.reuse, RZ, PT ;  /* 0x000000ff0900720b */ /* 0x040fe20003f35000 */
[----:B------:R-:W-:Y:S01]  /*66a0*/  FMUL.FTZ R6, R9, 0.00390625 ;  /* 0x3b80000009067820 */ /* 0x000fe20000410000 */
[----:B------:R-:W-:-:S04]  /*66b0*/  FMUL.FTZ R8, R10, 0.00390625 ;  /* 0x3b8000000a087820 */ /* 0x000fc80000410000 */
[----:B------:R-:W-:Y:S02]  /*66c0*/  FSETP.NE.FTZ.AND P2, PT, R6, RZ, PT ;  /* 0x000000ff0600720b */ /* 0x000fe40003f55000 */
[----:B------:R-:W-:Y:S01]  /*66d0*/  FSETP.NE.FTZ.AND P3, PT, R8, RZ, PT ;  /* 0x000000ff0800720b */ /* 0x000fe20003f75000 */
[----:B------:R-:W-:Y:S02]  /*66e0*/  WARPGROUP.DEPBAR.LE gsb0, 0x0 ;  /* 0x00008000000079c5 */ /* 0x000fe40000010000 */
[----:B------:R-:W-:-:S06]  /*66f0*/  WARPGROUP.ARRIVE ;  /* 0x00000000000079c5 */ /* 0x000fcc0000000000 */
[----:B------:R-:W-:Y:S01]  /*6700*/  QGMMA.64x96x32.F32.E4M3.E4M3 R88, R144, gdesc[UR12], R88, gsb0 ;  /* 0x0160000c90587df3 */ /* 0x000fe20008000858 */
[----:B------:R-:W-:Y:S01]  /*6710*/  @P1 MUFU.RCP R3, R9 ;  /* 0x0000000900031308 */ /* 0x000fe20000001000 */
[----:B------:R-:W-:Y:S01]  /*6720*/  FSETP.NE.FTZ.AND P1, PT, R10, RZ, PT ;  /* 0x000000ff0a00720b */ /* 0x000fe20003f35000 */
[----:B------:R-:W-:-:S06]  /*6730*/  IMAD.MOV.U32 R7, RZ, RZ, RZ ;  /* 0x000000ffff077224 */ /* 0x000fcc00078e00ff */
[----:B------:R-:W0:Y:S08]  /*6740*/  @P2 MUFU.LG2 R6, R6 ;  /* 0x0000000600062308 */ /* 0x000e300000000c00 */
[----:B------:R-:W1:Y:S08]  /*6750*/  @P3 MUFU.LG2 R8, R8 ;  /* 0x0000000800083308 */ /* 0x000e700000000c00 */
[----:B------:R-:W3:Y:S01]  /*6760*/  @P1 MUFU.RCP R7, R10 ;  /* 0x0000000a00071308 */ /* 0x000ee20000001000 */
[----:B------:R-:W-:Y:S01]  /*6770*/  MOV R12, UR10 ;  /* 0x0000000a000c7c02 */ /* 0x000fe20008000f00 */
[----:B------:R-:W-:-:S02]  /*6780*/  IMAD.U32 R5, RZ, RZ, UR10 ;  /* 0x0000000aff057e24 */ /* 0x000fc4000f8e00ff */
[----:B0-----:R-:W-:Y:S02]  /*6790*/  @P2 FMUL.FTZ R6, R6, 0.69314718246459960938 ;  /* 0x3f31721806062820 */ /* 0x001fe40000410000 */
[----:B------:R-:W-:Y:S01]  /*67a0*/  @P2 FMUL.FTZ R5, R5, 0.69314718246459960938 ;  /* 0x3f31721805052820 */ /* 0x000fe20000410000 */
[----:B------:R-:W-:Y:S01]  /*67b0*/  @P3 FMUL.FTZ R12, R12, 0.69314718246459960938 ;  /* 0x3f3172180c0c3820 */ /* 0x000fe20000410000 */
[----:B-1----:R-:W-:Y:S01]  /*67c0*/  @P3 FMUL.FTZ R9, R8, 0.69314718246459960938 ;  /* 0x3f31721808093820 */ /* 0x002fe20000410000 */
[----:B------:R-:W-:Y:S02]  /*67d0*/  IMAD.MOV.U32 R2, RZ, RZ, -0x800000 ;  /* 0xff800000ff027424 */ /* 0x000fe400078e00ff */
[----:B------:R-:W-:Y:S01]  /*67e0*/  @P2 FFMA.FTZ R2, R5, R56, R6 ;  /* 0x0000003805022223 */ /* 0x000fe20000010006 */
[----:B------:R-:W-:Y:S02]  /*67f0*/  IMAD.MOV.U32 R0, RZ, RZ, -0x800000 ;  /* 0xff800000ff007424 */ /* 0x000fe400078e00ff */
[----:B------:R-:W-:Y:S01]  /*6800*/  @P3 FFMA.FTZ R0, R12, R50, R9 ;  /* 0x000000320c003223 */ /* 0x000fe20000010009 */
[-C--:B--2---:R-:W-:Y:S01]  /*6810*/  FMUL.FTZ R24, R3, R4.reuse ;  /* 0x0000000403187220 */ /* 0x084fe20000410000 */
[----:B---3--:R-:W-:Y:S01]  /*6820*/  FMUL.FTZ R7, R7, R4 ;  /* 0x0000000407077220 */ /* 0x008fe20000410000 */
[----:B------:R-:W-:-:S02]  /*6830*/  WARPGROUP.DEPBAR.LE gsb0, 0x0 ;  /* 0x00008000000079c5 */ /* 0x000fc40000010000 */
[----:B------:R-:W-:Y:S05]  /*6840*/  @!P0 BRA `(.L_x_34) ;  /* 0x0000000000048947 */ /* 0x000fea0003800000 */
[----:B------:R-:W-:Y:S01]  /*6850*/  BPT.TRAP 0x1 ;  /* 0x000000040000795c */ /* 0x000fe20000300000 */
.L_x_34:
[----:B------:R-:W-:Y:S01]  /*6860*/  UIADD3 UR4, UR11, 0x17060, URZ ;  /* 0x000170600b047890 */ /* 0x000fe2000fffe03f */
[-C--:B------:R-:W-:Y:S01]  /*6870*/  FMUL.FTZ R3, R88, R24.reuse ;  /* 0x0000001858037220 */ /* 0x080fe20000410000 */
[-C--:B------:R-:W-:Y:S01]  /*6880*/  FMUL.FTZ R4, R93, R24.reuse ;  /* 0x000000185d047220 */ /* 0x080fe20000410000 */
[-C--:B------:R-:W-:Y:S01]  /*6890*/  FMUL.FTZ R5, R96, R24.reuse ;  /* 0x0000001860057220 */ /* 0x080fe20000410000 */
[----:B------:R-:W-:Y:S01]  /*68a0*/  UPRMT UR4, UR7, 0x654, UR4 ;  /* 0x0000065407047896 */ /* 0x000fe20008000004 */
        /* <DEDUP_REMOVED lines=8> */
[----:B------:R-:W-:Y:S01]  /*6930*/  SYNCS.ARRIVE.TRANS64.RED.A1T0 RZ, [UR4], RZ ;  /* 0x000000ffffff79a7 */ /* 0x000fe20008100404 */
        /* <DEDUP_REMOVED lines=31> */
[----:B------:R-:W-:Y:S01]  /*6b30*/  PLOP3.LUT P0, PT, PT, PT, PT, 0x8, 0x0 ;  /* 0x000000000000781c */ /* 0x000fe20003f0e170 */
[-C--:B------:R-:W-:Y:S01]  /*6b40*/  FMUL.FTZ R118, R118, R7.reuse ;  /* 0x0000000776767220 */ /* 0x080fe20000410000 */
[-C--:B------:R-:W-:Y:S01]  /*6b50*/  FMUL.FTZ R115, R115, R7.reuse ;  /* 0x0000000773737220 */ /* 0x080fe20000410000 */
[-C--:B------:R-:W-:Y:S01]  /*6b60*/  FMUL.FTZ R126, R126, R7.reuse ;  /* 0x000000077e7e7220 */ /* 0x080fe20000410000 */
[-C--:B------:R-:W-:Y:S01]  /*6b70*/  FMUL.FTZ R123, R123, R7.reuse ;  /* 0x000000077b7b7220 */ /* 0x080fe20000410000 */
[-C--:B------:R-:W-:Y:S01]  /*6b80*/  FMUL.FTZ R134, R134, R7.reuse ;  /* 0x0000000786867220 */ /* 0x080fe20000410000 */
[----:B------:R-:W-:-:S07]  /*6b90*/  FMUL.FTZ R131, R131, R7 ;  /* 0x0000000783837220 */ /* 0x000fce0000410000 */
.L_x_10:
[----:B------:R-:W-:Y:S05]  /*6ba0*/  @P0 BRA `(.L_x_35) ;  /* 0x0000001800ec0947 */ /* 0x000fea0003800000 */
[----:B------:R-:W0:Y:S01]  /*6bb0*/  S2R R26, SR_TID.X ;  /* 0x00000000001a7919 */ /* 0x000e220000002100 */
[----:B------:R-:W-:Y:S01]  /*6bc0*/  ULDC.64 UR4, c[0x4][0x38] ;  /* 0x01000e0000047ab9 */ /* 0x000fe20000000a00 */
[----:B------:R-:W1:Y:S01]  /*6bd0*/  LDC R46, c[0x0][0xbe8] ;  /* 0x0002fa00ff2e7b82 */ /* 0x000e620000000800 */
[----:B------:R-:W-:Y:S01]  /*6be0*/  ULDC.64 UR8, c[0x0][0xbd0] ;  /* 0x0002f40000087ab9 */ /* 0x000fe20000000a00 */
[----:B------:R-:W2:Y:S01]  /*6bf0*/  S2R R45, SR_CTAID.X ;  /* 0x00000000002d7919 */ /* 0x000ea20000002500 */
[----:B------:R-:W-:Y:S01]  /*6c00*/  USHF.R.S32.HI UR7, URZ, 0x1f, UR36 ;  /* 0x0000001f3f077899 */ /* 0x000fe20008011424 */
[----:B------:R-:W-:-:S04]  /*6c10*/  ULDC.64 UR10, c[0x0][0xb38] ;  /* 0x0002ce00000a7ab9 */ /* 0x000fc80000000a00 */
[----:B------:R-:W3:Y:S01]  /*6c20*/  LDC R74, c[0x0][0xc50] ;  /* 0x00031400ff4a7b82 */ /* 0x000ee20000000800 */
[----:B0-----:R-:W-:-:S05]  /*6c30*/  IMAD.SHL.U32 R6, R26, 0x4, RZ ;  /* 0x000000041a067824 */ /* 0x001fca00078e00ff */
[----:B------:R-:W-:Y:S02]  /*6c40*/  LOP3.LUT R6, R6, 0xc, RZ, 0xc0, !PT ;  /* 0x0000000c06067812 */ /* 0x000fe400078ec0ff */
[----:B------:R-:W-:Y:S02]  /*6c50*/  BAR.SYNC.DEFER_BLOCKING 0x1, 0x180 ;  /* 0x0046000000007b1d */ /* 0x000fe40000010000 */
[----:B------:R-:W-:-:S05]  /*6c60*/  IADD3 R6, P0, R6, UR4, RZ ;  /* 0x0000000406067c10 */ /* 0x000fca000ff1e0ff */
[----:B------:R-:W-:-:S05]  /*6c70*/  IMAD.X R7, RZ, RZ, UR5, P0 ;  /* 0x00000005ff077e24 */ /* 0x000fca00080e06ff */
[----:B------:R0:W4:Y:S01]  /*6c80*/  LDG.E.CONSTANT R12, desc[UR38][R6.64] ;  /* 0x00000026060c7981 */ /* 0x000122000c1e9900 */
[----:B------:R-:W-:Y:S01]  /*6c90*/  LOP3.LUT P0, R19, R26, 0x3, RZ, 0xc0, !PT ;  /* 0x000000031a137812 */ /* 0x000fe2000780c0ff */
[----:B------:R-:W-:Y:S01]  /*6ca0*/  UIMAD.WIDE.U32 UR4, UR36, UR8, URZ ;  /* 0x00000008240472a5 */ /* 0x000fe2000f8e003f */
[----:B-1----:R-:W-:Y:S01]  /*6cb0*/  ISETP.NE.AND P2, PT, R46, 0x1, PT ;  /* 0x000000012e00780c */ /* 0x002fe20003f45270 */
[----:B------:R-:W-:Y:S01]  /*6cc0*/  UIMAD UR6, UR7, UR8, URZ ;  /* 0x00000008070672a4 */ /* 0x000fe2000f8e023f */
[----:B------:R-:W-:Y:S01]  /*6cd0*/  ISETP.EQ.OR P0, PT, R19, 0x3, !P0 ;  /* 0x000000031300780c */ /* 0x000fe20004702670 */
[----:B------:R-:W-:Y:S01]  /*6ce0*/  UIMAD UR8, UR7, UR10, URZ ;  /* 0x0000000a070872a4 */ /* 0x000fe2000f8e023f */
[----:B------:R-:W-:Y:S01]  /*6cf0*/  BSSY B0, `(.L_x_36) ;  /* 0x0000144000007945 */ /* 0x000fe20003800000 */
[----:B------:R-:W-:Y:S01]  /*6d00*/  UIMAD UR9, UR36, UR9, UR6 ;  /* 0x00000009240972a4 */ /* 0x000fe2000f8e0206 */
[----:B------:R-:W-:Y:S01]  /*6d10*/  SEL R57, R5, R14, P0 ;  /* 0x0000000e05397207 */ /* 0x000fe20000000000 */
[----:B------:R-:W-:Y:S01]  /*6d20*/  IMAD.U32 R27, RZ, RZ, UR5 ;  /* 0x00000005ff1b7e24 */ /* 0x000fe2000f8e00ff */
[----:B------:R-:W-:Y:S01]  /*6d30*/  SEL R5, R14, R5, P0 ;  /* 0x000000050e057207 */ /* 0x000fe20000000000 */
[----:B------:R-:W-:Y:S01]  /*6d40*/  UIADD3 UR9, UR5, UR9, URZ ;  /* 0x0000000905097290 */ /* 0x000fe2000fffe03f */
[----:B------:R-:W-:Y:S01]  /*6d50*/  SEL R65, R9, R16, P0 ;  /* 0x0000001009417207 */ /* 0x000fe20000000000 */
[----:B------:R-:W-:Y:S01]  /*6d60*/  UIMAD.WIDE.U32 UR6, UR36, UR10, URZ ;  /* 0x0000000a240672a5 */ /* 0x000fe2000f8e003f */
[----:B------:R-:W-:Y:S01]  /*6d70*/  SEL R14, R16, R9, P0 ;  /* 0x00000009100e7207 */ /* 0x000fe20000000000 */
[----:B------:R-:W-:Y:S01]  /*6d80*/  VIADD R9, R26, 0xffffff80 ;  /* 0xffffff801a097836 */ /* 0x000fe20000000000 */
[----:B------:R-:W-:Y:S01]  /*6d90*/  SEL R19, R13, R4, P0 ;  /* 0x000000040d137207 */ /* 0x000fe20000000000 */
[----:B------:R-:W1:Y:S01]  /*6da0*/  @P2 LDC R72, c[0x0][0xbec] ;  /* 0x0002fb00ff482b82 */ /* 0x000e620000000800 */
[----:B------:R-:W-:Y:S01]  /*6db0*/  SEL R13, R4, R13, P0 ;  /* 0x0000000d040d7207 */ /* 0x000fe20000000000 */
[----:B------:R-:W-:Y:S01]  /*6dc0*/  UIMAD UR8, UR36, UR11, UR8 ;  /* 0x0000000b240872a4 */ /* 0x000fe2000f8e0208 */
[----:B------:R-:W-:Y:S01]  /*6dd0*/  SHF.R.S32.HI R4, RZ, 0x1f, R9 ;  /* 0x0000001fff047819 */ /* 0x000fe20000011409 */
[----:B------:R-:W-:Y:S01]  /*6de0*/  IMAD.U32 R27, RZ, RZ, UR9 ;  /* 0x00000009ff1b7e24 */ /* 0x000fe2000f8e00ff */
[----:B------:R-:W-:Y:S01]  /*6df0*/  SEL R81, R3, R8, P0 ;  /* 0x0000000803517207 */ /* 0x000fe20000000000 */
[----:B------:R-:W-:Y:S01]  /*6e00*/  UIADD3 UR8, UR7, UR8, URZ ;  /* 0x0000000807087290 */ /* 0x000fe2000fffe03f */
[----:B0-----:R-:W-:Y:S01]  /*6e10*/  LEA.HI R6, R4, R9, RZ, 0x7 ;  /* 0x0000000904067211 */ /* 0x001fe200078f38ff */
[----:B------:R-:W0:Y:S01]  /*6e20*/  @P2 LDC R76, c[0x0][0xbec] ;  /* 0x0002fb00ff4c2b82 */ /* 0x000e220000000800 */
[----:B------:R-:W-:Y:S01]  /*6e30*/  SEL R3, R8, R3, P0 ;  /* 0x0000000308037207 */ /* 0x000fe20000000000 */
[----:B------:R-:W-:Y:S01]  /*6e40*/  IMAD.U32 R35, RZ, RZ, UR7 ;  /* 0x00000007ff237e24 */ /* 0x000fe2000f8e00ff */
[----:B------:R-:W-:Y:S01]  /*6e50*/  LOP3.LUT R8, R6, 0xffffff80, RZ, 0xc0, !PT ;  /* 0xffffff8006087812 */ /* 0x000fe200078ec0ff */
[----:B------:R-:W-:Y:S01]  /*6e60*/  IMAD.U32 R34, RZ, RZ, UR6 ;  /* 0x00000006ff227e24 */ /* 0x000fe2000f8e00ff */
[----:B------:R-:W-:Y:S01]  /*6e70*/  SEL R53, R132, R25, P0 ;  /* 0x0000001984357207 */ /* 0x000fe20000000000 */
[----:B------:R-:W-:Y:S01]  /*6e80*/  IMAD.U32 R35, RZ, RZ, UR8 ;  /* 0x00000008ff237e24 */ /* 0x000fe2000f8e00ff */
[----:B------:R-:W-:Y:S01]  /*6e90*/  IADD3 R40, R9, -R8, RZ ;  /* 0x8000000809287210 */ /* 0x000fe20007ffe0ff */
[----:B------:R-:W-:Y:S01]  /*6ea0*/  ULDC.64 UR6, c[0x0][0xb48] ;  /* 0x0002d20000067ab9 */ /* 0x000fe20000000a00 */
[----:B------:R-:W-:Y:S01]  /*6eb0*/  SEL R71, R25, R132, P0 ;  /* 0x0000008419477207 */ /* 0x000fe20000000000 */
[----:B------:R-:W-:Y:S01]  /*6ec0*/  ULDC.64 UR8, c[0x0][0xb28] ;  /* 0x0002ca0000087ab9 */ /* 0x000fe20000000a00 */
[----:B------:R-:W-:-:S02]  /*6ed0*/  SHF.R.S32.HI R25, RZ, 0x1f, R40 ;  /* 0x0000001fff197819 */ /* 0x000fc40000011428 */
[----:B------:R-:W-:Y:S02]  /*6ee0*/  SEL R55, R15, R10, P0 ;  /* 0x0000000a0f377207 */ /* 0x000fe40000000000 */
[----:B------:R-:W-:Y:S02]  /*6ef0*/  SEL R15, R10, R15, P0 ;  /* 0x0000000f0a0f7207 */ /* 0x000fe40000000000 */
[----:B------:R-:W-:Y:S02]  /*6f00*/  LEA.HI R10, R25, R40, RZ, 0x2 ;  /* 0x00000028190a7211 */ /* 0x000fe400078f10ff */
[----:B------:R-:W-:Y:S02]  /*6f10*/  SEL R49, R124, R23, P0 ;  /* 0x000000177c317207 */ /* 0x000fe40000000000 */
[----:B------:R-:W-:Y:S02]  /*6f20*/  SEL R75, R23, R124, P0 ;  /* 0x0000007c174b7207 */ /* 0x000fe40000000000 */
[----:B------:R-:W-:-:S02]  /*6f30*/  LEA.HI R4, R4, R9, RZ, 0x2 ;  /* 0x0000000904047211 */ /* 0x000fc400078f10ff */
[----:B------:R-:W-:Y:S02]  /*6f40*/  SHF.R.S32.HI R23, RZ, 0x7, R6 ;  /* 0x00000007ff177819 */ /* 0x000fe40000011406 */
[--C-:B------:R-:W-:Y:S02]  /*6f50*/  SHF.R.S32.HI R6, RZ, 0x2, R10.reuse ;  /* 0x00000002ff067819 */ /* 0x100fe4000001140a */
[----:B------:R-:W-:Y:S02]  /*6f60*/  SHF.R.S32.HI R7, RZ, 0x1f, R10 ;  /* 0x0000001fff077819 */ /* 0x000fe4000001140a */
[----:B------:R-:W-:Y:S01]  /*6f70*/  LOP3.LUT R8, R4, 0xfffffffc, RZ, 0xc0, !PT ;  /* 0xfffffffc04087812 */ /* 0x000fe200078ec0ff */
[----:B------:R-:W-:Y:S01]  /*6f80*/  IMAD.HI R4, R23, 0x55555556, RZ ;  /* 0x5555555617047827 */ /* 0x000fe200078e02ff */
[----:B------:R-:W-:Y:S02]  /*6f90*/  LEA.HI R7, R7, R6, RZ, 0x3 ;  /* 0x0000000607077211 */ /* 0x000fe400078f18ff */
[----:B------:R-:W-:Y:S01]  /*6fa0*/  SEL R61, R135, R134, P0 ;  /* 0x00000086873d7207 */ /* 0x000fe20000000000 */
[----:B------:R-:W-:Y:S01]  /*6fb0*/  IMAD.IADD R8, R9, 0x1, -R8 ;  /* 0x0000000109087824 */ /* 0x000fe200078e0a08 */
[----:B------:R-:W-:-:S02]  /*6fc0*/  LOP3.LUT R9, R7, 0xfffffff8, RZ, 0xc0, !PT ;  /* 0xfffffff807097812 */ /* 0x000fc400078ec0ff */
[----:B------:R-:W-:Y:S02]  /*6fd0*/  LEA.HI R7, R25, R40, RZ, 0x5 ;  /* 0x0000002819077211 */ /* 0x000fe400078f28ff */
[----:B------:R-:W-:Y:S01]  /*6fe0*/  LEA.HI R4, R4, R4, RZ, 0x1 ;  /* 0x0000000404047211 */ /* 0x000fe200078f08ff */
[----:B------:R-:W-:Y:S01]  /*6ff0*/  IMAD.IADD R6, R6, 0x1, -R9 ;  /* 0x0000000106067824 */ /* 0x000fe200078e0a09 */
[----:B------:R-:W-:Y:S02]  /*7000*/  SHF.R.S32.HI R7, RZ, 0x5, R7 ;  /* 0x00000005ff077819 */ /* 0x000fe40000011407 */
[----:B------:R-:W-:Y:S01]  /*7010*/  LEA.HI R9, R8, R8, RZ, 0x1 ;  /* 0x0000000808097211 */ /* 0x000fe200078f08ff */
[----:B------:R-:W-:Y:S01]  /*7020*/  IMAD R4, R4, -0x3, R23 ;  /* 0xfffffffd04047824 */ /* 0x000fe200078e0217 */
[----:B------:R-:W-:Y:S01]  /*7030*/  SEL R33, R134, R135, P0 ;  /* 0x0000008786217207 */ /* 0x000fe20000000000 */
[----:B------:R-:W-:Y:S01]  /*7040*/  IMAD R7, R7, 0x10, R6 ;  /* 0x0000001007077824 */ /* 0x000fe200078e0206 */
[----:B------:R-:W-:-:S02]  /*7050*/  LOP3.LUT R9, R9, 0x1ffffffe, RZ, 0xc0, !PT ;  /* 0x1ffffffe09097812 */ /* 0x000fc400078ec0ff */
[----:B------:R-:W-:Y:S01]  /*7060*/  SEL R43, R58, R21, P0 ;  /* 0x000000153a2b7207 */ /* 0x000fe20000000000 */
[----:B------:R-:W-:Y:S01]  /*7070*/  IMAD R4, R4, 0x40, R7 ;  /* 0x0000004004047824 */ /* 0x000fe200078e0207 */
[----:B------:R-:W-:Y:S01]  /*7080*/  SEL R58, R21, R58, P0 ;  /* 0x0000003a153a7207 */ /* 0x000fe20000000000 */
[----:B------:R-:W-:Y:S01]  /*7090*/  IMAD.IADD R9, R8, 0x1, -R9 ;  /* 0x0000000108097824 */ /* 0x000fe200078e0a09 */
[----:B------:R-:W-:Y:S01]  /*70a0*/  SEL R31, R98, R99, P0 ;  /* 0x00000063621f7207 */ /* 0x000fe20000000000 */
[----:B--2---:R-:W-:Y:S01]  /*70b0*/  IMAD R54, R45, 0xc0, R4 ;  /* 0x000000c02d367824 */ /* 0x004fe200078e0204 */
[----:B------:R-:W-:Y:S02]  /*70c0*/  SEL R21, R114, R115, P0 ;  /* 0x0000007372157207 */ /* 0x000fe40000000000 */
[----:B------:R-:W-:Y:S02]  /*70d0*/  LEA R9, R9, R4, 0x3 ;  /* 0x0000000409097211 */ /* 0x000fe400078e18ff */
[----:B------:R-:W-:-:S02]  /*70e0*/  SEL R73, R51, R24, P0 ;  /* 0x0000001833497207 */ /* 0x000fc40000000000 */
[----:B------:R-:W-:Y:S01]  /*70f0*/  SEL R51, R24, R51, P0 ;  /* 0x0000003318337207 */ /* 0x000fe20000000000 */
[----:B------:R-:W-:Y:S01]  /*7100*/  IMAD R45, R45, 0xc0, R9 ;  /* 0x000000c02d2d7824 */ /* 0x000fe200078e0209 */
[----:B------:R-:W-:Y:S02]  /*7110*/  SEL R79, R17, R20, P0 ;  /* 0x00000014114f7207 */ /* 0x000fe40000000000 */
[----:B------:R-:W-:Y:S01]  /*7120*/  SEL R17, R20, R17, P0 ;  /* 0x0000001114117207 */ /* 0x000fe20000000000 */
[----:B0-----:R-:W-:Y:S01]  /*7130*/  @P2 IMAD.HI.U32 R76, R45, R76, RZ ;  /* 0x0000004c2d4c2227 */ /* 0x001fe200078e00ff */
[----:B------:R-:W-:Y:S02]  /*7140*/  SEL R59, R18, R11, P0 ;  /* 0x0000000b123b7207 */ /* 0x000fe40000000000 */
[----:B------:R-:W-:Y:S02]  /*7150*/  SEL R18, R11, R18, P0 ;  /* 0x000000120b127207 */ /* 0x000fe40000000000 */
[----:B------:R-:W-:-:S02]  /*7160*/  SEL R69, R94, R95, P0 ;  /* 0x0000005f5e457207 */ /* 0x000fc40000000000 */
[----:B------:R-:W-:Y:S01]  /*7170*/  MOV R26, UR4 ;  /* 0x00000004001a7c02 */ /* 0x000fe20008000f00 */
[----:B------:R-:W3:Y:S01]  /*7180*/  S2UR UR4, SR_CTAID.Y ;  /* 0x00000000000479c3 */ /* 0x000ee20000002600 */
[----:B------:R-:W-:Y:S02]  /*7190*/  SEL R77, R47, R22, P0 ;  /* 0x000000162f4d7207 */ /* 0x000fe40000000000 */
[----:B------:R-:W-:Y:S02]  /*71a0*/  SEL R67, R102, R103, P0 ;  /* 0x0000006766437207 */ /* 0x000fe40000000000 */
[----:B------:R-:W-:Y:S02]  /*71b0*/  LOP3.LUT R7, R10, 0x7ffffffc, RZ, 0xc0, !PT ;  /* 0x7ffffffc0a077812 */ /* 0x000fe400078ec0ff */
[----:B------:R-:W-:Y:S02]  /*71c0*/  SEL R47, R22, R47, P0 ;  /* 0x0000002f162f7207 */ /* 0x000fe40000000000 */
[----:B------:R-:W-:-:S02]  /*71d0*/  SEL R29, R90, R91, P0 ;  /* 0x0000005b5a1d7207 */ /* 0x000fc40000000000 */
[----:B------:R-:W-:Y:S02]  /*71e0*/  SEL R11, R106, R107, P0 ;  /* 0x0000006b6a0b7207 */ /* 0x000fe40000000000 */
[----:B------:R-:W-:Y:S02]  /*71f0*/  SEL R63, R110, R111, P0 ;  /* 0x0000006f6e3f7207 */ /* 0x000fe40000000000 */
[----:B------:R-:W-:Y:S02]  /*7200*/  SEL R41, R118, R119, P0 ;  /* 0x0000007776297207 */ /* 0x000fe40000000000 */
[----:B------:R-:W-:Y:S02]  /*7210*/  SEL R37, R122, R123, P0 ;  /* 0x0000007b7a257207 */ /* 0x000fe40000000000 */
        /* <DEDUP_REMOVED lines=13> */
[C---:B------:R-:W-:Y:S01]  /*72f0*/  LOP3.LUT P1, RZ, R40.reuse, 0x3, RZ, 0xc0, !PT ;  /* 0x0000000328ff7812 */ /* 0x040fe2000782c0ff */
[----:B------:R-:W-:Y:S01]  /*7300*/  IMAD.IADD R40, R40, 0x1, -R7 ;  /* 0x0000000128287824 */ /* 0x000fe200078e0a07 */
[----:B----4-:R-:W-:Y:S01]  /*7310*/  LOP3.LUT R44, R12, 0x2, RZ, 0x3c, !PT ;  /* 0x000000020c2c7812 */ /* 0x010fe200078e3cff */
[----:B------:R-:W-:Y:S04]  /*7320*/  SHFL.IDX PT, R60, R33, R12, 0x1c1f ;  /* 0x001c1f0c213c7589 */ /* 0x000fe800000e0000 */
[----:B------:R-:W0:Y:S04]  /*7330*/  SHFL.IDX PT, R61, R61, R44, 0x1c1f ;  /* 0x001c1f2c3d3d7589 */ /* 0x000e2800000e0000 */
[----:B------:R2:W-:Y:S04]  /*7340*/  SHFL.IDX PT, R24, R31, R12, 0x1c1f ;  /* 0x001c1f0c1f187589 */ /* 0x0005e800000e0000 */
[----:B------:R-:W-:Y:S04]  /*7350*/  SHFL.IDX PT, R9, R21, R12, 0x1c1f ;  /* 0x001c1f0c15097589 */ /* 0x000fe800000e0000 */
[----:B------:R-:W-:Y:S01]  /*7360*/  SHFL.IDX PT, R20, R81, R12, 0x1c1f ;  /* 0x001c1f0c51147589 */ /* 0x000fe200000e0000 */
[----:B--2---:R-:W2:Y:S03]  /*7370*/  LDC.64 R30, c[0x0][0xbd8] ;  /* 0x0002f600ff1e7b82 */ /* 0x004ea60000000a00 */
[----:B------:R0:W-:Y:S04]  /*7380*/  SHFL.IDX PT, R21, R3, R44, 0x1c1f ;  /* 0x001c1f2c03157589 */ /* 0x0001e800000e0000 */
[----:B------:R-:W-:Y:S04]  /*7390*/  SHFL.IDX PT, R19, R19, R12, 0x1c1f ;  /* 0x001c1f0c13137589 */ /* 0x000fe800000e0000 */
[----:B------:R-:W4:Y:S01]  /*73a0*/  SHFL.IDX PT, R62, R13, R44, 0x1c1f ;  /* 0x001c1f2c0d3e7589 */ /* 0x000f2200000e0000 */
[----:B0-----:R-:W-:-:S03]  /*73b0*/  SEL R3, R61, R60, P0 ;  /* 0x0000003c3d037207 */ /* 0x001fc60000000000 */
[----:B------:R-:W-:Y:S04]  /*73c0*/  SHFL.IDX PT, R57, R57, R12, 0x1c1f ;  /* 0x001c1f0c39397589 */ /* 0x000fe800000e0000 */
[----:B------:R0:W5:Y:S04]  /*73d0*/  SHFL.IDX PT, R66, R5, R44, 0x1c1f ;  /* 0x001c1f2c05427589 */ /* 0x00016800000e0000 */
[----:B------:R-:W-:Y:S04]  /*73e0*/  SHFL.IDX PT, R55, R55, R12, 0x1c1f ;  /* 0x001c1f0c37377589 */ /* 0x000fe800000e0000 */
[----:B------:R-:W-:Y:S01]  /*73f0*/  SHFL.IDX PT, R59, R59, R12, 0x1c1f ;  /* 0x001c1f0c3b3b7589 */ /* 0x000fe200000e0000 */
[----:B0-----:R-:W-:-:S03]  /*7400*/  SEL R5, R60, R61, P0 ;  /* 0x0000003d3c057207 */ /* 0x001fc60000000000 */
[----:B------:R-:W0:Y:S01]  /*7410*/  SHFL.IDX PT, R64, R15, R44, 0x1c1f ;  /* 0x001c1f2c0f407589 */ /* 0x000e2200000e0000 */
[----:B------:R-:W1:Y:S03]  /*7420*/  LDC.64 R60, c[0x0][0xb40] ;  /* 0x0002d000ff3c7b82 */ /* 0x000e660000000a00 */
[----:B------:R5:W3:Y:S01]  /*7430*/  SHFL.IDX PT, R68, R18, R44, 0x1c1f ;  /* 0x001c1f2c12447589 */ /* 0x000ae200000e0000 */
[----:B----4-:R-:W-:-:S03]  /*7440*/  SEL R13, R19, R62, P0 ;  /* 0x0000003e130d7207 */ /* 0x010fc60000000000 */
[----:B------:R4:W-:Y:S04]  /*7450*/  SHFL.IDX PT, R28, R69, R12, 0x1c1f ;  /* 0x001c1f0c451c7589 */ /* 0x0009e800000e0000 */
[----:B------:R-:W-:Y:S01]  /*7460*/  SHFL.IDX PT, R16, R67, R12, 0x1c1f ;  /* 0x001c1f0c43107589 */ /* 0x000fe200000e0000 */
[----:B-----5:R-:W-:-:S03]  /*7470*/  SEL R18, R57, R66, P0 ;  /* 0x0000004239127207 */ /* 0x020fc60000000000 */
[----:B------:R-:W-:Y:S01]  /*7480*/  SHFL.IDX PT, R8, R41, R12, 0x1c1f ;  /* 0x001c1f0c29087589 */ /* 0x000fe200000e0000 */
[----:B----4-:R-:W4:Y:S03]  /*7490*/  @P2 LDC R69, c[0x0][0xbf0] ;  /* 0x0002fc00ff452b82 */ /* 0x010f260000000800 */
[----:B------:R-:W-:Y:S04]  /*74a0*/  SHFL.IDX PT, R7, R37, R12, 0x1c1f ;  /* 0x001c1f0c25077589 */ /* 0x000fe800000e0000 */
[----:B------:R-:W-:Y:S01]  /*74b0*/  SHFL.IDX PT, R4, R39, R12, 0x1c1f ;  /* 0x001c1f0c27047589 */ /* 0x000fe200000e0000 */
[----:B0-----:R-:W-:Y:S01]  /*74c0*/  SEL R15, R64, R55, P0 ;  /* 0x00000037400f7207 */ /* 0x001fe20000000000 */
[----:B-1----:R-:W-:-:S02]  /*74d0*/  IMAD.WIDE.U32 R34, R60, UR46, R34 ;  /* 0x0000002e3c227c25 */ /* 0x002fc4000f8e0022 */
[----:B------:R-:W-:Y:S04]  /*74e0*/  SHFL.IDX PT, R6, R25, R12, 0x1c1f ;  /* 0x001c1f0c19067589 */ /* 0x000fe800000e0000 */
[----:B------:R-:W-:Y:S04]  /*74f0*/  SHFL.IDX PT, R67, R17, R44, 0x1c1f ;  /* 0x001c1f2c11437589 */ /* 0x000fe800000e0000 */
[----:B------:R0:W-:Y:S04]  /*7500*/  SHFL.IDX PT, R70, R14, R44, 0x1c1f ;  /* 0x001c1f2c0e467589 */ /* 0x0001e800000e0000 */
[----:B------:R-:W-:Y:S04]  /*7510*/  SHFL.IDX PT, R58, R58, R44, 0x1c1f ;  /* 0x001c1f2c3a3a7589 */ /* 0x000fe800000e0000 */
[----:B------:R-:W-:Y:S01]  /*7520*/  SHFL.IDX PT, R50, R75, R44, 0x1c1f ;  /* 0x001c1f2c4b327589 */ /* 0x000fe200000e0000 */
[----:B0-----:R-:W-:Y:S01]  /*7530*/  SEL R14, R66, R57, P0 ;  /* 0x00000039420e7207 */ /* 0x001fe20000000000 */
[----:B------:R-:W-:-:S02]  /*7540*/  IMAD R57, RZ, RZ, -UR36 ;  /* 0x80000024ff397e24 */ /* 0x000fc4000f8e02ff */
[----:B------:R-:W-:Y:S04]  /*7550*/  SHFL.IDX PT, R47, R47, R44, 0x1c1f ;  /* 0x001c1f2c2f2f7589 */ /* 0x000fe800000e0000 */
[----:B------:R0:W-:Y:S04]  /*7560*/  SHFL.IDX PT, R56, R71, R44, 0x1c1f ;  /* 0x001c1f2c47387589 */ /* 0x0001e800000e0000 */
[----:B------:R-:W-:Y:S04]  /*7570*/  SHFL.IDX PT, R51, R51, R44, 0x1c1f ;  /* 0x001c1f2c33337589 */ /* 0x000fe800000e0000 */
[----:B------:R-:W-:Y:S01]  /*7580*/  SHFL.IDX PT, R41, R95, R44, 0x1c1f ;  /* 0x001c1f2c5f297589 */ /* 0x000fe200000e0000 */
[----:B0-----:R-:W0:Y:S03]  /*7590*/  @P2 LDC R71, c[0x0][0xbf0] ;  /* 0x0002fc00ff472b82 */ /* 0x001e260000000800 */
[----:B------:R-:W-:Y:S04]  /*75a0*/  SHFL.IDX PT, R38, R91, R44, 0x1c1f ;  /* 0x001c1f2c5b267589 */ /* 0x000fe800000e0000 */
        /* <DEDUP_REMOVED lines=8> */
[----:B------:R2:W-:Y:S04]  /*7630*/  SHFL.IDX PT, R23, R23, R44, 0x1c1f ;  /* 0x001c1f2c17177589 */ /* 0x0005e800000e0000 */
[----:B------:R-:W1:Y:S04]  /*7640*/  SHFL.IDX PT, R65, R65, R12, 0x1c1f ;  /* 0x001c1f0c41417589 */ /* 0x000e6800000e0000 */
[----:B------:R-:W5:Y:S01]  /*7650*/  SHFL.IDX PT, R42, R79, R12, 0x1c1f ;  /* 0x001c1f0c4f2a7589 */ /* 0x000f6200000e0000 */
[----:B--2---:R-:W-:-:S03]  /*7660*/  IMAD R44, R30, UR47, RZ ;  /* 0x0000002f1e2c7c24 */ /* 0x004fc6000f8e02ff */
[----:B------:R-:W-:Y:S01]  /*7670*/  SHFL.IDX PT, R43, R43, R12, 0x1c1f ;  /* 0x001c1f0c2b2b7589 */ /* 0x000fe200000e0000 */
[----:B------:R-:W-:-:S03]  /*7680*/  IMAD R31, R31, UR46, R44 ;  /* 0x0000002e1f1f7c24 */ /* 0x000fc6000f8e022c */
[----:B------:R-:W2:Y:S01]  /*7690*/  SHFL.IDX PT, R48, R77, R12, 0x1c1f ;  /* 0x001c1f0c4d307589 */ /* 0x000ea200000e0000 */
[----:B------:R-:W-:-:S03]  /*76a0*/  @P2 IMAD.HI.U32 R44, R45, R72, RZ ;  /* 0x000000482d2c2227 */ /* 0x000fc600078e00ff */
[----:B------:R-:W2:Y:S04]  /*76b0*/  SHFL.IDX PT, R49, R49, R12, 0x1c1f ;  /* 0x001c1f0c31317589 */ /* 0x000ea800000e0000 */
[----:B------:R-:W2:Y:S04]  /*76c0*/  SHFL.IDX PT, R52, R73, R12, 0x1c1f ;  /* 0x001c1f0c49347589 */ /* 0x000ea800000e0000 */
[----:B------:R-:W2:Y:S04]  /*76d0*/  SHFL.IDX PT, R53, R53, R12, 0x1c1f ;  /* 0x001c1f0c35357589 */ /* 0x000ea800000e0000 */
[----:B------:R-:W-:Y:S04]  /*76e0*/  SHFL.IDX PT, R29, R29, R12, 0x1c1f ;  /* 0x001c1f0c1d1d7589 */ /* 0x000fe800000e0000 */
[----:B------:R-:W-:Y:S04]  /*76f0*/  SHFL.IDX PT, R11, R11, R12, 0x1c1f ;  /* 0x001c1f0c0b0b7589 */ /* 0x000fe800000e0000 */
[----:B------:R3:W-:Y:S02]  /*7700*/  SHFL.IDX PT, R10, R63, R12, 0x1c1f ;  /* 0x001c1f0c3f0a7589 */ /* 0x0007e400000e0000 */
[----:B---3--:R-:W-:-:S02]  /*7710*/  SEL R12, R20, R21, P0 ;  /* 0x00000015140c7207 */ /* 0x008fc40000000000 */
[----:B------:R-:W-:Y:S02]  /*7720*/  SEL R20, R21, R20, P0 ;  /* 0x0000001415147207 */ /* 0x000fe40000000000 */
[----:B------:R-:W-:Y:S01]  /*7730*/  SEL R21, R62, R19, P0 ;  /* 0x000000133e157207 */ /* 0x000fe20000000000 */
[----:B------:R-:W-:Y:S01]  /*7740*/  IMAD.WIDE.U32 R62, R30, UR46, R26 ;  /* 0x0000002e1e3e7c25 */ /* 0x000fe2000f8e001a */
[----:B------:R-:W-:Y:S02]  /*7750*/  SEL R19, R55, R64, P0 ;  /* 0x0000004037137207 */ /* 0x000fe40000000000 */
[----:B------:R-:W-:Y:S01]  /*7760*/  SEL R27, R59, R68, P0 ;  /* 0x000000443b1b7207 */ /* 0x000fe20000000000 */
[----:B------:R-:W-:Y:S01]  /*7770*/  IMAD.IADD R63, R63, 0x1, R31 ;  /* 0x000000013f3f7824 */ /* 0x000fe200078e021f */
[----:B------:R-:W-:Y:S01]  /*7780*/  SEL R31, R68, R59, P0 ;  /* 0x0000003b441f7207 */ /* 0x000fe20000000000 */
[----:B------:R-:W-:Y:S01]  /*7790*/  IMAD R64, R60, UR47, RZ ;  /* 0x0000002f3c407c24 */ /* 0x000fe2000f8e02ff */
[----:B-1----:R-:W-:Y:S01]  /*77a0*/  SEL R26, R65, R70, P0 ;  /* 0x00000046411a7207 */ /* 0x002fe20000000000 */
[----:B------:R-:W-:Y:S01]  /*77b0*/  IMAD R59, R74, R57, UR4 ;  /* 0x000000044a3b7e24 */ /* 0x000fe2000f8e0239 */
[----:B------:R-:W-:Y:S01]  /*77c0*/  ULDC.64 UR4, c[0x0][0xbe0] ;  /* 0x0002f80000047ab9 */ /* 0x000fe20000000a00 */
[----:B------:R-:W-:Y:S01]  /*77d0*/  IMAD.MOV.U32 R55, RZ, RZ, R45 ;  /* 0x000000ffff377224 */ /* 0x000fe200078e002d */
[----:B----4-:R-:W-:Y:S01]  /*77e0*/  @P2 SHF.R.U32.HI R55, RZ, R69, R44 ;  /* 0x00000045ff372219 */ /* 0x010fe2000001162c */
[----:B------:R-:W-:Y:S01]  /*77f0*/  IMAD R61, R61, UR46, R64 ;  /* 0x0000002e3d3d7c24 */ /* 0x000fe2000f8e0240 */
[----:B------:R-:W-:Y:S01]  /*7800*/  SHF.R.S32.HI R44, RZ, 0x1f, R59 ;  /* 0x0000001fff2c7819 */ /* 0x000fe2000001143b */
[----:B------:R-:W-:Y:S01]  /*7810*/  IMAD.MOV.U32 R60, RZ, RZ, R34 ;  /* 0x000000ffff3c7224 */ /* 0x000fe200078e0022 */
[----:B------:R-:W-:Y:S01]  /*7820*/  SEL R30, R70, R65, P0 ;  /* 0x00000041461e7207 */ /* 0x000fe20000000000 */
[----:B------:R-:W-:Y:S01]  /*7830*/  IMAD.MOV.U32 R57, RZ, RZ, R45 ;  /* 0x000000ffff397224 */ /* 0x000fe200078e002d */
[----:B------:R-:W-:Y:S01]  /*7840*/  IADD3 R61, R35, R61, RZ ;  /* 0x0000003d233d7210 */ /* 0x000fe20007ffe0ff */
[C---:B------:R-:W-:Y:S01]  /*7850*/  IMAD R35, R44.reuse, UR4, RZ ;  /* 0x000000042c237c24 */ /* 0x040fe2000f8e02ff */
[----:B0-----:R-:W-:Y:S01]  /*7860*/  @P2 SHF.R.U32.HI R57, RZ, R71, R76 ;  /* 0x00000047ff392219 */ /* 0x001fe2000001164c */
[----:B------:R-:W-:-:S02]  /*7870*/  IMAD R44, R44, UR6, RZ ;  /* 0x000000062c2c7c24 */ /* 0x000fc4000f8e02ff */
[C---:B------:R-:W-:Y:S02]  /*7880*/  IMAD R64, R59.reuse, UR5, R35 ;  /* 0x000000053b407c24 */ /* 0x040fe4000f8e0223 */
[----:B------:R-:W-:Y:S01]  /*7890*/  IMAD.WIDE.U32 R34, R59, UR4, R62 ;  /* 0x000000043b227c25 */ /* 0x000fe2000f8e003e */
[----:B------:R-:W-:-:S03]  /*78a0*/  ULDC.64 UR4, c[0x0][0xb30] ;  /* 0x0002cc0000047ab9 */ /* 0x000fc60000000a00 */
[----:B------:R-:W-:Y:S01]  /*78b0*/  IMAD R63, R59, UR7, R44 ;  /* 0x000000073b3f7c24 */ /* 0x000fe2000f8e022c */
[----:B------:R-:W-:Y:S01]  /*78c0*/  IADD3 R34, P2, R55, R34, RZ ;  /* 0x0000002237227210 */ /* 0x000fe20007f5e0ff */
[----:B------:R-:W-:Y:S01]  /*78d0*/  IMAD.WIDE.U32 R60, R59, UR6, R60 ;  /* 0x000000063b3c7c25 */ /* 0x000fe2000f8e003c */
[----:B------:R-:W-:Y:S01]  /*78e0*/  SHF.R.S32.HI R59, RZ, 0x1f, R55 ;  /* 0x0000001fff3b7819 */ /* 0x000fe20000011437 */
[----:B------:R-:W-:Y:S01]  /*78f0*/  ULDC.64 UR6, c[0x0][0xbc8] ;  /* 0x0002f20000067ab9 */ /* 0x000fe20000000a00 */
[----:B------:R-:W-:Y:S01]  /*7900*/  SHF.R.S32.HI R44, RZ, 0x1f, R57 ;  /* 0x0000001fff2c7819 */ /* 0x000fe20000011439 */
[----:B------:R-:W-:Y:S01]  /*7910*/  IMAD.MOV R55, RZ, RZ, -R55 ;  /* 0x000000ffff377224 */ /* 0x000fe200078e0a37 */
[----:B------:R-:W-:Y:S01]  /*7920*/  IADD3.X R35, R59, R35, R64, P2, !PT ;  /* 0x000000233b237210 */ /* 0x000fe200017fe440 */
[----:B------:R-:W-:Y:S02]  /*7930*/  IMAD.MOV R62, RZ, RZ, -R57 ;  /* 0x000000ffff3e7224 */ /* 0x000fe400078e0a39 */
[----:B------:R-:W-:-:S02]  /*7940*/  IMAD R44, R44, UR4, RZ ;  /* 0x000000042c2c7c24 */ /* 0x000fc4000f8e02ff */
[C---:B------:R-:W-:Y:S02]  /*7950*/  IMAD R55, R46.reuse, R55, R45 ;  /* 0x000000372e377224 */ /* 0x040fe400078e022d */
[----:B------:R-:W-:Y:S02]  /*7960*/  IMAD.IADD R61, R61, 0x1, R63 ;  /* 0x000000013d3d7824 */ /* 0x000fe400078e023f */
[----:B------:R-:W-:Y:S02]  /*7970*/  IMAD R59, R46, R62, R45 ;  /* 0x0000003e2e3b7224 */ /* 0x000fe400078e022d */
[C---:B------:R-:W-:Y:S01]  /*7980*/  IMAD R63, R57.reuse, UR5, R44 ;  /* 0x00000005393f7c24 */ /* 0x040fe2000f8e022c */
[----:B------:R-:W-:Y:S01]  /*7990*/  SHF.R.S32.HI R44, RZ, 0x1f, R55 ;  /* 0x0000001fff2c7819 */ /* 0x000fe20000011437 */
[----:B------:R-:W-:Y:S01]  /*79a0*/  IMAD.WIDE.U32 R60, R57, UR4, R60 ;  /* 0x00000004393c7c25 */ /* 0x000fe2000f8e003c */
[----:B------:R-:W-:Y:S01]  /*79b0*/  SHF.R.S32.HI R45, RZ, 0x1f, R59 ;  /* 0x0000001fff2d7819 */ /* 0x000fe2000001143b */
[----:B------:R-:W0:Y:S01]  /*79c0*/  S2UR UR5, SR_CgaCtaId ;  /* 0x00000000000579c3 */ /* 0x000e220000008800 */
[----:B------:R-:W-:Y:S01]  /*79d0*/  UMOV UR4, 0x400 ;  /* 0x0000040000047882 */ /* 0x000fe20000000000 */
[----:B------:R-:W-:-:S02]  /*79e0*/  IMAD R44, R44, UR6, RZ ;  /* 0x000000062c2c7c24 */ /* 0x000fc4000f8e02ff */
[----:B------:R-:W-:Y:S02]  /*79f0*/  IMAD R62, R45, UR8, RZ ;  /* 0x000000082d3e7c24 */ /* 0x000fe4000f8e02ff */
[----:B------:R-:W-:Y:S02]  /*7a00*/  IMAD R57, R55, UR7, R44 ;  /* 0x0000000737397c24 */ /* 0x000fe4000f8e022c */
[----:B------:R-:W-:Y:S02]  /*7a10*/  IMAD.IADD R61, R61, 0x1, R63 ;  /* 0x000000013d3d7824 */ /* 0x000fe400078e023f */
[----:B------:R-:W-:Y:S01]  /*7a20*/  IMAD.WIDE.U32 R44, R55, UR6, R34 ;  /* 0x00000006372c7c25 */ /* 0x000fe2000f8e0022 */
[----:B------:R-:W-:Y:S01]  /*7a30*/  ULDC.64 UR6, c[0x0][0xba8] ;  /* 0x0002ea0000067ab9 */ /* 0x000fe20000000a00 */
[----:B-----5:R-:W-:Y:S02]  /*7a40*/  SEL R34, R42, R67, P0 ;  /* 0x000000432a227207 */ /* 0x020fe40000000000 */
[C---:B------:R-:W-:Y:S01]  /*7a50*/  IMAD R35, R59.reuse, UR9, R62 ;  /* 0x000000093b237c24 */ /* 0x040fe2000f8e023e */
[----:B------:R-:W-:Y:S01]  /*7a60*/  LEA R55, P2, R44, UR6, 0x2 ;  /* 0x000000062c377c11 */ /* 0x000fe2000f8410ff */
[----:B------:R-:W-:Y:S01]  /*7a70*/  IMAD.WIDE.U32 R60, R59, UR8, R60 ;  /* 0x000000083b3c7c25 */ /* 0x000fe2000f8e003c */
[----:B------:R-:W-:Y:S01]  /*7a80*/  IADD3 R45, R45, R57, RZ ;  /* 0x000000392d2d7210 */ /* 0x000fe20007ffe0ff */
[----:B------:R-:W-:Y:S01]  /*7a90*/  ULDC.64 UR8, c[0x0][0xb00] ;  /* 0x0002c00000087ab9 */ /* 0x000fe20000000a00 */
[----:B------:R-:W-:Y:S01]  /*7aa0*/  ULDC UR6, c[0x0][0xa88] ;  /* 0x0002a20000067ab9 */ /* 0x000fe20000000800 */
[----:B------:R-:W-:Y:S01]  /*7ab0*/  IMAD.IADD R35, R61, 0x1, R35 ;  /* 0x000000013d237824 */ /* 0x000fe200078e0223 */
[----:B------:R-:W-:Y:S01]  /*7ac0*/  LEA R66, P3, R60, UR8, 0x2 ;  /* 0x000000083c427c11 */ /* 0x000fe2000f8610ff */
[----:B------:R-:W-:Y:S01]  /*7ad0*/  SHFL.IDX PT, R62, R55, 0x1, 0x1c1f ;  /* 0x003c1f00373e7f89 */ /* 0x000fe200000e0000 */
[----:B------:R-:W-:Y:S01]  /*7ae0*/  LEA.HI.X R57, R44, UR7, R45, 0x2, P2 ;  /* 0x000000072c397c11 */ /* 0x000fe200090f142d */
[----:B0-----:R-:W-:Y:S01]  /*7af0*/  ULEA UR4, UR5, UR4, 0x18 ;  /* 0x0000000405047291 */ /* 0x001fe2000f8ec03f */
[----:B------:R-:W-:Y:S01]  /*7b00*/  LEA.HI.X R68, R60, UR9, R35, 0x2, P3 ;  /* 0x000000093c447c11 */ /* 0x000fe200098f1423 */
[----:B------:R-:W-:Y:S01]  /*7b10*/  IMAD R65, R46, UR6, RZ ;  /* 0x000000062e417c24 */ /* 0x000fe2000f8e02ff */
[----:B------:R0:W-:Y:S01]  /*7b20*/  SHFL.IDX PT, R60, R55, RZ, 0x1c1f ;  /* 0x001c1fff373c7589 */ /* 0x0001e200000e0000 */
[----:B------:R-:W-:Y:S01]  /*7b30*/  VIADD R64, R54, 0x8 ;  /* 0x0000000836407836 */ /* 0x000fe20000000000 */
[----:B------:R-:W-:Y:S01]  /*7b40*/  UIADD3 UR4, UR4, 0x17020, URZ ;  /* 0x0001702004047890 */ /* 0x000fe2000fffe03f */
[----:B--2---:R-:W-:Y:S01]  /*7b50*/  SEL R46, R48, R47, P0 ;  /* 0x0000002f302e7207 */ /* 0x004fe20000000000 */
[----:B------:R-:W1:Y:S01]  /*7b60*/  SHFL.IDX PT, R61, R57, RZ, 0x1c1f ;  /* 0x001c1fff393d7589 */ /* 0x000e6200000e0000 */
[-C--:B------:R-:W-:Y:S01]  /*7b70*/  ISETP.GE.OR P2, PT, R54, R65.reuse, P1 ;  /* 0x000000413600720c */ /* 0x080fe20000f46670 */
[----:B------:R-:W-:Y:S01]  /*7b80*/  UPRMT UR4, URZ, 0x654, UR4 ;  /* 0x000006543f047896 */ /* 0x000fe20008000004 */
[-C--:B------:R-:W-:Y:S01]  /*7b90*/  ISETP.GE.OR P1, PT, R64, R65.reuse, P1 ;  /* 0x000000414000720c */ /* 0x080fe20000f26670 */
[----:B------:R-:W2:Y:S01]  /*7ba0*/  SHFL.IDX PT, R63, R57, 0x1, 0x1c1f ;  /* 0x003c1f00393f7f89 */ /* 0x000ea200000e0000 */
[----:B------:R-:W-:Y:S01]  /*7bb0*/  ISETP.GE.AND P3, PT, R54, R65, PT ;  /* 0x000000413600720c */ /* 0x000fe20003f66270 */
[----:B0-----:R-:W-:Y:S01]  /*7bc0*/  IMAD.SHL.U32 R55, R40, 0x2, RZ ;  /* 0x0000000228377824 */ /* 0x001fe200078e00ff */
[----:B------:R-:W-:Y:S01]  /*7bd0*/  SEL R48, R47, R48, P0 ;  /* 0x000000302f307207 */ /* 0x000fe20000000000 */
[----:B------:R0:W3:Y:S01]  /*7be0*/  SHFL.IDX PT, R44, R66, RZ, 0x1c1f ;  /* 0x001c1fff422c7589 */ /* 0x0000e200000e0000 */
[----:B------:R-:W-:-:S02]  /*7bf0*/  SEL R47, R49, R50, P0 ;  /* 0x00000032312f7207 */ /* 0x000fc40000000000 */
[----:B------:R-:W-:Y:S01]  /*7c00*/  SYNCS.ARRIVE.TRANS64.RED.A1T0 RZ, [UR4], RZ ;  /* 0x000000ffffff79a7 */ /* 0x000fe20008100404 */
[----:B------:R-:W-:Y:S01]  /*7c10*/  SEL R49, R50, R49, P0 ;  /* 0x0000003132317207 */ /* 0x000fe20000000000 */
[----:B------:R0:W4:Y:S01]  /*7c20*/  SHFL.IDX PT, R45, R68, RZ, 0x1c1f ;  /* 0x001c1fff442d7589 */ /* 0x00012200000e0000 */
[----:B------:R-:W-:Y:S02]  /*7c30*/  SEL R50, R52, R51, P0 ;  /* 0x0000003334327207 */ /* 0x000fe40000000000 */
[----:B------:R-:W-:Y:S02]  /*7c40*/  SEL R52, R51, R52, P0 ;  /* 0x0000003433347207 */ /* 0x000fe40000000000 */
[----:B------:R-:W-:Y:S02]  /*7c50*/  SEL R35, R43, R58, P0 ;  /* 0x0000003a2b237207 */ /* 0x000fe40000000000 */
[----:B------:R-:W-:Y:S02]  /*7c60*/  SEL R51, R53, R56, P0 ;  /* 0x0000003835337207 */ /* 0x000fe40000000000 */
[----:B------:R-:W-:Y:S01]  /*7c70*/  SEL R42, R67, R42, P0 ;  /* 0x0000002a432a7207 */ /* 0x000fe20000000000 */
[----:B-1----:R0:W-:Y:S01]  /*7c80*/  @!P2 ST.E desc[UR38][R60.64], R2 ;  /* 0x000000023c00a985 */ /* 0x0021e2000c101926 */
[----:B------:R-:W-:-:S02]  /*7c90*/  SEL R43, R58, R43, P0 ;  /* 0x0000002b3a2b7207 */ /* 0x000fc40000000000 */
[----:B------:R-:W-:Y:S01]  /*7ca0*/  SEL R53, R56, R53, P0 ;  /* 0x0000003538357207 */ /* 0x000fe20000000000 */
[----:B--2---:R0:W-:Y:S01]  /*7cb0*/  @!P1 ST.E desc[UR38][R62.64], R0 ;  /* 0x000000003e009985 */ /* 0x0041e2000c101926 */
[----:B------:R-:W-:Y:S05]  /*7cc0*/  @P3 BRA `(.L_x_37) ;  /* 0x0000000400183947 */ /* 0x000fea0003800000 */
[C---:B0-----:R-:W-:Y:S01]  /*7cd0*/  VIADD R0, R55.reuse, 0x8 ;  /* 0x0000000837007836 */ /* 0x041fe20000000000 */
[----:B------:R-:W-:Y:S01]  /*7ce0*/  ULDC UR4, c[0x0][0xac8] ;  /* 0x0002b20000047ab9 */ /* 0x000fe20000000800 */
[C---:B------:R-:W-:Y:S01]  /*7cf0*/  VIADD R40, R55.reuse, 0x10 ;  /* 0x0000001037287836 */ /* 0x040fe20000000000 */
[C---:B------:R-:W-:Y:S01]  /*7d00*/  IADD3 R54, R55.reuse, 0x18, RZ ;  /* 0x0000001837367810 */ /* 0x040fe20007ffe0ff */
[C---:B------:R-:W-:Y:S01]  /*7d10*/  VIADD R60, R55.reuse, 0x20 ;  /* 0x00000020373c7836 */ /* 0x040fe20000000000 */
[----:B------:R-:W-:Y:S01]  /*7d20*/  ISETP.GE.AND P2, PT, R0, UR4, PT ;  /* 0x0000000400007c0c */ /* 0x000fe2000bf46270 */
[C---:B------:R-:W-:Y:S01]  /*7d30*/  VIADD R62, R55.reuse, 0x28 ;  /* 0x00000028373e7836 */ /* 0x040fe20000000000 */
[----:B------:R-:W-:Y:S02]  /*7d40*/  ISETP.GE.AND P3, PT, R40, UR4, PT ;  /* 0x0000000428007c0c */ /* 0x000fe4000bf66270 */
[----:B------:R-:W-:Y:S02]  /*7d50*/  ISETP.GE.AND P1, PT, R55, UR4, PT ;  /* 0x0000000437007c0c */ /* 0x000fe4000bf26270 */
[----:B------:R-:W-:-:S02]  /*7d60*/  ISETP.GE.AND P4, PT, R54, UR4, PT ;  /* 0x0000000436007c0c */ /* 0x000fc4000bf86270 */
[----:B------:R-:W-:Y:S02]  /*7d70*/  ISETP.GE.AND P5, PT, R60, UR4, PT ;  /* 0x000000043c007c0c */ /* 0x000fe4000bfa6270 */
[----:B------:R-:W-:-:S03]  /*7d80*/  ISETP.GE.AND P6, PT, R62, UR4, PT ;  /* 0x000000043e007c0c */ /* 0x000fc6000bfc6270 */
[----:B------:R-:W-:Y:S02]  /*7d90*/  @!P2 LEA.HI R0, R0, R0, RZ, 0x1 ;  /* 0x000000000000a211 */ /* 0x000fe400078f08ff */
[----:B------:R-:W-:Y:S02]  /*7da0*/  @!P3 LEA.HI R40, R40, R40, RZ, 0x1 ;  /* 0x000000282828b211 */ /* 0x000fe400078f08ff */
[----:B------:R-:W-:Y:S01]  /*7db0*/  @!P2 LOP3.LUT R59, R0, 0xfffffffe, RZ, 0xc0, !PT ;  /* 0xfffffffe003ba812 */ /* 0x000fe200078ec0ff */
[--C-:B---34-:R-:W-:Y:S01]  /*7dc0*/  @!P1 IMAD.WIDE R56, R55, 0x4, R44.reuse ;  /* 0x0000000437389825 */ /* 0x118fe200078e022c */
[----:B------:R-:W-:Y:S02]  /*7dd0*/  @!P4 LEA.HI R54, R54, R54, RZ, 0x1 ;  /* 0x000000363636c211 */ /* 0x000fe400078f08ff */
[----:B------:R-:W-:Y:S01]  /*7de0*/  @!P3 LOP3.LUT R61, R40, 0xfffffffe, RZ, 0xc0, !PT ;  /* 0xfffffffe283db812 */ /* 0x000fe200078ec0ff */
[--C-:B------:R-:W-:Y:S01]  /*7df0*/  @!P2 IMAD.WIDE R58, R59, 0x4, R44.reuse ;  /* 0x000000043b3aa825 */ /* 0x100fe200078e022c */
[----:B------:R-:W-:Y:S01]  /*7e00*/  @!P5 LEA.HI R0, R60, R60, RZ, 0x1 ;  /* 0x0000003c3c00d211 */ /* 0x000fe200078f08ff */
[----:B------:R0:W-:Y:S01]  /*7e10*/  @!P1 ST.E.64 desc[UR38][R56.64], R12 ;  /* 0x0000000c38009985 */ /* 0x0001e2000c101b26 */
[----:B------:R-:W-:Y:S01]  /*7e20*/  @!P6 LEA.HI R40, R62, R62, RZ, 0x1 ;  /* 0x0000003e3e28e211 */ /* 0x000fe200078f08ff */
[--C-:B------:R-:W-:Y:S01]  /*7e30*/  @!P3 IMAD.WIDE R60, R61, 0x4, R44.reuse ;  /* 0x000000043d3cb825 */ /* 0x100fe200078e022c */
[----:B------:R-:W-:Y:S01]  /*7e40*/  @!P4 LOP3.LUT R63, R54, 0xfffffffe, RZ, 0xc0, !PT ;  /* 0xfffffffe363fc812 */ /* 0x000fe200078ec0ff */
[----:B------:R1:W-:Y:S01]  /*7e50*/  @!P2 ST.E.64 desc[UR38][R58.64], R20 ;  /* 0x000000143a00a985 */ /* 0x0003e2000c101b26 */
[----:B------:R-:W-:Y:S01]  /*7e60*/  @!P5 LOP3.LUT R67, R0, 0xfffffffe, RZ, 0xc0, !PT ;  /* 0xfffffffe0043d812 */ /* 0x000fe200078ec0ff */
[C---:B------:R-:W-:Y:S01]  /*7e70*/  VIADD R0, R55.reuse, 0x30 ;  /* 0x0000003037007836 */ /* 0x040fe20000000000 */
[----:B------:R-:W-:Y:S01]  /*7e80*/  IADD3 R54, R55, 0x40, RZ ;  /* 0x0000004037367810 */ /* 0x000fe20007ffe0ff */
[----:B------:R-:W-:Y:S01]  /*7e90*/  @!P4 IMAD.WIDE R62, R63, 0x4, R44 ;  /* 0x000000043f3ec825 */ /* 0x000fe200078e022c */
[----:B------:R2:W-:Y:S02]  /*7ea0*/  @!P3 ST.E.64 desc[UR38][R60.64], R18 ;  /* 0x000000123c00b985 */ /* 0x0005e4000c101b26 */
[----:B------:R-:W-:-:S02]  /*7eb0*/  ISETP.GE.AND P1, PT, R0, UR4, PT ;  /* 0x0000000400007c0c */ /* 0x000fc4000bf26270 */
[----:B------:R-:W-:Y:S01]  /*7ec0*/  @!P4 ST.E.64 desc[UR38][R62.64], R14 ;  /* 0x0000000e3e00c985 */ /* 0x000fe2000c101b26 */
[----:B0-----:R-:W-:Y:S01]  /*7ed0*/  @!P6 LOP3.LUT R57, R40, 0xfffffffe, RZ, 0xc0, !PT ;  /* 0xfffffffe2839e812 */ /* 0x001fe200078ec0ff */
[----:B------:R-:W-:Y:S01]  /*7ee0*/  VIADD R40, R55, 0x38 ;  /* 0x0000003837287836 */ /* 0x000fe20000000000 */
[----:B------:R-:W-:Y:S01]  /*7ef0*/  ISETP.GE.AND P3, PT, R54, UR4, PT ;  /* 0x0000000436007c0c */ /* 0x000fe2000bf66270 */
[----:B------:R-:W-:-:S03]  /*7f00*/  @!P5 IMAD.WIDE R12, R67, 0x4, R44 ;  /* 0x00000004430cd825 */ /* 0x000fc600078e022c */
[----:B------:R-:W-:Y:S01]  /*7f10*/  ISETP.GE.AND P2, PT, R40, UR4, PT ;  /* 0x0000000428007c0c */ /* 0x000fe2000bf46270 */
[----:B-1----:R-:W-:Y:S01]  /*7f20*/  @!P6 IMAD.WIDE R20, R57, 0x4, R44 ;  /* 0x000000043914e825 */ /* 0x002fe200078e022c */
[----:B------:R0:W-:Y:S02]  /*7f30*/  @!P5 ST.E.64 desc[UR38][R12.64], R26 ;  /* 0x0000001a0c00d985 */ /* 0x0001e4000c101b26 */
[----:B------:R-:W-:Y:S01]  /*7f40*/  @!P1 LEA.HI R0, R0, R0, RZ, 0x1 ;  /* 0x0000000000009211 */ /* 0x000fe200078f08ff */
[C---:B------:R-:W-:Y:S01]  /*7f50*/  VIADD R56, R55.reuse, 0x48 ;  /* 0x0000004837387836 */ /* 0x040fe20000000000 */
[----:B------:R1:W-:Y:S01]  /*7f60*/  @!P6 ST.E.64 desc[UR38][R20.64], R30 ;  /* 0x0000001e1400e985 */ /* 0x0003e2000c101b26 */
[C---:B--2---:R-:W-:Y:S02]  /*7f70*/  VIADD R18, R55.reuse, 0x50 ;  /* 0x0000005037127836 */ /* 0x044fe40000000000 */
[----:B------:R-:W-:Y:S01]  /*7f80*/  VIADD R19, R55, 0x58 ;  /* 0x0000005837137836 */ /* 0x000fe20000000000 */
[----:B------:R-:W-:-:S02]  /*7f90*/  ISETP.GE.AND P4, PT, R56, UR4, PT ;  /* 0x0000000438007c0c */ /* 0x000fc4000bf86270 */
[----:B------:R-:W-:Y:S02]  /*7fa0*/  ISETP.GE.AND P5, PT, R18, UR4, PT ;  /* 0x0000000412007c0c */ /* 0x000fe4000bfa6270 */
[----:B------:R-:W-:Y:S02]  /*7fb0*/  ISETP.GE.AND P6, PT, R19, UR4, PT ;  /* 0x0000000413007c0c */ /* 0x000fe4000bfc6270 */
[----:B------:R-:W-:Y:S02]  /*7fc0*/  @!P2 LEA.HI R40, R40, R40, RZ, 0x1 ;  /* 0x000000282828a211 */ /* 0x000fe400078f08ff */
[----:B------:R-:W-:Y:S02]  /*7fd0*/  @!P3 LEA.HI R54, R54, R54, RZ, 0x1 ;  /* 0x000000363636b211 */ /* 0x000fe400078f08ff */
[----:B0-----:R-:W-:Y:S02]  /*7fe0*/  @!P1 LOP3.LUT R13, R0, 0xfffffffe, RZ, 0xc0, !PT ;  /* 0xfffffffe000d9812 */ /* 0x001fe400078ec0ff */
[----:B------:R-:W-:-:S02]  /*7ff0*/  @!P2 LOP3.LUT R15, R40, 0xfffffffe, RZ, 0xc0, !PT ;  /* 0xfffffffe280fa812 */ /* 0x000fc400078ec0ff */
[----:B------:R-:W-:Y:S02]  /*8000*/  @!P4 LEA.HI R56, R56, R56, RZ, 0x1 ;  /* 0x000000383838c211 */ /* 0x000fe400078f08ff */
[----:B------:R-:W-:Y:S01]  /*8010*/  @!P5 LEA.HI R18, R18, R18, RZ, 0x1 ;  /* 0x000000121212d211 */ /* 0x000fe200078f08ff */
[--C-:B------:R-:W-:Y:S01]  /*8020*/  @!P2 IMAD.WIDE R14, R15, 0x4, R44.reuse ;  /* 0x000000040f0ea825 */ /* 0x100fe200078e022c */
[----:B------:R-:W-:Y:S02]  /*8030*/  @!P6 LEA.HI R12, R19, R19, RZ, 0x1 ;  /* 0x00000013130ce211 */ /* 0x000fe400078f08ff */
[----:B------:R-:W-:Y:S02]  /*8040*/  @!P3 LOP3.LUT R19, R54, 0xfffffffe, RZ, 0xc0, !PT ;  /* 0xfffffffe3613b812 */ /* 0x000fe400078ec0ff */
[----:B-1----:R-:W-:Y:S02]  /*8050*/  @!P4 LOP3.LUT R21, R56, 0xfffffffe, RZ, 0xc0, !PT ;  /* 0xfffffffe3815c812 */ /* 0x002fe400078ec0ff */
[----:B------:R-:W-:Y:S01]  /*8060*/  @!P5 LOP3.LUT R27, R18, 0xfffffffe, RZ, 0xc0, !PT ;  /* 0xfffffffe121bd812 */ /* 0x000fe200078ec0ff */
[----:B------:R-:W-:Y:S01]  /*8070*/  @!P3 IMAD.WIDE R18, R19, 0x4, R44 ;  /* 0x000000041312b825 */ /* 0x000fe200078e022c */
[----:B------:R-:W-:-:S03]  /*8080*/  @!P6 LOP3.LUT R31, R12, 0xfffffffe, RZ, 0xc0, !PT ;  /* 0xfffffffe0c1fe812 */ /* 0x000fc600078ec0ff */
[----:B------:R-:W-:-:S04]  /*8090*/  @!P1 IMAD.WIDE R12, R13, 0x4, R44 ;  /* 0x000000040d0c9825 */ /* 0x000fc800078e022c */
[--C-:B------:R-:W-:Y:S01]  /*80a0*/  @!P4 IMAD.WIDE R20, R21, 0x4, R44.reuse ;  /* 0x000000041514c825 */ /* 0x100fe200078e022c */
[----:B------:R1:W-:Y:S03]  /*80b0*/  @!P1 ST.E.64 desc[UR38][R12.64], R34 ;  /* 0x000000220c009985 */ /* 0x0003e6000c101b26 */
[--C-:B------:R-:W-:Y:S01]  /*80c0*/  @!P5 IMAD.WIDE R26, R27, 0x4, R44.reuse ;  /* 0x000000041b1ad825 */ /* 0x100fe200078e022c */
[----:B------:R1:W-:Y:S03]  /*80d0*/  @!P2 ST.E.64 desc[UR38][R14.64], R42 ;  /* 0x0000002a0e00a985 */ /* 0x0003e6000c101b26 */
[----:B------:R-:W-:Y:S01]  /*80e0*/  @!P6 IMAD.WIDE R44, R31, 0x4, R44 ;  /* 0x000000041f2ce825 */ /* 0x000fe200078e022c */
[----:B------:R1:W-:Y:S04]  /*80f0*/  @!P3 ST.E.64 desc[UR38][R18.64], R46 ;  /* 0x0000002e1200b985 */ /* 0x0003e8000c101b26 */
[----:B------:R1:W-:Y:S04]  /*8100*/  @!P4 ST.E.64 desc[UR38][R20.64], R48 ;  /* 0x000000301400c985 */ /* 0x0003e8000c101b26 */
[----:B------:R1:W-:Y:S04]  /*8110*/  @!P5 ST.E.64 desc[UR38][R26.64], R50 ;  /* 0x000000321a00d985 */ /* 0x0003e8000c101b26 */
[----:B------:R1:W-:Y:S02]  /*8120*/  @!P6 ST.E.64 desc[UR38][R44.64], R52 ;  /* 0x000000342c00e985 */ /* 0x0003e4000c101b26 */
.L_x_37:
[----:B------:R-:W-:Y:S05]  /*8130*/  BSYNC B0 ;  /* 0x0000000000007941 */ /* 0x000fea0003800000 */
.L_x_36:
[----:B------:R-:W-:Y:S01]  /*8140*/  ISETP.GE.AND P1, PT, R64, R65, PT ;  /* 0x000000414000720c */ /* 0x000fe20003f26270 */
[----:B-1----:R1:W2:Y:S01]  /*8150*/  SHFL.IDX PT, R13, R68, 0x1, 0x1c1f ;  /* 0x003c1f00440d7f89 */ /* 0x0022a200000e0000 */
[----:B------:R-:W-:Y:S02]  /*8160*/  SEL R14, R29, R38, P0 ;  /* 0x000000261d0e7207 */ /* 0x000fe40000000000 */
[----:B------:R-:W-:Y:S01]  /*8170*/  SEL R18, R38, R29, P0 ;  /* 0x0000001d26127207 */ /* 0x000fe20000000000 */
[----:B------:R1:W0:Y:S01]  /*8180*/  SHFL.IDX PT, R12, R66, 0x1, 0x1c1f ;  /* 0x003c1f00420c7f89 */ /* 0x00022200000e0000 */
        /* <DEDUP_REMOVED lines=19> */
[----:B0-----:R-:W-:Y:S01]  /*82c0*/  SEL R2, R23, R6, P0 ;  /* 0x0000000617027207 */ /* 0x001fe20000000000 */
[----:B-12---:R-:W-:Y:S06]  /*82d0*/  @P1 BRA `(.L_x_8) ;  /* 0x00000044000c1947 */ /* 0x006fec0003800000 */
[C---:B------:R-:W-:Y:S01]  /*82e0*/  VIADD R0, R55.reuse, 0x8 ;  /* 0x0000000837007836 */ /* 0x040fe20000000000 */
[----:B------:R-:W-:Y:S01]  /*82f0*/  ULDC UR4, c[0x0][0xac8] ;  /* 0x0002b20000047ab9 */ /* 0x000fe20000000800 */
[C---:B------:R-:W-:Y:S01]  /*8300*/  IADD3 R8, R55.reuse, 0x10, RZ ;  /* 0x0000001037087810 */ /* 0x040fe20007ffe0ff */
[C---:B------:R-:W-:Y:S01]  /*8310*/  VIADD R10, R55.reuse, 0x18 ;  /* 0x00000018370a7836 */ /* 0x040fe20000000000 */
[C---:B------:R-:W-:Y:S01]  /*8320*/  ISETP.GE.AND P0, PT, R55.reuse, UR4, PT ;  /* 0x0000000437007c0c */ /* 0x040fe2000bf06270 */
[C---:B------:R-:W-:Y:S01]  /*8330*/  VIADD R16, R55.reuse, 0x20 ;  /* 0x0000002037107836 */ /* 0x040fe20000000000 */
[----:B------:R-:W-:Y:S01]  /*8340*/  ISETP.GE.AND P1, PT, R0, UR4, PT ;  /* 0x0000000400007c0c */ /* 0x000fe2000bf26270 */
[----:B------:R-:W-:Y:S01]  /*8350*/  VIADD R22, R55, 0x50 ;  /* 0x0000005037167836 */ /* 0x000fe20000000000 */
[----:B------:R-:W-:Y:S02]  /*8360*/  ISETP.GE.AND P2, PT, R8, UR4, PT ;  /* 0x0000000408007c0c */ /* 0x000fe4000bf46270 */
[----:B------:R-:W-:-:S02]  /*8370*/  ISETP.GE.AND P3, PT, R10, UR4, PT ;  /* 0x000000040a007c0c */ /* 0x000fc4000bf66270 */
[----:B------:R-:W-:-:S05]  /*8380*/  ISETP.GE.AND P6, PT, R22, UR4, PT ;  /* 0x0000000416007c0c */ /* 0x000fca000bfc6270 */
[----:B------:R-:W-:Y:S02]  /*8390*/  @!P0 IMAD.WIDE R6, R55, 0x4, R12 ;  /* 0x0000000437068825 */ /* 0x000fe400078e020c */
[----:B------:R-:W-:-:S03]  /*83a0*/  @!P1 LEA.HI R0, R0, R0, RZ, 0x1 ;  /* 0x0000000000009211 */ /* 0x000fc600078f08ff */
[----:B------:R0:W-:Y:S01]  /*83b0*/  @!P0 ST.E.64 desc[UR38][R6.64], R14 ;  /* 0x0000000e06008985 */ /* 0x0001e2000c101b26 */
[----:B------:R-:W-:Y:S02]  /*83c0*/  @!P1 LOP3.LUT R9, R0, 0xfffffffe, RZ, 0xc0, !PT ;  /* 0xfffffffe00099812 */ /* 0x000fe400078ec0ff */
[----:B------:R-:W-:Y:S02]  /*83d0*/  @!P2 LEA.HI R0, R8, R8, RZ, 0x1 ;  /* 0x000000080800a211 */ /* 0x000fe400078f08ff */
[----:B------:R-:W-:Y:S01]  /*83e0*/  @!P3 LEA.HI R10, R10, R10, RZ, 0x1 ;  /* 0x0000000a0a0ab211 */ /* 0x000fe200078f08ff */
[--C-:B------:R-:W-:Y:S01]  /*83f0*/  @!P1 IMAD.WIDE R8, R9, 0x4, R12.reuse ;  /* 0x0000000409089825 */ /* 0x100fe200078e020c */
[----:B------:R-:W-:Y:S02]  /*8400*/  @!P2 LOP3.LUT R11, R0, 0xfffffffe, RZ, 0xc0, !PT ;  /* 0xfffffffe000ba812 */ /* 0x000fe400078ec0ff */
[----:B------:R-:W-:Y:S01]  /*8410*/  @!P3 LOP3.LUT R17, R10, 0xfffffffe, RZ, 0xc0, !PT ;  /* 0xfffffffe0a11b812 */ /* 0x000fe200078ec0ff */
[----:B------:R-:W-:Y:S01]  /*8420*/  VIADD R0, R55, 0x28 ;  /* 0x0000002837007836 */ /* 0x000fe20000000000 */
[----:B------:R1:W-:Y:S01]  /*8430*/  @!P1 ST.E.64 desc[UR38][R8.64], R18 ;  /* 0x0000001208009985 */ /* 0x0003e2000c101b26 */
[----:B------:R-:W-:Y:S01]  /*8440*/  @!P2 IMAD.WIDE R10, R11, 0x4, R12 ;  /* 0x000000040b0aa825 */ /* 0x000fe200078e020c */
[----:B------:R-:W-:-:S02]  /*8450*/  ISETP.GE.AND P0, PT, R16, UR4, PT ;  /* 0x0000000410007c0c */ /* 0x000fc4000bf06270 */
[----:B------:R-:W-:Y:S01]  /*8460*/  ISETP.GE.AND P1, PT, R0, UR4, PT ;  /* 0x0000000400007c0c */ /* 0x000fe2000bf26270 */
[----:B0-----:R-:W-:Y:S01]  /*8470*/  VIADD R14, R55, 0x30 ;  /* 0x00000030370e7836 */ /* 0x001fe20000000000 */
[----:B------:R0:W-:Y:S01]  /*8480*/  @!P2 ST.E.64 desc[UR38][R10.64], R20 ;  /* 0x000000140a00a985 */ /* 0x0001e2000c101b26 */
[----:B------:R-:W-:Y:S01]  /*8490*/  @!P3 IMAD.WIDE R6, R17, 0x4, R12 ;  /* 0x000000041106b825 */ /* 0x000fe200078e020c */
[----:B------:R-:W-:Y:S02]  /*84a0*/  IADD3 R17, R55, 0x38, RZ ;  /* 0x0000003837117810 */ /* 0x000fe40007ffe0ff */
[----:B------:R-:W-:Y:S02]  /*84b0*/  ISETP.GE.AND P2, PT, R14, UR4, PT ;  /* 0x000000040e007c0c */ /* 0x000fe4000bf46270 */
[----:B------:R2:W-:Y:S01]  /*84c0*/  @!P3 ST.E.64 desc[UR38][R6.64], R26 ;  /* 0x0000001a0600b985 */ /* 0x0005e2000c101b26 */
[----:B------:R-:W-:Y:S01]  /*84d0*/  ISETP.GE.AND P3, PT, R17, UR4, PT ;  /* 0x0000000411007c0c */ /* 0x000fe2000bf66270 */
[C---:B-1----:R-:W-:Y:S01]  /*84e0*/  VIADD R18, R55.reuse, 0x40 ;  /* 0x0000004037127836 */ /* 0x042fe20000000000 */
[----:B------:R-:W-:Y:S01]  /*84f0*/  @!P0 LEA.HI R16, R16, R16, RZ, 0x1 ;  /* 0x0000001010108211 */ /* 0x000fe200078f08ff */
[C---:B------:R-:W-:Y:S01]  /*8500*/  VIADD R19, R55.reuse, 0x48 ;  /* 0x0000004837137836 */ /* 0x040fe20000000000 */
[----:B------:R-:W-:Y:S01]  /*8510*/  @!P1 LEA.HI R0, R0, R0, RZ, 0x1 ;  /* 0x0000000000009211 */ /* 0x000fe200078f08ff */
[----:B------:R-:W-:Y:S01]  /*8520*/  VIADD R55, R55, 0x58 ;  /* 0x0000005837377836 */ /* 0x000fe20000000000 */
[----:B------:R-:W-:-:S02]  /*8530*/  ISETP.GE.AND P4, PT, R18, UR4, PT ;  /* 0x0000000412007c0c */ /* 0x000fc4000bf86270 */
[----:B------:R-:W-:Y:S02]  /*8540*/  ISETP.GE.AND P5, PT, R19, UR4, PT ;  /* 0x0000000413007c0c */ /* 0x000fe4000bfa6270 */
[----:B------:R-:W-:Y:S02]  /*8550*/  @!P2 LEA.HI R14, R14, R14, RZ, 0x1 ;  /* 0x0000000e0e0ea211 */ /* 0x000fe400078f08ff */
[----:B------:R-:W-:Y:S02]  /*8560*/  @!P0 LOP3.LUT R9, R16, 0xfffffffe, RZ, 0xc0, !PT ;  /* 0xfffffffe10098812 */ /* 0x000fe400078ec0ff */
[----:B0-----:R-:W-:Y:S02]  /*8570*/  @!P1 LOP3.LUT R11, R0, 0xfffffffe, RZ, 0xc0, !PT ;  /* 0xfffffffe000b9812 */ /* 0x001fe400078ec0ff */
[----:B------:R-:W-:Y:S01]  /*8580*/  @!P2 LOP3.LUT R15, R14, 0xfffffffe, RZ, 0xc0, !PT ;  /* 0xfffffffe0e0fa812 */ /* 0x000fe200078ec0ff */
[----:B--2---:R-:W-:Y:S01]  /*8590*/  @!P0 IMAD.WIDE R6, R9, 0x4, R12 ;  /* 0x0000000409068825 */ /* 0x004fe200078e020c */
[----:B------:R-:W-:-:S02]  /*85a0*/  @!P3 LEA.HI R17, R17, R17, RZ, 0x1 ;  /* 0x000000111111b211 */ /* 0x000fc400078f08ff */
[----:B------:R-:W-:Y:S01]  /*85b0*/  @!P4 LEA.HI R18, R18, R18, RZ, 0x1 ;  /* 0x000000121212c211 */ /* 0x000fe200078f08ff */
[--C-:B------:R-:W-:Y:S01]  /*85c0*/  @!P1 IMAD.WIDE R8, R11, 0x4, R12.reuse ;  /* 0x000000040b089825 */ /* 0x100fe200078e020c */
[----:B------:R-:W-:Y:S01]  /*85d0*/  @!P5 LEA.HI R19, R19, R19, RZ, 0x1 ;  /* 0x000000131313d211 */ /* 0x000fe200078f08ff */
[----:B------:R0:W-:Y:S01]  /*85e0*/  @!P0 ST.E.64 desc[UR38][R6.64], R28 ;  /* 0x0000001c06008985 */ /* 0x0001e2000c101b26 */
[----:B------:R-:W-:Y:S01]  /*85f0*/  @!P6 LEA.HI R22, R22, R22, RZ, 0x1 ;  /* 0x000000161616e211 */ /* 0x000fe200078f08ff */
[--C-:B------:R-:W-:Y:S01]  /*8600*/  @!P2 IMAD.WIDE R10, R15, 0x4, R12.reuse ;  /* 0x000000040f0aa825 */ /* 0x100fe200078e020c */
[----:B------:R-:W-:Y:S01]  /*8610*/  @!P3 LOP3.LUT R15, R17, 0xfffffffe, RZ, 0xc0, !PT ;  /* 0xfffffffe110fb812 */ /* 0x000fe200078ec0ff */
[----:B------:R1:W-:Y:S01]  /*8620*/  @!P1 ST.E.64 desc[UR38][R8.64], R36 ;  /* 0x0000002408009985 */ /* 0x0003e2000c101b26 */
[----:B------:R-:W-:Y:S02]  /*8630*/  @!P4 LOP3.LUT R17, R18, 0xfffffffe, RZ, 0xc0, !PT ;  /* 0xfffffffe1211c812 */ /* 0x000fe400078ec0ff */
[----:B------:R-:W-:Y:S01]  /*8640*/  @!P5 LOP3.LUT R19, R19, 0xfffffffe, RZ, 0xc0, !PT ;  /* 0xfffffffe1313d812 */ /* 0x000fe200078ec0ff */
[--C-:B------:R-:W-:Y:S01]  /*8650*/  @!P3 IMAD.WIDE R14, R15, 0x4, R12.reuse ;  /* 0x000000040f0eb825 */ /* 0x100fe200078e020c */
[----:B------:R-:W-:Y:S01]  /*8660*/  @!P6 LOP3.LUT R21, R22, 0xfffffffe, RZ, 0xc0, !PT ;  /* 0xfffffffe1615e812 */ /* 0x000fe200078ec0ff */
[----:B------:R2:W-:Y:S01]  /*8670*/  @!P2 ST.E.64 desc[UR38][R10.64], R30 ;  /* 0x0000001e0a00a985 */ /* 0x0005e2000c101b26 */
[----:B------:R-:W-:Y:S01]  /*8680*/  ISETP.GE.AND P0, PT, R55, UR4, PT ;  /* 0x0000000437007c0c */ /* 0x000fe2000bf06270 */
[----:B0-----:R-:W-:-:S02]  /*8690*/  @!P4 IMAD.WIDE R6, R17, 0x4, R12 ;  /* 0x000000041106c825 */ /* 0x001fc400078e020c */
[----:B------:R2:W-:Y:S02]  /*86a0*/  @!P3 ST.E.64 desc[UR38][R14.64], R32 ;  /* 0x000000200e00b985 */ /* 0x0005e4000c101b26 */
[--C-:B-1----:R-:W-:Y:S02]  /*86b0*/  @!P5 IMAD.WIDE R8, R19, 0x4, R12.reuse ;  /* 0x000000041308d825 */ /* 0x102fe400078e020c */
[----:B------:R2:W-:Y:S02]  /*86c0*/  @!P4 ST.E.64 desc[UR38][R6.64], R24 ;  /* 0x000000180600c985 */ /* 0x0005e4000c101b26 */
[----:B------:R-:W-:Y:S02]  /*86d0*/  @!P6 IMAD.WIDE R16, R21, 0x4, R12 ;  /* 0x000000041510e825 */ /* 0x000fe400078e020c */
[----:B------:R2:W-:Y:S04]  /*86e0*/  @!P5 ST.E.64 desc[UR38][R8.64], R34 ;  /* 0x000000220800d985 */ /* 0x0005e8000c101b26 */
[----:B------:R2:W-:Y:S01]  /*86f0*/  @!P6 ST.E.64 desc[UR38][R16.64], R4 ;  /* 0x000000041000e985 */ /* 0x0005e2000c101b26 */
[----:B------:R-:W-:Y:S05]  /*8700*/  @P0 BRA `(.L_x_8) ;  /* 0x0000004000000947 */ /* 0x000fea0003800000 */
[----:B------:R-:W-:-:S04]  /*8710*/  LEA.HI R55, R55, R55, RZ, 0x1 ;  /* 0x0000003737377211 */ /* 0x000fc800078f08ff */
[----:B------:R-:W-:-:S05]  /*8720*/  LOP3.LUT R55, R55, 0xfffffffe, RZ, 0xc0, !PT ;  /* 0xfffffffe37377812 */ /* 0x000fca00078ec0ff */
[----:B------:R-:W-:-:S05]  /*8730*/  IMAD.WIDE R12, R55, 0x4, R12 ;  /* 0x00000004370c7825 */ /* 0x000fca00078e020c */
[----:B------:R0:W-:Y:S01]  /*8740*/  ST.E.64 desc[UR38][R12.64], R2 ;  /* 0x000000020c007985 */ /* 0x0001e2000c101b26 */
[----:B------:R-:W-:Y:S05]  /*8750*/  BRA `(.L_x_8) ;  /* 0x0000003c00ec7947 */ /* 0x000fea0003800000 */
.L_x_35:
[----:B------:R-:W0:Y:S02]  /*8760*/  S2R R0, SR_TID.X ;  /* 0x0000000000007919 */ /* 0x000e240000002100 */
[----:B0-----:R-:W-:-:S04]  /*8770*/  IADD3 R2, R0, -0x80, RZ ;  /* 0xffffff8000027810 */ /* 0x001fc80007ffe0ff */
[----:B------:R-:W-:-:S13]  /*8780*/  ISETP.GT.AND P0, PT, R2, 0xbf, PT ;  /* 0x000000bf0200780c */ /* 0x000fda0003f04270 */
[----:B------:R-:W-:Y:S05]  /*8790*/  @P0 BRA `(.L_x_8) ;  /* 0x0000003c00dc0947 */ /* 0x000fea0003800000 */
[----:B------:R-:W0:Y:S01]  /*87a0*/  S2R R3, SR_CTAID.X ;  /* 0x0000000000037919 */ /* 0x000e220000002500 */
[----:B------:R-:W1:Y:S01]  /*87b0*/  LDC R6, c[0x0][0xbe8] ;  /* 0x0002fa00ff067b82 */ /* 0x000e620000000800 */
[----:B------:R-:W-:Y:S01]  /*87c0*/  ULDC UR4, c[0x0][0xa88] ;  /* 0x0002a20000047ab9 */ /* 0x000fe20000000800 */
[----:B0-----:R-:W-:Y:S02]  /*87d0*/  IMAD R0, R3, 0xc0, R0 ;  /* 0x000000c003007824 */ /* 0x001fe400078e0200 */
[----:B-1----:R-:W-:Y:S02]  /*87e0*/  IMAD R3, R6, UR4, RZ ;  /* 0x0000000406037c24 */ /* 0x002fe4000f8e02ff */
[----:B------:R-:W-:-:S05]  /*87f0*/  VIADD R0, R0, 0xffffff80 ;  /* 0xffffff8000007836 */ /* 0x000fca0000000000 */
[----:B------:R-:W-:-:S13]  /*8800*/  ISETP.GE.AND P0, PT, R0, R3, PT ;  /* 0x000000030000720c */ /* 0x000fda0003f06270 */
[----:B------:R-:W-:Y:S05]  /*8810*/  @P0 BRA `(.L_x_8) ;  /* 0x0000003c00bc0947 */ /* 0x000fea0003800000 */
[----:B------:R-:W-:Y:S01]  /*8820*/  ISETP.NE.AND P0, PT, R6, 0x1, PT ;  /* 0x000000010600780c */ /* 0x000fe20003f05270 */
[----:B------:R-:W0:Y:S01]  /*8830*/  LDC.64 R10, c[0x0][0xbd8] ;  /* 0x0002f600ff0a7b82 */ /* 0x000e220000000a00 */
[----:B------:R-:W-:Y:S01]  /*8840*/  USHF.R.S32.HI UR6, URZ, 0x1f, UR36 ;  /* 0x0000001f3f067899 */ /* 0x000fe20008011424 */
[----:B------:R-:W-:Y:S01]  /*8850*/  IMAD.MOV.U32 R5, RZ, RZ, R0 ;  /* 0x000000ffff057224 */ /* 0x000fe200078e0000 */
[----:B------:R-:W-:Y:S02]  /*8860*/  ULDC.64 UR8, c[0x0][0xbd0] ;  /* 0x0002f40000087ab9 */ /* 0x000fe40000000a00 */
[----:B------:R-:W-:Y:S02]  /*8870*/  UIMAD UR6, UR6, UR8, URZ ;  /* 0x00000008060672a4 */ /* 0x000fe4000f8e023f */
[----:B------:R-:W-:Y:S01]  /*8880*/  UIMAD.WIDE.U32 UR4, UR36, UR8, URZ ;  /* 0x00000008240472a5 */ /* 0x000fe2000f8e003f */
[----:B------:R-:W1:Y:S01]  /*8890*/  S2UR UR7, SR_CTAID.Y ;  /* 0x00000000000779c3 */ /* 0x000e620000002600 */
[----:B------:R-:W-:-:S04]  /*88a0*/  UIMAD UR6, UR36, UR9, UR6 ;  /* 0x00000009240672a4 */ /* 0x000fc8000f8e0206 */
[----:B------:R-:W-:Y:S02]  /*88b0*/  UIADD3 UR6, UR5, UR6, URZ ;  /* 0x0000000605067290 */ /* 0x000fe4000fffe03f */
[----:B------:R-:W-:Y:S01]  /*88c0*/  IMAD.U32 R3, RZ, RZ, UR5 ;  /* 0x00000005ff037e24 */ /* 0x000fe2000f8e00ff */
[----:B------:R-:W2:Y:S01]  /*88d0*/  @P0 LDC R7, c[0x0][0xbec] ;  /* 0x0002fb00ff070b82 */ /* 0x000ea20000000800 */
[----:B------:R-:W-:Y:S01]  /*88e0*/  IMAD.U32 R2, RZ, RZ, UR4 ;  /* 0x00000004ff027e24 */ /* 0x000fe2000f8e00ff */
[----:B------:R-:W-:Y:S01]  /*88f0*/  ULDC.64 UR4, c[0x0][0xbe0] ;  /* 0x0002f80000047ab9 */ /* 0x000fe20000000a00 */
[----:B------:R-:W-:-:S05]  /*8900*/  MOV R3, UR6 ;  /* 0x0000000600037c02 */ /* 0x000fca0008000f00 */
[----:B------:R-:W3:Y:S01]  /*8910*/  @P0 LDC R9, c[0x0][0xbf0] ;  /* 0x0002fc00ff090b82 */ /* 0x000ee20000000800 */
[C---:B0-----:R-:W-:Y:S02]  /*8920*/  IMAD R12, R10.reuse, UR47, RZ ;  /* 0x0000002f0a0c7c24 */ /* 0x041fe4000f8e02ff */
[----:B------:R-:W-:-:S04]  /*8930*/  IMAD.WIDE.U32 R2, R10, UR46, R2 ;  /* 0x0000002e0a027c25 */ /* 0x000fc8000f8e0002 */
[----:B------:R-:W-:Y:S01]  /*8940*/  IMAD R11, R11, UR46, R12 ;  /* 0x0000002e0b0b7c24 */ /* 0x000fe2000f8e020c */
[----:B------:R-:W1:Y:S03]  /*8950*/  LDC R8, c[0x0][0xc50] ;  /* 0x00031400ff087b82 */ /* 0x000e660000000800 */
[----:B------:R-:W-:Y:S02]  /*8960*/  IMAD.IADD R3, R11, 0x1, R3 ;  /* 0x000000010b037824 */ /* 0x000fe400078e0203 */
[----:B--2---:R-:W-:-:S04]  /*8970*/  @P0 IMAD.HI.U32 R4, R0, R7, RZ ;  /* 0x0000000700040227 */ /* 0x004fc800078e00ff */
[----:B------:R-:W-:Y:S01]  /*8980*/  IMAD R7, RZ, RZ, -UR36 ;  /* 0x80000024ff077e24 */ /* 0x000fe2000f8e02ff */
[----:B---3--:R-:W-:-:S03]  /*8990*/  @P0 SHF.R.U32.HI R5, RZ, R9, R4 ;  /* 0x00000009ff050219 */ /* 0x008fc60000011604 */
[----:B-1----:R-:W-:Y:S02]  /*89a0*/  IMAD R9, R8, R7, UR7 ;  /* 0x0000000708097e24 */ /* 0x002fe4000f8e0207 */
[----:B------:R-:W-:Y:S02]  /*89b0*/  IMAD.MOV R7, RZ, RZ, -R5 ;  /* 0x000000ffff077224 */ /* 0x000fe400078e0a05 */
[----:B------:R-:W-:Y:S01]  /*89c0*/  IMAD.WIDE.U32 R2, R9, UR4, R2 ;  /* 0x0000000409027c25 */ /* 0x000fe2000f8e0002 */
[----:B------:R-:W-:-:S03]  /*89d0*/  SHF.R.S32.HI R4, RZ, 0x1f, R9 ;  /* 0x0000001fff047819 */ /* 0x000fc60000011409 */
[----:B------:R-:W-:Y:S01]  /*89e0*/  IMAD R7, R6, R7, R0 ;  /* 0x0000000706077224 */ /* 0x000fe200078e0200 */
[----:B------:R-:W-:Y:S01]  /*89f0*/  IADD3 R2, P0, R5, R2, RZ ;  /* 0x0000000205027210 */ /* 0x000fe20007f1e0ff */
[----:B------:R-:W-:-:S03]  /*8a00*/  IMAD R4, R4, UR4, RZ ;  /* 0x0000000404047c24 */ /* 0x000fc6000f8e02ff */
[----:B------:R-:W-:Y:S01]  /*8a10*/  SHF.R.S32.HI R0, RZ, 0x1f, R7 ;  /* 0x0000001fff007819 */ /* 0x000fe20000011407 */
[----:B------:R-:W-:Y:S01]  /*8a20*/  IMAD R4, R9, UR5, R4 ;  /* 0x0000000509047c24 */ /* 0x000fe2000f8e0204 */
[----:B------:R-:W-:Y:S01]  /*8a30*/  SHF.R.S32.HI R9, RZ, 0x1f, R5 ;  /* 0x0000001fff097819 */ /* 0x000fe20000011405 */
[----:B------:R-:W-:Y:S02]  /*8a40*/  ULDC.64 UR4, c[0x0][0xbc8] ;  /* 0x0002f20000047ab9 */ /* 0x000fe40000000a00 */
[----:B------:R-:W-:Y:S01]  /*8a50*/  IMAD R0, R0, UR4, RZ ;  /* 0x0000000400007c24 */ /* 0x000fe2000f8e02ff */
[----:B------:R-:W-:-:S03]  /*8a60*/  IADD3.X R3, R9, R3, R4, P0, !PT ;  /* 0x0000000309037210 */ /* 0x000fc600007fe404 */
[C---:B------:R-:W-:Y:S02]  /*8a70*/  IMAD R5, R7.reuse, UR5, R0 ;  /* 0x0000000507057c24 */ /* 0x040fe4000f8e0200 */
[----:B------:R-:W-:Y:S01]  /*8a80*/  IMAD.WIDE.U32 R2, R7, UR4, R2 ;  /* 0x0000000407027c25 */ /* 0x000fe2000f8e0002 */
[----:B------:R-:W-:-:S03]  /*8a90*/  ULDC.64 UR4, c[0x0][0xba8] ;  /* 0x0002ea0000047ab9 */ /* 0x000fc60000000a00 */
[----:B------:R-:W-:Y:S01]  /*8aa0*/  IMAD.IADD R3, R3, 0x1, R5 ;  /* 0x0000000103037824 */ /* 0x000fe200078e0205 */
[----:B------:R-:W-:-:S04]  /*8ab0*/  LEA R4, P0, R2, UR4, 0x2 ;  /* 0x0000000402047c11 */ /* 0x000fc8000f8010ff */
[----:B------:R-:W-:Y:S02]  /*8ac0*/  LEA.HI.X R5, R2, UR5, R3, 0x2, P0 ;  /* 0x0000000502057c11 */ /* 0x000fe400080f1403 */
[----:B------:R-:W-:-:S05]  /*8ad0*/  MOV R3, 0xff800000 ;  /* 0xff80000000037802 */ /* 0x000fca0000000f00 */
[----:B------:R0:W-:Y:S01]  /*8ae0*/  STG.E desc[UR38][R4.64], R3 ;  /* 0x0000000304007986 */ /* 0x0001e2000c101926 */
[----:B------:R-:W-:Y:S05]  /*8af0*/  BRA `(.L_x_8) ;  /* 0x0000003c00047947 */ /* 0x000fea0003800000 */
.L_x_6:
[----:B------:R-:W-:-:S08]  /*8b00*/  NOP ;  /* 0x0000000000007918 */ /* 0x000fd00000000000 */
[----:B------:R-:W0:-:S00]  /*8b10*/  USETMAXREG.DEALLOC.CTAPOOL 0x20 ;  /* 0x00000020000079c8 */ /* 0x000e0000080e0500 */
[----:B0-----:R-:W-:Y:S01]  /*8b20*/  LOP3.LUT R22, R18, 0x3, RZ, 0xc0, !PT ;  /* 0x0000000312167812 */ /* 0x001fe200078ec0ff */
[----:B------:R-:W0:Y:S05]  /*8b30*/  S2R R24, SR_CTAID.Z ;  /* 0x0000000000187919 */ /* 0x000e2a0000002700 */
[----:B------:R-:W1:Y:S01]  /*8b40*/  S2UR UR6, SR_CTAID.Y ;  /* 0x00000000000679c3 */ /* 0x000e620000002600 */
[----:B------:R-:W2:Y:S02]  /*8b50*/  SHFL.IDX PT, R0, R22, RZ, 0x1f ;  /* 0x00001fff16007589 */ /* 0x000ea400000e0000 */
[----:B--2---:R-:W-:-:S13]  /*8b60*/  ISETP.NE.AND P0, PT, R0, RZ, PT ;  /* 0x000000ff0000720c */ /* 0x004fda0003f05270 */
[----:B01----:R-:W-:Y:S05]  /*8b70*/  @!P0 BRA `(.L_x_38) ;  /* 0x0000000000288947 */ /* 0x003fea0003800000 */
[----:B------:R-:W-:Y:S01]  /*8b80*/  ULDC UR7, c[0x0][0xc50] ;  /* 0x0003140000077ab9 */ /* 0x000fe20000000800 */
[----:B------:R-:W-:Y:S01]  /*8b90*/  UMOV UR42, UR6 ;  /* 0x00000006002a7c82 */ /* 0x000fe20008000000 */
[----:B------:R-:W-:-:S06]  /*8ba0*/  UISETP.NE.AND UP0, UPT, UR7, 0x1, UPT ;  /* 0x000000010700788c */ /* 0x000fcc000bf05270 */
[----:B------:R-:W-:-:S13]  /*8bb0*/  PLOP3.LUT P0, PT, PT, PT, UP0, 0x80, 0x0 ;  /* 0x000000000000781c */ /* 0x000fda0003f0f008 */
[----:B------:R-:W-:Y:S05]  /*8bc0*/  @!P0 BRA `(.L_x_39) ;  /* 0x0000000000308947 */ /* 0x000fea0003800000 */
[----:B------:R-:W-:Y:S01]  /*8bd0*/  ULDC UR4, c[0x0][0xc54] ;  /* 0x0003150000047ab9 */ /* 0x000fe20000000800 */
[----:B------:R-:W-:Y:S01]  /*8be0*/  ULDC UR42, c[0x0][0xc58] ;  /* 0x00031600002a7ab9 */ /* 0x000fe20000000800 */
[----:B------:R-:W-:-:S04]  /*8bf0*/  UIMAD.WIDE.U32 UR4, UR6, UR4, URZ ;  /* 0x00000004060472a5 */ /* 0x000fc8000f8e003f */
[----:B------:R-:W-:Y:S01]  /*8c00*/  USHF.R.U32.HI UR42, URZ, UR42, UR5 ;  /* 0x0000002a3f2a7299 */ /* 0x000fe20008011605 */
[----:B------:R-:W-:Y:S11]  /*8c10*/  BRA `(.L_x_39) ;  /* 0x00000000001c7947 */ /* 0x000ff60003800000 */
.L_x_38:
[----:B------:R-:W-:Y:S01]  /*8c20*/  ULDC UR7, c[0x0][0xc50] ;  /* 0x0003140000077ab9 */ /* 0x000fe20000000800 */
[----:B------:R-:W-:Y:S01]  /*8c30*/  UMOV UR42, UR6 ;  /* 0x00000006002a7c82 */ /* 0x000fe20008000000 */
[----:B------:R-:W-:-:S11]  /*8c40*/  UISETP.NE.AND UP0, UPT, UR7, 0x1, UPT ;  /* 0x000000010700788c */ /* 0x000fd6000bf05270 */
[----:B------:R-:W-:Y:S01]  /*8c50*/  @UP0 ULDC UR4, c[0x0][0xc54] ;  /* 0x0003150000040ab9 */ /* 0x000fe20000000800 */
[----:B------:R-:W-:Y:S01]  /*8c60*/  @UP0 ULDC UR8, c[0x0][0xc58] ;  /* 0x0003160000080ab9 */ /* 0x000fe20000000800 */
[----:B------:R-:W-:-:S04]  /*8c70*/  UIMAD.WIDE.U32 UR4, UR6, UR4, URZ ;  /* 0x00000004060472a5 */ /* 0x000fc8000f8e003f */
[----:B------:R-:W-:-:S12]  /*8c80*/  @UP0 USHF.R.U32.HI UR42, URZ, UR8, UR5 ;  /* 0x000000083f2a0299 */ /* 0x000fd80008011605 */
.L_x_39:
[----:B------:R-:W-:Y:S01]  /*8c90*/  ISETP.GE.AND P0, PT, R24, RZ, PT ;  /* 0x000000ff1800720c */ /* 0x000fe20003f06270 */
[----:B------:R-:W-:Y:S01]  /*8ca0*/  UIADD3 UR4, -UR42, URZ, URZ ;  /* 0x0000003f2a047290 */ /* 0x000fe2000fffe13f */
[----:B------:R-:W-:Y:S02]  /*8cb0*/  IMAD.MOV.U32 R20, RZ, RZ, 0x1 ;  /* 0x00000001ff147424 */ /* 0x000fe400078e00ff */
[----:B------:R-:W-:Y:S01]  /*8cc0*/  IMAD.MOV.U32 R0, RZ, RZ, RZ ;  /* 0x000000ffff007224 */ /* 0x000fe200078e00ff */
[----:B------:R-:W-:Y:S01]  /*8cd0*/  UIMAD UR4, UR7, UR4, UR6 ;  /* 0x00000004070472a4 */ /* 0x000fe2000f8e0206 */
[----:B------:R-:W-:-:S07]  /*8ce0*/  IMAD.MOV.U32 R2, RZ, RZ, 0x1 ;  /* 0x00000001ff027424 */ /* 0x000fce00078e00ff */
[----:B------:R-:W-:Y:S05]  /*8cf0*/  @!P0 BRA `(.L_x_40) ;  /* 0x0000003400b48947 */ /* 0x000fea0003800000 */
[----:B------:R-:W0:Y:S01]  /*8d00*/  LDC.64 R2, c[0x0][0xa28] ;  /* 0x00028a00ff027b82 */ /* 0x000e220000000a00 */
[----:B------:R-:W-:Y:S01]  /*8d10*/  ULDC.64 UR6, c[0x0][0x418] ;  /* 0x0001060000067ab9 */ /* 0x000fe20000000a00 */
[----:B------:R-:W-:Y:S01]  /*8d20*/  ULDC UR5, c[0x0][0x424] ;  /* 0x0001090000057ab9 */ /* 0x000fe20000000800 */
[----:B------:R-:W-:Y:S01]  /*8d30*/  ULDC UR36, c[0x0][0x2f0] ;  /* 0x0000bc0000247ab9 */ /* 0x000fe20000000800 */
[----:B------:R-:W-:Y:S01]  /*8d40*/  IMAD.MOV.U32 R17, RZ, RZ, RZ ;  /* 0x000000ffff117224 */ /* 0x000fe200078e00ff */
[----:B0-----:R-:W-:-:S04]  /*8d50*/  ISETP.NE.U32.AND P0, PT, R2, RZ, PT ;  /* 0x000000ff0200720c */ /* 0x001fc80003f05070 */
[----:B------:R-:W-:Y:S01]  /*8d60*/  ISETP.NE.AND.EX P0, PT, R3, RZ, PT, P0 ;  /* 0x000000ff0300720c */ /* 0x000fe20003f05300 */
[----:B------:R-:W-:-:S12]  /*8d70*/  UISETP.NE.U32.AND UP0, UPT, UR6, URZ, UPT ;  /* 0x0000003f0600728c */ /* 0x000fd8000bf05070 */
[----:B------:R-:W0:Y:S01]  /*8d80*/  @P0 LDC.64 R2, c[0x0][0xa28] ;  /* 0x00028a00ff020b82 */ /* 0x000e220000000a00 */
[----:B------:R-:W-:-:S04]  /*8d90*/  UISETP.NE.AND.EX UP0, UPT, UR7, URZ, UPT, UP0 ;  /* 0x0000003f0700728c */ /* 0x000fc8000bf05300 */
[----:B------:R-:W-:-:S04]  /*8da0*/  USEL UR5, UR5, 0x1, UP0 ;  /* 0x0000000105057887 */ /* 0x000fc80008000000 */
[----:B------:R-:W-:-:S04]  /*8db0*/  UIMAD UR36, UR5, UR36, URZ ;  /* 0x00000024052472a4 */ /* 0x000fc8000f8e023f */
[----:B------:R-:W-:Y:S02]  /*8dc0*/  UISETP.GE.AND UP0, UPT, UR36, 0x1, UPT ;  /* 0x000000012400788c */ /* 0x000fe4000bf06270 */
[----:B------:R-:W-:Y:S01]  /*8dd0*/  UIADD3 UR5, UR36, 0x7f, URZ ;  /* 0x0000007f24057890 */ /* 0x000fe2000fffe03f */
[----:B0-----:R-:W-:-:S05]  /*8de0*/  @P0 IMAD.WIDE R2, R24, 0x4, R2 ;  /* 0x0000000418020825 */ /* 0x001fca00078e0202 */
[----:B------:R0:W5:Y:S01]  /*8df0*/  @P0 LDG.E R17, desc[UR38][R2.64] ;  /* 0x0000002602110981 */ /* 0x000162000c1e1900 */
[----:B------:R-:W-:Y:S01]  /*8e00*/  PLOP3.LUT P0, PT, PT, PT, UP0, 0x80, 0x0 ;  /* 0x000000000000781c */ /* 0x000fe20003f0f008 */
[----:B------:R-:W-:Y:S02]  /*8e10*/  USHF.R.S32.HI UR6, URZ, 0x1f, UR5 ;  /* 0x0000001f3f067899 */ /* 0x000fe40008011405 */
[----:B------:R-:W-:Y:S02]  /*8e20*/  ULOP3.LUT UR46, UR4, 0xffff, URZ, 0xc0, !UPT ;  /* 0x0000ffff042e7892 */ /* 0x000fe4000f8ec03f */
[----:B------:R-:W-:Y:S01]  /*8e30*/  ULEA.HI UR6, UR6, UR5, URZ, 0x7 ;  /* 0x0000000506067291 */ /* 0x000fe2000f8f383f */
[----:B------:R-:W-:-:S03]  /*8e40*/  UMOV UR40, URZ ;  /* 0x0000003f00287c82 */ /* 0x000fc60008000000 */
[----:B------:R-:W-:-:S04]  /*8e50*/  USHF.R.S32.HI UR43, URZ, 0x7, UR6 ;  /* 0x000000073f2b7899 */ /* 0x000fc80008011406 */
[----:B0-----:R-:W-:Y:S08]  /*8e60*/  @!P0 BRA `(.L_x_41) ;  /* 0x0000000000848947 */ /* 0x001ff00003800000 */
[----:B------:R-:W-:-:S03]  /*8e70*/  USHF.R.U32.HI UR6, URZ, 0x10, UR4 ;  /* 0x000000103f067899 */ /* 0x000fc60008011604 */
[----:B------:R-:W-:Y:S01]  /*8e80*/  UMOV UR4, URZ ;  /* 0x0000003f00047c82 */ /* 0x000fe20008000000 */
[----:B------:R-:W-:-:S11]  /*8e90*/  UISETP.NE.AND UP0, UPT, UR6, URZ, UPT ;  /* 0x0000003f0600728c */ /* 0x000fd6000bf05270 */
[----:B------:R-:W-:Y:S02]  /*8ea0*/  @!UP0 ULDC UR6, c[0x0][0x9f0] ;  /* 0x00027c0000068ab9 */ /* 0x000fe40000000800 */
[----:B------:R-:W-:Y:S01]  /*8eb0*/  IABS R0, UR6 ;  /* 0x0000000600007c13 */ /* 0x000fe20008000000 */
[----:B------:R-:W-:Y:S02]  /*8ec0*/  UIADD3 UR7, UR43, -0x1, UR6 ;  /* 0xffffffff2b077890 */ /* 0x000fe4000fffe006 */
[----:B------:R-:W-:Y:S02]  /*8ed0*/  IABS R4, UR6 ;  /* 0x0000000600047c13 */ /* 0x000fe40008000000 */
[----:B------:R-:W-:Y:S02]  /*8ee0*/  R2UR UR10, R0 ;  /* 0x00000000000a72ca */ /* 0x000fe400000e0000 */
[----:B------:R-:W-:Y:S01]  /*8ef0*/  IABS R3, UR7 ;  /* 0x0000000700037c13 */ /* 0x000fe20008000000 */
[----:B------:R-:W-:-:S03]  /*8f00*/  ULOP3.LUT UR7, UR7, UR6, URZ, 0x3c, !UPT ;  /* 0x0000000607077292 */ /* 0x000fc6000f8e3c3f */
[----:B------:R-:W-:-:S07]  /*8f10*/  R2UR UR9, R3 ;  /* 0x00000000030972ca */ /* 0x000fce00000e0000 */
[----:B------:R-:W0:Y:S08]  /*8f20*/  I2F.RP R0, UR10 ;  /* 0x0000000a00007d06 */ /* 0x000e300008209400 */
[----:B0-----:R-:W0:Y:S02]  /*8f30*/  MUFU.RCP R0, R0 ;  /* 0x0000000000007308 */ /* 0x001e240000001000 */
[----:B0-----:R-:W-:Y:S01]  /*8f40*/  IADD3 R2, R0, 0xffffffe, RZ ;  /* 0x0ffffffe00027810 */ /* 0x001fe20007ffe0ff */
[----:B------:R-:W-:-:S05]  /*8f50*/  IMAD.MOV R0, RZ, RZ, -R4 ;  /* 0x000000ffff007224 */ /* 0x000fca00078e0a04 */
        /* <DEDUP_REMOVED lines=14> */
[----:B------:R-:W-:Y:S02]  /*9040*/  UISETP.NE.AND UP0, UPT, UR6, URZ, UPT ;  /* 0x0000003f0600728c */ /* 0x000fe4000bf05270 */
[----:B------:R-:W-:-:S09]  /*9050*/  @!UP1 UIADD3 UR5, -UR5, URZ, URZ ;  /* 0x0000003f05059290 */ /* 0x000fd2000fffe13f */
[----:B------:R-:W-:-:S07]  /*9060*/  @!UP0 ULOP3.LUT UR5, URZ, UR6, URZ, 0x33, !UPT ;  /* 0x000000063f058292 */ /* 0x000fce000f8e333f */
[----:B------:R-:W-:-:S05]  /*9070*/  UMOV UR40, UR5 ;  /* 0x0000000500287c82 */ /* 0x000fca0008000000 */
.L_x_41:
[----:B------:R-:W-:Y:S02]  /*9080*/  UIMAD UR47, UR46, UR40, URZ ;  /* 0x000000282e2f72a4 */ /* 0x000fe4000f8e023f */
[----:B------:R-:W-:Y:S01]  /*9090*/  IMAD.U32 R3, RZ, RZ, UR40 ;  /* 0x00000028ff037e24 */ /* 0x000fe2000f8e00ff */
[----:B------:R-:W-:-:S03]  /*90a0*/  MOV R2, 0x1 ;  /* 0x0000000100027802 */ /* 0x000fc60000000f00 */
[----:B------:R-:W-:-:S05]  /*90b0*/  IMAD.U32 R0, RZ, RZ, UR47 ;  /* 0x0000002fff007e24 */ /* 0x000fca000f8e00ff */
[----:B------:R-:W-:-:S04]  /*90c0*/  VIADDMNMX R0, R0, R3, UR43, PT ;  /* 0x0000002b00007e46 */ /* 0x000fc8000b800103 */
[----:B------:R-:W-:Y:S01]  /*90d0*/  R2UR UR48, R0 ;  /* 0x00000000003072ca */ /* 0x000fe200000e0000 */
[----:B------:R-:W-:-:S12]  /*90e0*/  IMAD.MOV.U32 R0, RZ, RZ, RZ ;  /* 0x000000ffff007224 */ /* 0x000fd800078e00ff */
[----:B------:R-:W-:-:S06]  /*90f0*/  UISETP.GT.AND UP0, UPT, UR48, UR47, UPT ;  /* 0x0000002f3000728c */ /* 0x000fcc000bf04270 */
[----:B------:R-:W-:-:S13]  /*9100*/  PLOP3.LUT P0, PT, PT, PT, UP0, 0x80, 0x0 ;  /* 0x000000000000781c */ /* 0x000fda0003f0f008 */
[----:B------:R-:W-:Y:S05]  /*9110*/  @!P0 BRA `(.L_x_40) ;  /* 0x0000003000ac8947 */ /* 0x000fea0003800000 */
[----:B------:R-:W0:Y:S01]  /*9120*/  S2UR UR4, SR_CgaCtaId ;  /* 0x00000000000479c3 */ /* 0x000e220000008800 */
[----:B------:R-:W-:-:S04]  /*9130*/  MOV R0, 0x400 ;  /* 0x0000040000007802 */ /* 0x000fc80000000f00 */
[----:B------:R-:W-:-:S13]  /*9140*/  R2UR UR44, R0 ;  /* 0x00000000002c72ca */ /* 0x000fda00000e0000 */
[----:B0-----:R-:W-:-:S04]  /*9150*/  ULEA UR44, UR4, UR44, 0x18 ;  /* 0x0000002c042c7291 */ /* 0x001fc8000f8ec03f */
[----:B------:R-:W-:-:S04]  /*9160*/  UIADD3 UR4, UR44, 0x10c00, URZ ;  /* 0x00010c002c047890 */ /* 0x000fc8000fffe03f */
[----:B------:R-:W-:-:S06]  /*9170*/  ULOP3.LUT UP0, URZ, UR4, 0x9f, URZ, 0xc0, !UPT ;  /* 0x0000009f043f7892 */ /* 0x000fcc000f80c03f */
[----:B------:R-:W-:-:S13]  /*9180*/  PLOP3.LUT P0, PT, PT, PT, UP0, 0x80, 0x0 ;  /* 0x000000000000781c */ /* 0x000fda0003f0f008 */
[----:B------:R-:W-:Y:S05]  /*9190*/  @!P0 BRA `(.L_x_42) ;  /* 0x0000000000408947 */ /* 0x000fea0003800000 */
[----:B------:R-:W-:Y:S01]  /*91a0*/  MOV R2, 0x0 ;  /* 0x0000000000027802 */ /* 0x000fe20000000f00 */
[----:B------:R-:W-:Y:S01]  /*91b0*/  ULDC.64 UR4, c[0x4][0x98] ;  /* 0x0100260000047ab9 */ /* 0x000fe20000000a00 */
[----:B------:R-:W-:Y:S01]  /*91c0*/  ULDC.64 UR6, c[0x4][0xa0] ;  /* 0x0100280000067ab9 */ /* 0x000fe20000000a00 */
[----:B------:R-:W-:Y:S02]  /*91d0*/  IMAD.U32 R4, RZ, RZ, UR4 ;  /* 0x00000004ff047e24 */ /* 0x000fe4000f8e00ff */
[----:B------:R-:W-:Y:S01]  /*91e0*/  IMAD.U32 R5, RZ, RZ, UR5 ;  /* 0x00000005ff057e24 */ /* 0x000fe2000f8e00ff */
[----:B------:R-:W0:Y:S01]  /*91f0*/  LDC.64 R2, c[0x4][R2] ;  /* 0x0100000002027b82 */ /* 0x000e220000000a00 */
[----:B------:R-:W-:Y:S01]  /*9200*/  ULDC.64 UR4, c[0x4][0x8] ;  /* 0x0100020000047ab9 */ /* 0x000fe20000000a00 */
[----:B------:R-:W-:Y:S01]  /*9210*/  IMAD.U32 R6, RZ, RZ, UR6 ;  /* 0x00000006ff067e24 */ /* 0x000fe2000f8e00ff */
[----:B------:R-:W-:Y:S01]  /*9220*/  MOV R10, UR4 ;  /* 0x00000004000a7c02 */ /* 0x000fe20008000f00 */
[----:B------:R-:W-:-:S02]  /*9230*/  IMAD.U32 R7, RZ, RZ, UR7 ;  /* 0x00000007ff077e24 */ /* 0x000fc4000f8e00ff */
[----:B------:R-:W-:Y:S02]  /*9240*/  IMAD.U32 R11, RZ, RZ, UR5 ;  /* 0x00000005ff0b7e24 */ /* 0x000fe4000f8e00ff */
[----:B------:R-:W-:Y:S02]  /*9250*/  IMAD.MOV.U32 R8, RZ, RZ, 0x70 ;  /* 0x00000070ff087424 */ /* 0x000fe400078e00ff */
[----:B------:R-:W-:Y:S02]  /*9260*/  IMAD.MOV.U32 R12, RZ, RZ, 0x1 ;  /* 0x00000001ff0c7424 */ /* 0x000fe400078e00ff */
[----:B------:R-:W-:-:S07]  /*9270*/  IMAD.MOV.U32 R13, RZ, RZ, RZ ;  /* 0x000000ffff0d7224 */ /* 0x000fce00078e00ff */
[----:B------:R-:W-:-:S07]  /*9280*/  LEPC R20, `(.L_x_42) ;  /* 0x000000001014794e */ /* 0x000fce0000000000 */
[----:B0----5:R-:W-:Y:S05]  /*9290*/  CALL.ABS.NOINC R2 ;  /* 0x0000000002007343 */ /* 0x021fea0003c00000 */
.L_x_42:
[----:B------:R-:W-:-:S06]  /*92a0*/  UIADD3 UR4, UR44, 0x6400, URZ ;  /* 0x000064002c047890 */ /* 0x000fcc000fffe03f */
[----:B------:R-:W-:-:S04]  /*92b0*/  MOV R16, UR4 ;  /* 0x0000000400107c02 */ /* 0x000fc80008000f00 */
[----:B------:R-:W-:-:S13]  /*92c0*/  LOP3.LUT P0, RZ, R16, 0x9f, RZ, 0xc0, !PT ;  /* 0x0000009f10ff7812 */ /* 0x000fda000780c0ff */
        /* <DEDUP_REMOVED lines=17> */
.L_x_43:
[----:B------:R-:W-:-:S04]  /*93e0*/  UIADD3 UR4, UR44, 0x400, URZ ;  /* 0x000004002c047890 */ /* 0x000fc8000fffe03f */
[----:B------:R-:W-:-:S06]  /*93f0*/  ULOP3.LUT UP0, URZ, UR4, 0x3ff, URZ, 0xc0, !UPT ;  /* 0x000003ff043f7892 */ /* 0x000fcc000f80c03f */
[----:B------:R-:W-:-:S13]  /*9400*/  PLOP3.LUT P0, PT, PT, PT, UP0, 0x80, 0x0 ;  /* 0x000000000000781c */ /* 0x000fda0003f0f008 */
[----:B------:R-:W-:Y:S05]  /*9410*/  @!P0 BRA `(.L_x_44) ;  /* 0x0000000000408947 */ /* 0x000fea0003800000 */
[----:B------:R-:W-:Y:S01]  /*9420*/  MOV R2, 0x0 ;  /* 0x0000000000027802 */ /* 0x000fe20000000f00 */
[----:B------:R-:W-:Y:S01]  /*9430*/  ULDC.64 UR4, c[0x4][0x98] ;  /* 0x0100260000047ab9 */ /* 0x000fe20000000a00 */
[----:B------:R-:W-:Y:S01]  /*9440*/  ULDC.64 UR6, c[0x4][0xa0] ;  /* 0x0100280000067ab9 */ /* 0x000fe20000000a00 */
[----:B------:R-:W-:Y:S01]  /*9450*/  MOV R4, UR4 ;  /* 0x0000000400047c02 */ /* 0x000fe20008000f00 */
[----:B------:R-:W-:Y:S01]  /*9460*/  IMAD.U32 R5, RZ, RZ, UR5 ;  /* 0x00000005ff057e24 */ /* 0x000fe2000f8e00ff */
[----:B------:R-:W-:Y:S01]  /*9470*/  ULDC.64 UR4, c[0x4][0x18] ;  /* 0x0100060000047ab9 */ /* 0x000fe20000000a00 */
[----:B------:R-:W0:Y:S01]  /*9480*/  LDC.64 R2, c[0x4][R2] ;  /* 0x0100000002027b82 */ /* 0x000e220000000a00 */
[----:B------:R-:W-:Y:S01]  /*9490*/  IMAD.U32 R6, RZ, RZ, UR6 ;  /* 0x00000006ff067e24 */ /* 0x000fe2000f8e00ff */
[----:B------:R-:W-:Y:S01]  /*94a0*/  MOV R11, UR5 ;  /* 0x00000005000b7c02 */ /* 0x000fe20008000f00 */
[----:B------:R-:W-:Y:S02]  /*94b0*/  IMAD.U32 R7, RZ, RZ, UR7 ;  /* 0x00000007ff077e24 */ /* 0x000fe4000f8e00ff */
[----:B------:R-:W-:-:S02]  /*94c0*/  IMAD.U32 R10, RZ, RZ, UR4 ;  /* 0x00000004ff0a7e24 */ /* 0x000fc4000f8e00ff */
[----:B------:R-:W-:Y:S02]  /*94d0*/  IMAD.MOV.U32 R8, RZ, RZ, 0x70 ;  /* 0x00000070ff087424 */ /* 0x000fe400078e00ff */
[----:B------:R-:W-:Y:S02]  /*94e0*/  IMAD.MOV.U32 R12, RZ, RZ, 0x1 ;  /* 0x00000001ff0c7424 */ /* 0x000fe400078e00ff */
[----:B------:R-:W-:-:S07]  /*94f0*/  IMAD.MOV.U32 R13, RZ, RZ, RZ ;  /* 0x000000ffff0d7224 */ /* 0x000fce00078e00ff */
[----:B------:R-:W-:-:S07]  /*9500*/  LEPC R20, `(.L_x_44) ;  /* 0x000000001014794e */ /* 0x000fce0000000000 */
[----:B0----5:R-:W-:Y:S05]  /*9510*/  CALL.ABS.NOINC R2 ;  /* 0x0000000002007343 */ /* 0x021fea0003c00000 */
.L_x_44:
[----:B------:R-:W-:-:S13]  /*9520*/  LOP3.LUT P6, RZ, R16, 0x9f, RZ, 0xc0, !PT ;  /* 0x0000009f10ff7812 */ /* 0x000fda00078cc0ff */
[----:B------:R-:W-:Y:S05]  /*9530*/  @!P6 BRA `(.L_x_45) ;  /* 0x000000000040e947 */ /* 0x000fea0003800000 */
[----:B------:R-:W-:Y:S01]  /*9540*/  MOV R2, 0x0 ;  /* 0x0000000000027802 */ /* 0x000fe20000000f00 */
[----:B------:R-:W-:Y:S01]  /*9550*/  ULDC.64 UR4, c[0x4][0x98] ;  /* 0x0100260000047ab9 */ /* 0x000fe20000000a00 */
[----:B------:R-:W-:Y:S01]  /*9560*/  ULDC.64 UR6, c[0x4][0xa0] ;  /* 0x0100280000067ab9 */ /* 0x000fe20000000a00 */
[----:B------:R-:W-:Y:S01]  /*9570*/  IMAD.U32 R4, RZ, RZ, UR4 ;  /* 0x00000004ff047e24 */ /* 0x000fe2000f8e00ff */
[----:B------:R-:W-:Y:S01]  /*9580*/  MOV R5, UR5 ;  /* 0x0000000500057c02 */ /* 0x000fe20008000f00 */
[----:B------:R-:W-:Y:S01]  /*9590*/  ULDC.64 UR4, c[0x4][0x20] ;  /* 0x0100080000047ab9 */ /* 0x000fe20000000a00 */
[----:B------:R-:W0:Y:S01]  /*95a0*/  LDC.64 R2, c[0x4][R2] ;  /* 0x0100000002027b82 */ /* 0x000e220000000a00 */
[----:B------:R-:W-:Y:S01]  /*95b0*/  IMAD.U32 R6, RZ, RZ, UR6 ;  /* 0x00000006ff067e24 */ /* 0x000fe2000f8e00ff */
[----:B------:R-:W-:Y:S01]  /*95c0*/  MOV R8, 0x70 ;  /* 0x0000007000087802 */ /* 0x000fe20000000f00 */
[----:B------:R-:W-:Y:S02]  /*95d0*/  IMAD.U32 R7, RZ, RZ, UR7 ;  /* 0x00000007ff077e24 */ /* 0x000fe4000f8e00ff */
[----:B------:R-:W-:-:S02]  /*95e0*/  IMAD.U32 R10, RZ, RZ, UR4 ;  /* 0x00000004ff0a7e24 */ /* 0x000fc4000f8e00ff */
[----:B------:R-:W-:Y:S02]  /*95f0*/  IMAD.U32 R11, RZ, RZ, UR5 ;  /* 0x00000005ff0b7e24 */ /* 0x000fe4000f8e00ff */
[----:B------:R-:W-:Y:S02]  /*9600*/  IMAD.MOV.U32 R12, RZ, RZ, 0x1 ;  /* 0x00000001ff0c7424 */ /* 0x000fe400078e00ff */
[----:B------:R-:W-:-:S07]  /*9610*/  IMAD.MOV.U32 R13, RZ, RZ, RZ ;  /* 0x000000ffff0d7224 */ /* 0x000fce00078e00ff */
[----:B------:R-:W-:-:S07]  /*9620*/  LEPC R20, `(.L_x_45) ;  /* 0x000000001014794e */ /* 0x000fce0000000000 */
[----:B0----5:R-:W-:Y:S05]  /*9630*/  CALL.ABS.NOINC R2 ;  /* 0x0000000002007343 */ /* 0x021fea0003c00000 */
.L_x_45:
[----:B------:R-:W0:Y:S01]  /*9640*/  LDC.64 R2, c[0x0][0x9f8] ;  /* 0x00027e00ff027b82 */ /* 0x000e220000000a00 */
[----:B------:R-:W-:-:S07]  /*9650*/  IMAD.MOV.U32 R23, RZ, RZ, R24 ;  /* 0x000000ffff177224 */ /* 0x000fce00078e0018 */
[----:B------:R-:W1:Y:S01]  /*9660*/  LDC R12, c[0x0][0x430] ;  /* 0x00010c00ff0c7b82 */ /* 0x000e620000000800 */
[----:B0-----:R-:W-:-:S04]  /*9670*/  ISETP.NE.U32.AND P0, PT, R2, RZ, PT ;  /* 0x000000ff0200720c */ /* 0x001fc80003f05070 */
[----:B------:R-:W-:-:S13]  /*9680*/  ISETP.NE.AND.EX P0, PT, R3, RZ, PT, P0 ;  /* 0x000000ff0300720c */ /* 0x000fda0003f05300 */
[----:B------:R-:W0:Y:S02]  /*9690*/  @P0 LDC.64 R2, c[0x0][0x9f8] ;  /* 0x00027e00ff020b82 */ /* 0x000e240000000a00 */
[----:B0-----:R-:W-:-:S05]  /*96a0*/  @P0 IMAD.WIDE R2, R24, 0x4, R2 ;  /* 0x0000000418020825 */ /* 0x001fca00078e0202 */
[----:B------:R0:W2:Y:S01]  /*96b0*/  @P0 LDG.E R23, desc[UR38][R2.64] ;  /* 0x0000002602170981 */ /* 0x0000a2000c1e1900 */
[----:B-1----:R-:W-:Y:S01]  /*96c0*/  ISETP.NE.AND P1, PT, R12, 0x1, PT ;  /* 0x000000010c00780c */ /* 0x002fe20003f25270 */
[C---:B------:R-:W-:Y:S01]  /*96d0*/  IMAD.SHL.U32 R27, R19.reuse, 0x40, RZ ;  /* 0x00000040131b7824 */ /* 0x040fe200078e00ff */
[----:B------:R-:W-:Y:S02]  /*96e0*/  MOV R6, UR48 ;  /* 0x0000003000067c02 */ /* 0x000fe40008000f00 */
[----:B------:R-:W-:Y:S02]  /*96f0*/  LOP3.LUT R7, R19, 0x7f, RZ, 0xc0, !PT ;  /* 0x0000007f13077812 */ /* 0x000fe400078ec0ff */
[----:B------:R-:W-:Y:S02]  /*9700*/  LOP3.LUT R27, R27, 0x40, RZ, 0xc0, !PT ;  /* 0x000000401b1b7812 */ /* 0x000fe400078ec0ff */
[----:B------:R-:W-:Y:S02]  /*9710*/  LEA R6, R6, 0xffffff80, 0x7 ;  /* 0xffffff8006067811 */ /* 0x000fe400078e38ff */
[----:B------:R-:W-:-:S02]  /*9720*/  SHF.R.U32.HI R25, RZ, 0x1, R7 ;  /* 0x00000001ff197819 */ /* 0x000fc40000011607 */
[----:B------:R-:W-:Y:S01]  /*9730*/  LOP3.LUT R16, R16, 0xffffffef, RZ, 0xc0, !PT ;  /* 0xffffffef10107812 */ /* 0x000fe200078ec0ff */
[----:B------:R-:W1:Y:S01]  /*9740*/  @P1 LDC R5, c[0x0][0x434] ;  /* 0x00010d00ff051b82 */ /* 0x000e620000000800 */
[----:B------:R-:W-:Y:S02]  /*9750*/  IADD3 R10, R27, R25, R6 ;  /* 0x000000191b0a7210 */ /* 0x000fe40007ffe006 */
[----:B------:R-:W-:Y:S02]  /*9760*/  @P1 LOP3.LUT R16, R16, 0x10, RZ, 0xfc, !PT ;  /* 0x0000001010101812 */ /* 0x000fe400078efcff */
[C---:B------:R-:W-:Y:S01]  /*9770*/  ISETP.GE.AND P0, PT, R10.reuse, UR36, PT ;  /* 0x000000240a007c0c */ /* 0x040fe2000bf06270 */
[----:B-----5:R-:W-:Y:S02]  /*9780*/  IMAD.IADD R10, R10, 0x1, R17 ;  /* 0x000000010a0a7824 */ /* 0x020fe400078e0211 */
[----:B0-----:R-:W0:Y:S02]  /*9790*/  @P1 LDC R3, c[0x0][0x438] ;  /* 0x00010e00ff031b82 */ /* 0x001e240000000800 */
[----:B------:R-:W-:-:S08]  /*97a0*/  IMAD.MOV.U32 R11, RZ, RZ, R10 ;  /* 0x000000ffff0b7224 */ /* 0x000fd000078e000a */
[----:B------:R-:W3:Y:S01]  /*97b0*/  @!P0 LDC.64 R8, c[0x0][0x428] ;  /* 0x00010a00ff088b82 */ /* 0x000ee20000000a00 */
[----:B-1----:R-:W-:-:S07]  /*97c0*/  @P1 IMAD.HI.U32 R0, R10, R5, RZ ;  /* 0x000000050a001227 */ /* 0x002fce00078e00ff */
[----:B------:R-:W1:Y:S01]  /*97d0*/  @!P0 LDC.64 R4, c[0x0][0x418] ;  /* 0x00010600ff048b82 */ /* 0x000e620000000a00 */
[----:B0-----:R-:W-:-:S04]  /*97e0*/  @P1 SHF.R.U32.HI R11, RZ, R3, R0 ;  /* 0x00000003ff0b1219 */ /* 0x001fc80000011600 */
[--C-:B------:R-:W-:Y:S01]  /*97f0*/  @!P0 SHF.R.S32.HI R3, RZ, 0x1f, R11.reuse ;  /* 0x0000001fff038819 */ /* 0x100fe2000001140b */
[----:B------:R-:W-:Y:S01]  /*9800*/  @!P0 IMAD.MOV.U32 R2, RZ, RZ, R11 ;  /* 0x000000ffff028224 */ /* 0x000fe200078e000b */
[----:B------:R-:W-:Y:S01]  /*9810*/  UMOV UR4, 0xffffffff ;  /* 0xffffffff00047882 */ /* 0x000fe20000000000 */
[----:B------:R-:W-:Y:S01]  /*9820*/  IMAD.SHL.U32 R18, R18, 0x800, RZ ;  /* 0x0000080012127824 */ /* 0x000fe200078e00ff */
[----:B--2---:R-:W-:Y:S01]  /*9830*/  SHF.R.S32.HI R28, RZ, 0x1f, R23 ;  /* 0x0000001fff1c7819 */ /* 0x004fe20000011417 */
[----:B---3--:R-:W-:-:S04]  /*9840*/  @!P0 IMAD.WIDE.U32 R2, R23, R8, R2 ;  /* 0x0000000817028225 */ /* 0x008fc800078e0002 */
[----:B------:R-:W-:Y:S01]  /*9850*/  @!P0 IMAD R0, R28, R8, RZ ;  /* 0x000000081c008224 */ /* 0x000fe200078e02ff */
[----:B-1----:R-:W-:-:S03]  /*9860*/  @!P0 LEA R4, P1, R2, R4, 0x2 ;  /* 0x0000000402048211 */ /* 0x002fc600078210ff */
[----:B------:R-:W-:-:S04]  /*9870*/  @!P0 IMAD R9, R23, R9, R0 ;  /* 0x0000000917098224 */ /* 0x000fc800078e0200 */
[----:B------:R-:W-:Y:S02]  /*9880*/  @!P0 IMAD.IADD R0, R3, 0x1, R9 ;  /* 0x0000000103008824 */ /* 0x000fe400078e0209 */
[----:B------:R-:W-:Y:S01]  /*9890*/  IMAD.MOV R3, RZ, RZ, -R11 ;  /* 0x000000ffff037224 */ /* 0x000fe200078e0a0b */
[----:B------:R-:W0:Y:S02]  /*98a0*/  LDC R9, c[0x0][0x2f4] ;  /* 0x0000bd00ff097b82 */ /* 0x000e240000000800 */
[----:B------:R-:W-:Y:S02]  /*98b0*/  @!P0 LEA.HI.X R5, R2, R5, R0, 0x2, P1 ;  /* 0x0000000502058211 */ /* 0x000fe400008f1400 */
[----:B------:R-:W-:Y:S02]  /*98c0*/  MOV R0, RZ ;  /* 0x000000ff00007202 */ /* 0x000fe40000000f00 */
[----:B------:R-:W-:-:S04]  /*98d0*/  SHF.R.U32.HI R2, RZ, 0x1, R19 ;  /* 0x00000001ff027819 */ /* 0x000fc80000011613 */
[----:B------:R1:W5:Y:S01]  /*98e0*/  @!P0 LDG.E R0, desc[UR38][R4.64] ;  /* 0x0000002604008981 */ /* 0x000362000c1e1900 */
[----:B------:R-:W-:-:S05]  /*98f0*/  IMAD.SHL.U32 R8, R19, 0x80, RZ ;  /* 0x0000008013087824 */ /* 0x000fca00078e00ff */
[----:B------:R-:W-:Y:S01]  /*9900*/  LOP3.LUT R29, R8, 0x400, RZ, 0xc0, !PT ;  /* 0x00000400081d7812 */ /* 0x000fe200078ec0ff */
[----:B-1----:R-:W-:Y:S01]  /*9910*/  IMAD R4, R12, R3, R10 ;  /* 0x000000030c047224 */ /* 0x002fe200078e020a */
[----:B------:R-:W-:Y:S02]  /*9920*/  LOP3.LUT R10, R2, 0x20, RZ, 0xc0, !PT ;  /* 0x00000020020a7812 */ /* 0x000fe400078ec0ff */
[----:B------:R-:W-:Y:S02]  /*9930*/  SHF.L.U32 R12, R19, 0x2, RZ ;  /* 0x00000002130c7819 */ /* 0x000fe400000006ff */
[----:B------:R-:W-:Y:S02]  /*9940*/  LOP3.LUT R3, R10, 0x10, R19, 0xf8, !PT ;  /* 0x000000100a037812 */ /* 0x000fe400078ef813 */
[----:B------:R-:W-:Y:S02]  /*9950*/  LOP3.LUT R29, R29, 0x800, R18, 0xf8, !PT ;  /* 0x000008001d1d7812 */ /* 0x000fe400078ef812 */
[----:B------:R-:W-:Y:S01]  /*9960*/  LOP3.LUT R8, R3, 0x380, R8, 0xf8, !PT ;  /* 0x0000038003087812 */ /* 0x000fe200078ef808 */
[----:B------:R-:W-:-:S05]  /*9970*/  IMAD.SHL.U32 R3, R19, 0x20, RZ ;  /* 0x0000002013037824 */ /* 0x000fca00078e00ff */
[C---:B------:R-:W-:Y:S02]  /*9980*/  LOP3.LUT R5, R3.reuse, 0x80, RZ, 0xc0, !PT ;  /* 0x0000008003057812 */ /* 0x040fe400078ec0ff */
[----:B------:R-:W-:Y:S01]  /*9990*/  LOP3.LUT R10, R3, 0x360, RZ, 0xc0, !PT ;  /* 0x00000360030a7812 */ /* 0x000fe200078ec0ff */
[----:B------:R-:W-:Y:S01]  /*99a0*/  IMAD.SHL.U32 R3, R7, 0x10, RZ ;  /* 0x0000001007037824 */ /* 0x000fe200078e00ff */
[----:B------:R-:W-:-:S04]  /*99b0*/  LOP3.LUT R5, R5, 0x10, R2, 0xf8, !PT ;  /* 0x0000001005057812 */ /* 0x000fc800078ef802 */
[----:B------:R-:W-:Y:S01]  /*99c0*/  LOP3.LUT R7, R5, 0x10, R12, 0x78, !PT ;  /* 0x0000001005077812 */ /* 0x000fe200078e780c */
[----:B------:R-:W-:Y:S01]  /*99d0*/  IMAD.SHL.U32 R5, R19, 0x10, RZ ;  /* 0x0000001013057824 */ /* 0x000fe200078e00ff */
[----:B------:R-:W-:Y:S01]  /*99e0*/  LOP3.LUT R10, R10, 0x400, R3, 0xf8, !PT ;  /* 0x000004000a0a7812 */ /* 0x000fe200078ef803 */
[----:B------:R-:W-:Y:S06]  /*99f0*/  BRA.DIV UR4, `(.L_x_46) ;  /* 0x0000002e04c47947 */ /* 0x000fec000b800000 */
.L_x_98:
[----:B------:R-:W-:Y:S01]  /*9a00*/  ULOP3.LUT UR4, UR41, 0x2, URZ, 0xfc, !UPT ;  /* 0x0000000229047892 */ /* 0x000fe2000f8efc3f */
[----:B------:R-:W-:Y:S01]  /*9a10*/  LOP3.LUT R8, R8, 0x70, R5, 0x78, !PT ;  /* 0x0000007008087812 */ /* 0x000fe200078e7805 */
[----:B------:R-:W-:Y:S01]  /*9a20*/  IMAD.U32 R22, RZ, RZ, UR42 ;  /* 0x0000002aff167e24 */ /* 0x000fe2000f8e00ff */
[----:B------:R-:W-:Y:S02]  /*9a30*/  LOP3.LUT R7, R10, R7, RZ, 0xfc, !PT ;  /* 0x000000070a077212 */ /* 0x000fe400078efcff */
[----:B------:R-:W-:Y:S01]  /*9a40*/  LOP3.LUT R29, R29, R8, RZ, 0xfc, !PT ;  /* 0x000000081d1d7212 */ /* 0x000fe200078efcff */
[----:B------:R-:W-:Y:S01]  /*9a50*/  IMAD.U32 R11, RZ, RZ, UR4 ;  /* 0x00000004ff0b7e24 */ /* 0x000fe2000f8e00ff */
[----:B------:R-:W-:Y:S01]  /*9a60*/  LOP3.LUT R8, R5, 0x10, RZ, 0xc0, !PT ;  /* 0x0000001005087812 */ /* 0x000fe200078ec0ff */
[----:B------:R1:W-:Y:S01]  /*9a70*/  STL [R1+0x4], R7 ;  /* 0x0000040701007387 */ /* 0x0003e20000100800 */
[----:B------:R-:W-:Y:S02]  /*9a80*/  LOP3.LUT P0, RZ, R19, 0x4, RZ, 0xc0, !PT ;  /* 0x0000000413ff7812 */ /* 0x000fe4000780c0ff */
[----:B------:R-:W-:-:S02]  /*9a90*/  ISETP.NE.AND P1, PT, R11, 0x3, PT ;  /* 0x000000030b00780c */ /* 0x000fc40003f25270 */
[-C--:B0-----:R-:W-:Y:S02]  /*9aa0*/  ISETP.GE.AND P4, PT, R8, R9.reuse, PT ;  /* 0x000000090800720c */ /* 0x081fe40003f86270 */
[----:B------:R-:W-:Y:S02]  /*9ab0*/  LOP3.LUT R16, R16, 0xfffffffe, RZ, 0xc0, !PT ;  /* 0xfffffffe10107812 */ /* 0x000fe400078ec0ff */
[----:B------:R-:W-:Y:S02]  /*9ac0*/  LOP3.LUT R24, R8, 0x20, RZ, 0xfc, !PT ;  /* 0x0000002008187812 */ /* 0x000fe400078efcff */
[----:B-1----:R-:W-:Y:S02]  /*9ad0*/  MOV R7, 0x40 ;  /* 0x0000004000077802 */ /* 0x002fe40000000f00 */
[----:B------:R-:W-:Y:S02]  /*9ae0*/  ISETP.GE.AND P3, PT, R24, R9, PT ;  /* 0x000000091800720c */ /* 0x000fe40003f66270 */
[----:B------:R-:W-:-:S02]  /*9af0*/  SEL R7, R7, 0xffffffc0, !P0 ;  /* 0xffffffc007077807 */ /* 0x000fc40004000000 */
[----:B------:R-:W-:Y:S02]  /*9b00*/  @P1 LOP3.LUT R16, R16, 0x1, RZ, 0xfc, !PT ;  /* 0x0000000110101812 */ /* 0x000fe400078efcff */
[----:B------:R-:W-:Y:S01]  /*9b10*/  LOP3.LUT R18, R8, 0x40, RZ, 0xfc, !PT ;  /* 0x0000004008127812 */ /* 0x000fe200078efcff */
[----:B------:R0:W-:Y:S01]  /*9b20*/  STL [R1], R7 ;  /* 0x0000000701007387 */ /* 0x0001e20000100800 */
[----:B------:R-:W-:Y:S02]  /*9b30*/  LOP3.LUT R16, R16, 0xfffffff7, RZ, 0xc0, !PT ;  /* 0xfffffff710107812 */ /* 0x000fe400078ec0ff */
[----:B------:R-:W-:Y:S02]  /*9b40*/  ISETP.GE.AND P2, PT, R18, R9, PT ;  /* 0x000000091200720c */ /* 0x000fe40003f46270 */
[----:B------:R-:W-:Y:S02]  /*9b50*/  @P4 LOP3.LUT R16, R16, 0x8, RZ, 0xfc, !PT ;  /* 0x0000000810104812 */ /* 0x000fe400078efcff */
[----:B------:R-:W-:-:S02]  /*9b60*/  SHF.R.U32.HI R5, RZ, 0x3, R19 ;  /* 0x00000003ff057819 */ /* 0x000fc40000011613 */
[----:B------:R-:W-:Y:S02]  /*9b70*/  LOP3.LUT R16, R16, 0xfffffffb, RZ, 0xc0, !PT ;  /* 0xfffffffb10107812 */ /* 0x000fe400078ec0ff */
[----:B------:R-:W-:Y:S02]  /*9b80*/  SHF.R.S32.HI R22, RZ, 0x1f, R22 ;  /* 0x0000001fff167819 */ /* 0x000fe40000011416 */
[----:B------:R-:W-:Y:S02]  /*9b90*/  @P3 LOP3.LUT R16, R16, 0x4, RZ, 0xfc, !PT ;  /* 0x0000000410103812 */ /* 0x000fe400078efcff */
[----:B------:R-:W-:Y:S02]  /*9ba0*/  LOP3.LUT R5, R5, 0x1, RZ, 0xc0, !PT ;  /* 0x0000000105057812 */ /* 0x000fe400078ec0ff */
[----:B------:R-:W-:-:S04]  /*9bb0*/  LOP3.LUT R16, R16, 0xfffffffd, RZ, 0xc0, !PT ;  /* 0xfffffffd10107812 */ /* 0x000fc800078ec0ff */
[----:B------:R-:W-:Y:S01]  /*9bc0*/  @P2 LOP3.LUT R16, R16, 0x2, RZ, 0xfc, !PT ;  /* 0x0000000210102812 */ /* 0x000fe200078efcff */
[----:B0-----:R-:W-:Y:S06]  /*9bd0*/  @!P1 BRA `(.L_x_47) ;  /* 0x0000000000049947 */ /* 0x001fec0003800000 */
[----:B------:R-:W-:Y:S01]  /*9be0*/  BPT.TRAP 0x1 ;  /* 0x000000040000795c */ /* 0x000fe20000300000 */
.L_x_47:
[----:B------:R-:W-:Y:S01]  /*9bf0*/  IMAD.MOV.U32 R10, RZ, RZ, 0x1 ;  /* 0x00000001ff0a7424 */ /* 0x000fe200078e00ff */
[----:B------:R-:W-:Y:S01]  /*9c00*/  LOP3.LUT R3, R3, 0x700, RZ, 0xc0, !PT ;  /* 0x0000070003037812 */ /* 0x000fe200078ec0ff */
[----:B------:R-:W-:Y:S02]  /*9c10*/  IMAD.SHL.U32 R2, R2, 0x20, RZ ;  /* 0x0000002002027824 */ /* 0x000fe400078e00ff */
[C---:B------:R-:W-:Y:S01]  /*9c20*/  IMAD R26, R5.reuse, 0x80, R8 ;  /* 0x00000080051a7824 */ /* 0x040fe200078e0208 */
[----:B------:R-:W-:Y:S01]  /*9c30*/  SHF.L.U32 R10, R10, 0x1f, RZ ;  /* 0x0000001f0a0a7819 */ /* 0x000fe200000006ff */
[----:B------:R-:W-:Y:S01]  /*9c40*/  IMAD.SHL.U32 R5, R5, 0x10, RZ ;  /* 0x0000001005057824 */ /* 0x000fe200078e00ff */
[----:B------:R-:W-:Y:S02]  /*9c50*/  LOP3.LUT R2, R3, 0x60, R2, 0xf8, !PT ;  /* 0x0000006003027812 */ /* 0x000fe400078ef802 */
[----:B------:R-:W0:Y:S02]  /*9c60*/  SYNCS.PHASECHK.TRANS64.TRYWAIT P0, [UR44+0x17080], R10 ;  /* 0x0170800aff0075a7 */ /* 0x000e24000800016c */
[----:B------:R-:W-:-:S02]  /*9c70*/  LOP3.LUT R26, R2, R26, R5, 0xf6, !PT ;  /* 0x0000001a021a7212 */ /* 0x000fc400078ef605 */
[----:B------:R-:W-:Y:S01]  /*9c80*/  SHF.R.S32.HI R5, RZ, 0x1f, R4 ;  /* 0x0000001fff057819 */ /* 0x000fe20000011404 */
[----:B0-----:R-:W-:Y:S06]  /*9c90*/  @!P0 BRA `(.L_x_48) ;  /* 0x0000002c003c8947 */ /* 0x001fec0003800000 */
.L_x_99:
[----:B------:R-:W-:Y:S01]  /*9ca0*/  ULDC.64 UR4, c[0x0][0x328] ;  /* 0x0000ca0000047ab9 */ /* 0x000fe20000000a00 */
[----:B------:R-:W1:Y:S01]  /*9cb0*/  S2R R20, SR_TID.X ;  /* 0x0000000000147919 */ /* 0x000e620000002100 */
[----:B0-----:R-:W-:Y:S01]  /*9cc0*/  IMAD R3, R5, UR4, RZ ;  /* 0x0000000405037c24 */ /* 0x001fe2000f8e02ff */
[----:B------:R-:W-:Y:S02]  /*9cd0*/  R2UR UR6, R22 ;  /* 0x00000000160672ca */ /* 0x000fe400000e0000 */
[----:B------:R-:W-:Y:S01]  /*9ce0*/  IADD3 R6, -R25, UR36, -R6 ;  /* 0x0000002419067c10 */ /* 0x000fe2000fffe906 */
[C---:B------:R-:W-:Y:S02]  /*9cf0*/  IMAD R7, R4.reuse, UR5, R3 ;  /* 0x0000000504077c24 */ /* 0x040fe4000f8e0203 */
[----:B------:R-:W-:Y:S01]  /*9d00*/  IMAD.WIDE.U32 R2, R4, UR4, RZ ;  /* 0x0000000404027c25 */ /* 0x000fe2000f8e00ff */
[----:B------:R-:W-:Y:S01]  /*9d10*/  ULDC.64 UR4, c[0x0][0x338] ;  /* 0x0000ce0000047ab9 */ /* 0x000fe20000000a00 */
[----:B------:R-:W-:-:S03]  /*9d20*/  ISETP.GE.AND P0, PT, R6, 0x1, PT ;  /* 0x000000010600780c */ /* 0x000fc60003f06270 */
[----:B------:R-:W-:Y:S02]  /*9d30*/  IADD3 R3, R3, R7, RZ ;  /* 0x0000000703037210 */ /* 0x000fe40007ffe0ff */
[----:B-----5:R-:W-:Y:S01]  /*9d40*/  SHF.R.S32.HI R7, RZ, 0x1f, R0 ;  /* 0x0000001fff077819 */ /* 0x020fe20000011400 */
[----:B------:R-:W-:-:S04]  /*9d50*/  IMAD.WIDE.U32 R2, R0, UR4, R2 ;  /* 0x0000000400027c25 */ /* 0x000fc8000f8e0002 */
[----:B------:R-:W-:-:S04]  /*9d60*/  IMAD R8, R7, UR4, RZ ;  /* 0x0000000407087c24 */ /* 0x000fc8000f8e02ff */
[----:B------:R-:W-:Y:S01]  /*9d70*/  IMAD R8, R0, UR5, R8 ;  /* 0x0000000500087c24 */ /* 0x000fe2000f8e0208 */
[----:B------:R-:W-:-:S03]  /*9d80*/  ULDC.64 UR4, c[0x0][0x330] ;  /* 0x0000cc0000047ab9 */ /* 0x000fc60000000a00 */
[----:B------:R-:W-:Y:S02]  /*9d90*/  IMAD.IADD R3, R3, 0x1, R8 ;  /* 0x0000000103037824 */ /* 0x000fe400078e0208 */
[----:B------:R-:W-:Y:S01]  /*9da0*/  IMAD.U32 R8, RZ, RZ, UR4 ;  /* 0x00000004ff087e24 */ /* 0x000fe2000f8e00ff */
[----:B------:R-:W-:Y:S01]  /*9db0*/  UIMAD UR4, UR6, UR4, URZ ;  /* 0x00000004060472a4 */ /* 0x000fe2000f8e023f */
[----:B-1----:R-:W-:Y:S02]  /*9dc0*/  IMAD.SHL.U32 R20, R20, 0x10, RZ ;  /* 0x0000001014147824 */ /* 0x002fe400078e00ff */
[----:B------:R-:W-:Y:S01]  /*9dd0*/  IMAD.WIDE.U32 R2, R8, UR42, R2 ;  /* 0x0000002a08027c25 */ /* 0x000fe2000f8e0002 */
[----:B------:R-:W-:Y:S01]  /*9de0*/  ULDC.64 UR6, c[0x0][0x318] ;  /* 0x0000c60000067ab9 */ /* 0x000fe20000000a00 */
[----:B------:R-:W-:Y:S01]  /*9df0*/  UIMAD UR4, UR42, UR5, UR4 ;  /* 0x000000052a0472a4 */ /* 0x000fe2000f8e0204 */
[----:B------:R-:W-:Y:S01]  /*9e00*/  LOP3.LUT R20, R20, 0x10, RZ, 0xc0, !PT ;  /* 0x0000001014147812 */ /* 0x000fe200078ec0ff */
[----:B------:R-:W-:Y:S01]  /*9e10*/  IMAD.U32 R9, RZ, RZ, UR7 ;  /* 0x00000007ff097e24 */ /* 0x000fe2000f8e00ff */
[----:B------:R-:W-:-:S04]  /*9e20*/  IADD3 R8, P1, R2, UR6, RZ ;  /* 0x0000000602087c10 */ /* 0x000fc8000ff3e0ff */
[----:B------:R-:W-:Y:S01]  /*9e30*/  IADD3.X R9, R9, UR4, R3, P1, !PT ;  /* 0x0000000409097c10 */ /* 0x000fe20008ffe403 */
[----:B------:R-:W-:-:S03]  /*9e40*/  UMOV UR4, 0xffffffff ;  /* 0xffffffff00047882 */ /* 0x000fc60000000000 */
[----:B------:R-:W-:Y:S05]  /*9e50*/  BRA.DIV UR4, `(.L_x_49) ;  /* 0x0000002a04e47947 */ /* 0x000fea000b800000 */
[----:B------:R-:W0:Y:S01]  /*9e60*/  SHFL.IDX PT, R2, R8, RZ, 0x1e1f ;  /* 0x001e1fff08027589 */ /* 0x000e2200000e0000 */
[----:B------:R-:W1:Y:S01]  /*9e70*/  LDC R11, c[0x0][0x2f4] ;  /* 0x0000bd00ff0b7b82 */ /* 0x000e620000000800 */
[----:B------:R-:W-:Y:S02]  /*9e80*/  VIADD R19, R26, UR44 ;  /* 0x0000002c1a137c36 */ /* 0x000fe40008000000 */
[----:B------:R-:W2:Y:S04]  /*9e90*/  SHFL.IDX PT, R3, R9, RZ, 0x1e1f ;  /* 0x001e1fff09037589 */ /* 0x000ea800000e0000 */
[----:B------:R-:W3:Y:S01]  /*9ea0*/  SHFL.IDX PT, R9, R9, 0x1, 0x1e1f ;  /* 0x003e1f0009097f89 */ /* 0x000ee200000e0000 */
[C---:B0-----:R-:W-:Y:S02]  /*9eb0*/  IADD3 R2, P1, R20.reuse, R2, RZ ;  /* 0x0000000214027210 */ /* 0x041fe40007f3e0ff */
[----:B-1----:R-:W-:-:S02]  /*9ec0*/  ISETP.GE.AND P4, PT, R20, R11, PT ;  /* 0x0000000b1400720c */ /* 0x002fc40003f86270 */
[----:B--2---:R-:W-:Y:S02]  /*9ed0*/  IADD3.X R3, RZ, R3, RZ, P1, !PT ;  /* 0x00000003ff037210 */ /* 0x004fe40000ffe4ff */
[----:B------:R-:W-:Y:S02]  /*9ee0*/  ISETP.LT.OR P1, PT, R6, 0x1, P4 ;  /* 0x000000010600780c */ /* 0x000fe40002721670 */
[----:B------:R-:W-:-:S11]  /*9ef0*/  ISETP.GE.AND P3, PT, R24, R11, PT ;  /* 0x0000000b1800720c */ /* 0x000fd60003f66270 */
[----:B------:R-:W-:Y:S01]  /*9f00*/  LDGSTS.E.BYPASS.LTC128B.128 [R19+0x6400], desc[UR38][R2.64], !P1 ;  /* 0x0640000002137fae */ /* 0x000fe2000c901d66 */
[----:B------:R-:W-:-:S13]  /*9f10*/  ISETP.LT.OR P1, PT, R6, 0x1, P3 ;  /* 0x000000010600780c */ /* 0x000fda0001f21670 */
[----:B------:R-:W-:Y:S01]  /*9f20*/  LDGSTS.E.BYPASS.LTC128B.128 [R19+0x7400], desc[UR38][R2.64+0x20], !P1 ;  /* 0x0740002002137fae */ /* 0x000fe2000c901d66 */
[----:B------:R-:W-:-:S04]  /*9f30*/  ISETP.GE.AND P1, PT, R18, R11, PT ;  /* 0x0000000b1200720c */ /* 0x000fc80003f26270 */
[----:B------:R-:W-:-:S13]  /*9f40*/  ISETP.LT.OR P2, PT, R6, 0x1, P1 ;  /* 0x000000010600780c */ /* 0x000fda0000f41670 */
[----:B------:R0:W-:Y:S01]  /*9f50*/  LDGSTS.E.BYPASS.LTC128B.128 [R19+0x8400], desc[UR38][R2.64+0x40], !P2 ;  /* 0x0840004002137fae */ /* 0x0001e2000d101d66 */
[----:B------:R-:W-:-:S03]  /*9f60*/  ISETP.GE.AND P2, PT, R6, 0x41, PT ;  /* 0x000000410600780c */ /* 0x000fc60003f46270 */
[----:B0--3--:R0:W1:Y:S10]  /*9f70*/  SHFL.IDX PT, R2, R8, 0x1, 0x1e1f ;  /* 0x003e1f0008027f89 */ /* 0x00907400000e0000 */
.L_x_105:
[C---:B------:R-:W-:Y:S02]  /*9f80*/  ISETP.LT.OR P4, PT, R6.reuse, 0x41, P4 ;  /* 0x000000410600780c */ /* 0x040fe40002781670 */
[C---:B------:R-:W-:Y:S02]  /*9f90*/  ISETP.LT.OR P3, PT, R6.reuse, 0x41, P3 ;  /* 0x000000410600780c */ /* 0x040fe40001f61670 */
[----:B------:R-:W-:Y:S02]  /*9fa0*/  ISETP.LT.OR P1, PT, R6, 0x41, P1 ;  /* 0x000000410600780c */ /* 0x000fe40000f21670 */
[----:B-1----:R-:W-:-:S05]  /*9fb0*/  IADD3 R2, P5, R20, R2, RZ ;  /* 0x0000000214027210 */ /* 0x002fca0007fbe0ff */
[----:B------:R-:W-:-:S05]  /*9fc0*/  IMAD.X R3, RZ, RZ, R9, P5 ;  /* 0x000000ffff037224 */ /* 0x000fca00028e0609 */
[----:B------:R-:W-:Y:S01]  /*9fd0*/  @!PT LDS RZ, [RZ] ;  /* 0x00000000fffff984 */ /* 0x000fe20000000800 */
[----:B------:R-:W-:Y:S01]  /*9fe0*/  @!PT LDS RZ, [RZ] ;  /* 0x00000000fffff984 */ /* 0x000fe20000000800 */
[----:B------:R-:W-:Y:S01]  /*9ff0*/  @!PT LDS RZ, [RZ] ;  /* 0x00000000fffff984 */ /* 0x000fe20000000800 */
[----:B------:R1:W-:Y:S04]  /*a000*/  LDGSTS.E.BYPASS.LTC128B.128 [R19+0x6c00], desc[UR38][R2.64], !P4 ;  /* 0x06c0000002137fae */ /* 0x0003e8000e101d66 */
[----:B------:R1:W-:Y:S04]  /*a010*/  LDGSTS.E.BYPASS.LTC128B.128 [R19+0x7c00], desc[UR38][R2.64+0x20], !P3 ;  /* 0x07c0002002137fae */ /* 0x0003e8000d901d66 */
[----:B------:R1:W-:Y:S01]  /*a020*/  LDGSTS.E.BYPASS.LTC128B.128 [R19+0x8c00], desc[UR38][R2.64+0x40], !P1 ;  /* 0x08c0004002137fae */ /* 0x0003e2000c901d66 */
[----:B------:R-:W-:Y:S01]  /*a030*/  NOP ;  /* 0x0000000000007918 */ /* 0x000fe20000000000 */
[----:B------:R-:W-:Y:S02]  /*a040*/  SYNCS.ARRIVE.TRANS64.RED.A0T1 RZ, [UR44+0x17070], RZ ;  /* 0x017070ffffff79a7 */ /* 0x000fe4000820042c */
[----:B------:R-:W-:Y:S01]  /*a050*/  ARRIVES.LDGSTSBAR.64.TRANSCNT [UR44+0x17070] ;  /* 0x01707000ff0079b0 */ /* 0x000fe20008000aac */
[----:B------:R-:W-:Y:S01]  /*a060*/  NOP ;  /* 0x0000000000007918 */ /* 0x000fe20000000000 */
[----:B------:R-:W-:-:S06]  /*a070*/  ULOP3.LUT UR4, UR41, 0x2, URZ, 0xfc, !UPT ;  /* 0x0000000229047892 */ /* 0x000fcc000f8efc3f */
[----:B0-----:R-:W-:-:S05]  /*a080*/  IMAD.U32 R8, RZ, RZ, UR4 ;  /* 0x00000004ff087e24 */ /* 0x001fca000f8e00ff */
[----:B------:R-:W-:-:S13]  /*a090*/  ISETP.NE.AND P6, PT, R8, 0x3, PT ;  /* 0x000000030800780c */ /* 0x000fda0003fc5270 */
[----:B-1----:R-:W-:Y:S05]  /*a0a0*/  @!P6 BRA `(.L_x_50) ;  /* 0x000000000004e947 */ /* 0x002fea0003800000 */
[----:B------:R-:W-:Y:S01]  /*a0b0*/  BPT.TRAP 0x1 ;  /* 0x000000040000795c */ /* 0x000fe20000300000 */
.L_x_50:
[----:B------:R-:W-:Y:S01]  /*a0c0*/  SYNCS.ARRIVE.TRANS64.A1T0 RZ, [UR44+0x17070], RZ ;  /* 0x017070ffffff79a7 */ /* 0x000fe2000810002c */
[----:B------:R-:W-:Y:S05]  /*a0d0*/  @!P6 BRA `(.L_x_51) ;  /* 0x000000000004e947 */ /* 0x000fea0003800000 */
[----:B------:R-:W-:Y:S01]  /*a0e0*/  BPT.TRAP 0x1 ;  /* 0x000000040000795c */ /* 0x000fe20000300000 */
.L_x_51:
[----:B------:R-:W0:Y:S02]  /*a0f0*/  SYNCS.PHASECHK.TRANS64.TRYWAIT P1, [UR44+0x17040], R10 ;  /* 0x0170400aff0075a7 */ /* 0x000e24000802016c */
[----:B0-----:R-:W-:Y:S05]  /*a100*/  @!P1 BRA `(.L_x_52) ;  /* 0x0000002c00009947 */ /* 0x001fea0003800000 */
.L_x_106:
[----:B------:R-:W1:Y:S01]  /*a110*/  S2R R6, SR_TID.X ;  /* 0x0000000000067919 */ /* 0x000e620000002100 */
[----:B------:R-:W-:Y:S01]  /*a120*/  ULDC.64 UR4, c[0x0][0x300] ;  /* 0x0000c00000047ab9 */ /* 0x000fe20000000a00 */
[----:B------:R-:W-:Y:S01]  /*a130*/  R2UR UR6, R22 ;  /* 0x00000000160672ca */ /* 0x000fe200000e0000 */
[----:B------:R-:W-:Y:S01]  /*a140*/  IMAD R5, R5, UR4, RZ ;  /* 0x0000000405057c24 */ /* 0x000fe2000f8e02ff */
[----:B------:R-:W2:Y:S01]  /*a150*/  LDC R8, c[0x0][0x2f4] ;  /* 0x0000bd00ff087b82 */ /* 0x000ea20000000800 */
[----:B0-----:R-:W-:-:S04]  /*a160*/  IMAD.WIDE.U32 R2, R4, UR4, RZ ;  /* 0x0000000404027c25 */ /* 0x001fc8000f8e00ff */
[----:B------:R-:W-:Y:S01]  /*a170*/  IMAD R5, R4, UR5, R5 ;  /* 0x0000000504057c24 */ /* 0x000fe2000f8e0205 */
[----:B------:R-:W-:Y:S02]  /*a180*/  ULDC.64 UR4, c[0x0][0x310] ;  /* 0x0000c40000047ab9 */ /* 0x000fe40000000a00 */
[----:B------:R-:W-:Y:S02]  /*a190*/  IMAD R7, R7, UR4, RZ ;  /* 0x0000000407077c24 */ /* 0x000fe4000f8e02ff */
[----:B------:R-:W-:Y:S02]  /*a1a0*/  IMAD.IADD R3, R3, 0x1, R5 ;  /* 0x0000000103037824 */ /* 0x000fe400078e0205 */
[C---:B------:R-:W-:Y:S02]  /*a1b0*/  IMAD R7, R0.reuse, UR5, R7 ;  /* 0x0000000500077c24 */ /* 0x040fe4000f8e0207 */
[----:B------:R-:W-:Y:S01]  /*a1c0*/  IMAD.WIDE.U32 R2, R0, UR4, R2 ;  /* 0x0000000400027c25 */ /* 0x000fe2000f8e0002 */
[----:B------:R-:W-:-:S03]  /*a1d0*/  ULDC.64 UR4, c[0x0][0x308] ;  /* 0x0000c20000047ab9 */ /* 0x000fc60000000a00 */
[----:B------:R-:W-:Y:S01]  /*a1e0*/  IMAD.U32 R5, RZ, RZ, UR4 ;  /* 0x00000004ff057e24 */ /* 0x000fe2000f8e00ff */
[----:B------:R-:W-:Y:S01]  /*a1f0*/  IADD3 R3, R3, R7, RZ ;  /* 0x0000000703037210 */ /* 0x000fe20007ffe0ff */
[----:B------:R-:W-:-:S03]  /*a200*/  UIMAD UR4, UR6, UR4, URZ ;  /* 0x00000004060472a4 */ /* 0x000fc6000f8e023f */
[----:B------:R-:W-:Y:S01]  /*a210*/  ULDC.64 UR6, c[0x0][0x2e8] ;  /* 0x0000ba0000067ab9 */ /* 0x000fe20000000a00 */
[----:B------:R-:W-:Y:S01]  /*a220*/  IMAD.WIDE.U32 R2, R5, UR42, R2 ;  /* 0x0000002a05027c25 */ /* 0x000fe2000f8e0002 */
[----:B------:R-:W-:Y:S01]  /*a230*/  UIMAD UR4, UR42, UR5, UR4 ;  /* 0x000000052a0472a4 */ /* 0x000fe2000f8e0204 */
[-C--:B--2---:R-:W-:Y:S02]  /*a240*/  ISETP.GE.AND P3, PT, R18, R8.reuse, PT ;  /* 0x000000081200720c */ /* 0x084fe40003f66270 */
[----:B------:R-:W-:Y:S01]  /*a250*/  IMAD.U32 R5, RZ, RZ, UR7 ;  /* 0x00000007ff057e24 */ /* 0x000fe2000f8e00ff */
[----:B------:R-:W-:Y:S01]  /*a260*/  IADD3 R0, P1, R2, UR6, RZ ;  /* 0x0000000602007c10 */ /* 0x000fe2000ff3e0ff */
[----:B-1----:R-:W-:Y:S01]  /*a270*/  IMAD.SHL.U32 R6, R6, 0x10, RZ ;  /* 0x0000001006067824 */ /* 0x002fe200078e00ff */
[----:B------:R-:W-:Y:S02]  /*a280*/  ISETP.GE.AND P4, PT, R24, R8, PT ;  /* 0x000000081800720c */ /* 0x000fe40003f86270 */
[----:B------:R-:W-:Y:S01]  /*a290*/  IADD3.X R4, R5, UR4, R3, P1, !PT ;  /* 0x0000000405047c10 */ /* 0x000fe20008ffe403 */
[----:B------:R-:W-:Y:S01]  /*a2a0*/  UMOV UR4, 0xffffffff ;  /* 0xffffffff00047882 */ /* 0x000fe20000000000 */
[----:B------:R-:W-:-:S04]  /*a2b0*/  LOP3.LUT R6, R6, 0x10, RZ, 0xc0, !PT ;  /* 0x0000001006067812 */ /* 0x000fc800078ec0ff */
[----:B------:R-:W-:Y:S01]  /*a2c0*/  ISETP.GE.AND P5, PT, R6, R8, PT ;  /* 0x000000080600720c */ /* 0x000fe20003fa6270 */
[----:B------:R-:W-:-:S12]  /*a2d0*/  BRA.DIV UR4, `(.L_x_53) ;  /* 0x0000002a04a47947 */ /* 0x000fd8000b800000 */
[----:B------:R-:W0:Y:S04]  /*a2e0*/  SHFL.IDX PT, R14, R0, RZ, 0x1e1f ;  /* 0x001e1fff000e7589 */ /* 0x000e2800000e0000 */
[----:B------:R-:W1:Y:S04]  /*a2f0*/  SHFL.IDX PT, R2, R4, RZ, 0x1e1f ;  /* 0x001e1fff04027589 */ /* 0x000e6800000e0000 */
[----:B------:R2:W3:Y:S01]  /*a300*/  SHFL.IDX PT, R5, R4, 0x1, 0x1e1f ;  /* 0x003e1f0004057f89 */ /* 0x0004e200000e0000 */
[----:B0-----:R-:W-:-:S05]  /*a310*/  @P0 IADD3 R14, P1, R6, R14, RZ ;  /* 0x0000000e060e0210 */ /* 0x001fca0007f3e0ff */
[----:B-1----:R-:W-:Y:S01]  /*a320*/  @P0 IMAD.X R3, RZ, RZ, R2, P1 ;  /* 0x000000ffff030224 */ /* 0x002fe200008e0602 */
[----:B------:R-:W-:Y:S02]  /*a330*/  @P0 MOV R2, R14 ;  /* 0x0000000e00020202 */ /* 0x000fe40000000f00 */
[----:B------:R2:W0:Y:S04]  /*a340*/  SHFL.IDX PT, R14, R0, 0x1, 0x1e1f ;  /* 0x003e1f00000e7f89 */ /* 0x00042800000e0000 */
[----:B------:R2:W-:Y:S04]  /*a350*/  @P0 LDGSTS.E.BYPASS.LTC128B.128 [R19+0x10c00], desc[UR38][R2.64], !P5 ;  /* 0x10c0000002130fae */ /* 0x0005e8000e901d66 */
[----:B------:R2:W-:Y:S04]  /*a360*/  @P0 LDGSTS.E.BYPASS.LTC128B.128 [R19+0x11c00], desc[UR38][R2.64+0x20], !P4 ;  /* 0x11c0002002130fae */ /* 0x0005e8000e101d66 */
[----:B---3--:R2:W-:Y:S02]  /*a370*/  @P0 LDGSTS.E.BYPASS.LTC128B.128 [R19+0x12c00], desc[UR38][R2.64+0x40], !P3 ;  /* 0x12c0004002130fae */ /* 0x0085e4000d901d66 */
.L_x_112:
[----:B0-2---:R-:W-:-:S05]  /*a380*/  @P2 IADD3 R2, P0, R6, R14, RZ ;  /* 0x0000000e06022210 */ /* 0x005fca0007f1e0ff */
[----:B------:R-:W-:-:S05]  /*a390*/  @P2 IMAD.X R3, RZ, RZ, R5, P0 ;  /* 0x000000ffff032224 */ /* 0x000fca00000e0605 */
[----:B------:R-:W-:Y:S01]  /*a3a0*/  @!PT LDS RZ, [RZ] ;  /* 0x00000000fffff984 */ /* 0x000fe20000000800 */
[----:B------:R-:W-:Y:S01]  /*a3b0*/  @!PT LDS RZ, [RZ] ;  /* 0x00000000fffff984 */ /* 0x000fe20000000800 */
[----:B------:R-:W-:Y:S01]  /*a3c0*/  @!PT LDS RZ, [RZ] ;  /* 0x00000000fffff984 */ /* 0x000fe20000000800 */
[----:B------:R0:W-:Y:S04]  /*a3d0*/  @P2 LDGSTS.E.BYPASS.LTC128B.128 [R19+0x11400], desc[UR38][R2.64], !P5 ;  /* 0x1140000002132fae */ /* 0x0001e8000e901d66 */
[----:B------:R0:W-:Y:S04]  /*a3e0*/  @P2 LDGSTS.E.BYPASS.LTC128B.128 [R19+0x12400], desc[UR38][R2.64+0x20], !P4 ;  /* 0x1240002002132fae */ /* 0x0001e8000e101d66 */
[----:B------:R0:W-:Y:S01]  /*a3f0*/  @P2 LDGSTS.E.BYPASS.LTC128B.128 [R19+0x13400], desc[UR38][R2.64+0x40], !P3 ;  /* 0x1340004002132fae */ /* 0x0001e2000d901d66 */
[----:B------:R-:W-:Y:S01]  /*a400*/  NOP ;  /* 0x0000000000007918 */ /* 0x000fe20000000000 */
[----:B------:R-:W-:Y:S02]  /*a410*/  SYNCS.ARRIVE.TRANS64.RED.A0T1 RZ, [UR44+0x17030], RZ ;  /* 0x017030ffffff79a7 */ /* 0x000fe4000820042c */
[----:B------:R-:W-:Y:S01]  /*a420*/  ARRIVES.LDGSTSBAR.64.TRANSCNT [UR44+0x17030] ;  /* 0x01703000ff0079b0 */ /* 0x000fe20008000aac */
[----:B------:R-:W-:Y:S01]  /*a430*/  NOP ;  /* 0x0000000000007918 */ /* 0x000fe20000000000 */
[----:B------:R-:W-:-:S06]  /*a440*/  ULOP3.LUT UR4, UR41, 0x2, URZ, 0xfc, !UPT ;  /* 0x0000000229047892 */ /* 0x000fcc000f8efc3f */
[----:B------:R-:W-:-:S05]  /*a450*/  IMAD.U32 R4, RZ, RZ, UR4 ;  /* 0x00000004ff047e24 */ /* 0x000fca000f8e00ff */
[----:B------:R-:W-:-:S13]  /*a460*/  ISETP.NE.AND P1, PT, R4, 0x3, PT ;  /* 0x000000030400780c */ /* 0x000fda0003f25270 */
[----:B0-----:R-:W-:Y:S05]  /*a470*/  @!P1 BRA `(.L_x_54) ;  /* 0x0000000000049947 */ /* 0x001fea0003800000 */
[----:B------:R-:W-:Y:S01]  /*a480*/  BPT.TRAP 0x1 ;  /* 0x000000040000795c */ /* 0x000fe20000300000 */
.L_x_54:
[----:B------:R-:W-:Y:S01]  /*a490*/  SYNCS.ARRIVE.TRANS64.A1T0 RZ, [UR44+0x17030], RZ ;  /* 0x017030ffffff79a7 */ /* 0x000fe2000810002c */
[----:B------:R-:W-:Y:S05]  /*a4a0*/  WARPSYNC.ALL ;  /* 0x0000000000007948 */ /* 0x000fea0003800000 */
[----:B------:R-:W-:Y:S01]  /*a4b0*/  UIADD3 UR5, UR44, 0xc400, URZ ;  /* 0x0000c4002c057890 */ /* 0x000fe2000fffe03f */
[----:B------:R-:W-:Y:S01]  /*a4c0*/  R2UR UR4, R22 ;  /* 0x00000000160472ca */ /* 0x000fe200000e0000 */
[----:B------:R-:W-:Y:S02]  /*a4d0*/  ULDC.64 UR6, c[0x0][0x2d8] ;  /* 0x0000b60000067ab9 */ /* 0x000fe40000000a00 */
[----:B------:R-:W-:Y:S02]  /*a4e0*/  ULOP3.LUT UP0, URZ, UR5, 0x9f, URZ, 0xc0, !UPT ;  /* 0x0000009f053f7892 */ /* 0x000fe4000f80c03f */
[----:B------:R-:W-:Y:S01]  /*a4f0*/  UIMAD.WIDE.U32 UR36, UR42, UR6, URZ ;  /* 0x000000062a2472a5 */ /* 0x000fe2000f8e003f */
[----:B------:R-:W-:Y:S03]  /*a500*/  BAR.SYNC.DEFER_BLOCKING 0x8, 0x200 ;  /* 0x0208000000007b1d */ /* 0x000fe60000010000 */
[----:B------:R-:W-:-:S04]  /*a510*/  PLOP3.LUT P0, PT, PT, PT, UP0, 0x80, 0x0 ;  /* 0x000000000000781c */ /* 0x000fc80003f0f008 */
[----:B------:R-:W-:-:S04]  /*a520*/  UIMAD UR4, UR4, UR6, URZ ;  /* 0x00000006040472a4 */ /* 0x000fc8000f8e023f */
[----:B------:R-:W-:-:S04]  /*a530*/  UIMAD UR4, UR42, UR7, UR4 ;  /* 0x000000072a0472a4 */ /* 0x000fc8000f8e0204 */
[----:B------:R-:W-:Y:S01]  /*a540*/  UIADD3 UR45, UR37, UR4, URZ ;  /* 0x00000004252d7290 */ /* 0x000fe2000fffe03f */
[----:B------:R-:W-:Y:S11]  /*a550*/  @!P0 BRA `(.L_x_55) ;  /* 0x0000000000408947 */ /* 0x000ff60003800000 */
[----:B------:R-:W-:Y:S01]  /*a560*/  MOV R2, 0x0 ;  /* 0x0000000000027802 */ /* 0x000fe20000000f00 */
[----:B------:R-:W-:Y:S01]  /*a570*/  ULDC.64 UR6, c[0x4][0x98] ;  /* 0x0100260000067ab9 */ /* 0x000fe20000000a00 */
[----:B------:R-:W-:Y:S01]  /*a580*/  ULDC.64 UR8, c[0x4][0xa0] ;  /* 0x0100280000087ab9 */ /* 0x000fe20000000a00 */
[----:B------:R-:W-:Y:S01]  /*a590*/  ULDC.64 UR4, c[0x4][0x28] ;  /* 0x01000a0000047ab9 */ /* 0x000fe20000000a00 */
[----:B------:R-:W-:Y:S01]  /*a5a0*/  IMAD.U32 R4, RZ, RZ, UR6 ;  /* 0x00000006ff047e24 */ /* 0x000fe2000f8e00ff */
[----:B------:R-:W-:Y:S01]  /*a5b0*/  MOV R6, UR8 ;  /* 0x0000000800067c02 */ /* 0x000fe20008000f00 */
        /* <DEDUP_REMOVED lines=9> */
[----:B0-----:R-:W-:Y:S05]  /*a650*/  CALL.ABS.NOINC R2 ;  /* 0x0000000002007343 */ /* 0x001fea0003c00000 */
.L_x_55:
[----:B------:R-:W0:Y:S01]  /*a660*/  LDC R8, c[0x0][0x448] ;  /* 0x00011200ff087b82 */ /* 0x000e220000000800 */
[----:B------:R-:W1:Y:S01]  /*a670*/  S2R R20, SR_CTAID.Z ;  /* 0x0000000000147919 */ /* 0x000e620000002700 */
[----:B------:R-:W-:Y:S01]  /*a680*/  ULDC.64 UR4, c[0x0][0x2e0] ;  /* 0x0000b80000047ab9 */ /* 0x000fe20000000a00 */
[----:B------:R-:W-:Y:S01]  /*a690*/  IMAD.IADD R6, R27, 0x1, R25 ;  /* 0x000000011b067824 */ /* 0x000fe200078e0219 */
[----:B------:R-:W-:Y:S01]  /*a6a0*/  MOV R4, UR36 ;  /* 0x0000002400047c02 */ /* 0x000fe20008000f00 */
[----:B------:R-:W2:Y:S01]  /*a6b0*/  S2R R21, SR_CTAID.X ;  /* 0x0000000000157919 */ /* 0x000ea20000002500 */
[----:B------:R-:W-:Y:S01]  /*a6c0*/  IMAD.U32 R5, RZ, RZ, UR37 ;  /* 0x00000025ff057e24 */ /* 0x000fe2000f8e00ff */
[----:B------:R-:W-:Y:S01]  /*a6d0*/  ULDC.64 UR6, c[0x0][0x2c8] ;  /* 0x0000b20000067ab9 */ /* 0x000fe20000000a00 */
[----:B------:R-:W-:Y:S01]  /*a6e0*/  ULDC.64 UR8, c[0x0][0x280] ;  /* 0x0000a00000087ab9 */ /* 0x000fe20000000a00 */
[----:B0-----:R-:W-:Y:S02]  /*a6f0*/  ISETP.NE.AND P0, PT, R8, 0x1, PT ;  /* 0x000000010800780c */ /* 0x001fe40003f05270 */
[----:B-1----:R-:W-:-:S11]  /*a700*/  SHF.R.S32.HI R20, RZ, 0x1f, R20 ;  /* 0x0000001fff147819 */ /* 0x002fd60000011414 */
[----:B------:R-:W0:Y:S01]  /*a710*/  @P0 LDC R3, c[0x0][0x44c] ;  /* 0x00011300ff030b82 */ /* 0x000e220000000800 */
[----:B------:R-:W-:Y:S02]  /*a720*/  IMAD R7, R20, UR4, RZ ;  /* 0x0000000414077c24 */ /* 0x000fe4000f8e02ff */
[----:B------:R-:W1:Y:S01]  /*a730*/  S2R R20, SR_CTAID.Z ;  /* 0x0000000000147919 */ /* 0x000e620000002700 */
[----:B--2---:R-:W-:-:S04]  /*a740*/  IMAD R6, R21, 0xc0, R6 ;  /* 0x000000c015067824 */ /* 0x004fc800078e0206 */
[----:B------:R-:W2:Y:S01]  /*a750*/  @P0 LDC R2, c[0x0][0x450] ;  /* 0x00011400ff020b82 */ /* 0x000ea20000000800 */
[----:B------:R-:W-:Y:S02]  /*a760*/  IMAD.MOV.U32 R0, RZ, RZ, R6 ;  /* 0x000000ffff007224 */ /* 0x000fe400078e0006 */
[----:B0-----:R-:W-:-:S05]  /*a770*/  @P0 IMAD.HI.U32 R3, R6, R3, RZ ;  /* 0x0000000306030227 */ /* 0x001fca00078e00ff */
[----:B--2---:R-:W-:Y:S01]  /*a780*/  @P0 SHF.R.U32.HI R0, RZ, R2, R3 ;  /* 0x00000002ff000219 */ /* 0x004fe20000011603 */
[----:B------:R-:W-:Y:S02]  /*a790*/  IMAD.U32 R3, RZ, RZ, UR45 ;  /* 0x0000002dff037e24 */ /* 0x000fe4000f8e00ff */
[----:B------:R-:W-:Y:S01]  /*a7a0*/  IMAD.MOV.U32 R2, RZ, RZ, R4 ;  /* 0x000000ffff027224 */ /* 0x000fe200078e0004 */
[----:B------:R-:W-:Y:S01]  /*a7b0*/  SHF.R.S32.HI R4, RZ, 0x1f, R0 ;  /* 0x0000001fff047819 */ /* 0x000fe20000011400 */
[C---:B-1----:R-:W-:Y:S02]  /*a7c0*/  IMAD R7, R20.reuse, UR5, R7 ;  /* 0x0000000514077c24 */ /* 0x042fe4000f8e0207 */
[----:B------:R-:W-:Y:S01]  /*a7d0*/  IMAD.WIDE.U32 R2, R20, UR4, R2 ;  /* 0x0000000414027c25 */ /* 0x000fe2000f8e0002 */
[----:B------:R-:W-:Y:S01]  /*a7e0*/  ULDC.64 UR4, c[0x0][0x2d0] ;  /* 0x0000b40000047ab9 */ /* 0x000fe20000000a00 */
[----:B------:R-:W0:Y:S02]  /*a7f0*/  S2R R20, SR_TID.X ;  /* 0x0000000000147919 */ /* 0x000e240000002100 */
[----:B------:R-:W-:-:S02]  /*a800*/  IMAD.IADD R3, R3, 0x1, R7 ;  /* 0x0000000103037824 */ /* 0x000fc400078e0207 */
[----:B------:R-:W-:Y:S02]  /*a810*/  IMAD R9, R4, UR4, RZ ;  /* 0x0000000404097c24 */ /* 0x000fe4000f8e02ff */
[----:B------:R-:W-:Y:S02]  /*a820*/  IMAD.MOV R7, RZ, RZ, -R0 ;  /* 0x000000ffff077224 */ /* 0x000fe400078e0a00 */
[C---:B------:R-:W-:Y:S02]  /*a830*/  IMAD R9, R0.reuse, UR5, R9 ;  /* 0x0000000500097c24 */ /* 0x040fe4000f8e0209 */
[----:B------:R-:W-:-:S04]  /*a840*/  IMAD.WIDE.U32 R4, R0, UR4, R2 ;  /* 0x0000000400047c25 */ /* 0x000fc8000f8e0002 */
[----:B------:R-:W-:Y:S01]  /*a850*/  IMAD R0, R8, R7, R6 ;  /* 0x0000000708007224 */ /* 0x000fe200078e0206 */
[----:B------:R-:W-:Y:S01]  /*a860*/  IADD3 R5, R5, R9, RZ ;  /* 0x0000000905057210 */ /* 0x000fe20007ffe0ff */
[----:B------:R-:W-:-:S03]  /*a870*/  VIADD R6, R6, 0x80 ;  /* 0x0000008006067836 */ /* 0x000fc60000000000 */
[----:B------:R-:W-:Y:S01]  /*a880*/  SHF.R.S32.HI R7, RZ, 0x1f, R0 ;  /* 0x0000001fff077819 */ /* 0x000fe20000011400 */
[----:B------:R-:W-:-:S04]  /*a890*/  IMAD.WIDE.U32 R4, R0, UR6, R4 ;  /* 0x0000000600047c25 */ /* 0x000fc8000f8e0004 */
[----:B------:R-:W-:-:S04]  /*a8a0*/  IMAD R7, R7, UR6, RZ ;  /* 0x0000000607077c24 */ /* 0x000fc8000f8e02ff */
[----:B------:R-:W-:Y:S01]  /*a8b0*/  IMAD R7, R0, UR7, R7 ;  /* 0x0000000700077c24 */ /* 0x000fe2000f8e0207 */
[----:B------:R-:W-:Y:S02]  /*a8c0*/  IADD3 R0, P1, R4, UR8, RZ ;  /* 0x0000000804007c10 */ /* 0x000fe4000ff3e0ff */
[----:B0-----:R-:W-:Y:S02]  /*a8d0*/  SHF.L.U32 R20, R20, 0x4, RZ ;  /* 0x0000000414147819 */ /* 0x001fe400000006ff */
[----:B------:R-:W-:Y:S02]  /*a8e0*/  IADD3.X R4, R5, UR9, R7, P1, !PT ;  /* 0x0000000905047c10 */ /* 0x000fe40008ffe407 */
[----:B------:R-:W0:Y:S01]  /*a8f0*/  @P0 LDC R5, c[0x0][0x44c] ;  /* 0x00011300ff050b82 */ /* 0x000e220000000800 */
[----:B------:R-:W-:-:S07]  /*a900*/  LOP3.LUT R20, R20, 0x10, RZ, 0xc0, !PT ;  /* 0x0000001014147812 */ /* 0x000fce00078ec0ff */
[----:B------:R-:W1:Y:S01]  /*a910*/  @P0 LDC R7, c[0x0][0x450] ;  /* 0x00011400ff070b82 */ /* 0x000e620000000800 */
[----:B0-----:R-:W-:-:S04]  /*a920*/  @P0 IMAD.HI.U32 R9, R6, R5, RZ ;  /* 0x0000000506090227 */ /* 0x001fc800078e00ff */
[----:B------:R-:W-:Y:S01]  /*a930*/  IMAD.MOV.U32 R5, RZ, RZ, R6 ;  /* 0x000000ffff057224 */ /* 0x000fe200078e0006 */
[----:B-1----:R-:W-:-:S04]  /*a940*/  @P0 SHF.R.U32.HI R5, RZ, R7, R9 ;  /* 0x00000007ff050219 */ /* 0x002fc80000011609 */
[----:B------:R-:W-:Y:S01]  /*a950*/  SHF.R.S32.HI R7, RZ, 0x1f, R5 ;  /* 0x0000001fff077819 */ /* 0x000fe20000011405 */
[----:B------:R-:W-:-:S04]  /*a960*/  IMAD.WIDE.U32 R2, R5, UR4, R2 ;  /* 0x0000000405027c25 */ /* 0x000fc8000f8e0002 */
[----:B------:R-:W-:Y:S01]  /*a970*/  IMAD R7, R7, UR4, RZ ;  /* 0x0000000407077c24 */ /* 0x000fe2000f8e02ff */
[----:B------:R-:W-:Y:S02]  /*a980*/  ULDC UR4, c[0x0][0x2b8] ;  /* 0x0000ae0000047ab9 */ /* 0x000fe40000000800 */
[----:B------:R-:W-:Y:S01]  /*a990*/  ISETP.GE.AND P2, PT, R24, UR4, PT ;  /* 0x0000000418007c0c */ /* 0x000fe2000bf46270 */
[----:B------:R-:W-:Y:S01]  /*a9a0*/  IMAD R7, R5, UR5, R7 ;  /* 0x0000000505077c24 */ /* 0x000fe2000f8e0207 */
[----:B------:R-:W-:Y:S01]  /*a9b0*/  UMOV UR5, 0xffffffff ;  /* 0xffffffff00057882 */ /* 0x000fe20000000000 */
[----:B------:R-:W-:Y:S01]  /*a9c0*/  IMAD.MOV R5, RZ, RZ, -R5 ;  /* 0x000000ffff057224 */ /* 0x000fe200078e0a05 */
[----:B------:R-:W-:Y:S01]  /*a9d0*/  ISETP.GE.AND P3, PT, R20, UR4, PT ;  /* 0x0000000414007c0c */ /* 0x000fe2000bf66270 */
[----:B------:R-:W-:Y:S02]  /*a9e0*/  IMAD.IADD R3, R3, 0x1, R7 ;  /* 0x0000000103037824 */ /* 0x000fe400078e0207 */
[----:B------:R-:W-:-:S04]  /*a9f0*/  IMAD R6, R8, R5, R6 ;  /* 0x0000000508067224 */ /* 0x000fc800078e0206 */
[----:B------:R-:W-:Y:S01]  /*aa00*/  IMAD.WIDE.U32 R2, R6, UR6, R2 ;  /* 0x0000000606027c25 */ /* 0x000fe2000f8e0002 */
[----:B------:R-:W-:-:S05]  /*aa10*/  SHF.R.S32.HI R5, RZ, 0x1f, R6 ;  /* 0x0000001fff057819 */ /* 0x000fca0000011406 */
[----:B------:R-:W-:-:S04]  /*aa20*/  IMAD R5, R5, UR6, RZ ;  /* 0x0000000605057c24 */ /* 0x000fc8000f8e02ff */
[----:B------:R-:W-:Y:S01]  /*aa30*/  IMAD R7, R6, UR7, R5 ;  /* 0x0000000706077c24 */ /* 0x000fe2000f8e0205 */
[----:B------:R-:W-:-:S04]  /*aa40*/  IADD3 R5, P0, R2, UR8, RZ ;  /* 0x0000000802057c10 */ /* 0x000fc8000ff1e0ff */
[----:B------:R-:W-:Y:S02]  /*aa50*/  IADD3.X R6, R3, UR9, R7, P0, !PT ;  /* 0x0000000903067c10 */ /* 0x000fe400087fe407 */
[----:B------:R-:W-:Y:S01]  /*aa60*/  ISETP.GE.AND P0, PT, R18, UR4, PT ;  /* 0x0000000412007c0c */ /* 0x000fe2000bf06270 */
[----:B------:R-:W-:-:S12]  /*aa70*/  BRA.DIV UR5, `(.L_x_56) ;  /* 0x0000002605507947 */ /* 0x000fd8000b800000 */
[----:B------:R-:W0:Y:S01]  /*aa80*/  SHFL.IDX PT, R14, R0, RZ, 0x1e1f ;  /* 0x001e1fff000e7589 */ /* 0x000e2200000e0000 */
[----:B------:R-:W-:Y:S01]  /*aa90*/  ULDC UR4, c[0x0][0x288] ;  /* 0x0000a20000047ab9 */ /* 0x000fe20000000800 */
[----:B------:R-:W-:Y:S02]  /*aaa0*/  IMAD R7, R21, 0xc0, R25 ;  /* 0x000000c015077824 */ /* 0x000fe400078e0219 */
[----:B------:R-:W1:Y:S01]  /*aab0*/  SHFL.IDX PT, R2, R4, RZ, 0x1e1f ;  /* 0x001e1fff04027589 */ /* 0x000e6200000e0000 */
[----:B------:R-:W-:Y:S02]  /*aac0*/  IMAD R8, R8, UR4, RZ ;  /* 0x0000000408087c24 */ /* 0x000fe4000f8e02ff */
[C---:B------:R-:W-:Y:S01]  /*aad0*/  VIADD R11, R7.reuse, 0x40 ;  /* 0x00000040070b7836 */ /* 0x040fe20000000000 */
[----:B------:R-:W-:Y:S02]  /*aae0*/  SHFL.IDX PT, R9, R4, 0x1, 0x1e1f ;  /* 0x003e1f0004097f89 */ /* 0x000fe400000e0000 */
[----:B------:R-:W-:-:S02]  /*aaf0*/  ISETP.GE.AND P1, PT, R7, R8, PT ;  /* 0x000000080700720c */ /* 0x000fc40003f26270 */
[----:B------:R-:W-:Y:S11]  /*ab00*/  SHFL.IDX PT, R6, R6, RZ, 0x1e1f ;  /* 0x001e1fff06067589 */ /* 0x000ff600000e0000 */
[----:B0-----:R-:W-:-:S05]  /*ab10*/  @!P1 IADD3 R14, P4, R20, R14, RZ ;  /* 0x0000000e140e9210 */ /* 0x001fca0007f9e0ff */
[----:B-1----:R-:W-:Y:S02]  /*ab20*/  @!P1 IMAD.X R3, RZ, RZ, R2, P4 ;  /* 0x000000ffff039224 */ /* 0x002fe400020e0602 */
[----:B------:R-:W-:Y:S02]  /*ab30*/  @!P1 IMAD.MOV.U32 R2, RZ, RZ, R14 ;  /* 0x000000ffff029224 */ /* 0x000fe400078e000e */
[----:B------:R-:W0:Y:S04]  /*ab40*/  SHFL.IDX PT, R14, R0, 0x1, 0x1e1f ;  /* 0x003e1f00000e7f89 */ /* 0x000e2800000e0000 */
[----:B------:R-:W-:Y:S04]  /*ab50*/  @!P1 LDGSTS.E.BYPASS.LTC128B.128 [R19+0xc400], desc[UR38][R2.64], !P3 ;  /* 0x0c40000002139fae */ /* 0x000fe8000d901d66 */
[----:B------:R-:W-:Y:S04]  /*ab60*/  @!P1 LDGSTS.E.BYPASS.LTC128B.128 [R19+0xdc00], desc[UR38][R2.64+0x20], !P2 ;  /* 0x0dc0002002139fae */ /* 0x000fe8000d101d66 */
[----:B------:R1:W-:Y:S01]  /*ab70*/  @!P1 LDGSTS.E.BYPASS.LTC128B.128 [R19+0xf400], desc[UR38][R2.64+0x40], !P0 ;  /* 0x0f40004002139fae */ /* 0x0003e2000c101d66 */
[----:B------:R-:W-:-:S13]  /*ab80*/  ISETP.GE.AND P1, PT, R11, R8, PT ;  /* 0x000000080b00720c */ /* 0x000fda0003f26270 */
[----:B0-----:R-:W-:-:S04]  /*ab90*/  @!P1 IADD3 R14, P4, R20, R14, RZ ;  /* 0x0000000e140e9210 */ /* 0x001fc80007f9e0ff */
[----:B-1----:R-:W-:Y:S01]  /*aba0*/  @!P1 MOV R2, R14 ;  /* 0x0000000e00029202 */ /* 0x002fe20000000f00 */
[----:B------:R-:W-:Y:S01]  /*abb0*/  @!P1 IMAD.X R9, RZ, RZ, R9, P4 ;  /* 0x000000ffff099224 */ /* 0x000fe200020e0609 */
[----:B------:R0:W1:Y:S03]  /*abc0*/  SHFL.IDX PT, R14, R5, RZ, 0x1e1f ;  /* 0x001e1fff050e7589 */ /* 0x00006600000e0000 */
[----:B------:R-:W-:-:S05]  /*abd0*/  @!P1 IMAD.MOV.U32 R3, RZ, RZ, R9 ;  /* 0x000000ffff039224 */ /* 0x000fca00078e0009 */
[----:B------:R0:W-:Y:S04]  /*abe0*/  @!P1 LDGSTS.E.BYPASS.LTC128B.128 [R19+0xcc00], desc[UR38][R2.64], !P3 ;  /* 0x0cc0000002139fae */ /* 0x0001e8000d901d66 */
[----:B------:R0:W-:Y:S04]  /*abf0*/  @!P1 LDGSTS.E.BYPASS.LTC128B.128 [R19+0xe400], desc[UR38][R2.64+0x20], !P2 ;  /* 0x0e40002002139fae */ /* 0x0001e8000d101d66 */
[----:B------:R0:W-:Y:S02]  /*ac00*/  @!P1 LDGSTS.E.BYPASS.LTC128B.128 [R19+0xfc00], desc[UR38][R2.64+0x40], !P0 ;  /* 0x0fc0004002139fae */ /* 0x0001e4000c101d66 */
.L_x_119:
[----:B------:R-:W-:Y:S01]  /*ac10*/  VIADD R7, R7, 0x80 ;  /* 0x0000008007077836 */ /* 0x000fe20000000000 */
[----:B------:R-:W-:Y:S04]  /*ac20*/  BSSY B0, `(.L_x_57) ;  /* 0x000000b000007945 */ /* 0x000fe80003800000 */
[----:B------:R-:W-:-:S13]  /*ac30*/  ISETP.GE.AND P1, PT, R7, R8, PT ;  /* 0x000000080700720c */ /* 0x000fda0003f26270 */
[----:B------:R-:W-:Y:S05]  /*ac40*/  @P1 BRA `(.L_x_58) ;  /* 0x0000000000201947 */ /* 0x000fea0003800000 */
[----:B01----:R-:W-:-:S05]  /*ac50*/  IADD3 R2, P1, R20, R14, RZ ;  /* 0x0000000e14027210 */ /* 0x003fca0007f3e0ff */
[----:B------:R-:W-:-:S05]  /*ac60*/  IMAD.X R3, RZ, RZ, R6, P1 ;  /* 0x000000ffff037224 */ /* 0x000fca00008e0606 */
[----:B------:R-:W-:Y:S01]  /*ac70*/  @!PT LDS RZ, [RZ] ;  /* 0x00000000fffff984 */ /* 0x000fe20000000800 */
[----:B------:R-:W-:Y:S01]  /*ac80*/  @!PT LDS RZ, [RZ] ;  /* 0x00000000fffff984 */ /* 0x000fe20000000800 */
[----:B------:R-:W-:Y:S01]  /*ac90*/  @!PT LDS RZ, [RZ] ;  /* 0x00000000fffff984 */ /* 0x000fe20000000800 */
[----:B------:R2:W-:Y:S04]  /*aca0*/  LDGSTS.E.BYPASS.LTC128B.128 [R19+0xd400], desc[UR38][R2.64], !P3 ;  /* 0x0d40000002137fae */ /* 0x0005e8000d901d66 */
[----:B------:R2:W-:Y:S04]  /*acb0*/  LDGSTS.E.BYPASS.LTC128B.128 [R19+0xec00], desc[UR38][R2.64+0x20], !P2 ;  /* 0x0ec0002002137fae */ /* 0x0005e8000d101d66 */
[----:B------:R2:W-:Y:S02]  /*acc0*/  LDGSTS.E.BYPASS.LTC128B.128 [R19+0x10400], desc[UR38][R2.64+0x40], !P0 ;  /* 0x1040004002137fae */ /* 0x0005e4000c101d66 */
.L_x_58:
[----:B------:R-:W-:Y:S05]  /*acd0*/  BSYNC B0 ;  /* 0x0000000000007941 */ /* 0x000fea0003800000 */
.L_x_57:
[----:B------:R-:W-:Y:S01]  /*ace0*/  NOP ;  /* 0x0000000000007918 */ /* 0x000fe20000000000 */
[----:B------:R-:W-:Y:S01]  /*acf0*/  SYNCS.ARRIVE.TRANS64.RED.A0T1 RZ, [UR44+0x17000], RZ ;  /* 0x017000ffffff79a7 */ /* 0x000fe2000820042c */
[----:B------:R-:W-:Y:S01]  /*ad00*/  IMAD.MOV.U32 R0, RZ, RZ, 0x1 ;  /* 0x00000001ff007424 */ /* 0x000fe200078e00ff */
[----:B------:R-:W-:Y:S04]  /*ad10*/  ARRIVES.LDGSTSBAR.64.TRANSCNT [UR44+0x17000] ;  /* 0x01700000ff0079b0 */ /* 0x000fe80008000aac */
[----:B------:R-:W-:Y:S01]  /*ad20*/  SHF.L.U32 R0, R0, 0x1f, RZ ;  /* 0x0000001f00007819 */ /* 0x000fe200000006ff */
[----:B------:R-:W-:Y:S01]  /*ad30*/  NOP ;  /* 0x0000000000007918 */ /* 0x000fe20000000000 */
[----:B------:R-:W-:Y:S02]  /*ad40*/  SYNCS.ARRIVE.TRANS64.A1T0 RZ, [UR44+0x17000], RZ ;  /* 0x017000ffffff79a7 */ /* 0x000fe4000810002c */
[----:B------:R-:W3:Y:S02]  /*ad50*/  SYNCS.PHASECHK.TRANS64.TRYWAIT P0, [UR44+0x17020], R0 ;  /* 0x01702000ff0075a7 */ /* 0x000ee4000800016c */
[----:B---3--:R-:W-:Y:S05]  /*ad60*/  @!P0 BRA `(.L_x_59) ;  /* 0x00000024007c8947 */ /* 0x008fea0003800000 */
.L_x_120:
[----:B------:R-:W-:Y:S01]  /*ad70*/  UIADD3 UR4, UR48, -0x2, URZ ;  /* 0xfffffffe30047890 */ /* 0x000fe2000fffe03f */
[----:B------:R-:W-:-:S03]  /*ad80*/  MOV R20, 0x1 ;  /* 0x0000000100147802 */ /* 0x000fc60000000f00 */
[----:B------:R-:W-:-:S06]  /*ad90*/  UISETP.GE.AND UP0, UPT, UR4, UR47, UPT ;  /* 0x0000002f0400728c */ /* 0x000fcc000bf06270 */
[----:B------:R-:W-:-:S13]  /*ada0*/  PLOP3.LUT P0, PT, PT, PT, UP0, 0x80, 0x0 ;  /* 0x000000000000781c */ /* 0x000fda0003f0f008 */
[----:B------:R-:W-:Y:S05]  /*adb0*/  @!P0 BRA `(.L_x_60) ;  /* 0x00000010001c8947 */ /* 0x000fea0003800000 */
[----:B------:R-:W-:Y:S01]  /*adc0*/  UIADD3 UR4, UR46, 0x1, URZ ;  /* 0x000000012e047890 */ /* 0x000fe2000fffe03f */
[----:B------:R-:W-:Y:S01]  /*add0*/  IADD3 R17, R27, R17, R25 ;  /* 0x000000111b117210 */ /* 0x000fe20007ffe019 */
[----:B------:R-:W-:Y:S01]  /*ade0*/  IMAD.MOV.U32 R4, RZ, RZ, 0x1 ;  /* 0x00000001ff047424 */ /* 0x000fe200078e00ff */
[----:B0-2---:R-:W-:Y:S01]  /*adf0*/  LOP3.LUT R3, RZ, UR43, RZ, 0x33, !PT ;  /* 0x0000002bff037c12 */ /* 0x005fe2000f8e33ff */
[----:B------:R-:W-:Y:S02]  /*ae00*/  UIMAD UR4, UR4, UR40, URZ ;  /* 0x00000028040472a4 */ /* 0x000fe4000f8e023f */
[----:B------:R-:W-:-:S04]  /*ae10*/  VIADD R2, R17, 0xfffffe80 ;  /* 0xfffffe8011027836 */ /* 0x000fc80000000000 */
[----:B------:R-:W-:-:S04]  /*ae20*/  LOP3.LUT R0, RZ, UR4, RZ, 0x33, !PT ;  /* 0x00000004ff007c12 */ /* 0x000fc8000f8e33ff */
[----:B------:R-:W-:Y:S01]  /*ae30*/  VIMNMX R3, R0, R3, !PT ;  /* 0x0000000300037248 */ /* 0x000fe20007fe0100 */
[----:B------:R-:W-:-:S03]  /*ae40*/  IMAD.MOV.U32 R0, RZ, RZ, RZ ;  /* 0x000000ffff007224 */ /* 0x000fc600078e00ff */
[C---:B------:R-:W-:Y:S01]  /*ae50*/  IADD3 R21, -R3.reuse, -0x2, RZ ;  /* 0xfffffffe03157810 */ /* 0x040fe20007ffe1ff */
[----:B------:R-:W-:-:S07]  /*ae60*/  IMAD R7, R3, -0x80, R2 ;  /* 0xffffff8003077824 */ /* 0x000fce00078e0202 */
.L_x_75:
[----:B0-2---:R-:W0:Y:S01]  /*ae70*/  LDC R2, c[0x0][0x430] ;  /* 0x00010c00ff027b82 */ /* 0x005e220000000800 */
[----:B------:R-:W-:Y:S01]  /*ae80*/  IMAD.MOV.U32 R10, RZ, RZ, R7 ;  /* 0x000000ffff0a7224 */ /* 0x000fe200078e0007 */
[----:B------:R-:W-:Y:S01]  /*ae90*/  ULDC.64 UR4, c[0x0][0x428] ;  /* 0x00010a0000047ab9 */ /* 0x000fe20000000a00 */
[----:B0-----:R-:W-:-:S13]  /*aea0*/  ISETP.NE.AND P0, PT, R2, 0x1, PT ;  /* 0x000000010200780c */ /* 0x001fda0003f05270 */
[----:B------:R-:W0:Y:S08]  /*aeb0*/  @P0 LDC R2, c[0x0][0x434] ;  /* 0x00010d00ff020b82 */ /* 0x000e300000000800 */
[----:B------:R-:W2:Y:S01]  /*aec0*/  @P0 LDC R3, c[0x0][0x438] ;  /* 0x00010e00ff030b82 */ /* 0x000ea20000000800 */
[----:B0-----:R-:W-:-:S05]  /*aed0*/  @P0 IMAD.HI.U32 R2, R7, R2, RZ ;  /* 0x0000000207020227 */ /* 0x001fca00078e00ff */
[----:B--2---:R-:W-:Y:S01]  /*aee0*/  @P0 SHF.R.U32.HI R10, RZ, R3, R2 ;  /* 0x00000003ff0a0219 */ /* 0x004fe20000011602 */
[----:B------:R-:W-:-:S03]  /*aef0*/  IMAD R2, R28, UR4, RZ ;  /* 0x000000041c027c24 */ /* 0x000fc6000f8e02ff */
[----:B------:R-:W-:Y:S01]  /*af00*/  SHF.R.S32.HI R3, RZ, 0x1f, R10 ;  /* 0x0000001fff037819 */ /* 0x000fe2000001140a */
[----:B------:R-:W-:Y:S01]  /*af10*/  IMAD R5, R23, UR5, R2 ;  /* 0x0000000517057c24 */ /* 0x000fe2000f8e0202 */
[----:B------:R-:W-:-:S05]  /*af20*/  MOV R2, R10 ;  /* 0x0000000a00027202 */ /* 0x000fca0000000f00 */
[----:B------:R-:W-:Y:S01]  /*af30*/  IMAD.WIDE.U32 R2, R23, UR4, R2 ;  /* 0x0000000417027c25 */ /* 0x000fe2000f8e0002 */
[----:B------:R-:W-:-:S03]  /*af40*/  ULDC.64 UR4, c[0x0][0x418] ;  /* 0x0001060000047ab9 */ /* 0x000fc60000000a00 */
[----:B------:R-:W-:Y:S01]  /*af50*/  IMAD.IADD R3, R5, 0x1, R3 ;  /* 0x0000000105037824 */ /* 0x000fe200078e0203 */
[----:B------:R-:W-:-:S04]  /*af60*/  LEA R8, P0, R2, UR4, 0x2 ;  /* 0x0000000402087c11 */ /* 0x000fc8000f8010ff */
[----:B------:R-:W-:-:S05]  /*af70*/  LEA.HI.X R9, R2, UR5, R3, 0x2, P0 ;  /* 0x0000000502097c11 */ /* 0x000fca00080f1403 */
[----:B------:R-:W2:Y:S01]  /*af80*/  LDG.E R8, desc[UR38][R8.64] ;  /* 0x0000002608087981 */ /* 0x000ea2000c1e1900 */
[----:B------:R-:W-:Y:S01]  /*af90*/  ULOP3.LUT UR6, UR41, 0x2, URZ, 0xfc, !UPT ;  /* 0x0000000229067892 */ /* 0x000fe2000f8efc3f */
[----:B------:R-:W-:Y:S02]  /*afa0*/  VIADD R5, R0, 0x1 ;  /* 0x0000000100057836 */ /* 0x000fe40000000000 */
[----:B------:R-:W-:-:S03]  /*afb0*/  VIADD R21, R21, 0xffffffff ;  /* 0xffffffff15157836 */ /* 0x000fc60000000000 */
[----:B------:R-:W-:Y:S01]  /*afc0*/  IMAD.U32 R6, RZ, RZ, UR6 ;  /* 0x00000006ff067e24 */ /* 0x000fe2000f8e00ff */
[----:B------:R-:W-:Y:S02]  /*afd0*/  ISETP.NE.AND P1, PT, R5, 0x2, PT ;  /* 0x000000020500780c */ /* 0x000fe40003f25270 */
[----:B------:R-:W-:Y:S02]  /*afe0*/  ISETP.GT.AND P0, PT, R21, UR47, PT ;  /* 0x0000002f15007c0c */ /* 0x000fe4000bf04270 */
[----:B------:R-:W-:Y:S02]  /*aff0*/  ISETP.NE.AND P2, PT, R6, 0x3, PT ;  /* 0x000000030600780c */ /* 0x000fe40003f45270 */
[----:B------:R-:W-:Y:S02]  /*b000*/  SEL R3, RZ, 0x1, P1 ;  /* 0x00000001ff037807 */ /* 0x000fe40000800000 */
[----:B------:R-:W-:Y:S02]  /*b010*/  SEL R5, R5, RZ, P1 ;  /* 0x000000ff05057207 */ /* 0x000fe40000800000 */
[----:B------:R-:W-:-:S02]  /*b020*/  LOP3.LUT R20, R4, R3, RZ, 0x3c, !PT ;  /* 0x0000000304147212 */ /* 0x000fc400078e3cff */
[----:B--2---:R-:W-:-:S05]  /*b030*/  SHF.R.S32.HI R18, RZ, 0x1f, R8 ;  /* 0x0000001fff127819 */ /* 0x004fca0000011408 */
[----:B------:R-:W-:Y:S05]  /*b040*/  @!P2 BRA `(.L_x_61) ;  /* 0x000000000004a947 */ /* 0x000fea0003800000 */
[----:B------:R-:W-:Y:S01]  /*b050*/  BPT.TRAP 0x1 ;  /* 0x000000040000795c */ /* 0x000fe20000300000 */
.L_x_61:
[----:B------:R-:W-:Y:S02]  /*b060*/  LEA R6, R5, UR44, 0x3 ;  /* 0x0000002c05067c11 */ /* 0x000fe4000f8e18ff */
[----:B------:R-:W-:-:S04]  /*b070*/  SHF.L.U32 R17, R20, 0x1f, RZ ;  /* 0x0000001f14117819 */ /* 0x000fc800000006ff */
[----:B------:R-:W0:Y:S02]  /*b080*/  SYNCS.PHASECHK.TRANS64.TRYWAIT P1, [R6+URZ+0x17080], R17 ;  /* 0x01708011060075a7 */ /* 0x000e24000802017f */
[----:B0-----:R-:W-:Y:S05]  /*b090*/  @!P1 BRA `(.L_x_62) ;  /* 0x0000002000c89947 */ /* 0x001fea0003800000 */
.L_x_121:
[----:B------:R-:W-:Y:S01]  /*b0a0*/  ULDC UR4, c[0x0][0x430] ;  /* 0x00010c0000047ab9 */ /* 0x000fe20000000800 */
[----:B------:R-:W2:Y:S01]  /*b0b0*/  S2R R25, SR_TID.X ;  /* 0x0000000000197919 */ /* 0x000ea20000002100 */
[----:B------:R-:W-:Y:S01]  /*b0c0*/  UIADD3 UR4, -UR4, URZ, URZ ;  /* 0x0000003f04047290 */ /* 0x000fe2000fffe13f */
[----:B------:R-:W-:Y:S01]  /*b0d0*/  R2UR UR6, R22 ;  /* 0x00000000160672ca */ /* 0x000fe200000e0000 */
[----:B------:R-:W3:Y:S01]  /*b0e0*/  LDC R12, c[0x0][0x2f4] ;  /* 0x0000bd00ff0c7b82 */ /* 0x000ee20000000800 */
[C---:B------:R-:W-:Y:S02]  /*b0f0*/  LOP3.LUT P3, RZ, R16.reuse, 0x4, RZ, 0xc0, !PT ;  /* 0x0000000410ff7812 */ /* 0x040fe4000786c0ff */
[----:B------:R-:W-:Y:S01]  /*b100*/  LOP3.LUT P2, RZ, R16, 0x2, RZ, 0xc0, !PT ;  /* 0x0000000210ff7812 */ /* 0x000fe2000784c0ff */
[----:B------:R-:W-:Y:S01]  /*b110*/  IMAD R9, R10, UR4, R7 ;  /* 0x000000040a097c24 */ /* 0x000fe2000f8e0207 */
[----:B------:R-:W-:-:S04]  /*b120*/  ULDC.64 UR4, c[0x0][0x328] ;  /* 0x0000ca0000047ab9 */ /* 0x000fc80000000a00 */
[----:B------:R-:W-:-:S05]  /*b130*/  SHF.R.S32.HI R10, RZ, 0x1f, R9 ;  /* 0x0000001fff0a7819 */ /* 0x000fca0000011409 */
[----:B------:R-:W-:-:S04]  /*b140*/  IMAD R2, R10, UR4, RZ ;  /* 0x000000040a027c24 */ /* 0x000fc8000f8e02ff */
[C---:B------:R-:W-:Y:S02]  /*b150*/  IMAD R11, R9.reuse, UR5, R2 ;  /* 0x00000005090b7c24 */ /* 0x040fe4000f8e0202 */
[----:B------:R-:W-:Y:S01]  /*b160*/  IMAD.WIDE.U32 R2, R9, UR4, RZ ;  /* 0x0000000409027c25 */ /* 0x000fe2000f8e00ff */
[----:B------:R-:W-:-:S04]  /*b170*/  ULDC.64 UR4, c[0x0][0x338] ;  /* 0x0000ce0000047ab9 */ /* 0x000fc80000000a00 */
[----:B------:R-:W-:Y:S01]  /*b180*/  IADD3 R3, R3, R11, RZ ;  /* 0x0000000b03037210 */ /* 0x000fe20007ffe0ff */
[----:B------:R-:W-:Y:S02]  /*b190*/  IMAD R11, R18, UR4, RZ ;  /* 0x00000004120b7c24 */ /* 0x000fe4000f8e02ff */
[----:B--2---:R-:W-:Y:S02]  /*b1a0*/  IMAD.SHL.U32 R25, R25, 0x10, RZ ;  /* 0x0000001019197824 */ /* 0x004fe400078e00ff */
[C---:B------:R-:W-:Y:S02]  /*b1b0*/  IMAD R11, R8.reuse, UR5, R11 ;  /* 0x00000005080b7c24 */ /* 0x040fe4000f8e020b */
[----:B------:R-:W-:Y:S01]  /*b1c0*/  IMAD.WIDE.U32 R2, R8, UR4, R2 ;  /* 0x0000000408027c25 */ /* 0x000fe2000f8e0002 */
[----:B------:R-:W-:Y:S01]  /*b1d0*/  ULDC.64 UR4, c[0x0][0x330] ;  /* 0x0000cc0000047ab9 */ /* 0x000fe20000000a00 */
[----:B------:R-:W-:Y:S02]  /*b1e0*/  LOP3.LUT R25, R25, 0x10, RZ, 0xc0, !PT ;  /* 0x0000001019197812 */ /* 0x000fe400078ec0ff */
[----:B------:R-:W-:-:S02]  /*b1f0*/  IMAD.IADD R3, R3, 0x1, R11 ;  /* 0x0000000103037824 */ /* 0x000fc400078e020b */
[----:B------:R-:W-:Y:S01]  /*b200*/  IMAD.U32 R11, RZ, RZ, UR4 ;  /* 0x00000004ff0b7e24 */ /* 0x000fe2000f8e00ff */
[----:B------:R-:W-:Y:S01]  /*b210*/  UIMAD UR4, UR6, UR4, URZ ;  /* 0x00000004060472a4 */ /* 0x000fe2000f8e023f */
[----:B---3--:R-:W-:Y:S02]  /*b220*/  ISETP.GE.AND P4, PT, R25, R12, PT ;  /* 0x0000000c1900720c */ /* 0x008fe40003f86270 */
[----:B------:R-:W-:Y:S01]  /*b230*/  IMAD.WIDE.U32 R2, R11, UR42, R2 ;  /* 0x0000002a0b027c25 */ /* 0x000fe2000f8e0002 */
[----:B------:R-:W-:Y:S01]  /*b240*/  ULDC.64 UR6, c[0x0][0x318] ;  /* 0x0000c60000067ab9 */ /* 0x000fe20000000a00 */
[----:B------:R-:W-:Y:S02]  /*b250*/  UIMAD UR4, UR42, UR5, UR4 ;  /* 0x000000052a0472a4 */ /* 0x000fe4000f8e0204 */
[----:B------:R-:W-:Y:S01]  /*b260*/  IMAD.U32 R27, RZ, RZ, UR7 ;  /* 0x00000007ff1b7e24 */ /* 0x000fe2000f8e00ff */
[----:B------:R-:W-:-:S04]  /*b270*/  IADD3 R24, P1, R2, UR6, RZ ;  /* 0x0000000602187c10 */ /* 0x000fc8000ff3e0ff */
[----:B------:R-:W-:Y:S01]  /*b280*/  IADD3.X R27, R27, UR4, R3, P1, !PT ;  /* 0x000000041b1b7c10 */ /* 0x000fe20008ffe403 */
[----:B------:R-:W-:-:S03]  /*b290*/  UMOV UR4, 0xffffffff ;  /* 0xffffffff00047882 */ /* 0x000fc60000000000 */
[----:B------:R-:W-:Y:S05]  /*b2a0*/  BRA.DIV UR4, `(.L_x_63) ;  /* 0x0000002204587947 */ /* 0x000fea000b800000 */
[----:B------:R-:W2:Y:S01]  /*b2b0*/  S2R R11, SR_TID.X ;  /* 0x00000000000b7919 */ /* 0x000ea20000002100 */
[----:B------:R-:W-:Y:S01]  /*b2c0*/  IMAD R25, R5, 0x3000, R19 ;  /* 0x0000300005197824 */ /* 0x000fe200078e0213 */
[----:B------:R-:W3:Y:S04]  /*b2d0*/  SHFL.IDX PT, R2, R24, RZ, 0x1e1f ;  /* 0x001e1fff18027589 */ /* 0x000ee800000e0000 */
[----:B------:R-:W4:Y:S04]  /*b2e0*/  SHFL.IDX PT, R3, R27, RZ, 0x1e1f ;  /* 0x001e1fff1b037589 */ /* 0x000f2800000e0000 */
[----:B------:R-:W0:Y:S01]  /*b2f0*/  SHFL.IDX PT, R27, R27, 0x1, 0x1e1f ;  /* 0x003e1f001b1b7f89 */ /* 0x000e2200000e0000 */
[----:B--2---:R-:W-:-:S04]  /*b300*/  SHF.L.U32 R11, R11, 0x4, RZ ;  /* 0x000000040b0b7819 */ /* 0x004fc800000006ff */
[----:B------:R-:W-:-:S04]  /*b310*/  LOP3.LUT R11, R11, 0x10, RZ, 0xc0, !PT ;  /* 0x000000100b0b7812 */ /* 0x000fc800078ec0ff */
[----:B---3--:R-:W-:-:S05]  /*b320*/  IADD3 R2, P1, R11, R2, RZ ;  /* 0x000000020b027210 */ /* 0x008fca0007f3e0ff */
[----:B----4-:R-:W-:-:S05]  /*b330*/  IMAD.X R3, RZ, RZ, R3, P1 ;  /* 0x000000ffff037224 */ /* 0x010fca00008e0603 */
[----:B------:R-:W-:Y:S04]  /*b340*/  LDGSTS.E.BYPASS.LTC128B.128 [R25+0x6400], desc[UR38][R2.64], !P4 ;  /* 0x0640000002197fae */ /* 0x000fe8000e101d66 */
[----:B------:R-:W-:Y:S04]  /*b350*/  LDGSTS.E.BYPASS.LTC128B.128 [R25+0x7400], desc[UR38][R2.64+0x20], !P3 ;  /* 0x0740002002197fae */ /* 0x000fe8000d901d66 */
[----:B------:R2:W-:Y:S04]  /*b360*/  LDGSTS.E.BYPASS.LTC128B.128 [R25+0x8400], desc[UR38][R2.64+0x40], !P2 ;  /* 0x0840004002197fae */ /* 0x0005e8000d101d66 */
[----:B0-2---:R2:W3:Y:S02]  /*b370*/  SHFL.IDX PT, R2, R24, 0x1, 0x1e1f ;  /* 0x003e1f0018027f89 */ /* 0x0054e400000e0000 */
.L_x_127:
[----:B------:R-:W0:Y:S01]  /*b380*/  S2R R3, SR_TID.X ;  /* 0x0000000000037919 */ /* 0x000e220000002100 */
[----:B------:R-:W-:Y:S01]  /*b390*/  R2UR UR4, R6 ;  /* 0x00000000060472ca */ /* 0x000fe200000e0000 */
[----:B0-----:R-:W-:-:S05]  /*b3a0*/  IMAD.SHL.U32 R3, R3, 0x10, RZ ;  /* 0x0000001003037824 */ /* 0x001fca00078e00ff */
[----:B------:R-:W-:-:S04]  /*b3b0*/  LOP3.LUT R3, R3, 0x10, RZ, 0xc0, !PT ;  /* 0x0000001003037812 */ /* 0x000fc800078ec0ff */
[----:B---3--:R-:W-:-:S05]  /*b3c0*/  IADD3 R2, P1, R3, R2, RZ ;  /* 0x0000000203027210 */ /* 0x008fca0007f3e0ff */
        /* <DEDUP_REMOVED lines=16> */
.L_x_64:
[----:B------:R0:W-:Y:S01]  /*b4d0*/  SYNCS.ARRIVE.TRANS64.A1T0 RZ, [R6+URZ+0x17070], RZ ;  /* 0x017070ff06ff79a7 */ /* 0x0001e2000810003f */
[----:B------:R-:W-:Y:S05]  /*b4e0*/  @!P2 BRA `(.L_x_65) ;  /* 0x000000000004a947 */ /* 0x000fea0003800000 */
[----:B------:R-:W-:Y:S01]  /*b4f0*/  BPT.TRAP 0x1 ;  /* 0x000000040000795c */ /* 0x000fe20000300000 */
.L_x_65:
[----:B------:R-:W3:Y:S02]  /*b500*/  SYNCS.PHASECHK.TRANS64.TRYWAIT P1, [R6+URZ+0x17040], R17 ;  /* 0x01704011060075a7 */ /* 0x000ee4000802017f */
[----:B---3--:R-:W-:Y:S05]  /*b510*/  @!P1 BRA `(.L_x_66) ;  /* 0x0000002000589947 */ /* 0x008fea0003800000 */
.L_x_128:
[----:B--2---:R-:W2:Y:S01]  /*b520*/  S2R R24, SR_TID.X ;  /* 0x0000000000187919 */ /* 0x004ea20000002100 */
[----:B------:R-:W-:Y:S01]  /*b530*/  ULDC.64 UR4, c[0x0][0x300] ;  /* 0x0000c00000047ab9 */ /* 0x000fe20000000a00 */
[----:B------:R-:W-:Y:S01]  /*b540*/  R2UR UR6, R22 ;  /* 0x00000000160672ca */ /* 0x000fe200000e0000 */
[----:B------:R-:W-:Y:S01]  /*b550*/  IMAD R10, R10, UR4, RZ ;  /* 0x000000040a0a7c24 */ /* 0x000fe2000f8e02ff */
[----:B------:R-:W4:Y:S01]  /*b560*/  LDC R12, c[0x0][0x2f4] ;  /* 0x0000bd00ff0c7b82 */ /* 0x000f220000000800 */
[C---:B------:R-:W-:Y:S01]  /*b570*/  IMAD.WIDE.U32 R2, R9.reuse, UR4, RZ ;  /* 0x0000000409027c25 */ /* 0x040fe2000f8e00ff */
[C---:B------:R-:W-:Y:S02]  /*b580*/  LOP3.LUT P3, RZ, R16.reuse, 0x4, RZ, 0xc0, !PT ;  /* 0x0000000410ff7812 */ /* 0x040fe4000786c0ff */
[----:B------:R-:W-:Y:S01]  /*b590*/  LOP3.LUT P2, RZ, R16, 0x2, RZ, 0xc0, !PT ;  /* 0x0000000210ff7812 */ /* 0x000fe2000784c0ff */
[----:B------:R-:W-:Y:S01]  /*b5a0*/  IMAD R11, R9, UR5, R10 ;  /* 0x00000005090b7c24 */ /* 0x000fe2000f8e020a */
[----:B------:R-:W-:-:S02]  /*b5b0*/  ULDC.64 UR4, c[0x0][0x310] ;  /* 0x0000c40000047ab9 */ /* 0x000fc40000000a00 */
[----:B------:R-:W-:Y:S02]  /*b5c0*/  IMAD R9, R18, UR4, RZ ;  /* 0x0000000412097c24 */ /* 0x000fe4000f8e02ff */
[----:B------:R-:W-:Y:S02]  /*b5d0*/  IADD3 R3, R3, R11, RZ ;  /* 0x0000000b03037210 */ /* 0x000fe40007ffe0ff */
[C---:B------:R-:W-:Y:S02]  /*b5e0*/  IMAD R9, R8.reuse, UR5, R9 ;  /* 0x0000000508097c24 */ /* 0x040fe4000f8e0209 */
[----:B------:R-:W-:Y:S01]  /*b5f0*/  IMAD.WIDE.U32 R2, R8, UR4, R2 ;  /* 0x0000000408027c25 */ /* 0x000fe2000f8e0002 */
[----:B------:R-:W-:-:S03]  /*b600*/  ULDC.64 UR4, c[0x0][0x308] ;  /* 0x0000c20000047ab9 */ /* 0x000fc60000000a00 */
[----:B------:R-:W-:Y:S02]  /*b610*/  IMAD.IADD R3, R3, 0x1, R9 ;  /* 0x0000000103037824 */ /* 0x000fe400078e0209 */
[----:B------:R-:W-:Y:S01]  /*b620*/  IMAD.U32 R9, RZ, RZ, UR4 ;  /* 0x00000004ff097e24 */ /* 0x000fe2000f8e00ff */
[----:B------:R-:W-:-:S03]  /*b630*/  UIMAD UR4, UR6, UR4, URZ ;  /* 0x00000004060472a4 */ /* 0x000fc6000f8e023f */
[----:B------:R-:W-:Y:S01]  /*b640*/  IMAD.WIDE.U32 R2, R9, UR42, R2 ;  /* 0x0000002a09027c25 */ /* 0x000fe2000f8e0002 */
[----:B------:R-:W-:Y:S01]  /*b650*/  ULDC.64 UR6, c[0x0][0x2e8] ;  /* 0x0000ba0000067ab9 */ /* 0x000fe20000000a00 */
[----:B------:R-:W-:Y:S02]  /*b660*/  UIMAD UR4, UR42, UR5, UR4 ;  /* 0x000000052a0472a4 */ /* 0x000fe4000f8e0204 */
[----:B------:R-:W-:Y:S01]  /*b670*/  IMAD.U32 R9, RZ, RZ, UR7 ;  /* 0x00000007ff097e24 */ /* 0x000fe2000f8e00ff */
[----:B------:R-:W-:Y:S01]  /*b680*/  IADD3 R8, P1, R2, UR6, RZ ;  /* 0x0000000602087c10 */ /* 0x000fe2000ff3e0ff */
[----:B--2---:R-:W-:-:S03]  /*b690*/  IMAD.SHL.U32 R24, R24, 0x10, RZ ;  /* 0x0000001018187824 */ /* 0x004fc600078e00ff */
[----:B------:R-:W-:Y:S01]  /*b6a0*/  IADD3.X R10, R9, UR4, R3, P1, !PT ;  /* 0x00000004090a7c10 */ /* 0x000fe20008ffe403 */
[----:B------:R-:W-:Y:S01]  /*b6b0*/  UMOV UR4, 0xffffffff ;  /* 0xffffffff00047882 */ /* 0x000fe20000000000 */
[----:B------:R-:W-:-:S04]  /*b6c0*/  LOP3.LUT R24, R24, 0x10, RZ, 0xc0, !PT ;  /* 0x0000001018187812 */ /* 0x000fc800078ec0ff */
[----:B----4-:R-:W-:Y:S01]  /*b6d0*/  ISETP.GE.AND P4, PT, R24, R12, PT ;  /* 0x0000000c1800720c */ /* 0x010fe20003f86270 */
[----:B------:R-:W-:-:S12]  /*b6e0*/  BRA.DIV UR4, `(.L_x_67) ;  /* 0x0000001e04f87947 */ /* 0x000fd8000b800000 */
[----:B-1----:R-:W1:Y:S01]  /*b6f0*/  SHFL.IDX PT, R14, R8, RZ, 0x1e1f ;  /* 0x001e1fff080e7589 */ /* 0x002e6200000e0000 */
[----:B------:R-:W-:-:S03]  /*b700*/  IMAD R9, R5, 0x3000, R26 ;  /* 0x0000300005097824 */ /* 0x000fc600078e021a */
[----:B------:R-:W2:Y:S01]  /*b710*/  SHFL.IDX PT, R3, R10, RZ, 0x1e1f ;  /* 0x001e1fff0a037589 */ /* 0x000ea200000e0000 */
[----:B------:R-:W-:-:S03]  /*b720*/  VIADD R9, R9, UR44 ;  /* 0x0000002c09097c36 */ /* 0x000fc60008000000 */
[----:B------:R-:W4:Y:S01]  /*b730*/  SHFL.IDX PT, R10, R10, 0x1, 0x1e1f ;  /* 0x003e1f000a0a7f89 */ /* 0x000f2200000e0000 */
[----:B-1----:R-:W-:-:S03]  /*b740*/  IADD3 R2, P1, R24, R14, RZ ;  /* 0x0000000e18027210 */ /* 0x002fc60007f3e0ff */
[----:B------:R1:W0:Y:S01]  /*b750*/  SHFL.IDX PT, R14, R8, 0x1, 0x1e1f ;  /* 0x003e1f00080e7f89 */ /* 0x00022200000e0000 */
[----:B--2---:R-:W-:-:S05]  /*b760*/  IADD3.X R3, RZ, R3, RZ, P1, !PT ;  /* 0x00000003ff037210 */ /* 0x004fca0000ffe4ff */
[----:B------:R1:W-:Y:S04]  /*b770*/  LDGSTS.E.BYPASS.LTC128B.128 [R9+0x10c00], desc[UR38][R2.64], !P4 ;  /* 0x10c0000002097fae */ /* 0x0003e8000e101d66 */
[----:B------:R1:W-:Y:S04]  /*b780*/  LDGSTS.E.BYPASS.LTC128B.128 [R9+0x11c00], desc[UR38][R2.64+0x20], !P3 ;  /* 0x11c0002002097fae */ /* 0x0003e8000d901d66 */
[----:B----4-:R1:W-:Y:S02]  /*b790*/  LDGSTS.E.BYPASS.LTC128B.128 [R9+0x12c00], desc[UR38][R2.64+0x40], !P2 ;  /* 0x12c0004002097fae */ /* 0x0103e4000d101d66 */
.L_x_134:
[----:B01----:R-:W-:Y:S02]  /*b7a0*/  IADD3 R2, P1, R24, R14, RZ ;  /* 0x0000000e18027210 */ /* 0x003fe40007f3e0ff */
[----:B------:R-:W-:-:S03]  /*b7b0*/  R2UR UR4, R6 ;  /* 0x00000000060472ca */ /* 0x000fc600000e0000 */
        /* <DEDUP_REMOVED lines=16> */
.L_x_68:
[----:B------:R-:W-:Y:S01]  /*b8c0*/  IMAD.U32 R2, RZ, RZ, UR41 ;  /* 0x00000029ff027e24 */ /* 0x000fe2000f8e00ff */
[----:B------:R0:W-:Y:S04]  /*b8d0*/  SYNCS.ARRIVE.TRANS64.A1T0 RZ, [R6+URZ+0x17030], RZ ;  /* 0x017030ff06ff79a7 */ /* 0x0001e8000810003f */
[----:B------:R-:W-:-:S04]  /*b8e0*/  LOP3.LUT R2, R2, 0x1, RZ, 0xfc, !PT ;  /* 0x0000000102027812 */ /* 0x000fc800078efcff */
[----:B------:R-:W-:-:S13]  /*b8f0*/  ISETP.NE.AND P1, PT, R2, 0x3, PT ;  /* 0x000000030200780c */ /* 0x000fda0003f25270 */
[----:B0-----:R-:W-:Y:S05]  /*b900*/  @!P1 BRA `(.L_x_69) ;  /* 0x0000000000049947 */ /* 0x001fea0003800000 */
[----:B------:R-:W-:Y:S01]  /*b910*/  BPT.TRAP 0x1 ;  /* 0x000000040000795c */ /* 0x000fe20000300000 */
.L_x_69:
[----:B------:R-:W-:Y:S02]  /*b920*/  LOP3.LUT R3, R4, 0x1, RZ, 0x3c, !PT ;  /* 0x0000000104037812 */ /* 0x000fe400078e3cff */
[----:B------:R-:W-:Y:S02]  /*b930*/  LEA R2, R0, UR44, 0x3 ;  /* 0x0000002c00027c11 */ /* 0x000fe4000f8e18ff */
[----:B------:R-:W-:-:S04]  /*b940*/  SHF.L.U32 R3, R3, 0x1f, RZ ;  /* 0x0000001f03037819 */ /* 0x000fc800000006ff */
[----:B------:R-:W0:Y:S02]  /*b950*/  SYNCS.PHASECHK.TRANS64.TRYWAIT P2, [R2+URZ+0x17070], R3 ;  /* 0x01707003020075a7 */ /* 0x000e24000804017f */
[----:B0-----:R-:W-:Y:S05]  /*b960*/  @!P2 BRA `(.L_x_70) ;  /* 0x0000001c00f0a947 */ /* 0x001fea0003800000 */
.L_x_135:
[----:B------:R-:W-:-:S06]  /*b970*/  ULOP3.LUT UR4, UR41, 0x2, URZ, 0xfc, !UPT ;  /* 0x0000000229047892 */ /* 0x000fcc000f8efc3f */
[----:B---3--:R-:W-:-:S04]  /*b980*/  MOV R6, UR4 ;  /* 0x0000000400067c02 */ /* 0x008fc80008000f00 */
[----:B------:R-:W-:-:S13]  /*b990*/  ISETP.NE.AND P2, PT, R6, 0x3, PT ;  /* 0x000000030600780c */ /* 0x000fda0003f45270 */
[----:B------:R-:W-:Y:S05]  /*b9a0*/  @!P2 BRA `(.L_x_71) ;  /* 0x000000000004a947 */ /* 0x000fea0003800000 */
[----:B------:R-:W-:Y:S01]  /*b9b0*/  BPT.TRAP 0x1 ;  /* 0x000000040000795c */ /* 0x000fe20000300000 */
.L_x_71:
[----:B0-----:R-:W-:Y:S01]  /*b9c0*/  SHF.L.U32 R3, R4, 0x1f, RZ ;  /* 0x0000001f04037819 */ /* 0x001fe200000006ff */
[----:B------:R-:W-:-:S03]  /*b9d0*/  IMAD R4, R0, 0x3000, RZ ;  /* 0x0000300000047824 */ /* 0x000fc600078e02ff */
[----:B------:R-:W0:Y:S02]  /*b9e0*/  SYNCS.PHASECHK.TRANS64.TRYWAIT P2, [R2+URZ+0x17060], R3 ;  /* 0x01706003020075a7 */ /* 0x000e24000804017f */
[----:B0-----:R-:W-:Y:S05]  /*b9f0*/  @!P2 BRA `(.L_x_72) ;  /* 0x0000001c00e0a947 */ /* 0x001fea0003800000 */
.L_x_136:
[----:B------:R-:W2:Y:S04]  /*ba00*/  LDL R0, [R1+0x4] ;  /* 0x0000040001007983 */ /* 0x000ea80000100800 */
[----:B------:R-:W3:Y:S01]  /*ba10*/  LDL R6, [R1] ;  /* 0x0000000001067983 */ /* 0x000ee20000100800 */
[----:B------:R-:W-:Y:S05]  /*ba20*/  WARPSYNC.ALL ;  /* 0x0000000000007948 */ /* 0x000fea0003800000 */
[----:B0-----:R-:W-:Y:S01]  /*ba30*/  LOP3.LUT R3, R4, R29, RZ, 0xfc, !PT ;  /* 0x0000001d04037212 */ /* 0x001fe200078efcff */
[----:B------:R-:W-:-:S04]  /*ba40*/  ULOP3.LUT UR4, UR41, 0x2, URZ, 0xfc, !UPT ;  /* 0x0000000229047892 */ /* 0x000fc8000f8efc3f */
[----:B------:R-:W-:Y:S01]  /*ba50*/  VIADD R3, R3, UR44 ;  /* 0x0000002c03037c36 */ /* 0x000fe20008000000 */
[----:B--2---:R-:W-:-:S05]  /*ba60*/  LOP3.LUT R0, R4, R0, RZ, 0xfc, !PT ;  /* 0x0000000004007212 */ /* 0x004fca00078efcff */
[----:B------:R-:W0:Y:S02]  /*ba70*/  LDSM.16.MT88.4 R8, [R0+UR44+0x6400] ;  /* 0x0064002c0008783b */ /* 0x000e240008004200 */
[C-C-:B0-----:R-:W-:Y:S02]  /*ba80*/  PRMT R12, R8.reuse, 0x6420, R9.reuse ;  /* 0x00006420080c7816 */ /* 0x141fe40000000009 */
[----:B------:R-:W-:Y:S02]  /*ba90*/  PRMT R13, R8, 0x7531, R9 ;  /* 0x00007531080d7816 */ /* 0x000fe40000000009 */
[C-C-:B------:R-:W-:Y:S02]  /*baa0*/  PRMT R14, R10.reuse, 0x6420, R11.reuse ;  /* 0x000064200a0e7816 */ /* 0x140fe4000000000b */
[----:B------:R-:W-:-:S05]  /*bab0*/  PRMT R15, R10, 0x7531, R11 ;  /* 0x000075310a0f7816 */ /* 0x000fca000000000b */
[----:B------:R-:W-:Y:S04]  /*bac0*/  STSM.16.M88.4 [R3+0x400], R12 ;  /* 0x0004000c03007844 */ /* 0x000fe80000000200 */
[----:B------:R-:W0:Y:S02]  /*bad0*/  LDSM.16.MT88.4 R8, [R0+UR44+0x7400] ;  /* 0x0074002c0008783b */ /* 0x000e240008004200 */
[C-C-:B0-----:R-:W-:Y:S02]  /*bae0*/  PRMT R12, R8.reuse, 0x6420, R9.reuse ;  /* 0x00006420080c7816 */ /* 0x141fe40000000009 */
[----:B------:R-:W-:Y:S02]  /*baf0*/  PRMT R13, R8, 0x7531, R9 ;  /* 0x00007531080d7816 */ /* 0x000fe40000000009 */
[----:B------:R-:W-:-:S02]  /*bb00*/  PRMT R14, R10, 0x6420, R11 ;  /* 0x000064200a0e7816 */ /* 0x000fc4000000000b */
[----:B------:R-:W-:-:S05]  /*bb10*/  PRMT R15, R10, 0x7531, R11 ;  /* 0x000075310a0f7816 */ /* 0x000fca000000000b */
[----:B------:R-:W-:Y:S04]  /*bb20*/  STSM.16.M88.4 [R3+0x1400], R12 ;  /* 0x0014000c03007844 */ /* 0x000fe80000000200 */
[----:B------:R-:W0:Y:S02]  /*bb30*/  LDSM.16.MT88.4 R8, [R0+UR44+0x8400] ;  /* 0x0084002c0008783b */ /* 0x000e240008004200 */
[C-C-:B0-----:R-:W-:Y:S02]  /*bb40*/  PRMT R12, R8.reuse, 0x6420, R9.reuse ;  /* 0x00006420080c7816 */ /* 0x141fe40000000009 */
[----:B------:R-:W-:Y:S02]  /*bb50*/  PRMT R13, R8, 0x7531, R9 ;  /* 0x00007531080d7816 */ /* 0x000fe40000000009 */
[----:B------:R-:W-:-:S02]  /*bb60*/  PRMT R14, R10, 0x6420, R11 ;  /* 0x000064200a0e7816 */ /* 0x000fc4000000000b */
[----:B------:R-:W-:-:S05]  /*bb70*/  PRMT R15, R10, 0x7531, R11 ;  /* 0x000075310a0f7816 */ /* 0x000fca000000000b */
[----:B------:R3:W-:Y:S04]  /*bb80*/  STSM.16.M88.4 [R3+0x2400], R12 ;  /* 0x0024000c03007844 */ /* 0x0007e80000000200 */
[----:B------:R-:W0:Y:S01]  /*bb90*/  LDSM.16.MT88.4 R8, [R0+UR44+0x6c00] ;  /* 0x006c002c0008783b */ /* 0x000e220008004200 */
[----:B---3--:R-:W-:Y:S01]  /*bba0*/  IADD3 R3, R6, 0x400, R3 ;  /* 0x0000040006037810 */ /* 0x008fe20007ffe003 */
[----:B------:R-:W-:-:S05]  /*bbb0*/  IMAD.U32 R6, RZ, RZ, UR4 ;  /* 0x00000004ff067e24 */ /* 0x000fca000f8e00ff */
[----:B------:R-:W-:Y:S02]  /*bbc0*/  ISETP.NE.AND P2, PT, R6, 0x3, PT ;  /* 0x000000030600780c */ /* 0x000fe40003f45270 */
[C-C-:B0-----:R-:W-:Y:S02]  /*bbd0*/  PRMT R12, R8.reuse, 0x6420, R9.reuse ;  /* 0x00006420080c7816 */ /* 0x141fe40000000009 */
[----:B------:R-:W-:Y:S02]  /*bbe0*/  PRMT R13, R8, 0x7531, R9 ;  /* 0x00007531080d7816 */ /* 0x000fe40000000009 */
[C-C-:B------:R-:W-:Y:S02]  /*bbf0*/  PRMT R14, R10.reuse, 0x6420, R11.reuse ;  /* 0x000064200a0e7816 */ /* 0x140fe4000000000b */
[----:B------:R-:W-:-:S05]  /*bc00*/  PRMT R15, R10, 0x7531, R11 ;  /* 0x000075310a0f7816 */ /* 0x000fca000000000b */
[----:B------:R-:W-:Y:S04]  /*bc10*/  STSM.16.M88.4 [R3], R12 ;  /* 0x0000000c03007844 */ /* 0x000fe80000000200 */
        /* <DEDUP_REMOVED lines=11> */
[----:B------:R0:W-:Y:S01]  /*bcd0*/  STSM.16.M88.4 [R3+0x2000], R12 ;  /* 0x0020000c03007844 */ /* 0x0001e20000000200 */
[----:B------:R-:W-:Y:S01]  /*bce0*/  @!PT LDS RZ, [RZ] ;  /* 0x00000000fffff984 */ /* 0x000fe20000000800 */
[----:B------:R-:W-:Y:S01]  /*bcf0*/  @!PT LDS RZ, [RZ] ;  /* 0x00000000fffff984 */ /* 0x000fe20000000800 */
[----:B------:R-:W-:Y:S01]  /*bd00*/  @!PT LDS RZ, [RZ] ;  /* 0x00000000fffff984 */ /* 0x000fe20000000800 */
[----:B------:R-:W-:Y:S01]  /*bd10*/  @!PT LDS RZ, [RZ] ;  /* 0x00000000fffff984 */ /* 0x000fe20000000800 */
[----:B------:R1:W-:Y:S06]  /*bd20*/  MEMBAR.ALL.CTA ;  /* 0x0000000000007992 */ /* 0x0003ec0000008000 */
[----:B-1----:R-:W1:Y:S01]  /*bd30*/  FENCE.VIEW.ASYNC.S ;  /* 0x00000000000073c6 */ /* 0x002e620000000000 */
[----:B------:R-:W-:Y:S05]  /*bd40*/  @!P2 BRA `(.L_x_73) ;  /* 0x000000000004a947 */ /* 0x000fea0003800000 */
[----:B------:R-:W-:Y:S01]  /*bd50*/  BPT.TRAP 0x1 ;  /* 0x000000040000795c */ /* 0x000fe20000300000 */
.L_x_73:
[----:B-1----:R1:W-:Y:S01]  /*bd60*/  SYNCS.ARRIVE.TRANS64.A1T0 RZ, [R2+URZ+0x17050], RZ ;  /* 0x017050ff02ff79a7 */ /* 0x0023e2000810003f */
[----:B------:R-:W-:Y:S06]  /*bd70*/  BAR.SYNC.DEFER_BLOCKING 0x2, 0x80 ;  /* 0x0082000000007b1d */ /* 0x000fec0000010000 */
[----:B------:R-:W-:Y:S05]  /*bd80*/  @!P1 BRA `(.L_x_74) ;  /* 0x0000000000049947 */ /* 0x000fea0003800000 */
[----:B------:R-:W-:Y:S01]  /*bd90*/  BPT.TRAP 0x1 ;  /* 0x000000040000795c */ /* 0x000fe20000300000 */
.L_x_74:
[----:B------:R-:W2:Y:S01]  /*bda0*/  S2R R0, SR_CgaCtaId ;  /* 0x0000000000007919 */ /* 0x000ea20000008800 */
[----:B-1----:R-:W-:Y:S02]  /*bdb0*/  VIADD R2, R2, 0x17080 ;  /* 0x0001708002027836 */ /* 0x002fe40000000000 */
[----:B------:R-:W-:Y:S02]  /*bdc0*/  VIADD R7, R7, 0xffffff80 ;  /* 0xffffff8007077836 */ /* 0x000fe40000000000 */
[----:B------:R-:W-:Y:S01]  /*bdd0*/  IMAD.MOV.U32 R4, RZ, RZ, R20 ;  /* 0x000000ffff047224 */ /* 0x000fe200078e0014 */
[----:B--2---:R-:W-:Y:S02]  /*bde0*/  PRMT R2, R0, 0x654, R2 ;  /* 0x0000065400027816 */ /* 0x004fe40000000002 */
[----:B------:R-:W-:Y:S02]  /*bdf0*/  MOV R0, R5 ;  /* 0x0000000500007202 */ /* 0x000fe40000000f00 */
[----:B------:R2:W-:Y:S01]  /*be00*/  SYNCS.ARRIVE.TRANS64.RED.A1T0 RZ, [R2+URZ], RZ ;  /* 0x000000ff02ff79a7 */ /* 0x0005e2000810043f */
[----:B------:R-:W-:Y:S05]  /*be10*/  @P0 BRA `(.L_x_75) ;  /* 0xfffffff000140947 */ /* 0x000fea000383ffff */
[----:B------:R-:W-:Y:S05]  /*be20*/  BRA `(.L_x_76) ;  /* 0x0000000000047947 */ /* 0x000fea0003800000 */
.L_x_60:
[----:B0-----:R-:W-:-:S07]  /*be30*/  IMAD.MOV.U32 R5, RZ, RZ, RZ ;  /* 0x000000ffff057224 */ /* 0x001fce00078e00ff */
.L_x_76:
[----:B------:R-:W-:-:S06]  /*be40*/  ULOP3.LUT UR4, UR41, 0x1, URZ, 0xfc, !UPT ;  /* 0x0000000129047892 */ /* 0x000fcc000f8efc3f */
[----:B------:R-:W-:-:S05]  /*be50*/  IMAD.U32 R0, RZ, RZ, UR4 ;  /* 0x00000004ff007e24 */ /* 0x000fca000f8e00ff */
[----:B------:R-:W-:-:S13]  /*be60*/  ISETP.NE.AND P1, PT, R0, 0x3, PT ;  /* 0x000000030000780c */ /* 0x000fda0003f25270 */
[----:B------:R-:W-:Y:S05]  /*be70*/  @!P1 BRA `(.L_x_77) ;  /* 0x0000000000049947 */ /* 0x000fea0003800000 */
[----:B------:R-:W-:Y:S01]  /*be80*/  BPT.TRAP 0x1 ;  /* 0x000000040000795c */ /* 0x000fe20000300000 */
.L_x_77:
[----:B0-2---:R-:W-:Y:S01]  /*be90*/  LOP3.LUT R3, R20, 0x1, RZ, 0x3c, !PT ;  /* 0x0000000114037812 */ /* 0x005fe200078e3cff */
[----:B------:R-:W-:Y:S01]  /*bea0*/  BSSY B0, `(.L_x_78) ;  /* 0x0000005000007945 */ /* 0x000fe20003800000 */
[----:B------:R-:W-:Y:S02]  /*beb0*/  LEA R2, R5, UR44, 0x3 ;  /* 0x0000002c05027c11 */ /* 0x000fe4000f8e18ff */
[----:B------:R-:W-:-:S04]  /*bec0*/  SHF.L.U32 R3, R3, 0x1f, RZ ;  /* 0x0000001f03037819 */ /* 0x000fc800000006ff */
[----:B------:R-:W0:Y:S02]  /*bed0*/  SYNCS.PHASECHK.TRANS64.TRYWAIT P0, [R2+URZ+0x17070], R3 ;  /* 0x01707003020075a7 */ /* 0x000e24000800017f */
[----:B0-----:R-:W-:Y:S05]  /*bee0*/  @!P0 BRA `(.L_x_79) ;  /* 0x0000001800b88947 */ /* 0x001fea0003800000 */
.L_x_137:
[----:B------:R-:W-:Y:S05]  /*bef0*/  BSYNC B0 ;  /* 0x0000000000007941 */ /* 0x000fea0003800000 */
.L_x_78:
[----:B------:R-:W-:-:S06]  /*bf00*/  ULOP3.LUT UR4, UR41, 0x2, URZ, 0xfc, !UPT ;  /* 0x0000000229047892 */ /* 0x000fcc000f8efc3f */
[----:B------:R-:W-:-:S05]  /*bf10*/  IMAD.U32 R0, RZ, RZ, UR4 ;  /* 0x00000004ff007e24 */ /* 0x000fca000f8e00ff */
[----:B------:R-:W-:-:S13]  /*bf20*/  ISETP.NE.AND P0, PT, R0, 0x3, PT ;  /* 0x000000030000780c */ /* 0x000fda0003f05270 */
[----:B------:R-:W-:Y:S05]  /*bf30*/  @!P0 BRA `(.L_x_80) ;  /* 0x0000000000048947 */ /* 0x000fea0003800000 */
[----:B------:R-:W-:Y:S01]  /*bf40*/  BPT.TRAP 0x1 ;  /* 0x000000040000795c */ /* 0x000fe20000300000 */
.L_x_80:
[----:B------:R-:W2:Y:S01]  /*bf50*/  LDL.LU R0, [R1+0x4] ;  /* 0x0000040001007983 */ /* 0x000ea20000300800 */
[----:B0-----:R-:W-:Y:S01]  /*bf60*/  SHF.L.U32 R3, R20, 0x1f, RZ ;  /* 0x0000001f14037819 */ /* 0x001fe200000006ff */
[----:B------:R-:W-:-:S03]  /*bf70*/  IMAD R4, R5, 0x3000, RZ ;  /* 0x0000300005047824 */ /* 0x000fc600078e02ff */
[----:B------:R-:W0:Y:S02]  /*bf80*/  SYNCS.PHASECHK.TRANS64.TRYWAIT P0, [R2+URZ+0x17060], R3 ;  /* 0x01706003020075a7 */ /* 0x000e24000800017f */
[----:B--2---:R-:W-:Y:S01]  /*bf90*/  LOP3.LUT R0, R4, R0, RZ, 0xfc, !PT ;  /* 0x0000000004007212 */ /* 0x004fe200078efcff */
[----:B0-----:R-:W-:Y:S06]  /*bfa0*/  @!P0 BRA `(.L_x_81) ;  /* 0x00000018009c8947 */ /* 0x001fec0003800000 */
.L_x_138:
[----:B------:R-:W2:Y:S01]  /*bfb0*/  LDL.LU R6, [R1] ;  /* 0x0000000001067983 */ /* 0x000ea20000300800 */
[----:B------:R-:W-:Y:S05]  /*bfc0*/  WARPSYNC.ALL ;  /* 0x0000000000007948 */ /* 0x000fea0003800000 */
[----:B------:R-:W3:Y:S01]  /*bfd0*/  LDSM.16.MT88.4 R8, [R0+UR44+0x6400] ;  /* 0x0064002c0008783b */ /* 0x000ee20008004200 */
[----:B0-----:R-:W-:Y:S01]  /*bfe0*/  LOP3.LUT R3, R4, R29, RZ, 0xfc, !PT ;  /* 0x0000001d04037212 */ /* 0x001fe200078efcff */
[----:B------:R-:W-:-:S03]  /*bff0*/  ULOP3.LUT UR4, UR41, 0x2, URZ, 0xfc, !UPT ;  /* 0x0000000229047892 */ /* 0x000fc6000f8efc3f */
[----:B------:R-:W-:Y:S02]  /*c000*/  IADD3 R3, R3, UR44, RZ ;  /* 0x0000002c03037c10 */ /* 0x000fe4000fffe0ff */
[C-C-:B---3--:R-:W-:Y:S02]  /*c010*/  PRMT R12, R8.reuse, 0x6420, R9.reuse ;  /* 0x00006420080c7816 */ /* 0x148fe40000000009 */
[----:B------:R-:W-:Y:S02]  /*c020*/  PRMT R13, R8, 0x7531, R9 ;  /* 0x00007531080d7816 */ /* 0x000fe40000000009 */
[C-C-:B-1----:R-:W-:Y:S02]  /*c030*/  PRMT R14, R10.reuse, 0x6420, R11.reuse ;  /* 0x000064200a0e7816 */ /* 0x142fe4000000000b */
        /* <DEDUP_REMOVED lines=18> */
[----:B------:R-:W-:Y:S02]  /*c160*/  PRMT R15, R10, 0x7531, R11 ;  /* 0x000075310a0f7816 */ /* 0x000fe4000000000b */
[----:B--2---:R-:W-:Y:S01]  /*c170*/  IADD3 R3, R6, 0x400, R3 ;  /* 0x0000040006037810 */ /* 0x004fe20007ffe003 */
[----:B------:R-:W-:-:S04]  /*c180*/  IMAD.U32 R6, RZ, RZ, UR4 ;  /* 0x00000004ff067e24 */ /* 0x000fc8000f8e00ff */
[----:B------:R-:W-:Y:S01]  /*c190*/  STSM.16.M88.4 [R3], R12 ;  /* 0x0000000c03007844 */ /* 0x000fe20000000200 */
[----:B------:R-:W-:-:S03]  /*c1a0*/  ISETP.NE.AND P0, PT, R6, 0x3, PT ;  /* 0x000000030600780c */ /* 0x000fc60003f05270 */
        /* <DEDUP_REMOVED lines=20> */
.L_x_82:
[----:B-1----:R1:W-:Y:S01]  /*c2f0*/  SYNCS.ARRIVE.TRANS64.A1T0 RZ, [R2+URZ+0x17050], RZ ;  /* 0x017050ff02ff79a7 */ /* 0x0023e2000810003f */
[----:B------:R-:W-:Y:S06]  /*c300*/  BAR.SYNC.DEFER_BLOCKING 0x2, 0x80 ;  /* 0x0082000000007b1d */ /* 0x000fec0000010000 */
[----:B------:R-:W-:Y:S05]  /*c310*/  @!P1 BRA `(.L_x_83) ;  /* 0x0000000000049947 */ /* 0x000fea0003800000 */
[----:B------:R-:W-:Y:S01]  /*c320*/  BPT.TRAP 0x1 ;  /* 0x000000040000795c */ /* 0x000fe20000300000 */
.L_x_83:
[----:B------:R-:W2:Y:S01]  /*c330*/  S2R R0, SR_CgaCtaId ;  /* 0x0000000000007919 */ /* 0x000ea20000008800 */
[----:B-1----:R-:W-:-:S05]  /*c340*/  VIADD R2, R2, 0x17080 ;  /* 0x0001708002027836 */ /* 0x002fca0000000000 */
[----:B--2---:R-:W-:Y:S01]  /*c350*/  PRMT R2, R0, 0x654, R2 ;  /* 0x0000065400027816 */ /* 0x004fe20000000002 */
[----:B------:R-:W-:-:S03]  /*c360*/  VIADD R0, R5, 0x1 ;  /* 0x0000000105007836 */ /* 0x000fc60000000000 */
[----:B------:R1:W-:Y:S02]  /*c370*/  SYNCS.ARRIVE.TRANS64.RED.A1T0 RZ, [R2+URZ], RZ ;  /* 0x000000ff02ff79a7 */ /* 0x0003e4000810043f */
[----:B------:R-:W-:-:S04]  /*c380*/  ISETP.NE.AND P0, PT, R0, 0x2, PT ;  /* 0x000000020000780c */ /* 0x000fc80003f05270 */
[----:B0-----:R-:W-:Y:S01]  /*c390*/  SEL R3, RZ, 0x1, P0 ;  /* 0x00000001ff037807 */ /* 0x001fe20000000000 */
[----:B-1----:R-:W-:Y:S01]  /*c3a0*/  IMAD.MOV.U32 R2, RZ, RZ, RZ ;  /* 0x000000ffff027224 */ /* 0x002fe200078e00ff */
[----:B------:R-:W-:Y:S02]  /*c3b0*/  SEL R0, R0, RZ, P0 ;  /* 0x000000ff00007207 */ /* 0x000fe40000000000 */
[----:B------:R-:W-:-:S07]  /*c3c0*/  LOP3.LUT R20, R20, R3, RZ, 0x3c, !PT ;  /* 0x0000000314147212 */ /* 0x000fce00078e3cff */
.L_x_40:
[----:B------:R-:W0:Y:S01]  /*c3d0*/  S2R R4, SR_CgaCtaId ;  /* 0x0000000000047919 */ /* 0x000e220000008800 */
[----:B------:R-:W-:Y:S02]  /*c3e0*/  MOV R3, 0x400 ;  /* 0x0000040000037802 */ /* 0x000fe40000000f00 */
[----:B------:R-:W-:Y:S02]  /*c3f0*/  SHF.L.U32 R2, R2, 0x1f, RZ ;  /* 0x0000001f02027819 */ /* 0x000fe400000006ff */
[----:B0-----:R-:W-:-:S04]  /*c400*/  LEA R7, R4, R3, 0x18 ;  /* 0x0000000304077211 */ /* 0x001fc800078ec0ff */
[----:B------:R-:W0:Y:S02]  /*c410*/  SYNCS.PHASECHK.TRANS64.TRYWAIT P0, [R7+URZ+0x17020], R2 ;  /* 0x01702002070075a7 */ /* 0x000e24000800017f */
[----:B0-----:R-:W-:Y:S05]  /*c420*/  @!P0 BRA `(.L_x_84) ;  /* 0x0000001400908947 */ /* 0x001fea0003800000 */
.L_x_139:
[----:B------:R-:W1:Y:S02]  /*c430*/  S2R R3, SR_TID.X ;  /* 0x0000000000037919 */ /* 0x000e640000002100 */
[----:B-1----:R-:W-:-:S04]  /*c440*/  SHF.R.U32.HI R3, RZ, 0x5, R3 ;  /* 0x00000005ff037819 */ /* 0x002fc80000011603 */
[----:B------:R-:W-:-:S05]  /*c450*/  LOP3.LUT R3, R3, 0x3, RZ, 0xc0, !PT ;  /* 0x0000000303037812 */ /* 0x000fca00078ec0ff */
[----:B0-----:R-:W0:Y:S02]  /*c460*/  SHFL.IDX PT, R2, R3, RZ, 0x1f ;  /* 0x00001fff03027589 */ /* 0x001e2400000e0000 */
[----:B0-----:R-:W-:-:S13]  /*c470*/  ISETP.NE.AND P0, PT, R2, RZ, PT ;  /* 0x000000ff0200720c */ /* 0x001fda0003f05270 */
[----:B------:R-:W-:Y:S05]  /*c480*/  @P0 BRA `(.L_x_8) ;  /* 0x0000000000a00947 */ /* 0x000fea0003800000 */
[----:B------:R-:W-:-:S13]  /*c490*/  ELECT P0, URZ, PT ;  /* 0x00000000003f782f */ /* 0x000fda0003800000 */
[----:B------:R-:W-:Y:S05]  /*c4a0*/  @!P0 BRA `(.L_x_8) ;  /* 0x0000000000988947 */ /* 0x000fea0003800000 */
[----:B------:R-:W-:-:S06]  /*c4b0*/  ULOP3.LUT UR4, UR41, 0x2, URZ, 0xfc, !UPT ;  /* 0x0000000229047892 */ /* 0x000fcc000f8efc3f */
[----:B------:R-:W-:-:S04]  /*c4c0*/  MOV R2, UR4 ;  /* 0x0000000400027c02 */ /* 0x000fc80008000f00 */
[----:B------:R-:W-:-:S13]  /*c4d0*/  ISETP.NE.AND P0, PT, R2, 0x3, PT ;  /* 0x000000030200780c */ /* 0x000fda0003f05270 */
[----:B------:R-:W-:Y:S05]  /*c4e0*/  @!P0 BRA `(.L_x_85) ;  /* 0x0000000000048947 */ /* 0x000fea0003800000 */
[----:B------:R-:W-:Y:S01]  /*c4f0*/  BPT.TRAP 0x1 ;  /* 0x000000040000795c */ /* 0x000fe20000300000 */
.L_x_85:
[----:B------:R-:W-:Y:S01]  /*c500*/  IMAD R5, R0, 0x8, R7 ;  /* 0x0000000800057824 */ /* 0x000fe200078e0207 */
[----:B------:R-:W-:Y:S01]  /*c510*/  SHF.L.U32 R2, R20, 0x1f, RZ ;  /* 0x0000001f14027819 */ /* 0x000fe200000006ff */
[----:B------:R-:W-:-:S03]  /*c520*/  VIADD R0, R0, 0x1 ;  /* 0x0000000100007836 */ /* 0x000fc60000000000 */
[----:B------:R-:W0:Y:S02]  /*c530*/  SYNCS.PHASECHK.TRANS64.TRYWAIT P1, [R5+URZ+0x17040], R2 ;  /* 0x01704002050075a7 */ /* 0x000e24000802017f */
[----:B------:R-:W-:-:S04]  /*c540*/  ISETP.NE.AND P2, PT, R0, 0x2, PT ;  /* 0x000000020000780c */ /* 0x000fc80003f45270 */
[----:B------:R-:W-:Y:S01]  /*c550*/  SEL R3, RZ, 0x1, P2 ;  /* 0x00000001ff037807 */ /* 0x000fe20001000000 */
[----:B0-----:R-:W-:Y:S08]  /*c560*/  @!P1 BRA `(.L_x_86) ;  /* 0x0000001400549947 */ /* 0x001ff00003800000 */
.L_x_140:
[----:B------:R-:W-:Y:S02]  /*c570*/  SEL R0, R0, RZ, P2 ;  /* 0x000000ff00007207 */ /* 0x000fe40001000000 */
[----:B------:R-:W-:Y:S01]  /*c580*/  LOP3.LUT R3, R20, R3, RZ, 0x3c, !PT ;  /* 0x0000000314037212 */ /* 0x000fe200078e3cff */
[----:B------:R-:W-:Y:S06]  /*c590*/  @!P0 BRA `(.L_x_87) ;  /* 0x0000000000048947 */ /* 0x000fec0003800000 */
[----:B------:R-:W-:Y:S01]  /*c5a0*/  BPT.TRAP 0x1 ;  /* 0x000000040000795c */ /* 0x000fe20000300000 */
.L_x_87:
[----:B------:R-:W-:Y:S01]  /*c5b0*/  IMAD R7, R0, 0x8, R7 ;  /* 0x0000000800077824 */ /* 0x000fe200078e0207 */
[----:B------:R-:W-:-:S04]  /*c5c0*/  SHF.L.U32 R0, R3, 0x1f, RZ ;  /* 0x0000001f03007819 */ /* 0x000fc800000006ff */
[----:B------:R-:W1:Y:S02]  /*c5d0*/  SYNCS.PHASECHK.TRANS64.TRYWAIT P1, [R7+URZ+0x17040], R0 ;  /* 0x01704000070075a7 */ /* 0x000e64000802017f */
[----:B-1----:R-:W-:Y:S05]  /*c5e0*/  @!P1 BRA `(.L_x_88) ;  /* 0x0000001400489947 */ /* 0x002fea0003800000 */
.L_x_141:
[----:B------:R-:W-:Y:S05]  /*c5f0*/  @!P0 BRA `(.L_x_89) ;  /* 0x0000000000048947 */ /* 0x000fea0003800000 */
[----:B------:R-:W-:Y:S01]  /*c600*/  BPT.TRAP 0x1 ;  /* 0x000000040000795c */ /* 0x000fe20000300000 */
.L_x_89:
[----:B------:R-:W2:Y:S02]  /*c610*/  SYNCS.PHASECHK.TRANS64.TRYWAIT P1, [R5+URZ+0x17060], R2 ;  /* 0x01706002050075a7 */ /* 0x000ea4000802017f */
[----:B--2---:R-:W-:Y:S05]  /*c620*/  @!P1 BRA `(.L_x_90) ;  /* 0x00000014004c9947 */ /* 0x004fea0003800000 */
.L_x_142:
[----:B------:R-:W-:Y:S05]  /*c630*/  @!P0 BRA `(.L_x_91) ;  /* 0x0000000000048947 */ /* 0x000fea0003800000 */
[----:B------:R-:W-:Y:S01]  /*c640*/  BPT.TRAP 0x1 ;  /* 0x000000040000795c */ /* 0x000fe20000300000 */
.L_x_91:
[----:B------:R-:W3:Y:S02]  /*c650*/  SYNCS.PHASECHK.TRANS64.TRYWAIT P1, [R7+URZ+0x17060], R0 ;  /* 0x01706000070075a7 */ /* 0x000ee4000802017f */
[----:B---3--:R-:W-:Y:S05]  /*c660*/  @!P1 BRA `(.L_x_92) ;  /* 0x0000001400509947 */ /* 0x008fea0003800000 */
.L_x_143:
[----:B------:R-:W-:Y:S05]  /*c670*/  @!P0 BRA `(.L_x_93) ;  /* 0x0000000000048947 */ /* 0x000fea0003800000 */
[----:B------:R-:W-:Y:S01]  /*c680*/  BPT.TRAP 0x1 ;  /* 0x000000040000795c */ /* 0x000fe20000300000 */
.L_x_93:
[----:B------:R-:W4:Y:S02]  /*c690*/  SYNCS.PHASECHK.TRANS64.TRYWAIT P1, [R5+URZ+0x17080], R2 ;  /* 0x01708002050075a7 */ /* 0x000f24000802017f */
[----:B----4-:R-:W-:Y:S05]  /*c6a0*/  @!P1 BRA `(.L_x_94) ;  /* 0x0000001400549947 */ /* 0x010fea0003800000 */
.L_x_144:
[----:B------:R-:W-:Y:S05]  /*c6b0*/  @!P0 BRA `(.L_x_95) ;  /* 0x0000000000048947 */ /* 0x000fea0003800000 */
[----:B------:R-:W-:Y:S01]  /*c6c0*/  BPT.TRAP 0x1 ;  /* 0x000000040000795c */ /* 0x000fe20000300000 */
.L_x_95:
[----:B------:R0:W0:Y:S02]  /*c6d0*/  SYNCS.PHASECHK.TRANS64.TRYWAIT P0, [R7+URZ+0x17080], R0 ;  /* 0x01708000070075a7 */ /* 0x000024000800017f */
[----:B0-----:R-:W-:Y:S05]  /*c6e0*/  @!P0 NANOSLEEP.SYNCS 0x989680 ;  /* 0x009896800000895d */ /* 0x001fea0003900000 */
[----:B------:R-:W0:Y:S02]  /*c6f0*/  @!P0 SYNCS.PHASECHK.TRANS64 P0, [R7+URZ+0x17080], R0 ;  /* 0x01708000070085a7 */ /* 0x000e24000800007f */
[----:B0-----:R-:W-:Y:S05]  /*c700*/  @!P0 BRA `(.L_x_95) ;  /* 0xfffffffc00f08947 */ /* 0x001fea000383ffff */
.L_x_8:
[----:B------:R-:W-:Y:S05]  /*c710*/  BSYNC B6 ;  /* 0x0000000000067941 */ /* 0x000fea0003800000 */
.L_x_5:
[----:B------:R-:W-:Y:S05]  /*c720*/  EXIT ;  /* 0x000000000000794d */ /* 0x000fea0003800000 */
.L_x_12:
[----:B0-----:R-:W-:-:S04]  /*c730*/  IMAD.U32 R3, RZ, RZ, UR40 ;  /* 0x00000028ff037e24 */ /* 0x001fc8000f8e00ff */
[----:B------:R0:W1:Y:S03]  /*c740*/  SYNCS.PHASECHK.TRANS64.TRYWAIT P0, [R3+URZ+0x17000], R6 ;  /* 0x01700006030075a7 */ /* 0x000066000800017f */
[----:B-1----:R-:W-:Y:S05]  /*c750*/  @!P0 NANOSLEEP.SYNCS 0x989680 ;  /* 0x009896800000895d */ /* 0x002fea0003900000 */
[----:B------:R-:W1:Y:S02]  /*c760*/  @!P0 SYNCS.PHASECHK.TRANS64 P0, [R3+URZ+0x17000], R6 ;  /* 0x01700006030085a7 */ /* 0x000e64000800007f */
[----:B-1----:R-:W-:Y:S05]  /*c770*/  @!P0 BRA `(.L_x_12) ;  /* 0xfffffffc00ec8947 */ /* 0x002fea000383ffff */
[----:B------:R-:W-:Y:S05]  /*c780*/  BRA `(.L_x_96) ;  /* 0xffffff4c00487947 */ /* 0x000fea000383ffff */
.L_x_16:
[----:B0-----:R-:W-:-:S04]  /*c790*/  MOV R3, UR40 ;  /* 0x0000002800037c02 */ /* 0x001fc80008000f00 */
[----:B------:R0:W2:Y:S03]  /*c7a0*/  SYNCS.PHASECHK.TRANS64.TRYWAIT P1, [R3+URZ+0x17030], R6 ;  /* 0x01703006030075a7 */ /* 0x0000a6000802017f */
[----:B--2---:R-:W-:Y:S05]  /*c7b0*/  @!P1 NANOSLEEP.SYNCS 0x989680 ;  /* 0x009896800000995d */ /* 0x004fea0003900000 */
[----:B------:R-:W2:Y:S02]  /*c7c0*/  @!P1 SYNCS.PHASECHK.TRANS64 P1, [R3+URZ+0x17030], R6 ;  /* 0x01703006030095a7 */ /* 0x000ea4000802007f */
[----:B--2---:R-:W-:Y:S05]  /*c7d0*/  @!P1 BRA `(.L_x_16) ;  /* 0xfffffffc00ec9947 */ /* 0x004fea000383ffff */
[----:B------:R-:W-:Y:S05]  /*c7e0*/  BRA `(.L_x_15) ;  /* 0xffffff4c00647947 */ /* 0x000fea000383ffff */
.L_x_22:
[----:B-1----:R-:W-:-:S04]  /*c7f0*/  IMAD.U32 R10, RZ, RZ, UR17 ;  /* 0x00000011ff0a7e24 */ /* 0x002fc8000f8e00ff */
[----:B------:R1:W2:Y:S03]  /*c800*/  SYNCS.PHASECHK.TRANS64.TRYWAIT P1, [R10+URZ+0x17030], R9 ;  /* 0x017030090a0075a7 */ /* 0x0002a6000802017f */
[----:B--2---:R-:W-:Y:S05]  /*c810*/  @!P1 NANOSLEEP.SYNCS 0x989680 ;  /* 0x009896800000995d */ /* 0x004fea0003900000 */
[----:B------:R-:W2:Y:S02]  /*c820*/  @!P1 SYNCS.PHASECHK.TRANS64 P1, [R10+URZ+0x17030], R9 ;  /* 0x017030090a0095a7 */ /* 0x000ea4000802007f */
[----:B--2---:R-:W-:Y:S05]  /*c830*/  @!P1 BRA `(.L_x_22) ;  /* 0xfffffffc00ec9947 */ /* 0x004fea000383ffff */
[----:B------:R-:W-:Y:S05]  /*c840*/  BRA `(.L_x_21) ;  /* 0xffffff7400d07947 */ /* 0x000fea000383ffff */
.L_x_26:
[----:B-1----:R-:W-:-:S04]  /*c850*/  IMAD.U32 R10, RZ, RZ, UR14 ;  /* 0x0000000eff0a7e24 */ /* 0x002fc8000f8e00ff */
[----:B------:R1:W2:Y:S03]  /*c860*/  SYNCS.PHASECHK.TRANS64.TRYWAIT P1, [R10+URZ+0x17050], R9 ;  /* 0x017050090a0075a7 */ /* 0x0002a6000802017f */
[----:B--2---:R-:W-:Y:S05]  /*c870*/  @!P1 NANOSLEEP.SYNCS 0x989680 ;  /* 0x009896800000995d */ /* 0x004fea0003900000 */
[----:B------:R-:W2:Y:S02]  /*c880*/  @!P1 SYNCS.PHASECHK.TRANS64 P1, [R10+URZ+0x17050], R9 ;  /* 0x017050090a0095a7 */ /* 0x000ea4000802007f */
[----:B--2---:R-:W-:Y:S05]  /*c890*/  @!P1 BRA `(.L_x_26) ;  /* 0xfffffffc00ec9947 */ /* 0x004fea000383ffff */
[----:B------:R-:W-:Y:S05]  /*c8a0*/  BRA `(.L_x_25) ;  /* 0xffffff78002c7947 */ /* 0x000fea000383ffff */
.L_x_33:
[----:B-1----:R-:W-:-:S04]  /*c8b0*/  IMAD.U32 R3, RZ, RZ, UR11 ;  /* 0x0000000bff037e24 */ /* 0x002fc8000f8e00ff */
[----:B------:R1:W2:Y:S03]  /*c8c0*/  SYNCS.PHASECHK.TRANS64.TRYWAIT P1, [R3+URZ+0x17050], R0 ;  /* 0x01705000030075a7 */ /* 0x0002a6000802017f */
[----:B--2---:R-:W-:Y:S05]  /*c8d0*/  @!P1 NANOSLEEP.SYNCS 0x989680 ;  /* 0x009896800000995d */ /* 0x004fea0003900000 */
[----:B------:R-:W2:Y:S02]  /*c8e0*/  @!P1 SYNCS.PHASECHK.TRANS64 P1, [R3+URZ+0x17050], R0 ;  /* 0x01705000030095a7 */ /* 0x000ea4000802007f */
[----:B--2---:R-:W-:Y:S05]  /*c8f0*/  @!P1 BRA `(.L_x_33) ;  /* 0xfffffffc00ec9947 */ /* 0x004fea000383ffff */
[----:B------:R-:W-:Y:S05]  /*c900*/  BRA `(.L_x_32) ;  /* 0xffffff9800847947 */ /* 0x000fea000383ffff */
.L_x_46:
[----:B------:R-:W-:Y:S01]  /*c910*/  IMAD.MOV.U32 R13, RZ, RZ, R22 ;  /* 0x000000ffff0d7224 */ /* 0x000fe200078e0016 */
[----:B------:R-:W-:Y:S01]  /*c920*/  MOV R12, RZ ;  /* 0x000000ff000c7202 */ /* 0x000fe20000000f00 */
[----:B------:R-:W-:Y:S02]  /*c930*/  IMAD.MOV.U32 R11, RZ, RZ, 0x1f ;  /* 0x0000001fff0b7424 */ /* 0x000fe400078e00ff */
[----:B------:R-:W-:-:S07]  /*c940*/  IMAD.MOV.U32 R15, RZ, RZ, -0x1 ;  /* 0xffffffffff0f7424 */ /* 0x000fce00078e00ff */
[----:B0----5:R-:W-:Y:S05]  /*c950*/  WARPSYNC.COLLECTIVE R15, `(.L_x_97) ;  /* 0x000000000f087348 */ /* 0x021fea0003c00000 */
[----:B------:R1:W2:Y:S02]  /*c960*/  SHFL.IDX P6, R14, R13, R12, R11 ;  /* 0x0000000c0d0e7389 */ /* 0x0002a400000c000b */
[----:B012--5:R-:W-:Y:S01]  /*c970*/  ENDCOLLECTIVE ;  /* 0x000000000000791b */ /* 0x027fe20003800000 */
.L_x_97:
[----:B------:R-:W-:Y:S05]  /*c980*/  BRA `(.L_x_98) ;  /* 0xffffffd0001c7947 */ /* 0x000fea000383ffff */
.L_x_48:
[----:B0-----:R-:W-:-:S04]  /*c990*/  IMAD.U32 R3, RZ, RZ, UR44 ;  /* 0x0000002cff037e24 */ /* 0x001fc8000f8e00ff */
[----:B------:R0:W1:Y:S03]  /*c9a0*/  SYNCS.PHASECHK.TRANS64.TRYWAIT P0, [R3+URZ+0x17080], R10 ;  /* 0x0170800a030075a7 */ /* 0x000066000800017f */
[----:B-1----:R-:W-:Y:S05]  /*c9b0*/  @!P0 NANOSLEEP.SYNCS 0x989680 ;  /* 0x009896800000895d */ /* 0x002fea0003900000 */
[----:B------:R-:W1:Y:S02]  /*c9c0*/  @!P0 SYNCS.PHASECHK.TRANS64 P0, [R3+URZ+0x17080], R10 ;  /* 0x0170800a030085a7 */ /* 0x000e64000800007f */
[----:B-1----:R-:W-:Y:S05]  /*c9d0*/  @!P0 BRA `(.L_x_48) ;  /* 0xfffffffc00ec8947 */ /* 0x002fea000383ffff */
[----:B------:R-:W-:Y:S05]  /*c9e0*/  BRA `(.L_x_99) ;  /* 0xffffffd000ac7947 */ /* 0x000fea000383ffff */
.L_x_49:
[----:B------:R-:W-:Y:S01]  /*c9f0*/  BSSY B0, `(.L_x_100) ;  /* 0x0000008000007945 */ /* 0x000fe20003800000 */
[----:B------:R-:W-:Y:S01]  /*ca00*/  IMAD.MOV.U32 R13, RZ, RZ, R9 ;  /* 0x000000ffff0d7224 */ /* 0x000fe200078e0009 */
[----:B------:R-:W-:Y:S01]  /*ca10*/  MOV R12, RZ ;  /* 0x000000ff000c7202 */ /* 0x000fe20000000f00 */
[----:B------:R-:W-:Y:S02]  /*ca20*/  IMAD.MOV.U32 R11, RZ, RZ, 0x1e1f ;  /* 0x00001e1fff0b7424 */ /* 0x000fe400078e00ff */
[----:B------:R-:W-:-:S07]  /*ca30*/  IMAD.MOV.U32 R15, RZ, RZ, -0x1 ;  /* 0xffffffffff0f7424 */ /* 0x000fce00078e00ff */
[----:B------:R-:W-:Y:S05]  /*ca40*/  WARPSYNC.COLLECTIVE R15, `(.L_x_101) ;  /* 0x000000000f087348 */ /* 0x000fea0003c00000 */
[----:B------:R0:W1:Y:S02]  /*ca50*/  SHFL.IDX P6, R14, R13, R12, R11 ;  /* 0x0000000c0d0e7389 */ /* 0x00006400000c000b */
[----:B01----:R-:W-:Y:S01]  /*ca60*/  ENDCOLLECTIVE ;  /* 0x000000000000791b */ /* 0x003fe20003800000 */
.L_x_101:
[----:B------:R-:W-:Y:S05]  /*ca70*/  BSYNC B0 ;  /* 0x0000000000007941 */ /* 0x000fea0003800000 */
.L_x_100:
[----:B------:R-:W-:Y:S01]  /*ca80*/  IMAD.MOV.U32 R13, RZ, RZ, R8 ;  /* 0x000000ffff0d7224 */ /* 0x000fe200078e0008 */
[----:B------:R-:W-:Y:S01]  /*ca90*/  MOV R12, RZ ;  /* 0x000000ff000c7202 */ /* 0x000fe20000000f00 */
[----:B------:R-:W-:Y:S01]  /*caa0*/  IMAD.MOV.U32 R11, RZ, RZ, 0x1e1f ;  /* 0x00001e1fff0b7424 */ /* 0x000fe200078e00ff */
[----:B------:R-:W0:Y:S01]  /*cab0*/  LDC R21, c[0x0][0x2f4] ;  /* 0x0000bd00ff157b82 */ /* 0x000e220000000800 */
[----:B------:R-:W-:Y:S01]  /*cac0*/  IMAD.MOV.U32 R15, RZ, RZ, -0x1 ;  /* 0xffffffffff0f7424 */ /* 0x000fe200078e00ff */
[----:B------:R-:W-:Y:S01]  /*cad0*/  IADD3 R19, R26, UR44, RZ ;  /* 0x0000002c1a137c10 */ /* 0x000fe2000fffe0ff */
[----:B------:R-:W-:-:S07]  /*cae0*/  IMAD.MOV.U32 R3, RZ, RZ, R14 ;  /* 0x000000ffff037224 */ /* 0x000fce00078e000e */
[----:B0-----:R-:W-:Y:S05]  /*caf0*/  WARPSYNC.COLLECTIVE R15, `(.L_x_102) ;  /* 0x000000000f087348 */ /* 0x001fea0003c00000 */
[----:B------:R1:W2:Y:S02]  /*cb00*/  SHFL.IDX P6, R14, R13, R12, R11 ;  /* 0x0000000c0d0e7389 */ /* 0x0002a400000c000b */
[----:B012---:R-:W-:Y:S01]  /*cb10*/  ENDCOLLECTIVE ;  /* 0x000000000000791b */ /* 0x007fe20003800000 */
.L_x_102:
[----:B------:R-:W-:Y:S02]  /*cb20*/  IMAD.MOV.U32 R13, RZ, RZ, R9 ;  /* 0x000000ffff0d7224 */ /* 0x000fe400078e0009 */
[----:B------:R-:W-:Y:S01]  /*cb30*/  IMAD.MOV.U32 R12, RZ, RZ, 0x1 ;  /* 0x00000001ff0c7424 */ /* 0x000fe200078e00ff */
[-C--:B------:R-:W-:Y:S02]  /*cb40*/  ISETP.GE.AND P4, PT, R20, R21.reuse, PT ;  /* 0x000000151400720c */ /* 0x080fe40003f86270 */
[----:B------:R-:W-:Y:S01]  /*cb50*/  ISETP.GE.AND P3, PT, R24, R21, PT ;  /* 0x000000151800720c */ /* 0x000fe20003f66270 */
[----:B------:R-:W-:-:S12]  /*cb60*/  IMAD.MOV.U32 R2, RZ, RZ, R14 ;  /* 0x000000ffff027224 */ /* 0x000fd800078e000e */
[----:B------:R-:W-:Y:S05]  /*cb70*/  WARPSYNC.COLLECTIVE R15, `(.L_x_103) ;  /* 0x000000000f087348 */ /* 0x000fea0003c00000 */
[----:B------:R0:W1:Y:S02]  /*cb80*/  SHFL.IDX P6, R14, R13, R12, R11 ;  /* 0x0000000c0d0e7389 */ /* 0x00006400000c000b */
[----:B01----:R-:W-:Y:S01]  /*cb90*/  ENDCOLLECTIVE ;  /* 0x000000000000791b */ /* 0x003fe20003800000 */
.L_x_103:
[----:B------:R-:W-:-:S05]  /*cba0*/  IADD3 R2, P1, R20, R2, RZ ;  /* 0x0000000214027210 */ /* 0x000fca0007f3e0ff */
[----:B------:R-:W-:Y:S01]  /*cbb0*/  IMAD.X R3, RZ, RZ, R3, P1 ;  /* 0x000000ffff037224 */ /* 0x000fe200008e0603 */
[----:B------:R-:W-:Y:S01]  /*cbc0*/  ISETP.LT.OR P1, PT, R6, 0x1, P4 ;  /* 0x000000010600780c */ /* 0x000fe20002721670 */
[----:B------:R-:W-:-:S12]  /*cbd0*/  IMAD.MOV.U32 R13, RZ, RZ, R8 ;  /* 0x000000ffff0d7224 */ /* 0x000fd800078e0008 */
[----:B------:R-:W-:Y:S01]  /*cbe0*/  @!PT LDS RZ, [RZ] ;  /* 0x00000000fffff984 */ /* 0x000fe20000000800 */
[----:B------:R-:W-:Y:S01]  /*cbf0*/  @!PT LDS RZ, [RZ] ;  /* 0x00000000fffff984 */ /* 0x000fe20000000800 */
[----:B------:R-:W-:Y:S01]  /*cc00*/  @!PT LDS RZ, [RZ] ;  /* 0x00000000fffff984 */ /* 0x000fe20000000800 */
[----:B------:R0:W-:Y:S01]  /*cc10*/  LDGSTS.E.BYPASS.LTC128B.128 [R19+0x6400], desc[UR38][R2.64], !P1 ;  /* 0x0640000002137fae */ /* 0x0001e2000c901d66 */
[----:B------:R-:W-:Y:S01]  /*cc20*/  ISETP.LT.OR P1, PT, R6, 0x1, P3 ;  /* 0x000000010600780c */ /* 0x000fe20001f21670 */
[----:B------:R-:W-:-:S12]  /*cc30*/  IMAD.MOV.U32 R9, RZ, RZ, R14 ;  /* 0x000000ffff097224 */ /* 0x000fd800078e000e */
[----:B0-----:R-:W-:Y:S05]  /*cc40*/  WARPSYNC.COLLECTIVE R15, `(.L_x_104) ;  /* 0x000000000f087348 */ /* 0x001fea0003c00000 */
[----:B------:R1:W2:Y:S02]  /*cc50*/  SHFL.IDX P6, R14, R13, R12, R11 ;  /* 0x0000000c0d0e7389 */ /* 0x0002a400000c000b */
[----:B012---:R-:W-:Y:S01]  /*cc60*/  ENDCOLLECTIVE ;  /* 0x000000000000791b */ /* 0x007fe20003800000 */
.L_x_104:
[----:B------:R-:W-:Y:S01]  /*cc70*/  @!PT LDS RZ, [RZ] ;  /* 0x00000000fffff984 */ /* 0x000fe20000000800 */
[----:B------:R-:W-:Y:S01]  /*cc80*/  @!PT LDS RZ, [RZ] ;  /* 0x00000000fffff984 */ /* 0x000fe20000000800 */
[----:B------:R-:W-:Y:S01]  /*cc90*/  @!PT LDS RZ, [RZ] ;  /* 0x00000000fffff984 */ /* 0x000fe20000000800 */
[----:B------:R-:W-:Y:S01]  /*cca0*/  LDGSTS.E.BYPASS.LTC128B.128 [R19+0x7400], desc[UR38][R2.64+0x20], !P1 ;  /* 0x0740002002137fae */ /* 0x000fe2000c901d66 */
[----:B------:R-:W-:-:S04]  /*ccb0*/  ISETP.GE.AND P1, PT, R18, R21, PT ;  /* 0x000000151200720c */ /* 0x000fc80003f26270 */
[----:B------:R-:W-:-:S13]  /*ccc0*/  ISETP.LT.OR P2, PT, R6, 0x1, P1 ;  /* 0x000000010600780c */ /* 0x000fda0000f41670 */
[----:B------:R0:W-:Y:S01]  /*ccd0*/  LDGSTS.E.BYPASS.LTC128B.128 [R19+0x8400], desc[UR38][R2.64+0x40], !P2 ;  /* 0x0840004002137fae */ /* 0x0001e2000d101d66 */
[----:B------:R-:W-:Y:S02]  /*cce0*/  ISETP.GE.AND P2, PT, R6, 0x41, PT ;  /* 0x000000410600780c */ /* 0x000fe40003f46270 */
[----:B0-----:R-:W-:Y:S01]  /*ccf0*/  MOV R2, R14 ;  /* 0x0000000e00027202 */ /* 0x001fe20000000f00 */
[----:B------:R-:W-:Y:S10]  /*cd00*/  BRA `(.L_x_105) ;  /* 0xffffffd0009c7947 */ /* 0x000ff4000383ffff */
.L_x_52:
[----:B0-----:R-:W-:-:S04]  /*cd10*/  IMAD.U32 R3, RZ, RZ, UR44 ;  /* 0x0000002cff037e24 */ /* 0x001fc8000f8e00ff */
[----:B------:R0:W1:Y:S03]  /*cd20*/  SYNCS.PHASECHK.TRANS64.TRYWAIT P1, [R3+URZ+0x17040], R10 ;  /* 0x0170400a030075a7 */ /* 0x000066000802017f */
[----:B-1----:R-:W-:Y:S05]  /*cd30*/  @!P1 NANOSLEEP.SYNCS 0x989680 ;  /* 0x009896800000995d */ /* 0x002fea0003900000 */
[----:B------:R-:W1:Y:S02]  /*cd40*/  @!P1 SYNCS.PHASECHK.TRANS64 P1, [R3+URZ+0x17040], R10 ;  /* 0x0170400a030095a7 */ /* 0x000e64000802007f */
[----:B-1----:R-:W-:Y:S05]  /*cd50*/  @!P1 BRA `(.L_x_52) ;  /* 0xfffffffc00ec9947 */ /* 0x002fea000383ffff */
[----:B------:R-:W-:Y:S05]  /*cd60*/  BRA `(.L_x_106) ;  /* 0xffffffd000e87947 */ /* 0x000fea000383ffff */
.L_x_53:
[----:B------:R-:W-:Y:S01]  /*cd70*/  BSSY B0, `(.L_x_107) ;  /* 0x0000008000007945 */ /* 0x000fe20003800000 */
[----:B------:R-:W-:Y:S01]  /*cd80*/  IMAD.MOV.U32 R13, RZ, RZ, R4 ;  /* 0x000000ffff0d7224 */ /* 0x000fe200078e0004 */
[----:B------:R-:W-:Y:S01]  /*cd90*/  MOV R15, 0xffffffff ;  /* 0xffffffff000f7802 */ /* 0x000fe20000000f00 */
[----:B------:R-:W-:Y:S02]  /*cda0*/  IMAD.MOV.U32 R12, RZ, RZ, RZ ;  /* 0x000000ffff0c7224 */ /* 0x000fe400078e00ff */
[----:B------:R-:W-:-:S07]  /*cdb0*/  IMAD.MOV.U32 R11, RZ, RZ, 0x1e1f ;  /* 0x00001e1fff0b7424 */ /* 0x000fce00078e00ff */
[----:B------:R-:W-:Y:S05]  /*cdc0*/  WARPSYNC.COLLECTIVE R15, `(.L_x_108) ;  /* 0x000000000f087348 */ /* 0x000fea0003c00000 */
[----:B------:R0:W1:Y:S02]  /*cdd0*/  SHFL.IDX P6, R14, R13, R12, R11 ;  /* 0x0000000c0d0e7389 */ /* 0x00006400000c000b */
[----:B01----:R-:W-:Y:S01]  /*cde0*/  ENDCOLLECTIVE ;  /* 0x000000000000791b */ /* 0x003fe20003800000 */
.L_x_108:
[----:B------:R-:W-:Y:S05]  /*cdf0*/  BSYNC B0 ;  /* 0x0000000000007941 */ /* 0x000fea0003800000 */
.L_x_107:
[----:B------:R-:W-:Y:S01]  /*ce00*/  IMAD.MOV.U32 R13, RZ, RZ, R0 ;  /* 0x000000ffff0d7224 */ /* 0x000fe200078e0000 */
[----:B------:R-:W-:Y:S01]  /*ce10*/  MOV R15, 0xffffffff ;  /* 0xffffffff000f7802 */ /* 0x000fe20000000f00 */
[----:B------:R-:W-:Y:S02]  /*ce20*/  IMAD.MOV.U32 R12, RZ, RZ, RZ ;  /* 0x000000ffff0c7224 */ /* 0x000fe400078e00ff */
[----:B------:R-:W-:Y:S02]  /*ce30*/  IMAD.MOV.U32 R11, RZ, RZ, 0x1e1f ;  /* 0x00001e1fff0b7424 */ /* 0x000fe400078e00ff */
[----:B------:R-:W-:-:S07]  /*ce40*/  IMAD.MOV.U32 R2, RZ, RZ, R14 ;  /* 0x000000ffff027224 */ /* 0x000fce00078e000e */
[----:B------:R-:W-:Y:S05]  /*ce50*/  WARPSYNC.COLLECTIVE R15, `(.L_x_109) ;  /* 0x000000000f087348 */ /* 0x000fea0003c00000 */
[----:B------:R0:W1:Y:S02]  /*ce60*/  SHFL.IDX P6, R14, R13, R12, R11 ;  /* 0x0000000c0d0e7389 */ /* 0x00006400000c000b */
[----:B01----:R-:W-:Y:S01]  /*ce70*/  ENDCOLLECTIVE ;  /* 0x000000000000791b */ /* 0x003fe20003800000 */
.L_x_109:
[----:B------:R-:W-:Y:S02]  /*ce80*/  IMAD.MOV.U32 R13, RZ, RZ, R4 ;  /* 0x000000ffff0d7224 */ /* 0x000fe400078e0004 */
[----:B------:R-:W-:Y:S01]  /*ce90*/  IMAD.MOV.U32 R12, RZ, RZ, 0x1 ;  /* 0x00000001ff0c7424 */ /* 0x000fe200078e00ff */
[----:B------:R-:W-:-:S05]  /*cea0*/  @P0 IADD3 R14, P1, R6, R14, RZ ;  /* 0x0000000e060e0210 */ /* 0x000fca0007f3e0ff */
[----:B------:R-:W-:Y:S02]  /*ceb0*/  @P0 IMAD.X R3, RZ, RZ, R2, P1 ;  /* 0x000000ffff030224 */ /* 0x000fe400008e0602 */
[----:B------:R-:W-:-:S07]  /*cec0*/  @P0 IMAD.MOV.U32 R2, RZ, RZ, R14 ;  /* 0x000000ffff020224 */ /* 0x000fce00078e000e */
[----:B------:R-:W-:Y:S05]  /*ced0*/  WARPSYNC.COLLECTIVE R15, `(.L_x_110) ;  /* 0x000000000f087348 */ /* 0x000fea0003c00000 */
[----:B------:R0:W1:Y:S02]  /*cee0*/  SHFL.IDX P6, R14, R13, R12, R11 ;  /* 0x0000000c0d0e7389 */ /* 0x00006400000c000b */
[----:B01----:R-:W-:Y:S01]  /*cef0*/  ENDCOLLECTIVE ;  /* 0x000000000000791b */ /* 0x003fe20003800000 */
.L_x_110:
[----:B------:R-:W-:Y:S01]  /*cf00*/  @!PT LDS RZ, [RZ] ;  /* 0x00000000fffff984 */ /* 0x000fe20000000800 */
[----:B------:R-:W-:Y:S01]  /*cf10*/  @!PT LDS RZ, [RZ] ;  /* 0x00000000fffff984 */ /* 0x000fe20000000800 */
[----:B------:R-:W-:Y:S01]  /*cf20*/  @!PT LDS RZ, [RZ] ;  /* 0x00000000fffff984 */ /* 0x000fe20000000800 */
[----:B------:R0:W-:Y:S04]  /*cf30*/  @P0 LDGSTS.E.BYPASS.LTC128B.128 [R19+0x10c00], desc[UR38][R2.64], !P5 ;  /* 0x10c0000002130fae */ /* 0x0001e8000e901d66 */
[----:B------:R0:W-:Y:S04]  /*cf40*/  @P0 LDGSTS.E.BYPASS.LTC128B.128 [R19+0x11c00], desc[UR38][R2.64+0x20], !P4 ;  /* 0x11c0002002130fae */ /* 0x0001e8000e101d66 */
[----:B------:R0:W-:Y:S01]  /*cf50*/  @P0 LDGSTS.E.BYPASS.LTC128B.128 [R19+0x12c00], desc[UR38][R2.64+0x40], !P3 ;  /* 0x12c0004002130fae */ /* 0x0001e2000d901d66 */
[----:B------:R-:W-:Y:S01]  /*cf60*/  IMAD.MOV.U32 R13, RZ, RZ, R0 ;  /* 0x000000ffff0d7224 */ /* 0x000fe200078e0000 */
[----:B------:R-:W-:-:S07]  /*cf70*/  MOV R5, R14 ;  /* 0x0000000e00057202 */ /* 0x000fce0000000f00 */
[----:B0-----:R-:W-:Y:S05]  /*cf80*/  WARPSYNC.COLLECTIVE R15, `(.L_x_111) ;  /* 0x000000000f087348 */ /* 0x001fea0003c00000 */
[----:B------:R1:W2:Y:S02]  /*cf90*/  SHFL.IDX P6, R14, R13, R12, R11 ;  /* 0x0000000c0d0e7389 */ /* 0x0002a400000c000b */
[----:B012---:R-:W-:Y:S01]  /*cfa0*/  ENDCOLLECTIVE ;  /* 0x000000000000791b */ /* 0x007fe20003800000 */
.L_x_111:
[----:B------:R-:W-:Y:S05]  /*cfb0*/  BRA `(.L_x_112) ;  /* 0xffffffd000f07947 */ /* 0x000fea000383ffff */
.L_x_56:
[----:B------:R-:W-:Y:S01]  /*cfc0*/  IMAD.MOV.U32 R13, RZ, RZ, R4 ;  /* 0x000000ffff0d7224 */ /* 0x000fe200078e0004 */
[----:B------:R-:W-:Y:S01]  /*cfd0*/  MOV R15, 0xffffffff ;  /* 0xffffffff000f7802 */ /* 0x000fe20000000f00 */
[----:B------:R-:W-:Y:S02]  /*cfe0*/  IMAD.MOV.U32 R12, RZ, RZ, RZ ;  /* 0x000000ffff0c7224 */ /* 0x000fe400078e00ff */
[----:B------:R-:W-:Y:S02]  /*cff0*/  IMAD.MOV.U32 R11, RZ, RZ, 0x1e1f ;  /* 0x00001e1fff0b7424 */ /* 0x000fe400078e00ff */
[----:B------:R-:W-:-:S07]  /*d000*/  IMAD R7, R21, 0xc0, R25 ;  /* 0x000000c015077824 */ /* 0x000fce00078e0219 */
[----:B------:R-:W-:Y:S05]  /*d010*/  WARPSYNC.COLLECTIVE R15, `(.L_x_113) ;  /* 0x000000000f087348 */ /* 0x000fea0003c00000 */
[----:B------:R0:W1:Y:S02]  /*d020*/  SHFL.IDX P6, R14, R13, R12, R11 ;  /* 0x0000000c0d0e7389 */ /* 0x00006400000c000b */
[----:B01----:R-:W-:Y:S01]  /*d030*/  ENDCOLLECTIVE ;  /* 0x000000000000791b */ /* 0x003fe20003800000 */
.L_x_113:
[----:B------:R-:W-:Y:S02]  /*d040*/  IMAD.MOV.U32 R13, RZ, RZ, R0 ;  /* 0x000000ffff0d7224 */ /* 0x000fe400078e0000 */
[----:B------:R-:W-:-:S07]  /*d050*/  IMAD.MOV.U32 R2, RZ, RZ, R14 ;  /* 0x000000ffff027224 */ /* 0x000fce00078e000e */
[----:B------:R-:W-:Y:S05]  /*d060*/  WARPSYNC.COLLECTIVE R15, `(.L_x_114) ;  /* 0x000000000f087348 */ /* 0x000fea0003c00000 */
[----:B------:R0:W1:Y:S02]  /*d070*/  SHFL.IDX P6, R14, R13, R12, R11 ;  /* 0x0000000c0d0e7389 */ /* 0x00006400000c000b */
[----:B01----:R-:W-:Y:S01]  /*d080*/  ENDCOLLECTIVE ;  /* 0x000000000000791b */ /* 0x003fe20003800000 */
.L_x_114:
[----:B------:R-:W-:Y:S02]  /*d090*/  ULDC UR4, c[0x0][0x288] ;  /* 0x0000a20000047ab9 */ /* 0x000fe40000000800 */
[----:B------:R-:W-:-:S05]  /*d0a0*/  IMAD R8, R8, UR4, RZ ;  /* 0x0000000408087c24 */ /* 0x000fca000f8e02ff */
[----:B------:R-:W-:Y:S02]  /*d0b0*/  ISETP.GE.AND P1, PT, R7, R8, PT ;  /* 0x000000080700720c */ /* 0x000fe40003f26270 */
[----:B------:R-:W-:Y:S01]  /*d0c0*/  MOV R13, R4 ;  /* 0x00000004000d7202 */ /* 0x000fe20000000f00 */
[----:B------:R-:W-:-:S10]  /*d0d0*/  IMAD.MOV.U32 R12, RZ, RZ, 0x1 ;  /* 0x00000001ff0c7424 */ /* 0x000fd400078e00ff */
[----:B------:R-:W-:-:S05]  /*d0e0*/  @!P1 IADD3 R14, P4, R20, R14, RZ ;  /* 0x0000000e140e9210 */ /* 0x000fca0007f9e0ff */
[----:B------:R-:W-:Y:S02]  /*d0f0*/  @!P1 IMAD.X R3, RZ, RZ, R2, P4 ;  /* 0x000000ffff039224 */ /* 0x000fe400020e0602 */
[----:B------:R-:W-:-:S07]  /*d100*/  @!P1 IMAD.MOV.U32 R2, RZ, RZ, R14 ;  /* 0x000000ffff029224 */ /* 0x000fce00078e000e */
[----:B------:R-:W-:Y:S05]  /*d110*/  WARPSYNC.COLLECTIVE R15, `(.L_x_115) ;  /* 0x000000000f087348 */ /* 0x000fea0003c00000 */
[----:B------:R0:W1:Y:S02]  /*d120*/  SHFL.IDX P6, R14, R13, R12, R11 ;  /* 0x0000000c0d0e7389 */ /* 0x00006400000c000b */
[----:B01----:R-:W-:Y:S01]  /*d130*/  ENDCOLLECTIVE ;  /* 0x000000000000791b */ /* 0x003fe20003800000 */
.L_x_115:
[----:B------:R-:W-:Y:S01]  /*d140*/  @!PT LDS RZ, [RZ] ;  /* 0x00000000fffff984 */ /* 0x000fe20000000800 */
[----:B------:R-:W-:Y:S01]  /*d150*/  @!PT LDS RZ, [RZ] ;  /* 0x00000000fffff984 */ /* 0x000fe20000000800 */
[----:B------:R-:W-:Y:S01]  /*d160*/  @!PT LDS RZ, [RZ] ;  /* 0x00000000fffff984 */ /* 0x000fe20000000800 */
[----:B------:R0:W-:Y:S04]  /*d170*/  @!P1 LDGSTS.E.BYPASS.LTC128B.128 [R19+0xc400], desc[UR38][R2.64], !P3 ;  /* 0x0c40000002139fae */ /* 0x0001e8000d901d66 */
[----:B------:R0:W-:Y:S04]  /*d180*/  @!P1 LDGSTS.E.BYPASS.LTC128B.128 [R19+0xdc00], desc[UR38][R2.64+0x20], !P2 ;  /* 0x0dc0002002139fae */ /* 0x0001e8000d101d66 */
[----:B------:R0:W-:Y:S01]  /*d190*/  @!P1 LDGSTS.E.BYPASS.LTC128B.128 [R19+0xf400], desc[UR38][R2.64+0x40], !P0 ;  /* 0x0f40004002139fae */ /* 0x0001e2000c101d66 */
[----:B------:R-:W-:Y:S02]  /*d1a0*/  IMAD.MOV.U32 R13, RZ, RZ, R0 ;  /* 0x000000ffff0d7224 */ /* 0x000fe400078e0000 */
[----:B------:R-:W-:-:S07]  /*d1b0*/  IMAD.MOV.U32 R9, RZ, RZ, R14 ;  /* 0x000000ffff097224 */ /* 0x000fce00078e000e */
[----:B0-----:R-:W-:Y:S05]  /*d1c0*/  WARPSYNC.COLLECTIVE R15, `(.L_x_116) ;  /* 0x000000000f087348 */ /* 0x001fea0003c00000 */
[----:B------:R1:W2:Y:S02]  /*d1d0*/  SHFL.IDX P6, R14, R13, R12, R11 ;  /* 0x0000000c0d0e7389 */ /* 0x0002a400000c000b */
[----:B012---:R-:W-:Y:S01]  /*d1e0*/  ENDCOLLECTIVE ;  /* 0x000000000000791b */ /* 0x007fe20003800000 */
.L_x_116:
[----:B------:R-:W-:-:S05]  /*d1f0*/  VIADD R3, R7, 0x40 ;  /* 0x0000004007037836 */ /* 0x000fca0000000000 */
[----:B------:R-:W-:Y:S01]  /*d200*/  ISETP.GE.AND P1, PT, R3, R8, PT ;  /* 0x000000080300720c */ /* 0x000fe20003f26270 */
[----:B------:R-:W-:Y:S02]  /*d210*/  IMAD.MOV.U32 R13, RZ, RZ, R6 ;  /* 0x000000ffff0d7224 */ /* 0x000fe400078e0006 */
[----:B------:R-:W-:-:S10]  /*d220*/  IMAD.MOV.U32 R12, RZ, RZ, RZ ;  /* 0x000000ffff0c7224 */ /* 0x000fd400078e00ff */
[----:B------:R-:W-:-:S04]  /*d230*/  @!P1 IADD3 R14, P4, R20, R14, RZ ;  /* 0x0000000e140e9210 */ /* 0x000fc80007f9e0ff */
[----:B------:R-:W-:Y:S01]  /*d240*/  @!P1 IADD3.X R9, RZ, R9, RZ, P4, !PT ;  /* 0x00000009ff099210 */ /* 0x000fe200027fe4ff */
[----:B------:R-:W-:-:S08]  /*d250*/  @!P1 IMAD.MOV.U32 R2, RZ, RZ, R14 ;  /* 0x000000ffff029224 */ /* 0x000fd000078e000e */
[----:B------:R-:W-:Y:S05]  /*d260*/  WARPSYNC.COLLECTIVE R15, `(.L_x_117) ;  /* 0x000000000f087348 */ /* 0x000fea0003c00000 */
[----:B------:R0:W1:Y:S02]  /*d270*/  SHFL.IDX P6, R14, R13, R12, R11 ;  /* 0x0000000c0d0e7389 */ /* 0x00006400000c000b */
[----:B01----:R-:W-:Y:S01]  /*d280*/  ENDCOLLECTIVE ;  /* 0x000000000000791b */ /* 0x003fe20003800000 */
.L_x_117:
[----:B------:R-:W-:-:S05]  /*d290*/  @!P1 IMAD.MOV.U32 R3, RZ, RZ, R9 ;  /* 0x000000ffff039224 */ /* 0x000fca00078e0009 */
[----:B------:R-:W-:Y:S01]  /*d2a0*/  @!PT LDS RZ, [RZ] ;  /* 0x00000000fffff984 */ /* 0x000fe20000000800 */
[----:B------:R-:W-:Y:S01]  /*d2b0*/  @!PT LDS RZ, [RZ] ;  /* 0x00000000fffff984 */ /* 0x000fe20000000800 */
[----:B------:R-:W-:Y:S01]  /*d2c0*/  @!PT LDS RZ, [RZ] ;  /* 0x00000000fffff984 */ /* 0x000fe20000000800 */
[----:B------:R0:W-:Y:S04]  /*d2d0*/  @!P1 LDGSTS.E.BYPASS.LTC128B.128 [R19+0xcc00], desc[UR38][R2.64], !P3 ;  /* 0x0cc0000002139fae */ /* 0x0001e8000d901d66 */
[----:B------:R0:W-:Y:S01]  /*d2e0*/  @!P1 LDGSTS.E.BYPASS.LTC128B.128 [R19+0xe400], desc[UR38][R2.64+0x20], !P2 ;  /* 0x0e40002002139fae */ /* 0x0001e2000d101d66 */
[----:B------:R-:W-:-:S03]  /*d2f0*/  IMAD.MOV.U32 R13, RZ, RZ, R5 ;  /* 0x000000ffff0d7224 */ /* 0x000fc600078e0005 */
[----:B------:R0:W-:Y:S01]  /*d300*/  @!P1 LDGSTS.E.BYPASS.LTC128B.128 [R19+0xfc00], desc[UR38][R2.64+0x40], !P0 ;  /* 0x0fc0004002139fae */ /* 0x0001e2000c101d66 */
[----:B------:R-:W-:-:S07]  /*d310*/  MOV R6, R14 ;  /* 0x0000000e00067202 */ /* 0x000fce0000000f00 */
[----:B0-----:R-:W-:Y:S05]  /*d320*/  WARPSYNC.COLLECTIVE R15, `(.L_x_118) ;  /* 0x000000000f087348 */ /* 0x001fea0003c00000 */
[----:B------:R1:W2:Y:S02]  /*d330*/  SHFL.IDX P6, R14, R13, R12, R11 ;  /* 0x0000000c0d0e7389 */ /* 0x0002a400000c000b */
[----:B012---:R-:W-:Y:S01]  /*d340*/  ENDCOLLECTIVE ;  /* 0x000000000000791b */ /* 0x007fe20003800000 */
.L_x_118:
[----:B------:R-:W-:Y:S05]  /*d350*/  BRA `(.L_x_119) ;  /* 0xffffffd8002c7947 */ /* 0x000fea000383ffff */
.L_x_59:
[----:B0-2---:R-:W-:-:S04]  /*d360*/  IMAD.U32 R3, RZ, RZ, UR44 ;  /* 0x0000002cff037e24 */ /* 0x005fc8000f8e00ff */
[----:B------:R0:W2:Y:S03]  /*d370*/  SYNCS.PHASECHK.TRANS64.TRYWAIT P0, [R3+URZ+0x17020], R0 ;  /* 0x01702000030075a7 */ /* 0x0000a6000800017f */
[----:B--2---:R-:W-:Y:S05]  /*d380*/  @!P0 NANOSLEEP.SYNCS 0x989680 ;  /* 0x009896800000895d */ /* 0x004fea0003900000 */
[----:B------:R-:W2:Y:S02]  /*d390*/  @!P0 SYNCS.PHASECHK.TRANS64 P0, [R3+URZ+0x17020], R0 ;  /* 0x01702000030085a7 */ /* 0x000ea4000800007f */
[----:B--2---:R-:W-:Y:S05]  /*d3a0*/  @!P0 BRA `(.L_x_59) ;  /* 0xfffffffc00ec8947 */ /* 0x004fea000383ffff */
[----:B------:R-:W-:Y:S05]  /*d3b0*/  BRA `(.L_x_120) ;  /* 0xffffffd8006c7947 */ /* 0x000fea000383ffff */
.L_x_62:
[----:B0-----:R0:W2:Y:S02]  /*d3c0*/  SYNCS.PHASECHK.TRANS64.TRYWAIT P1, [R6+URZ+0x17080], R17 ;  /* 0x01708011060075a7 */ /* 0x0010a4000802017f */
[----:B--2---:R-:W-:Y:S05]  /*d3d0*/  @!P1 NANOSLEEP.SYNCS 0x989680 ;  /* 0x009896800000995d */ /* 0x004fea0003900000 */
[----:B------:R-:W2:Y:S02]  /*d3e0*/  @!P1 SYNCS.PHASECHK.TRANS64 P1, [R6+URZ+0x17080], R17 ;  /* 0x01708011060095a7 */ /* 0x000ea4000802007f */
[----:B--2---:R-:W-:Y:S05]  /*d3f0*/  @!P1 BRA `(.L_x_62) ;  /* 0xfffffffc00f09947 */ /* 0x004fea000383ffff */
[----:B------:R-:W-:Y:S05]  /*d400*/  BRA `(.L_x_121) ;  /* 0xffffffdc00247947 */ /* 0x000fea000383ffff */
.L_x_63:
[----:B------:R-:W-:Y:S01]  /*d410*/  BSSY B0, `(.L_x_122) ;  /* 0x0000008000007945 */ /* 0x000fe20003800000 */
[----:B------:R-:W-:Y:S01]  /*d420*/  IMAD.MOV.U32 R13, RZ, RZ, R27 ;  /* 0x000000ffff0d7224 */ /* 0x000fe200078e001b */
[----:B------:R-:W-:Y:S01]  /*d430*/  MOV R11, 0x1e1f ;  /* 0x00001e1f000b7802 */ /* 0x000fe20000000f00 */
[----:B------:R-:W-:Y:S02]  /*d440*/  IMAD.MOV.U32 R12, RZ, RZ, RZ ;  /* 0x000000ffff0c7224 */ /* 0x000fe400078e00ff */
[----:B------:R-:W-:-:S07]  /*d450*/  IMAD.MOV.U32 R15, RZ, RZ, -0x1 ;  /* 0xffffffffff0f7424 */ /* 0x000fce00078e00ff */
[----:B01----:R-:W-:Y:S05]  /*d460*/  WARPSYNC.COLLECTIVE R15, `(.L_x_123) ;  /* 0x000000000f087348 */ /* 0x003fea0003c00000 */
[----:B-1----:R1:W2:Y:S02]  /*d470*/  SHFL.IDX P6, R14, R13, R12, R11 ;  /* 0x0000000c0d0e7389 */ /* 0x0022a400000c000b */
[----:B012---:R-:W-:Y:S01]  /*d480*/  ENDCOLLECTIVE ;  /* 0x000000000000791b */ /* 0x007fe20003800000 */
.L_x_123:
[----:B------:R-:W-:Y:S05]  /*d490*/  BSYNC B0 ;  /* 0x0000000000007941 */ /* 0x000fea0003800000 */
.L_x_122:
[----:B------:R-:W-:Y:S01]  /*d4a0*/  IMAD.MOV.U32 R13, RZ, RZ, R24 ;  /* 0x000000ffff0d7224 */ /* 0x000fe200078e0018 */
[----:B------:R-:W-:Y:S01]  /*d4b0*/  MOV R11, 0x1e1f ;  /* 0x00001e1f000b7802 */ /* 0x000fe20000000f00 */
[----:B------:R-:W-:Y:S02]  /*d4c0*/  IMAD.MOV.U32 R12, RZ, RZ, RZ ;  /* 0x000000ffff0c7224 */ /* 0x000fe400078e00ff */
[----:B------:R-:W-:Y:S02]  /*d4d0*/  IMAD.MOV.U32 R15, RZ, RZ, -0x1 ;  /* 0xffffffffff0f7424 */ /* 0x000fe400078e00ff */
[----:B------:R-:W-:-:S07]  /*d4e0*/  IMAD.MOV.U32 R3, RZ, RZ, R14 ;  /* 0x000000ffff037224 */ /* 0x000fce00078e000e */
[----:B------:R-:W-:Y:S05]  /*d4f0*/  WARPSYNC.COLLECTIVE R15, `(.L_x_124) ;  /* 0x000000000f087348 */ /* 0x000fea0003c00000 */
[----:B------:R0:W1:Y:S02]  /*d500*/  SHFL.IDX P6, R14, R13, R12, R11 ;  /* 0x0000000c0d0e7389 */ /* 0x00006400000c000b */
[----:B01----:R-:W-:Y:S01]  /*d510*/  ENDCOLLECTIVE ;  /* 0x000000000000791b */ /* 0x003fe20003800000 */
.L_x_124:
[----:B------:R-:W-:Y:S01]  /*d520*/  IMAD.MOV.U32 R13, RZ, RZ, R27 ;  /* 0x000000ffff0d7224 */ /* 0x000fe200078e001b */
[----:B------:R-:W-:Y:S01]  /*d530*/  MOV R12, 0x1 ;  /* 0x00000001000c7802 */ /* 0x000fe20000000f00 */
[----:B------:R-:W-:-:S07]  /*d540*/  IMAD.MOV.U32 R2, RZ, RZ, R14 ;  /* 0x000000ffff027224 */ /* 0x000fce00078e000e */
[----:B------:R-:W-:Y:S05]  /*d550*/  WARPSYNC.COLLECTIVE R15, `(.L_x_125) ;  /* 0x000000000f087348 */ /* 0x000fea0003c00000 */
[----:B------:R0:W1:Y:S02]  /*d560*/  SHFL.IDX P6, R14, R13, R12, R11 ;  /* 0x0000000c0d0e7389 */ /* 0x00006400000c000b */
[----:B01----:R-:W-:Y:S01]  /*d570*/  ENDCOLLECTIVE ;  /* 0x000000000000791b */ /* 0x003fe20003800000 */
.L_x_125:
[----:B------:R-:W-:Y:S01]  /*d580*/  IADD3 R2, P1, R25, R2, RZ ;  /* 0x0000000219027210 */ /* 0x000fe20007f3e0ff */
[----:B------:R-:W-:-:S04]  /*d590*/  IMAD R25, R5, 0x3000, R19 ;  /* 0x0000300005197824 */ /* 0x000fc800078e0213 */
[----:B------:R-:W-:-:S05]  /*d5a0*/  IMAD.X R3, RZ, RZ, R3, P1 ;  /* 0x000000ffff037224 */ /* 0x000fca00008e0603 */
[----:B------:R-:W-:Y:S01]  /*d5b0*/  @!PT LDS RZ, [RZ] ;  /* 0x00000000fffff984 */ /* 0x000fe20000000800 */
[----:B------:R-:W-:Y:S01]  /*d5c0*/  @!PT LDS RZ, [RZ] ;  /* 0x00000000fffff984 */ /* 0x000fe20000000800 */
[----:B------:R-:W-:Y:S01]  /*d5d0*/  @!PT LDS RZ, [RZ] ;  /* 0x00000000fffff984 */ /* 0x000fe20000000800 */
[----:B------:R0:W-:Y:S01]  /*d5e0*/  LDGSTS.E.BYPASS.LTC128B.128 [R25+0x6400], desc[UR38][R2.64], !P4 ;  /* 0x0640000002197fae */ /* 0x0001e2000e101d66 */
[----:B------:R-:W-:-:S03]  /*d5f0*/  IMAD.MOV.U32 R13, RZ, RZ, R24 ;  /* 0x000000ffff0d7224 */ /* 0x000fc600078e0018 */
[----:B------:R0:W-:Y:S04]  /*d600*/  LDGSTS.E.BYPASS.LTC128B.128 [R25+0x7400], desc[UR38][R2.64+0x20], !P3 ;  /* 0x0740002002197fae */ /* 0x0001e8000d901d66 */
[----:B------:R0:W-:Y:S01]  /*d610*/  LDGSTS.E.BYPASS.LTC128B.128 [R25+0x8400], desc[UR38][R2.64+0x40], !P2 ;  /* 0x0840004002197fae */ /* 0x0001e2000d101d66 */
[----:B------:R-:W-:-:S07]  /*d620*/  IMAD.MOV.U32 R27, RZ, RZ, R14 ;  /* 0x000000ffff1b7224 */ /* 0x000fce00078e000e */
[----:B0-----:R-:W-:Y:S05]  /*d630*/  WARPSYNC.COLLECTIVE R15, `(.L_x_126) ;  /* 0x000000000f087348 */ /* 0x001fea0003c00000 */
[----:B------:R1:W2:Y:S02]  /*d640*/  SHFL.IDX P6, R14, R13, R12, R11 ;  /* 0x0000000c0d0e7389 */ /* 0x0002a400000c000b */
[----:B012---:R-:W-:Y:S01]  /*d650*/  ENDCOLLECTIVE ;  /* 0x000000000000791b */ /* 0x007fe20003800000 */
.L_x_126:
[----:B------:R-:W-:Y:S01]  /*d660*/  IMAD.MOV.U32 R2, RZ, RZ, R14 ;  /* 0x000000ffff027224 */ /* 0x000fe200078e000e */
[----:B------:R-:W-:Y:S06]  /*d670*/  BRA `(.L_x_127) ;  /* 0xffffffdc00407947 */ /* 0x000fec000383ffff */
.L_x_66:
[----:B---3--:R3:W4:Y:S02]  /*d680*/  SYNCS.PHASECHK.TRANS64.TRYWAIT P1, [R6+URZ+0x17040], R17 ;  /* 0x01704011060075a7 */ /* 0x008724000802017f */
[----:B----4-:R-:W-:Y:S05]  /*d690*/  @!P1 NANOSLEEP.SYNCS 0x989680 ;  /* 0x009896800000995d */ /* 0x010fea0003900000 */
[----:B------:R-:W4:Y:S02]  /*d6a0*/  @!P1 SYNCS.PHASECHK.TRANS64 P1, [R6+URZ+0x17040], R17 ;  /* 0x01704011060095a7 */ /* 0x000f24000802007f */
[----:B----4-:R-:W-:Y:S05]  /*d6b0*/  @!P1 BRA `(.L_x_66) ;  /* 0xfffffffc00f09947 */ /* 0x010fea000383ffff */
[----:B------:R-:W-:Y:S05]  /*d6c0*/  BRA `(.L_x_128) ;  /* 0xffffffdc00947947 */ /* 0x000fea000383ffff */
.L_x_67:
[----:B------:R-:W-:Y:S01]  /*d6d0*/  BSSY B0, `(.L_x_129) ;  /* 0x0000008000007945 */ /* 0x000fe20003800000 */
[----:B------:R-:W-:Y:S01]  /*d6e0*/  IMAD.MOV.U32 R13, RZ, RZ, R10 ;  /* 0x000000ffff0d7224 */ /* 0x000fe200078e000a */
[----:B------:R-:W-:Y:S01]  /*d6f0*/  MOV R12, RZ ;  /* 0x000000ff000c7202 */ /* 0x000fe20000000f00 */
[----:B------:R-:W-:Y:S02]  /*d700*/  IMAD.MOV.U32 R11, RZ, RZ, 0x1e1f ;  /* 0x00001e1fff0b7424 */ /* 0x000fe400078e00ff */
[----:B------:R-:W-:-:S07]  /*d710*/  IMAD.MOV.U32 R15, RZ, RZ, -0x1 ;  /* 0xffffffffff0f7424 */ /* 0x000fce00078e00ff */
[----:B01-3--:R-:W-:Y:S05]  /*d720*/  WARPSYNC.COLLECTIVE R15, `(.L_x_130) ;  /* 0x000000000f087348 */ /* 0x00bfea0003c00000 */
[----:B-1----:R1:W2:Y:S02]  /*d730*/  SHFL.IDX P6, R14, R13, R12, R11 ;  /* 0x0000000c0d0e7389 */ /* 0x0022a400000c000b */
[----:B0123--:R-:W-:Y:S01]  /*d740*/  ENDCOLLECTIVE ;  /* 0x000000000000791b */ /* 0x00ffe20003800000 */
.L_x_130:
[----:B------:R-:W-:Y:S05]  /*d750*/  BSYNC B0 ;  /* 0x0000000000007941 */ /* 0x000fea0003800000 */
.L_x_129:
[----:B------:R-:W-:Y:S01]  /*d760*/  IMAD.MOV.U32 R13, RZ, RZ, R8 ;  /* 0x000000ffff0d7224 */ /* 0x000fe200078e0008 */
[----:B------:R-:W-:Y:S01]  /*d770*/  MOV R12, RZ ;  /* 0x000000ff000c7202 */ /* 0x000fe20000000f00 */
[----:B------:R-:W-:Y:S02]  /*d780*/  IMAD.MOV.U32 R11, RZ, RZ, 0x1e1f ;  /* 0x00001e1fff0b7424 */ /* 0x000fe400078e00ff */
[----:B------:R-:W-:Y:S02]  /*d790*/  IMAD.MOV.U32 R15, RZ, RZ, -0x1 ;  /* 0xffffffffff0f7424 */ /* 0x000fe400078e00ff */
[----:B------:R-:W-:Y:S02]  /*d7a0*/  IMAD.MOV.U32 R3, RZ, RZ, R14 ;  /* 0x000000ffff037224 */ /* 0x000fe400078e000e */
[----:B------:R-:W-:-:S07]  /*d7b0*/  IMAD R9, R5, 0x3000, R26 ;  /* 0x0000300005097824 */ /* 0x000fce00078e021a */
[----:B------:R-:W-:Y:S05]  /*d7c0*/  WARPSYNC.COLLECTIVE R15, `(.L_x_131) ;  /* 0x000000000f087348 */ /* 0x000fea0003c00000 */
[----:B------:R0:W1:Y:S02]  /*d7d0*/  SHFL.IDX P6, R14, R13, R12, R11 ;  /* 0x0000000c0d0e7389 */ /* 0x00006400000c000b */
[----:B01----:R-:W-:Y:S01]  /*d7e0*/  ENDCOLLECTIVE ;  /* 0x000000000000791b */ /* 0x003fe20003800000 */
.L_x_131:
[----:B------:R-:W-:Y:S01]  /*d7f0*/  VIADD R9, R9, UR44 ;  /* 0x0000002c09097c36 */ /* 0x000fe20008000000 */
[----:B------:R-:W-:Y:S01]  /*d800*/  MOV R13, R10 ;  /* 0x0000000a000d7202 */ /* 0x000fe20000000f00 */
[----:B------:R-:W-:Y:S01]  /*d810*/  IMAD.MOV.U32 R12, RZ, RZ, 0x1 ;  /* 0x00000001ff0c7424 */ /* 0x000fe200078e00ff */
[----:B------:R-:W-:-:S13]  /*d820*/  IADD3 R2, P1, R24, R14, RZ ;  /* 0x0000000e18027210 */ /* 0x000fda0007f3e0ff */
[----:B------:R-:W-:Y:S05]  /*d830*/  WARPSYNC.COLLECTIVE R15, `(.L_x_132) ;  /* 0x000000000f087348 */ /* 0x000fea0003c00000 */
[----:B------:R0:W1:Y:S02]  /*d840*/  SHFL.IDX P6, R14, R13, R12, R11 ;  /* 0x0000000c0d0e7389 */ /* 0x00006400000c000b */
[----:B01----:R-:W-:Y:S01]  /*d850*/  ENDCOLLECTIVE ;  /* 0x000000000000791b */ /* 0x003fe20003800000 */
.L_x_132:
[----:B------:R-:W-:-:S05]  /*d860*/  IMAD.X R3, RZ, RZ, R3, P1 ;  /* 0x000000ffff037224 */ /* 0x000fca00008e0603 */
[----:B------:R-:W-:Y:S01]  /*d870*/  @!PT LDS RZ, [RZ] ;  /* 0x00000000fffff984 */ /* 0x000fe20000000800 */
[----:B------:R-:W-:Y:S01]  /*d880*/  @!PT LDS RZ, [RZ] ;  /* 0x00000000fffff984 */ /* 0x000fe20000000800 */
[----:B------:R-:W-:Y:S01]  /*d890*/  @!PT LDS RZ, [RZ] ;  /* 0x00000000fffff984 */ /* 0x000fe20000000800 */
[----:B------:R0:W-:Y:S04]  /*d8a0*/  LDGSTS.E.BYPASS.LTC128B.128 [R9+0x10c00], desc[UR38][R2.64], !P4 ;  /* 0x10c0000002097fae */ /* 0x0001e8000e101d66 */
[----:B------:R0:W-:Y:S01]  /*d8b0*/  LDGSTS.E.BYPASS.LTC128B.128 [R9+0x11c00], desc[UR38][R2.64+0x20], !P3 ;  /* 0x11c0002002097fae */ /* 0x0001e2000d901d66 */
[----:B------:R-:W-:-:S03]  /*d8c0*/  IMAD.MOV.U32 R13, RZ, RZ, R8 ;  /* 0x000000ffff0d7224 */ /* 0x000fc600078e0008 */
[----:B------:R0:W-:Y:S01]  /*d8d0*/  LDGSTS.E.BYPASS.LTC128B.128 [R9+0x12c00], desc[UR38][R2.64+0x40], !P2 ;  /* 0x12c0004002097fae */ /* 0x0001e2000d101d66 */
[----:B------:R-:W-:-:S07]  /*d8e0*/  IMAD.MOV.U32 R10, RZ, RZ, R14 ;  /* 0x000000ffff0a7224 */ /* 0x000fce00078e000e */
[----:B0-----:R-:W-:Y:S05]  /*d8f0*/  WARPSYNC.COLLECTIVE R15, `(.L_x_133) ;  /* 0x000000000f087348 */ /* 0x001fea0003c00000 */
[----:B------:R1:W2:Y:S02]  /*d900*/  SHFL.IDX P6, R14, R13, R12, R11 ;  /* 0x0000000c0d0e7389 */ /* 0x0002a400000c000b */
[----:B012---:R-:W-:Y:S01]  /*d910*/  ENDCOLLECTIVE ;  /* 0x000000000000791b */ /* 0x007fe20003800000 */
.L_x_133:
[----:B------:R-:W-:Y:S05]  /*d920*/  BRA `(.L_x_134) ;  /* 0xffffffdc009c7947 */ /* 0x000fea000383ffff */
.L_x_70:
[----:B0-----:R0:W1:Y:S02]  /*d930*/  SYNCS.PHASECHK.TRANS64.TRYWAIT P2, [R2+URZ+0x17070], R3 ;  /* 0x01707003020075a7 */ /* 0x001064000804017f */
[----:B-1----:R-:W-:Y:S05]  /*d940*/  @!P2 NANOSLEEP.SYNCS 0x989680 ;  /* 0x009896800000a95d */ /* 0x002fea0003900000 */
[----:B------:R-:W1:Y:S02]  /*d950*/  @!P2 SYNCS.PHASECHK.TRANS64 P2, [R2+URZ+0x17070], R3 ;  /* 0x017070030200a5a7 */ /* 0x000e64000804007f */
[----:B-1----:R-:W-:Y:S05]  /*d960*/  @!P2 BRA `(.L_x_70) ;  /* 0xfffffffc00f0a947 */ /* 0x002fea000383ffff */
[----:B------:R-:W-:Y:S05]  /*d970*/  BRA `(.L_x_135) ;  /* 0xffffffdc00fc7947 */ /* 0x000fea000383ffff */
.L_x_72:
[----:B0-----:R0:W1:Y:S02]  /*d980*/  SYNCS.PHASECHK.TRANS64.TRYWAIT P2, [R2+URZ+0x17060], R3 ;  /* 0x01706003020075a7 */ /* 0x001064000804017f */
[----:B-1----:R-:W-:Y:S05]  /*d990*/  @!P2 NANOSLEEP.SYNCS 0x989680 ;  /* 0x009896800000a95d */ /* 0x002fea0003900000 */
[----:B------:R-:W1:Y:S02]  /*d9a0*/  @!P2 SYNCS.PHASECHK.TRANS64 P2, [R2+URZ+0x17060], R3 ;  /* 0x017060030200a5a7 */ /* 0x000e64000804007f */
[----:B-1----:R-:W-:Y:S05]  /*d9b0*/  @!P2 BRA `(.L_x_72) ;  /* 0xfffffffc00f0a947 */ /* 0x002fea000383ffff */
[----:B------:R-:W-:Y:S05]  /*d9c0*/  BRA `(.L_x_136) ;  /* 0xffffffe0000c7947 */ /* 0x000fea000383ffff */
.L_x_79:
[----:B0-----:R0:W2:Y:S02]  /*d9d0*/  SYNCS.PHASECHK.TRANS64.TRYWAIT P0, [R2+URZ+0x17070], R3 ;  /* 0x01707003020075a7 */ /* 0x0010a4000800017f */
[----:B--2---:R-:W-:Y:S05]  /*d9e0*/  @!P0 NANOSLEEP.SYNCS 0x989680 ;  /* 0x009896800000895d */ /* 0x004fea0003900000 */
[----:B------:R-:W2:Y:S02]  /*d9f0*/  @!P0 SYNCS.PHASECHK.TRANS64 P0, [R2+URZ+0x17070], R3 ;  /* 0x01707003020085a7 */ /* 0x000ea4000800007f */
[----:B--2---:R-:W-:Y:S05]  /*da00*/  @!P0 BRA `(.L_x_79) ;  /* 0xfffffffc00f08947 */ /* 0x004fea000383ffff */
[----:B------:R-:W-:Y:S05]  /*da10*/  BRA `(.L_x_137) ;  /* 0xffffffe400347947 */ /* 0x000fea000383ffff */
.L_x_81:
[----:B0-----:R0:W2:Y:S02]  /*da20*/  SYNCS.PHASECHK.TRANS64.TRYWAIT P0, [R2+URZ+0x17060], R3 ;  /* 0x01706003020075a7 */ /* 0x0010a4000800017f */
[----:B--2---:R-:W-:Y:S05]  /*da30*/  @!P0 NANOSLEEP.SYNCS 0x989680 ;  /* 0x009896800000895d */ /* 0x004fea0003900000 */
[----:B------:R-:W2:Y:S02]  /*da40*/  @!P0 SYNCS.PHASECHK.TRANS64 P0, [R2+URZ+0x17060], R3 ;  /* 0x01706003020085a7 */ /* 0x000ea4000800007f */
[----:B--2---:R-:W-:Y:S05]  /*da50*/  @!P0 BRA `(.L_x_81) ;  /* 0xfffffffc00f08947 */ /* 0x004fea000383ffff */
[----:B------:R-:W-:Y:S05]  /*da60*/  BRA `(.L_x_138) ;  /* 0xffffffe400507947 */ /* 0x000fea000383ffff */
.L_x_84:
[----:B0-----:R0:W1:Y:S02]  /*da70*/  SYNCS.PHASECHK.TRANS64.TRYWAIT P0, [R7+URZ+0x17020], R2 ;  /* 0x01702002070075a7 */ /* 0x001064000800017f */
[----:B-1----:R-:W-:Y:S05]  /*da80*/  @!P0 NANOSLEEP.SYNCS 0x989680 ;  /* 0x009896800000895d */ /* 0x002fea0003900000 */
[----:B------:R-:W1:Y:S02]  /*da90*/  @!P0 SYNCS.PHASECHK.TRANS64 P0, [R7+URZ+0x17020], R2 ;  /* 0x01702002070085a7 */ /* 0x000e64000800007f */
[----:B-1----:R-:W-:Y:S05]  /*daa0*/  @!P0 BRA `(.L_x_84) ;  /* 0xfffffffc00f08947 */ /* 0x002fea000383ffff */
[----:B------:R-:W-:Y:S05]  /*dab0*/  BRA `(.L_x_139) ;  /* 0xffffffe8005c7947 */ /* 0x000fea000383ffff */
.L_x_86:
[----:B0-----:R0:W1:Y:S02]  /*dac0*/  SYNCS.PHASECHK.TRANS64.TRYWAIT P1, [R5+URZ+0x17040], R2 ;  /* 0x01704002050075a7 */ /* 0x001064000802017f */
[----:B-1----:R-:W-:Y:S05]  /*dad0*/  @!P1 NANOSLEEP.SYNCS 0x989680 ;  /* 0x009896800000995d */ /* 0x002fea0003900000 */
[----:B------:R-:W1:Y:S02]  /*dae0*/  @!P1 SYNCS.PHASECHK.TRANS64 P1, [R5+URZ+0x17040], R2 ;  /* 0x01704002050095a7 */ /* 0x000e64000802007f */
[----:B-1----:R-:W-:Y:S05]  /*daf0*/  @!P1 BRA `(.L_x_86) ;  /* 0xfffffffc00f09947 */ /* 0x002fea000383ffff */
[----:B------:R-:W-:Y:S05]  /*db00*/  BRA `(.L_x_140) ;  /* 0xffffffe800987947 */ /* 0x000fea000383ffff */
.L_x_88:
[----:B-1----:R1:W2:Y:S02]  /*db10*/  SYNCS.PHASECHK.TRANS64.TRYWAIT P1, [R7+URZ+0x17040], R0 ;  /* 0x01704000070075a7 */ /* 0x0022a4000802017f */
[----:B--2---:R-:W-:Y:S05]  /*db20*/  @!P1 NANOSLEEP.SYNCS 0x989680 ;  /* 0x009896800000995d */ /* 0x004fea0003900000 */
[----:B------:R-:W2:Y:S02]  /*db30*/  @!P1 SYNCS.PHASECHK.TRANS64 P1, [R7+URZ+0x17040], R0 ;  /* 0x01704000070095a7 */ /* 0x000ea4000802007f */
[----:B--2---:R-:W-:Y:S05]  /*db40*/  @!P1 BRA `(.L_x_88) ;  /* 0xfffffffc00f09947 */ /* 0x004fea000383ffff */
[----:B------:R-:W-:Y:S05]  /*db50*/  BRA `(.L_x_141) ;  /* 0xffffffe800a47947 */ /* 0x000fea000383ffff */
.L_x_90:
[----:B--2---:R2:W3:Y:S02]  /*db60*/  SYNCS.PHASECHK.TRANS64.TRYWAIT P1, [R5+URZ+0x17060], R2 ;  /* 0x01706002050075a7 */ /* 0x0044e4000802017f */
[----:B---3--:R-:W-:Y:S05]  /*db70*/  @!P1 NANOSLEEP.SYNCS 0x989680 ;  /* 0x009896800000995d */ /* 0x008fea0003900000 */
[----:B------:R-:W3:Y:S02]  /*db80*/  @!P1 SYNCS.PHASECHK.TRANS64 P1, [R5+URZ+0x17060], R2 ;  /* 0x01706002050095a7 */ /* 0x000ee4000802007f */
[----:B---3--:R-:W-:Y:S05]  /*db90*/  @!P1 BRA `(.L_x_90) ;  /* 0xfffffffc00f09947 */ /* 0x008fea000383ffff */
[----:B------:R-:W-:Y:S05]  /*dba0*/  BRA `(.L_x_142) ;  /* 0xffffffe800a07947 */ /* 0x000fea000383ffff */
.L_x_92:
[----:B---3--:R3:W4:Y:S02]  /*dbb0*/  SYNCS.PHASECHK.TRANS64.TRYWAIT P1, [R7+URZ+0x17060], R0 ;  /* 0x01706000070075a7 */ /* 0x008724000802017f */
[----:B----4-:R-:W-:Y:S05]  /*dbc0*/  @!P1 NANOSLEEP.SYNCS 0x989680 ;  /* 0x009896800000995d */ /* 0x010fea0003900000 */
[----:B------:R-:W4:Y:S02]  /*dbd0*/  @!P1 SYNCS.PHASECHK.TRANS64 P1, [R7+URZ+0x17060], R0 ;  /* 0x01706000070095a7 */ /* 0x000f24000802007f */
[----:B----4-:R-:W-:Y:S05]  /*dbe0*/  @!P1 BRA `(.L_x_92) ;  /* 0xfffffffc00f09947 */ /* 0x010fea000383ffff */
[----:B------:R-:W-:Y:S05]  /*dbf0*/  BRA `(.L_x_143) ;  /* 0xffffffe8009c7947 */ /* 0x000fea000383ffff */
.L_x_94:
[----:B----4-:R4:W0:Y:S02]  /*dc00*/  SYNCS.PHASECHK.TRANS64.TRYWAIT P1, [R5+URZ+0x17080], R2 ;  /* 0x01708002050075a7 */ /* 0x010824000802017f */
[----:B0-----:R-:W-:Y:S05]  /*dc10*/  @!P1 NANOSLEEP.SYNCS 0x989680 ;  /* 0x009896800000995d */ /* 0x001fea0003900000 */
[----:B------:R-:W0:Y:S02]  /*dc20*/  @!P1 SYNCS.PHASECHK.TRANS64 P1, [R5+URZ+0x17080], R2 ;  /* 0x01708002050095a7 */ /* 0x000e24000802007f */
[----:B0-----:R-:W-:Y:S05]  /*dc30*/  @!P1 BRA `(.L_x_94) ;  /* 0xfffffffc00f09947 */ /* 0x001fea000383ffff */
[----:B------:R-:W-:Y:S05]  /*dc40*/  BRA `(.L_x_144) ;  /* 0xffffffe800987947 */ /* 0x000fea000383ffff */
.L_x_145:
[----:B------:R-:W-:-:S00]  /*dc50*/  BRA `(.L_x_145) ;  /* 0xfffffffc00fc7947 */ /* 0x000fc0000383ffff */
[----:B------:R-:W-:-:S00]  /*dc60*/  NOP ;  /* 0x0000000000007918 */ /* 0x000fc00000000000 */
        /* <DEDUP_REMOVED lines=9> */
.L_x_2537:


//--------------------- .text._ZN7cutlass13device_kernelIN5flash11enable_sm90INS1_16FlashAttnFwdSm90INS1_25CollectiveMainloopFwdSm90ILi2EN4cute5tupleIJNS5_1CILi1EEES8_S8_EEENS6_IJNS7_ILi192EEENS7_ILi128EEENS7_ILi96EEEEEELi96ENS_12float_e4m3_tEfNS_4arch4Sm90ELb0ELb0ELb1ELb1ELb1ELb0ELb0ELb1ELb1ELb1ELb1ELb0EEENS1_21CollectiveEpilogueFwdINS6_IJSA_SC_SB_EEES9_NS_10bfloat16_tESG_Li384ELb1ELb1ELb1ELb1EEENS1_36VarlenDynamicPersistentTileSchedulerILi192ELi128ELi384ELi128ELb1ELb1ELb1ELb0ELb1ELb1EEEEEEEEEvNT_6ParamsE --------------------------
	.section	.text._ZN7cutlass13device_kernelIN5flash11enable_sm90INS1_16FlashAttnFwdSm90INS1_25CollectiveMainloopFwdSm90ILi2EN4cute5tupleIJNS5_1CILi1EEES8_S8_EEENS6_IJNS7_ILi192EEENS7_ILi128EEENS7_ILi96EEEEEELi96ENS_12float_e4m3_tEfNS_4arch4Sm90ELb0ELb0ELb1ELb1ELb1ELb0ELb0ELb1ELb1ELb1ELb1ELb0EEENS1_21CollectiveEpilogueFwdINS6_IJSA_SC_SB_EEES9_NS_10bfloat16_tESG_Li384ELb1ELb1ELb1ELb1EEENS1_36VarlenDynamicPersistentTileSchedulerILi192ELi128ELi384ELi128ELb1ELb1ELb1ELb0ELb1ELb1EEEEEEEEEvNT_6ParamsE,"ax",@progbits
	.align	128
.text._ZN7cutlass13device_kernelIN5flash11enable_sm90INS1_16FlashAttnFwdSm90INS1_25CollectiveMainloopFwdSm90ILi2EN4cute5tupleIJNS5_1CILi1EEES8_S8_EEENS6_IJNS7_ILi192EEENS7_ILi128EEENS7_ILi96EEEEEELi96ENS_12float_e4m3_tEfNS_4arch4Sm90ELb0ELb0ELb1ELb1ELb1ELb0ELb0ELb1ELb1ELb1ELb1ELb0EEENS1_21CollectiveEpilogueFwdINS6_IJSA_SC_SB_EEES9_NS_10bfloat16_tESG_Li384ELb1ELb1ELb1ELb1EEENS1_36VarlenDynamicPersistentTileSchedulerILi192ELi128ELi384ELi128ELb1ELb1ELb1ELb0ELb1ELb1EEEEEEEEEvNT_6ParamsE:
        .type           _ZN7cutlass13device_kernelIN5flash11enable_sm90INS1_16FlashAttnFwdSm90INS1_25CollectiveMainloopFwdSm90ILi2EN4cute5tupleIJNS5_1CILi1EEES8_S8_EEENS6_IJNS7_ILi192EEENS7_ILi128EEENS7_ILi96EEEEEELi96ENS_12float_e4m3_tEfNS_4arch4Sm90ELb0ELb0ELb1ELb1ELb1ELb0ELb0ELb1ELb1ELb1ELb1ELb0EEENS1_21CollectiveEpilogueFwdINS6_IJSA_SC_SB_EEES9_NS_10bfloat16_tESG_Li384ELb1ELb1ELb1ELb1EEENS1_36VarlenDynamicPersistentTileSchedulerILi192ELi128ELi384ELi128ELb1ELb1ELb1ELb0ELb1ELb1EEEEEEEEEvNT_6ParamsE,@function
        .size           _ZN7cutlass13device_kernelIN5flash11enable_sm90INS1_16FlashAttnFwdSm90INS1_25CollectiveMainloopFwdSm90ILi2EN4cute5tupleIJNS5_1CILi1EEES8_S8_EEENS6_IJNS7_ILi192EEENS7_ILi128EEENS7_ILi96EEEEEELi96ENS_12float_e4m3_tEfNS_4arch4Sm90ELb0ELb0ELb1ELb1ELb1ELb0ELb0ELb1ELb1ELb1ELb1ELb0EEENS1_21CollectiveEpilogueFwdINS6_IJSA_SC_SB_EEES9_NS_10bfloat16_tESG_Li384ELb1ELb1ELb1ELb1EEENS1_36VarlenDynamicPersistentTileSchedulerILi192ELi128ELi384ELi128ELb1ELb1ELb1ELb0ELb1ELb1EEEEEEEEEvNT_6ParamsE,(.L_x_2538 - _ZN7cutlass13device_kernelIN5flash11enable_sm90INS1_16FlashAttnFwdSm90INS1_25CollectiveMainloopFwdSm90ILi2EN4cute5tupleIJNS5_1CILi1EEES8_S8_EEENS6_IJNS7_ILi192EEENS7_ILi128EEENS7_ILi96EEEEEELi96ENS_12float_e4m3_tEfNS_4arch4Sm90ELb0ELb0ELb1ELb1ELb1ELb0ELb0ELb1ELb1ELb1ELb1ELb0EEENS1_21CollectiveEpilogueFwdINS6_IJSA_SC_SB_EEES9_NS_10bfloat16_tESG_Li384ELb1ELb1ELb1ELb1EEENS1_36VarlenDynamicPersistentTileSchedulerILi192ELi128ELi384ELi128ELb1ELb1ELb1ELb0ELb1ELb1EEEEEEEEEvNT_6ParamsE)
        .other          _ZN7cutlass13device_kernelIN5flash11enable_sm90INS1_16FlashAttnFwdSm90INS1_25CollectiveMainloopFwdSm90ILi2EN4cute5tupleIJNS5_1CILi1EEES8_S8_EEENS6_IJNS7_ILi192EEENS7_ILi128EEENS7_ILi96EEEEEELi96ENS_12float_e4m3_tEfNS_4arch4Sm90ELb0ELb0ELb1ELb1ELb1ELb0ELb0ELb1ELb1ELb1ELb1ELb0EEENS1_21CollectiveEpilogueFwdINS6_IJSA_SC_SB_EEES9_NS_10bfloat16_tESG_Li384ELb1ELb1ELb1ELb1EEENS1_36VarlenDynamicPersistentTileSchedulerILi192ELi128ELi384ELi128ELb1ELb1ELb1ELb0ELb1ELb1EEEEEEEEEvNT_6ParamsE,@"STO_CUDA_ENTRY STV_DEFAULT"
_ZN7cutlass13device_kernelIN5flash11enable_sm90INS1_16FlashAttnFwdSm90INS1_25CollectiveMainloopFwdSm90ILi2EN4cute5tupleIJNS5_1CILi1EEES8_S8_EEENS6_IJNS7_ILi192EEENS7_ILi128EEENS7_ILi96EEEEEELi96ENS_12float_e4m3_tEfNS_4arch4Sm90ELb0ELb0ELb1ELb1ELb1ELb0ELb0ELb1ELb1ELb1ELb1ELb0EEENS1_21CollectiveEpilogueFwdINS6_IJSA_SC_SB_EEES9_NS_10bfloat16_tESG_Li384ELb1ELb1ELb1ELb1EEENS1_36VarlenDynamicPersistentTileSchedulerILi192ELi128ELi384ELi128ELb1ELb1ELb1ELb0ELb1ELb1EEEEEEEEEvNT_6ParamsE:
        /* <DEDUP_REMOVED lines=10> */
[----:B------:R-:W-:-:S05]  /*00a0*/  SHF.R.U32.HI R2, RZ, 0x7, R3 ;  /* 0x00000007ff027819 */ /* 0x000fca0000011603 */
[----:B------:R0:W1:Y:S04]  /*00b0*/  SHFL.IDX PT, R3, R2, RZ, 0x1f ;  /* 0x00001fff02037589 */ /* 0x00006800000e0000 */
[----:B------:R-:W-:Y:S01]  /*00c0*/  VOTEU.ALL UP0, P0 ;  /* 0x00000000003f7886 */ /* 0x000fe20000000000 */
[----:B------:R-:W-:-:S04]  /*00d0*/  VOTEU.ALL UP1, P0 ;  /* 0x00000000003f7886 */ /* 0x000fc80000020000 */
[----:B------:R-:W2:Y:S01]  /*00e0*/  @!UP0 S2UR UR8, SR_CgaCtaId ;  /* 0x00000000000889c3 */ /* 0x000ea20000008800 */
[----:B------:R-:W-:Y:S01]  /*00f0*/  @!UP0 UMOV UR6, 0x400 ;  /* 0x0000040000068882 */ /* 0x000fe20000000000 */
[----:B------:R-:W-:-:S04]  /*0100*/  @!UP0 UIADD3 UR4, -UR4, 0x100000, URZ ;  /* 0x0010000004048890 */ /* 0x000fc8000fffe13f */
[----:B------:R-:W-:Y:S02]  /*0110*/  @!UP0 USHF.L.U32 UR5, UR4, 0xb, URZ ;  /* 0x0000000b04058899 */ /* 0x000fe4000800063f */
[----:B------:R-:W-:Y:S02]  /*0120*/  @!UP0 USHF.L.U32 UR4, UR4, 0x1, URZ ;  /* 0x0000000104048899 */ /* 0x000fe4000800063f */
[----:B--2---:R-:W-:Y:S02]  /*0130*/  @!UP0 ULEA UR8, UR8, UR6, 0x18 ;  /* 0x0000000608088291 */ /* 0x004fe4000f8ec03f */
        /* <DEDUP_REMOVED lines=25> */
.L_x_146:
        /* <DEDUP_REMOVED lines=22> */
.L_x_147:
        /* <DEDUP_REMOVED lines=18> */
.L_x_148:
        /* <DEDUP_REMOVED lines=22> */
.L_x_149:
[----:B------:R-:W5:Y:S01]  /*06b0*/  SHFL.IDX PT, R4, R0, RZ, 0x1f ;  /* 0x00001fff00047589 */ /* 0x000f6200000e0000 */
[----:B------:R-:W-:Y:S01]  /*06c0*/  R2UR UR9, R3 ;  /* 0x00000000030972ca */ /* 0x000fe200000e0000 */
[----:B------:R-:W-:Y:S01]  /*06d0*/  NOP ;  /* 0x0000000000007918 */ /* 0x000fe20000000000 */
[----:B------:R-:W0:Y:S01]  /*06e0*/  S2R R2, SR_CgaCtaId ;  /* 0x0000000000027919 */ /* 0x000e220000008800 */
[----:B-----5:R-:W-:-:S13]  /*06f0*/  ISETP.NE.AND P0, PT, R4, RZ, PT ;  /* 0x000000ff0400720c */ /* 0x020fda0003f05270 */
[----:B0-----:R-:W-:Y:S05]  /*0700*/  @P0 BRA `(.L_x_150) ;  /* 0x0000000000480947 */ /* 0x001fea0003800000 */
        /* <DEDUP_REMOVED lines=18> */
.L_x_150:
[----:B------:R-:W-:Y:S01]  /*0830*/  UISETP.NE.AND UP0, UPT, UR9, URZ, UPT ;  /* 0x0000003f0900728c */ /* 0x000fe2000bf05270 */
[----:B------:R-:W-:Y:S01]  /*0840*/  NOP ;  /* 0x0000000000007918 */ /* 0x000fe20000000000 */
[----:B------:R-:W-:Y:S01]  /*0850*/  UMOV UR39, 0x1 ;  /* 0x0000000100277882 */ /* 0x000fe20000000000 */
[----:B------:R-:W-:Y:S01]  /*0860*/  ULDC.64 UR52, c[0x0][0x208] ;  /* 0x0000820000347ab9 */ /* 0x000fe20000000a00 */
[----:B------:R-:W-:Y:S01]  /*0870*/  USEL UR39, UR39, 0x2, !UP0 ;  /* 0x0000000227277887 */ /* 0x000fe2000c000000 */
[----:B01234-:R-:W-:Y:S01]  /*0880*/  BAR.SYNC.DEFER_BLOCKING 0x0 ;  /* 0x0000000000007b1d */ /* 0x01ffe20000010000 */
[----:B------:R-:W-:-:S13]  /*0890*/  PLOP3.LUT P0, PT, PT, PT, UP0, 0x80, 0x0 ;  /* 0x000000000000781c */ /* 0x000fda0003f0f008 */
[----:B------:R-:W-:Y:S05]  /*08a0*/  @!P0 BRA `(.L_x_151) ;  /* 0x0000009c00688947 */ /* 0x000fea0003800000 */
.L_x_152:
[----:B------:R-:W-:-:S08]  /*08b0*/  NOP ;  /* 0x0000000000007918 */ /* 0x000fd00000000000 */
[----:B------:R-:W0:Y:S02]  /*08c0*/  USETMAXREG.TRY_ALLOC.CTAPOOL UP0, 0xa0 ;  /* 0x000000a0000079c8 */ /* 0x000e240008000600 */
[----:B0-----:R-:W-:-:S13]  /*08d0*/  PLOP3.LUT P0, PT, PT, PT, UP0, 0x80, 0x0 ;  /* 0x000000000000781c */ /* 0x001fda0003f0f008 */
[----:B------:R-:W-:Y:S05]  /*08e0*/  @!P0 BRA `(.L_x_152) ;  /* 0xfffffffc00f08947 */ /* 0x000fea000383ffff */
[----:B------:R-:W0:Y:S08]  /*08f0*/  S2UR UR5, SR_CgaCtaId ;  /* 0x00000000000579c3 */ /* 0x000e300000008800 */
[----:B------:R-:W-:Y:S06]  /*0900*/  BAR.ARV 0x8, 0x200 ;  /* 0x0208000000007b1d */ /* 0x000fec0000002000 */
[----:B------:R-:W-:-:S02]  /*0910*/  UMOV UR4, 0x400 ;  /* 0x0000040000047882 */ /* 0x000fc40000000000 */
[----:B------:R-:W-:Y:S01]  /*0920*/  BAR.SYNC.DEFER_BLOCKING 0x5, 0x200 ;  /* 0x0148000000007b1d */ /* 0x000fe20000010000 */
[----:B0-----:R-:W-:-:S09]  /*0930*/  ULEA UR4, UR5, UR4, 0x18 ;  /* 0x0000000405047291 */ /* 0x001fd2000f8ec03f */
[----:B------:R-:W0:Y:S01]  /*0940*/  LDS.128 R36, [UR4+0x19cd0] ;  /* 0x019cd004ff247984 */ /* 0x000e220008000c00 */
[----:B------:R-:W-:Y:S01]  /*0950*/  ULDC UR4, c[0x0][0xc3c] ;  /* 0x00030f0000047ab9 */ /* 0x000fe20000000800 */
[----:B------:R-:W-:Y:S06]  /*0960*/  BAR.ARV 0x4, 0x200 ;  /* 0x0108000000007b1d */ /* 0x000fec0000002000 */
[----:B0-----:R-:W-:-:S13]  /*0970*/  ISETP.GE.AND P0, PT, R39, UR4, PT ;  /* 0x0000000427007c0c */ /* 0x001fda000bf06270 */
[----:B------:R-:W-:Y:S05]  /*0980*/  @P0 EXIT ;  /* 0x000000000000094d */ /* 0x000fea0003800000 */
[----:B------:R-:W0:Y:S01]  /*0990*/  S2R R0, SR_TID.X ;  /* 0x0000000000007919 */ /* 0x000e220000002100 */
[----:B------:R-:W-:Y:S01]  /*09a0*/  R2UR UR6, R37 ;  /* 0x00000000250672ca */ /* 0x000fe200000e0000 */
[----:B------:R-:W-:Y:S01]  /*09b0*/  ULOP3.LUT UR47, UR39, 0x1, URZ, 0xfc, !UPT ;  /* 0x00000001272f7892 */ /* 0x000fe2000f8efc3f */
[----:B------:R-:W-:Y:S01]  /*09c0*/  R2UR UR5, R38 ;  /* 0x00000000260572ca */ /* 0x000fe200000e0000 */
[----:B------:R-:W-:Y:S01]  /*09d0*/  UMOV UR36, URZ ;  /* 0x0000003f00247c82 */ /* 0x000fe20008000000 */
[----:B------:R-:W-:Y:S01]  /*09e0*/  UMOV UR37, URZ ;  /* 0x0000003f00257c82 */ /* 0x000fe20008000000 */
[----:B------:R-:W-:Y:S01]  /*09f0*/  UMOV UR38, URZ ;  /* 0x0000003f00267c82 */ /* 0x000fe20008000000 */
[----:B0-----:R-:W-:-:S05]  /*0a00*/  VIADD R12, R0, 0xffffff80 ;  /* 0xffffff80000c7836 */ /* 0x001fca0000000000 */
[----:B------:R-:W-:-:S04]  /*0a10*/  SHF.R.S32.HI R0, RZ, 0x1f, R12 ;  /* 0x0000001fff007819 */ /* 0x000fc8000001140c */
[CC--:B------:R-:W-:Y:S02]  /*0a20*/  LEA.HI R2, R0.reuse, R12.reuse, RZ, 0x7 ;  /* 0x0000000c00027211 */ /* 0x0c0fe400078f38ff */
[-C--:B------:R-:W-:Y:S02]  /*0a30*/  LEA.HI R4, R0, R12.reuse, RZ, 0x5 ;  /* 0x0000000c00047211 */ /* 0x080fe400078f28ff */
[----:B------:R-:W-:Y:S02]  /*0a40*/  LOP3.LUT R3, R2, 0xffffff80, RZ, 0xc0, !PT ;  /* 0xffffff8002037812 */ /* 0x000fe400078ec0ff */
[----:B------:R-:W-:Y:S01]  /*0a50*/  SHF.R.S32.HI R13, RZ, 0x7, R2 ;  /* 0x00000007ff0d7819 */ /* 0x000fe20000011402 */
[----:B------:R-:W-:Y:S02]  /*0a60*/  IMAD.SHL.U32 R5, R4, 0x10, RZ ;  /* 0x0000001004057824 */ /* 0x000fe400078e00ff */
[----:B------:R-:W-:Y:S01]  /*0a70*/  IMAD.IADD R11, R12, 0x1, -R3 ;  /* 0x000000010c0b7824 */ /* 0x000fe200078e0a03 */
[----:B------:R-:W-:-:S02]  /*0a80*/  LEA.HI R3, R0, R12, RZ, 0x4 ;  /* 0x0000000c00037211 */ /* 0x000fc400078f20ff */
[----:B------:R-:W-:Y:S02]  /*0a90*/  LOP3.LUT R5, R5, 0xfffffe00, RZ, 0xc0, !PT ;  /* 0xfffffe0005057812 */ /* 0x000fe400078ec0ff */
[----:B------:R-:W-:Y:S02]  /*0aa0*/  SHF.R.S32.HI R7, RZ, 0x1f, R11 ;  /* 0x0000001fff077819 */ /* 0x000fe4000001140b */
[----:B------:R-:W-:Y:S02]  /*0ab0*/  SHF.R.S32.HI R4, RZ, 0x4, R3 ;  /* 0x00000004ff047819 */ /* 0x000fe40000011403 */
[----:B------:R-:W-:Y:S02]  /*0ac0*/  LEA.HI R8, R7, R11, RZ, 0x2 ;  /* 0x0000000b07087211 */ /* 0x000fe400078f10ff */
[C---:B------:R-:W-:Y:S02]  /*0ad0*/  LOP3.LUT R2, R3.reuse, 0x7fffff0, RZ, 0xc0, !PT ;  /* 0x07fffff003027812 */ /* 0x040fe400078ec0ff */
[----:B------:R-:W-:-:S02]  /*0ae0*/  LEA.HI R3, R3, R4, RZ, 0x1 ;  /* 0x0000000403037211 */ /* 0x000fc400078f08ff */
[----:B------:R-:W-:Y:S01]  /*0af0*/  SHF.R.S32.HI R9, RZ, 0x2, R8 ;  /* 0x00000002ff097819 */ /* 0x000fe20000011408 */
[----:B------:R-:W-:Y:S01]  /*0b00*/  IMAD.IADD R2, R12, 0x1, -R2 ;  /* 0x000000010c027824 */ /* 0x000fe200078e0a02 */
[----:B------:R-:W-:Y:S02]  /*0b10*/  SHF.R.S32.HI R6, RZ, 0x1f, R8 ;  /* 0x0000001fff067819 */ /* 0x000fe40000011408 */
[----:B------:R-:W-:Y:S01]  /*0b20*/  LOP3.LUT R3, R3, 0x1ffffffe, RZ, 0xc0, !PT ;  /* 0x1ffffffe03037812 */ /* 0x000fe200078ec0ff */
[----:B------:R-:W-:Y:S01]  /*0b30*/  IMAD R2, R2, 0x20, R5 ;  /* 0x0000002002027824 */ /* 0x000fe200078e0205 */
[----:B------:R-:W-:Y:S01]  /*0b40*/  LEA.HI R10, R6, R9, RZ, 0x3 ;  /* 0x00000009060a7211 */ /* 0x000fe200078f18ff */
[----:B------:R-:W-:Y:S01]  /*0b50*/  IMAD.HI R6, R13, 0x55555556, RZ ;  /* 0x555555560d067827 */ /* 0x000fe200078e02ff */
[----:B------:R-:W-:Y:S02]  /*0b60*/  LEA.HI R0, R0, R12, RZ, 0x2 ;  /* 0x0000000c00007211 */ /* 0x000fe400078f10ff */
[----:B------:R-:W-:Y:S01]  /*0b70*/  LOP3.LUT R10, R10, 0xfffffff8, RZ, 0xc0, !PT ;  /* 0xfffffff80a0a7812 */ /* 0x000fe200078ec0ff */
[----:B------:R-:W-:Y:S01]  /*0b80*/  IMAD.IADD R3, R4, 0x1, -R3 ;  /* 0x0000000104037824 */ /* 0x000fe200078e0a03 */
[----:B------:R-:W-:-:S02]  /*0b90*/  LOP3.LUT R4, R0, 0xfffffffc, RZ, 0xc0, !PT ;  /* 0xfffffffc00047812 */ /* 0x000fc400078ec0ff */
[----:B------:R-:W-:Y:S01]  /*0ba0*/  LEA.HI R7, R7, R11, RZ, 0x5 ;  /* 0x0000000b07077211 */ /* 0x000fe200078f28ff */
[----:B------:R-:W-:Y:S01]  /*0bb0*/  IMAD R2, R3, 0x8, R2 ;  /* 0x0000000803027824 */ /* 0x000fe200078e0202 */
[----:B------:R-:W-:Y:S01]  /*0bc0*/  LOP3.LUT R8, R8, 0x7ffffffc, RZ, 0xc0, !PT ;  /* 0x7ffffffc08087812 */ /* 0x000fe200078ec0ff */
[----:B------:R-:W-:Y:S01]  /*0bd0*/  IMAD.IADD R10, R9, 0x1, -R10 ;  /* 0x00000001090a7824 */ /* 0x000fe200078e0a0a */
[----:B------:R-:W-:Y:S01]  /*0be0*/  LEA.HI R6, R6, R6, RZ, 0x1 ;  /* 0x0000000606067211 */ /* 0x000fe200078f08ff */
[----:B------:R-:W-:Y:S01]  /*0bf0*/  IMAD.IADD R9, R12, 0x1, -R4 ;  /* 0x000000010c097824 */ /* 0x000fe200078e0a04 */
[----:B------:R-:W-:Y:S01]  /*0c00*/  SHF.R.S32.HI R7, RZ, 0x5, R7 ;  /* 0x00000005ff077819 */ /* 0x000fe20000011407 */
[----:B------:R0:W-:Y:S01]  /*0c10*/  STL [R1+0x34], R2 ;  /* 0x0000340201007387 */ /* 0x0001e20000100800 */
[----:B------:R-:W-:Y:S01]  /*0c20*/  IMAD.IADD R8, R11, 0x1, -R8 ;  /* 0x000000010b087824 */ /* 0x000fe200078e0a08 */
[----:B------:R-:W-:Y:S01]  /*0c30*/  SHF.R.S32.HI R0, RZ, 0x2, R0 ;  /* 0x00000002ff007819 */ /* 0x000fe20000011400 */
[----:B------:R-:W-:Y:S01]  /*0c40*/  IMAD R6, R6, -0x3, R13 ;  /* 0xfffffffd06067824 */ /* 0x000fe200078e020d */
[----:B------:R-:W-:Y:S01]  /*0c50*/  LEA.HI R3, R9, R9, RZ, 0x1 ;  /* 0x0000000909037211 */ /* 0x000fe200078f08ff */
[----:B------:R-:W-:-:S02]  /*0c60*/  IMAD R7, R7, 0x10, R10 ;  /* 0x0000001007077824 */ /* 0x000fc400078e020a */
[----:B------:R-:W-:Y:S01]  /*0c70*/  IMAD.SHL.U32 R4, R8, 0x2, RZ ;  /* 0x0000000208047824 */ /* 0x000fe200078e00ff */
[----:B------:R-:W-:Y:S01]  /*0c80*/  LOP3.LUT R3, R3, 0x1ffffffe, RZ, 0xc0, !PT ;  /* 0x1ffffffe03037812 */ /* 0x000fe200078ec0ff */
[----:B------:R-:W-:Y:S02]  /*0c90*/  IMAD R5, R6, 0x40, R7 ;  /* 0x0000004006057824 */ /* 0x000fe400078e0207 */
[----:B0-----:R-:W-:Y:S02]  /*0ca0*/  IMAD.SHL.U32 R2, R9, 0x8, RZ ;  /* 0x0000000809027824 */ /* 0x001fe400078e00ff */
[----:B------:R-:W-:Y:S01]  /*0cb0*/  VIADD R156, R4, 0x18 ;  /* 0x00000018049c7836 */ /* 0x000fe20000000000 */
[----:B------:R-:W-:Y:S01]  /*0cc0*/  STL [R1+0x2c], R5 ;  /* 0x00002c0501007387 */ /* 0x000fe20000100800 */
[C---:B------:R-:W-:Y:S02]  /*0cd0*/  VIADD R16, R2.reuse, 0x20 ;  /* 0x0000002002107836 */ /* 0x040fe40000000000 */
[----:B------:R-:W-:Y:S01]  /*0ce0*/  VIADD R17, R2, 0x40 ;  /* 0x0000004002117836 */ /* 0x000fe20000000000 */
[----:B------:R-:W-:Y:S01]  /*0cf0*/  STL [R1+0x4], R4 ;  /* 0x0000040401007387 */ /* 0x000fe20000100800 */
[C---:B------:R-:W-:Y:S01]  /*0d00*/  VIADD R153, R4.reuse, 0x30 ;  /* 0x0000003004997836 */ /* 0x040fe20000000000 */
[----:B------:R-:W-:Y:S01]  /*0d10*/  SHF.R.S32.HI R0, RZ, 0x1f, R16 ;  /* 0x0000001fff007819 */ /* 0x000fe20000011410 */
[C---:B------:R-:W-:Y:S01]  /*0d20*/  VIADD R0, R4.reuse, 0x8 ;  /* 0x0000000804007836 */ /* 0x040fe20000000000 */
[----:B------:R-:W-:Y:S01]  /*0d30*/  SHF.R.S32.HI R6, RZ, 0x1f, R17 ;  /* 0x0000001fff067819 */ /* 0x000fe20000011411 */
[----:B------:R-:W-:-:S02]  /*0d40*/  VIADD R22, R4, 0x48 ;  /* 0x0000004804167836 */ /* 0x000fc40000000000 */
[----:B------:R-:W-:Y:S01]  /*0d50*/  IMAD.IADD R3, R9, 0x1, -R3 ;  /* 0x0000000109037824 */ /* 0x000fe200078e0a03 */
[----:B------:R0:W-:Y:S01]  /*0d60*/  STL [R1], R0 ;  /* 0x0000000001007387 */ /* 0x0001e20000100800 */
[----:B------:R-:W-:Y:S01]  /*0d70*/  SHF.R.S32.HI R6, RZ, 0x1f, R0 ;  /* 0x0000001fff067819 */ /* 0x000fe20000011400 */
[C---:B------:R-:W-:Y:S02]  /*0d80*/  VIADD R157, R4.reuse, 0x10 ;  /* 0x00000010049d7836 */ /* 0x040fe40000000000 */
[C---:B------:R-:W-:Y:S02]  /*0d90*/  VIADD R155, R4.reuse, 0x20 ;  /* 0x00000020049b7836 */ /* 0x040fe40000000000 */
[----:B------:R1:W-:Y:S01]  /*0da0*/  STL [R1+0x28], R6 ;  /* 0x0000280601007387 */ /* 0x0003e20000100800 */
[C---:B------:R-:W-:Y:S02]  /*0db0*/  VIADD R154, R4.reuse, 0x28 ;  /* 0x00000028049a7836 */ /* 0x040fe40000000000 */
[C---:B------:R-:W-:Y:S01]  /*0dc0*/  VIADD R152, R4.reuse, 0x38 ;  /* 0x0000003804987836 */ /* 0x040fe20000000000 */
[----:B0-----:R-:W-:Y:S01]  /*0dd0*/  SHF.R.S32.HI R0, RZ, 0x1f, R156 ;  /* 0x0000001fff007819 */ /* 0x001fe2000001149c */
[C---:B------:R-:W-:Y:S01]  /*0de0*/  VIADD R23, R4.reuse, 0x40 ;  /* 0x0000004004177836 */ /* 0x040fe20000000000 */
[----:B------:R-:W-:Y:S01]  /*0df0*/  SHF.R.S32.HI R0, RZ, 0x1f, R153 ;  /* 0x0000001fff007819 */ /* 0x000fe20000011499 */
[C---:B------:R-:W-:Y:S01]  /*0e00*/  VIADD R19, R4.reuse, 0x50 ;  /* 0x0000005004137836 */ /* 0x040fe20000000000 */
[----:B------:R-:W-:Y:S01]  /*0e10*/  SHF.R.S32.HI R0, RZ, 0x1f, R22 ;  /* 0x0000001fff007819 */ /* 0x000fe20000011416 */
[----:B------:R-:W-:Y:S01]  /*0e20*/  IMAD R0, R3, 0x8, R5 ;  /* 0x0000000803007824 */ /* 0x000fe200078e0205 */
[----:B-1----:R-:W-:Y:S01]  /*0e30*/  SHF.R.S32.HI R6, RZ, 0x1f, R155 ;  /* 0x0000001fff067819 */ /* 0x002fe2000001149b */
[----:B------:R-:W-:Y:S01]  /*0e40*/  VIADD R18, R4, 0x58 ;  /* 0x0000005804127836 */ /* 0x000fe20000000000 */
[----:B------:R-:W-:-:S02]  /*0e50*/  SHF.R.S32.HI R4, RZ, 0x1f, R157 ;  /* 0x0000001fff047819 */ /* 0x000fc4000001149d */
[----:B------:R0:W-:Y:S01]  /*0e60*/  STL [R1+0x30], R0 ;  /* 0x0000300001007387 */ /* 0x0001e20000100800 */
[----:B------:R-:W-:Y:S02]  /*0e70*/  SHF.R.S32.HI R4, RZ, 0x1f, R154 ;  /* 0x0000001fff047819 */ /* 0x000fe4000001149a */
[----:B------:R-:W-:Y:S02]  /*0e80*/  SHF.R.S32.HI R6, RZ, 0x1f, R152 ;  /* 0x0000001fff067819 */ /* 0x000fe40000011498 */
[----:B------:R-:W-:Y:S02]  /*0e90*/  SHF.R.S32.HI R4, RZ, 0x1f, R23 ;  /* 0x0000001fff047819 */ /* 0x000fe40000011417 */
[----:B------:R-:W-:Y:S02]  /*0ea0*/  SHF.R.S32.HI R6, RZ, 0x1f, R19 ;  /* 0x0000001fff067819 */ /* 0x000fe40000011413 */
[----:B------:R-:W-:-:S07]  /*0eb0*/  SHF.R.S32.HI R4, RZ, 0x1f, R18 ;  /* 0x0000001fff047819 */ /* 0x000fce0000011412 */
.L_x_194:
[----:B012-4-:R-:W1:Y:S01]  /*0ec0*/  LDC.64 R4, c[0x0][0xc88] ;  /* 0x00032200ff047b82 */ /* 0x017e620000000a00 */
[----:B------:R-:W-:Y:S01]  /*0ed0*/  ULDC.64 UR8, c[0x0][0xa28] ;  /* 0x00028a0000087ab9 */ /* 0x000fe20000000a00 */
[----:B------:R-:W-:Y:S01]  /*0ee0*/  ULDC.64 UR10, c[0x0][0xa20] ;  /* 0x00028800000a7ab9 */ /* 0x000fe20000000a00 */
[----:B------:R-:W-:Y:S01]  /*0ef0*/  ULDC UR4, c[0x0][0x424] ;  /* 0x0001090000047ab9 */ /* 0x000fe20000000800 */
[----:B------:R-:W-:Y:S01]  /*0f00*/  ULDC UR7, c[0x0][0x2f0] ;  /* 0x0000bc0000077ab9 */ /* 0x000fe20000000800 */
[----:B-1----:R-:W-:-:S06]  /*0f10*/  IMAD.WIDE R4, R39, 0x4, R4 ;  /* 0x0000000427047825 */ /* 0x002fcc00078e0204 */
[----:B------:R-:W2:Y:S01]  /*0f20*/  LDG.E R4, desc[UR52][R4.64] ;  /* 0x0000003404047981 */ /* 0x000ea2000c1e1900 */
[----:B------:R-:W-:Y:S02]  /*0f30*/  UISETP.NE.U32.AND UP0, UPT, UR8, URZ, UPT ;  /* 0x0000003f0800728c */ /* 0x000fe4000bf05070 */
[----:B------:R-:W-:Y:S02]  /*0f40*/  UISETP.NE.U32.AND UP1, UPT, UR10, URZ, UPT ;  /* 0x0000003f0a00728c */ /* 0x000fe4000bf25070 */
[----:B------:R-:W-:Y:S02]  /*0f50*/  UISETP.NE.AND.EX UP0, UPT, UR9, URZ, UPT, UP0 ;  /* 0x0000003f0900728c */ /* 0x000fe4000bf05300 */
[----:B------:R-:W-:-:S04]  /*0f60*/  UISETP.NE.AND.EX UP1, UPT, UR11, URZ, UPT, UP1 ;  /* 0x0000003f0b00728c */ /* 0x000fc8000bf25310 */
[----:B------:R-:W-:Y:S02]  /*0f70*/  PLOP3.LUT P0, PT, PT, PT, UP0, 0x80, 0x0 ;  /* 0x000000000000781c */ /* 0x000fe40003f0f008 */
[----:B------:R-:W-:Y:S02]  /*0f80*/  PLOP3.LUT P1, PT, PT, PT, UP1, 0x80, 0x0 ;  /* 0x000000000000781c */ /* 0x000fe40003f2f018 */
[----:B--2---:R-:W-:-:S13]  /*0f90*/  R2UR UR40, R4 ;  /* 0x00000000042872ca */ /* 0x004fda00000e0000 */
[----:B------:R-:W-:Y:S02]  /*0fa0*/  USHF.R.S32.HI UR41, URZ, 0x1f, UR40 ;  /* 0x0000001f3f297899 */ /* 0x000fe40008011428 */
[----:B------:R-:W-:-:S04]  /*0fb0*/  @UP0 ULEA UR8, UP2, UR40, UR8, 0x2 ;  /* 0x0000000828080291 */ /* 0x000fc8000f84103f */
[----:B------:R-:W-:Y:S02]  /*0fc0*/  @UP0 ULEA.HI.X UR9, UR40, UR9, UR41, 0x2, UP2 ;  /* 0x0000000928090291 */ /* 0x000fe400090f1429 */
[----:B------:R-:W-:Y:S01]  /*0fd0*/  @UP1 ULEA UR10, UP0, UR40, UR10, 0x2 ;  /* 0x0000000a280a1291 */ /* 0x000fe2000f80103f */
[----:B------:R-:W-:-:S03]  /*0fe0*/  IMAD.U32 R4, RZ, RZ, UR8 ;  /* 0x00000008ff047e24 */ /* 0x000fc6000f8e00ff */
[----:B------:R-:W-:Y:S01]  /*0ff0*/  @UP1 ULEA.HI.X UR11, UR40, UR11, UR41, 0x2, UP0 ;  /* 0x0000000b280b1291 */ /* 0x000fe200080f1429 */
[----:B------:R-:W-:Y:S01]  /*1000*/  IMAD.U32 R5, RZ, RZ, UR9 ;  /* 0x00000009ff057e24 */ /* 0x000fe2000f8e00ff */
[----:B------:R-:W-:Y:S01]  /*1010*/  ULDC.64 UR8, c[0x0][0x418] ;  /* 0x0001060000087ab9 */ /* 0x000fe20000000a00 */
[----:B------:R-:W-:-:S03]  /*1020*/  IMAD.U32 R6, RZ, RZ, UR10 ;  /* 0x0000000aff067e24 */ /* 0x000fc6000f8e00ff */
[----:B---3--:R-:W-:Y:S01]  /*1030*/  IMAD.U32 R7, RZ, RZ, UR11 ;  /* 0x0000000bff077e24 */ /* 0x008fe2000f8e00ff */
[----:B------:R-:W2:Y:S04]  /*1040*/  @P0 LDG.E R4, desc[UR52][R4.64] ;  /* 0x0000003404040981 */ /* 0x000ea8000c1e1900 */
[----:B------:R-:W3:Y:S01]  /*1050*/  @P1 LDG.E R6, desc[UR52][R6.64] ;  /* 0x0000003406061981 */ /* 0x000ee2000c1e1900 */
[----:B------:R-:W-:Y:S01]  /*1060*/  UISETP.NE.U32.AND UP0, UPT, UR8, URZ, UPT ;  /* 0x0000003f0800728c */ /* 0x000fe2000bf05070 */
[----:B------:R-:W-:Y:S01]  /*1070*/  UMOV UR50, URZ ;  /* 0x0000003f00327c82 */ /* 0x000fe20008000000 */
[----:B------:R-:W-:Y:S02]  /*1080*/  ULOP3.LUT UR8, UR5, 0xff000000, URZ, 0xc0, !UPT ;  /* 0xff00000005087892 */ /* 0x000fe4000f8ec03f */
[----:B------:R-:W-:Y:S01]  /*1090*/  UISETP.NE.AND.EX UP0, UPT, UR9, URZ, UPT, UP0 ;  /* 0x0000003f0900728c */ /* 0x000fe2000bf05300 */
[----:B------:R-:W-:-:S03]  /*10a0*/  UMOV UR42, UR6 ;  /* 0x00000006002a7c82 */ /* 0x000fc60008000000 */
[----:B------:R-:W-:-:S04]  /*10b0*/  USEL UR4, UR4, 0x1, UP0 ;  /* 0x0000000104047887 */ /* 0x000fc80008000000 */
[----:B------:R-:W-:Y:S01]  /*10c0*/  UIMAD UR4, UR4, UR7, URZ ;  /* 0x00000007040472a4 */ /* 0x000fe2000f8e023f */
[----:B--2---:R-:W-:-:S06]  /*10d0*/  @P0 R2UR UR50, R4 ;  /* 0x00000000043202ca */ /* 0x004fcc00000e0000 */
[----:B---3--:R-:W-:Y:S01]  /*10e0*/  @P1 R2UR UR4, R6 ;  /* 0x00000000060412ca */ /* 0x008fe200000e0000 */
[----:B-----5:R-:W-:-:S14]  /*10f0*/  @P1 BRA `(.L_x_153) ;  /* 0x0000000000341947 */ /* 0x020fdc0003800000 */
[----:B------:R-:W-:Y:S02]  /*1100*/  ULDC.64 UR6, c[0x0][0xa08] ;  /* 0x0002820000067ab9 */ /* 0x000fe40000000a00 */
[----:B------:R-:W-:-:S04]  /*1110*/  ISETP.NE.U32.AND P0, PT, RZ, UR6, PT ;  /* 0x00000006ff007c0c */ /* 0x000fc8000bf05070 */
[----:B------:R-:W-:-:S13]  /*1120*/  ISETP.NE.AND.EX P0, PT, RZ, UR7, PT, P0 ;  /* 0x00000007ff007c0c */ /* 0x000fda000bf05300 */
[----:B------:R-:W-:Y:S05]  /*1130*/  @!P0 BRA `(.L_x_153) ;  /* 0x0000000000248947 */ /* 0x000fea0003800000 */
[----:B------:R-:W-:Y:S02]  /*1140*/  ULDC.64 UR6, c[0x0][0xa08] ;  /* 0x0002820000067ab9 */ /* 0x000fe40000000a00 */
[----:B------:R-:W-:-:S06]  /*1150*/  UIMAD.WIDE UR6, UR40, 0x4, UR6 ;  /* 0x00000004280678a5 */ /* 0x000fcc000f8e0206 */
[----:B------:R-:W-:Y:S02]  /*1160*/  IMAD.U32 R4, RZ, RZ, UR6 ;  /* 0x00000006ff047e24 */ /* 0x000fe4000f8e00ff */
[----:B------:R-:W-:-:S05]  /*1170*/  IMAD.U32 R5, RZ, RZ, UR7 ;  /* 0x00000007ff057e24 */ /* 0x000fca000f8e00ff */
[----:B------:R-:W2:Y:S04]  /*1180*/  LDG.E R3, desc[UR52][R4.64] ;  /* 0x0000003404037981 */ /* 0x000ea8000c1e1900 */
[----:B0-----:R-:W3:Y:S01]  /*1190*/  LDG.E R0, desc[UR52][R4.64+0x4] ;  /* 0x0000043404007981 */ /* 0x001ee2000c1e1900 */
[----:B--2---:R-:W-:Y:S02]  /*11a0*/  R2UR UR4, R3 ;  /* 0x00000000030472ca */ /* 0x004fe400000e0000 */
[----:B---3--:R-:W-:-:S13]  /*11b0*/  R2UR UR6, R0 ;  /* 0x00000000000672ca */ /* 0x008fda00000e0000 */
[----:B------:R-:W-:-:S12]  /*11c0*/  UIADD3 UR4, -UR4, UR6, URZ ;  /* 0x0000000604047290 */ /* 0x000fd8000fffe13f */
.L_x_153:
[----:B------:R-:W-:Y:S02]  /*11d0*/  UIADD3 UR50, -UR50, UR4, URZ ;  /* 0x0000000432327290 */ /* 0x000fe4000fffe13f */
[----:B------:R-:W-:Y:S02]  /*11e0*/  ULOP3.LUT UR4, UR5, 0xff0000, URZ, 0xc0, !UPT ;  /* 0x00ff000005047892 */ /* 0x000fe4000f8ec03f */
[----:B------:R-:W-:Y:S02]  /*11f0*/  UISETP.GE.AND UP0, UPT, UR50, 0x1, UPT ;  /* 0x000000013200788c */ /* 0x000fe4000bf06270 */
[----:B------:R-:W-:Y:S02]  /*1200*/  USHF.R.U32.HI UR8, URZ, 0x8, UR8 ;  /* 0x000000083f087899 */ /* 0x000fe40008011608 */
[----:B------:R-:W-:Y:S02]  /*1210*/  UIADD3 UR6, UR50, 0x7f, URZ ;  /* 0x0000007f32067890 */ /* 0x000fe4000fffe03f */
[----:B------:R-:W-:Y:S01]  /*1220*/  PLOP3.LUT P0, PT, PT, PT, UP0, 0x80, 0x0 ;  /* 0x000000000000781c */ /* 0x000fe20003f0f008 */
[----:B------:R-:W-:-:S02]  /*1230*/  ULEA.HI UR8, UR4, UR8, URZ, 0x10 ;  /* 0x0000000804087291 */ /* 0x000fc4000f8f803f */
[----:B------:R-:W-:Y:S02]  /*1240*/  USHF.R.S32.HI UR4, URZ, 0x1f, UR6 ;  /* 0x0000001f3f047899 */ /* 0x000fe40008011406 */
[----:B------:R-:W-:Y:S02]  /*1250*/  ULOP3.LUT UR43, UR8, 0xff, URZ, 0xc0, !UPT ;  /* 0x000000ff082b7892 */ /* 0x000fe4000f8ec03f */
[----:B------:R-:W-:Y:S02]  /*1260*/  ULEA.HI UR6, UR4, UR6, URZ, 0x7 ;  /* 0x0000000604067291 */ /* 0x000fe4000f8f383f */
[----:B------:R-:W-:Y:S01]  /*1270*/  ULOP3.LUT UR44, UR5, 0xffff, URZ, 0xc0, !UPT ;  /* 0x0000ffff052c7892 */ /* 0x000fe2000f8ec03f */
[----:B------:R-:W-:Y:S01]  /*1280*/  UMOV UR4, URZ ;  /* 0x0000003f00047c82 */ /* 0x000fe20008000000 */
[----:B------:R-:W-:Y:S02]  /*1290*/  USHF.R.U32.HI UR45, URZ, 0x10, UR8 ;  /* 0x000000103f2d7899 */ /* 0x000fe40008011608 */
[----:B------:R-:W-:Y:S01]  /*12a0*/  USHF.R.S32.HI UR9, URZ, 0x7, UR6 ;  /* 0x000000073f097899 */ /* 0x000fe20008011406 */
[----:B------:R-:W-:Y:S11]  /*12b0*/  @!P0 BRA `(.L_x_154) ;  /* 0x0000000000908947 */ /* 0x000ff60003800000 */
[----:B------:R-:W-:Y:S01]  /*12c0*/  UISETP.NE.AND UP0, UPT, UR45, URZ, UPT ;  /* 0x0000003f2d00728c */ /* 0x000fe2000bf05270 */
[----:B------:R-:W-:-:S03]  /*12d0*/  ULDC UR4, c[0x0][0x9f0] ;  /* 0x00027c0000047ab9 */ /* 0x000fc60000000800 */
[----:B------:R-:W-:-:S03]  /*12e0*/  USEL UR10, UR45, UR4, UP0 ;  /* 0x000000042d0a7287 */ /* 0x000fc60008000000 */
[----:B------:R-:W-:Y:S01]  /*12f0*/  UMOV UR4, URZ ;  /* 0x0000003f00047c82 */ /* 0x000fe20008000000 */
[----:B------:R-:W-:Y:S02]  /*1300*/  UIADD3 UR6, UR9, -0x1, UR10 ;  /* 0xffffffff09067890 */ /* 0x000fe4000fffe00a */
[----:B------:R-:W-:-:S04]  /*1310*/  IMAD.U32 R4, RZ, RZ, UR10 ;  /* 0x0000000aff047e24 */ /* 0x000fc8000f8e00ff */
[----:B------:R-:W-:Y:S01]  /*1320*/  IMAD.U32 R5, RZ, RZ, UR6 ;  /* 0x00000006ff057e24 */ /* 0x000fe2000f8e00ff */
[-C--:B0-----:R-:W-:Y:S01]  /*1330*/  IABS R0, R4.reuse ;  /* 0x0000000400007213 */ /* 0x081fe20000000000 */
[----:B------:R-:W-:Y:S01]  /*1340*/  ULOP3.LUT UR6, UR6, UR10, URZ, 0x3c, !UPT ;  /* 0x0000000a06067292 */ /* 0x000fe2000f8e3c3f */
[----:B------:R-:W-:Y:S02]  /*1350*/  IABS R6, R4 ;  /* 0x0000000400067213 */ /* 0x000fe40000000000 */
[----:B------:R-:W-:Y:S02]  /*1360*/  R2UR UR11, R0 ;  /* 0x00000000000b72ca */ /* 0x000fe400000e0000 */
[----:B------:R-:W-:-:S05]  /*1370*/  IABS R5, R5 ;  /* 0x0000000500057213 */ /* 0x000fca0000000000 */
[----:B------:R-:W-:-:S05]  /*1380*/  IMAD.MOV.U32 R4, RZ, RZ, R5 ;  /* 0x000000ffff047224 */ /* 0x000fca00078e0005 */
[----:B------:R-:W-:Y:S01]  /*1390*/  R2UR UR8, R4 ;  /* 0x00000000040872ca */ /* 0x000fe200000e0000 */
[----:B------:R-:W0:Y:S08]  /*13a0*/  I2F.RP R0, UR11 ;  /* 0x0000000b00007d06 */ /* 0x000e300008209400 */
[----:B0-----:R-:W0:Y:S02]  /*13b0*/  MUFU.RCP R0, R0 ;  /* 0x0000000000007308 */ /* 0x001e240000001000 */
[----:B0-----:R-:W-:-:S02]  /*13c0*/  VIADD R3, R0, 0xffffffe ;  /* 0x0ffffffe00037836 */ /* 0x001fc40000000000 */
[----:B------:R-:W-:-:S04]  /*13d0*/  IMAD.MOV R0, RZ, RZ, -R6 ;  /* 0x000000ffff007224 */ /* 0x000fc800078e0a06 */
        /* <DEDUP_REMOVED lines=18> */
.L_x_154:
[----:B------:R-:W-:Y:S01]  /*1500*/  UIMAD UR46, UR43, UR4, URZ ;  /* 0x000000042b2e72a4 */ /* 0x000fe2000f8e023f */
[----:B0-----:R-:W-:Y:S01]  /*1510*/  IMAD.U32 R0, RZ, RZ, UR9 ;  /* 0x00000009ff007e24 */ /* 0x001fe2000f8e00ff */
[----:B------:R-:W-:Y:S01]  /*1520*/  PLOP3.LUT P0, PT, PT, PT, PT, 0x80, 0x0 ;  /* 0x000000000000781c */ /* 0x000fe20003f0f070 */
[----:B------:R-:W-:Y:S01]  /*1530*/  IMAD.U32 R3, RZ, RZ, UR4 ;  /* 0x00000004ff037e24 */ /* 0x000fe2000f8e00ff */
[----:B------:R-:W-:Y:S02]  /*1540*/  CS2R R24, SRZ ;  /* 0x0000000000187805 */ /* 0x000fe4000001ff00 */
[----:B------:R-:W-:Y:S02]  /*1550*/  CS2R R42, SRZ ;  /* 0x00000000002a7805 */ /* 0x000fe4000001ff00 */
[----:B------:R-:W-:Y:S02]  /*1560*/  CS2R R40, SRZ ;  /* 0x0000000000287805 */ /* 0x000fe4000001ff00 */
[----:B------:R-:W-:-:S02]  /*1570*/  CS2R R4, SRZ ;  /* 0x0000000000047805 */ /* 0x000fc4000001ff00 */
[----:B------:R-:W-:Y:S01]  /*1580*/  VIADDMNMX R0, R3, UR46, R0, PT ;  /* 0x0000002e03007c46 */ /* 0x000fe2000b800100 */
[----:B------:R-:W-:Y:S01]  /*1590*/  IMAD.MOV.U32 R3, RZ, RZ, RZ ;  /* 0x000000ffff037224 */ /* 0x000fe200078e00ff */
[----:B------:R-:W-:Y:S01]  /*15a0*/  CS2R R6, SRZ ;  /* 0x0000000000067805 */ /* 0x000fe2000001ff00 */
[----:B------:R-:W-:Y:S01]  /*15b0*/  IMAD.MOV.U32 R95, RZ, RZ, RZ ;  /* 0x000000ffff5f7224 */ /* 0x000fe200078e00ff */
[----:B------:R-:W-:Y:S01]  /*15c0*/  R2UR UR48, R0 ;  /* 0x00000000003072ca */ /* 0x000fe200000e0000 */
[----:B------:R-:W-:Y:S01]  /*15d0*/  IMAD.MOV.U32 R0, RZ, RZ, RZ ;  /* 0x000000ffff007224 */ /* 0x000fe200078e00ff */
[----:B------:R-:W-:Y:S02]  /*15e0*/  CS2R R26, SRZ ;  /* 0x00000000001a7805 */ /* 0x000fe4000001ff00 */
[----:B------:R-:W-:Y:S02]  /*15f0*/  CS2R R102, SRZ ;  /* 0x0000000000667805 */ /* 0x000fe4000001ff00 */
[----:B------:R-:W-:-:S02]  /*1600*/  CS2R R34, SRZ ;  /* 0x0000000000227805 */ /* 0x000fc4000001ff00 */
[----:B------:R-:W-:Y:S01]  /*1610*/  CS2R R8, SRZ ;  /* 0x0000000000087805 */ /* 0x000fe2000001ff00 */
[----:B------:R-:W-:Y:S01]  /*1620*/  IMAD.MOV.U32 R97, RZ, RZ, RZ ;  /* 0x000000ffff617224 */ /* 0x000fe200078e00ff */
[----:B------:R-:W-:Y:S02]  /*1630*/  CS2R R10, SRZ ;  /* 0x00000000000a7805 */ /* 0x000fe4000001ff00 */
        /* <DEDUP_REMOVED lines=11> */
[----:B------:R-:W-:Y:S01]  /*16f0*/  PLOP3.LUT P1, PT, PT, PT, UP0, 0x80, 0x0 ;  /* 0x000000000000781c */ /* 0x000fe20003f2f008 */
[----:B------:R-:W-:Y:S01]  /*1700*/  IMAD.MOV.U32 R81, RZ, RZ, RZ ;  /* 0x000000ffff517224 */ /* 0x000fe200078e00ff */
[----:B------:R-:W-:Y:S01]  /*1710*/  CS2R R46, SRZ ;  /* 0x00000000002e7805 */ /* 0x000fe2000001ff00 */
[----:B------:R-:W-:Y:S01]  /*1720*/  IMAD.MOV.U32 R50, RZ, RZ, RZ ;  /* 0x000000ffff327224 */ /* 0x000fe200078e00ff */
[----:B------:R-:W-:Y:S01]  /*1730*/  CS2R R134, SRZ ;  /* 0x0000000000867805 */ /* 0x000fe2000001ff00 */
[----:B------:R-:W-:Y:S02]  /*1740*/  IMAD.MOV.U32 R52, RZ, RZ, RZ ;  /* 0x000000ffff347224 */ /* 0x000fe400078e00ff */
[----:B------:R-:W-:-:S02]  /*1750*/  IMAD.MOV.U32 R54, RZ, RZ, RZ ;  /* 0x000000ffff367224 */ /* 0x000fc400078e00ff */
[----:B------:R-:W-:-:S04]  /*1760*/  IMAD.MOV.U32 R56, RZ, RZ, RZ ;  /* 0x000000ffff387224 */ /* 0x000fc800078e00ff */
[----:B------:R-:W-:Y:S05]  /*1770*/  @!P1 BRA `(.L_x_155) ;  /* 0x0000005800b89947 */ /* 0x000fea0003800000 */
[----:B------:R-:W0:Y:S01]  /*1780*/  S2R R14, SR_TID.X ;  /* 0x00000000000e7919 */ /* 0x000e220000002100 */
[----:B------:R-:W1:Y:S01]  /*1790*/  S2UR UR49, SR_CgaCtaId ;  /* 0x00000000003179c3 */ /* 0x000e620000008800 */
[----:B------:R-:W-:Y:S02]  /*17a0*/  UMOV UR51, 0x400 ;  /* 0x0000040000337882 */ /* 0x000fe40000000000 */
[----:B-1----:R-:W-:Y:S01]  /*17b0*/  ULEA UR51, UR49, UR51, 0x18 ;  /* 0x0000003331337291 */ /* 0x002fe2000f8ec03f */
[----:B0-----:R-:W-:-:S05]  /*17c0*/  VIADD R15, R14, 0xffffff80 ;  /* 0xffffff800e0f7836 */ /* 0x001fca0000000000 */
[----:B------:R-:W-:-:S04]  /*17d0*/  SHF.R.S32.HI R14, RZ, 0x1f, R15 ;  /* 0x0000001fff0e7819 */ /* 0x000fc8000001140f */
[----:B------:R-:W-:-:S04]  /*17e0*/  LEA.HI R14, R14, R15, RZ, 0x7 ;  /* 0x0000000f0e0e7211 */ /* 0x000fc800078f38ff */
[----:B------:R-:W-:-:S05]  /*17f0*/  SHF.R.S32.HI R14, RZ, 0x7, R14 ;  /* 0x00000007ff0e7819 */ /* 0x000fca000001140e */
[----:B------:R-:W0:Y:S02]  /*1800*/  SHFL.IDX PT, R0, R14, RZ, 0x1f ;  /* 0x00001fff0e007589 */ /* 0x000e2400000e0000 */
[----:B0-----:R-:W-:-:S13]  /*1810*/  R2UR UR6, R0 ;  /* 0x00000000000672ca */ /* 0x001fda00000e0000 */
        /* <DEDUP_REMOVED lines=13> */
[----:B------:R-:W-:Y:S01]  /*18f0*/  IMAD.U32 R4, RZ, RZ, UR4 ;  /* 0x00000004ff047e24 */ /* 0x000fe2000f8e00ff */
[----:B------:R0:W1:Y:S01]  /*1900*/  LDC.64 R14, c[0x4][R0] ;  /* 0x01000000000e7b82 */ /* 0x0000620000000a00 */
[----:B------:R-:W-:Y:S01]  /*1910*/  IMAD.U32 R5, RZ, RZ, UR5 ;  /* 0x00000005ff057e24 */ /* 0x000fe2000f8e00ff */
[----:B------:R-:W-:Y:S01]  /*1920*/  ULDC.64 UR4, c[0x4][0xa0] ;  /* 0x0100280000047ab9 */ /* 0x000fe20000000a00 */
[----:B------:R-:W-:Y:S02]  /*1930*/  IMAD.U32 R10, RZ, RZ, UR6 ;  /* 0x00000006ff0a7e24 */ /* 0x000fe4000f8e00ff */
[----:B------:R-:W-:Y:S02]  /*1940*/  IMAD.U32 R6, RZ, RZ, UR4 ;  /* 0x00000004ff067e24 */ /* 0x000fe4000f8e00ff */
[----:B------:R-:W-:-:S02]  /*1950*/  IMAD.U32 R7, RZ, RZ, UR5 ;  /* 0x00000005ff077e24 */ /* 0x000fc4000f8e00ff */
[----:B------:R-:W-:Y:S02]  /*1960*/  IMAD.U32 R11, RZ, RZ, UR7 ;  /* 0x00000007ff0b7e24 */ /* 0x000fe4000f8e00ff */
[----:B------:R-:W-:Y:S02]  /*1970*/  IMAD.MOV.U32 R8, RZ, RZ, 0x70 ;  /* 0x00000070ff087424 */ /* 0x000fe400078e00ff */
[----:B------:R-:W-:Y:S02]  /*1980*/  IMAD.MOV.U32 R12, RZ, RZ, 0x1 ;  /* 0x00000001ff0c7424 */ /* 0x000fe400078e00ff */
[----:B0-----:R-:W-:-:S07]  /*1990*/  IMAD.MOV.U32 R13, RZ, RZ, RZ ;  /* 0x000000ffff0d7224 */ /* 0x001fce00078e00ff */
[----:B------:R-:W-:-:S07]  /*19a0*/  LEPC R20, `(.L_x_156) ;  /* 0x000000001014794e */ /* 0x000fce0000000000 */
[----:B-1----:R-:W-:Y:S05]  /*19b0*/  CALL.ABS.NOINC R14 ;  /* 0x000000000e007343 */ /* 0x002fea0003c00000 */
.L_x_156:
[----:B------:R-:W-:Y:S01]  /*19c0*/  ULDC.64 UR6, c[0x0][0x998] ;  /* 0x0002660000067ab9 */ /* 0x000fe20000000a00 */
[----:B------:R-:W-:Y:S01]  /*19d0*/  ULDC.64 UR4, c[0x0][0x990] ;  /* 0x0002640000047ab9 */ /* 0x000fe20000000a00 */
[----:B------:R-:W-:Y:S02]  /*19e0*/  ISETP.NE.U32.AND P1, PT, RZ, UR6, PT ;  /* 0x00000006ff007c0c */ /* 0x000fe4000bf25070 */
[----:B------:R-:W-:Y:S02]  /*19f0*/  ISETP.NE.U32.AND P0, PT, RZ, UR4, PT ;  /* 0x00000004ff007c0c */ /* 0x000fe4000bf05070 */
[----:B------:R-:W-:Y:S02]  /*1a00*/  ISETP.NE.AND.EX P1, PT, RZ, UR7, PT, P1 ;  /* 0x00000007ff007c0c */ /* 0x000fe4000bf25310 */
[----:B------:R-:W-:-:S11]  /*1a10*/  ISETP.NE.AND.EX P0, PT, RZ, UR5, PT, P0 ;  /* 0x00000005ff007c0c */ /* 0x000fd6000bf05300 */
[----:B------:R-:W0:Y:S08]  /*1a20*/  @P1 LDC.64 R8, c[0x0][0x9b8] ;  /* 0x00026e00ff081b82 */ /* 0x000e300000000a00 */
[----:B------:R-:W1:Y:S08]  /*1a30*/  @P0 LDC.64 R6, c[0x0][0x9a8] ;  /* 0x00026a00ff060b82 */ /* 0x000e700000000a00 */
[----:B------:R-:W2:Y:S08]  /*1a40*/  @P1 LDC.64 R12, c[0x0][0x9c0] ;  /* 0x00027000ff0c1b82 */ /* 0x000eb00000000a00 */
[----:B------:R-:W3:Y:S01]  /*1a50*/  @P0 LDC.64 R10, c[0x0][0x9b0] ;  /* 0x00026c00ff0a0b82 */ /* 0x000ee20000000a00 */
[----:B0-----:R-:W-:-:S04]  /*1a60*/  @P1 IMAD R4, R8, UR41, RZ ;  /* 0x0000002908041c24 */ /* 0x001fc8000f8e02ff */
[----:B------:R-:W-:Y:S02]  /*1a70*/  @P1 IMAD R9, R9, UR40, R4 ;  /* 0x0000002809091c24 */ /* 0x000fe4000f8e0204 */
[C---:B-1----:R-:W-:Y:S02]  /*1a80*/  @P0 IMAD R0, R6.reuse, UR41, RZ ;  /* 0x0000002906000c24 */ /* 0x042fe4000f8e02ff */
[----:B------:R-:W-:-:S04]  /*1a90*/  @P0 IMAD.WIDE.U32 R4, R6, UR40, RZ ;  /* 0x0000002806040c25 */ /* 0x000fc8000f8e00ff */
[----:B------:R-:W-:Y:S02]  /*1aa0*/  @P0 IMAD R3, R7, UR40, R0 ;  /* 0x0000002807030c24 */ /* 0x000fe4000f8e0200 */
[----:B------:R-:W-:-:S04]  /*1ab0*/  @P1 IMAD.WIDE.U32 R6, R8, UR40, RZ ;  /* 0x0000002808061c25 */ /* 0x000fc8000f8e00ff */
[----:B------:R-:W-:Y:S02]  /*1ac0*/  @P1 IMAD.IADD R7, R7, 0x1, R9 ;  /* 0x0000000107071824 */ /* 0x000fe400078e0209 */
[----:B------:R-:W-:Y:S02]  /*1ad0*/  @P0 IMAD.IADD R5, R5, 0x1, R3 ;  /* 0x0000000105050824 */ /* 0x000fe400078e0203 */
[----:B--2---:R-:W-:-:S04]  /*1ae0*/  @P1 IMAD.WIDE.U32 R8, R12, UR44, R6 ;  /* 0x0000002c0c081c25 */ /* 0x004fc8000f8e0006 */
[----:B---3--:R-:W-:Y:S01]  /*1af0*/  @P0 IMAD.WIDE.U32 R4, R10, UR44, R4 ;  /* 0x0000002c0a040c25 */ /* 0x008fe2000f8e0004 */
[----:B------:R-:W-:-:S03]  /*1b00*/  @P1 LEA R10, P3, R8, UR6, 0x2 ;  /* 0x00000006080a1c11 */ /* 0x000fc6000f8610ff */
[----:B------:R-:W-:Y:S01]  /*1b10*/  @P1 IMAD R3, R13, UR44, R9 ;  /* 0x0000002c0d031c24 */ /* 0x000fe2000f8e0209 */
[----:B------:R-:W-:Y:S01]  /*1b20*/  @P0 LEA R6, P2, R4, UR4, 0x2 ;  /* 0x0000000404060c11 */ /* 0x000fe2000f8410ff */
[----:B------:R-:W-:Y:S02]  /*1b30*/  @P0 IMAD R5, R11, UR44, R5 ;  /* 0x0000002c0b050c24 */ /* 0x000fe4000f8e0205 */
[----:B------:R-:W-:Y:S01]  /*1b40*/  IMAD.MOV.U32 R0, RZ, RZ, 0x3f800000 ;  /* 0x3f800000ff007424 */ /* 0x000fe200078e00ff */
[----:B------:R-:W-:Y:S01]  /*1b50*/  @P1 LEA.HI.X R11, R8, UR7, R3, 0x2, P3 ;  /* 0x00000007080b1c11 */ /* 0x000fe200098f1403 */
[----:B------:R-:W-:Y:S01]  /*1b60*/  IMAD.MOV.U32 R3, RZ, RZ, 0x3f800000 ;  /* 0x3f800000ff037424 */ /* 0x000fe200078e00ff */
[----:B------:R-:W-:-:S03]  /*1b70*/  @P0 LEA.HI.X R7, R4, UR5, R5, 0x2, P2 ;  /* 0x0000000504070c11 */ /* 0x000fc600090f1405 */
[----:B------:R-:W2:Y:S04]  /*1b80*/  @P1 LDG.E R0, desc[UR52][R10.64] ;  /* 0x000000340a001981 */ /* 0x000ea8000c1e1900 */
[----:B------:R-:W2:Y:S01]  /*1b90*/  @P0 LDG.E R3, desc[UR52][R6.64] ;  /* 0x0000003406030981 */ /* 0x000ea2000c1e1900 */
[----:B------:R-:W-:-:S04]  /*1ba0*/  ULEA.HI UR4, UR36, UR36, URZ, 0x1 ;  /* 0x0000002424047291 */ /* 0x000fc8000f8f083f */
[----:B------:R-:W-:-:S04]  /*1bb0*/  ULOP3.LUT UR4, UR4, 0xfffffffe, URZ, 0xc0, !UPT ;  /* 0xfffffffe04047892 */ /* 0x000fc8000f8ec03f */
[----:B------:R-:W-:-:S06]  /*1bc0*/  UIADD3 UR4, UR36, -UR4, URZ ;  /* 0x8000000424047290 */ /* 0x000fcc000fffe03f */
[----:B------:R-:W-:Y:S01]  /*1bd0*/  IMAD.U32 R4, RZ, RZ, UR4 ;  /* 0x00000004ff047e24 */ /* 0x000fe2000f8e00ff */
[----:B------:R-:W-:-:S04]  /*1be0*/  ULDC UR4, c[0x0][0x9d8] ;  /* 0x0002760000047ab9 */ /* 0x000fc80000000800 */
[----:B------:R-:W-:-:S04]  /*1bf0*/  SHF.L.U32 R4, R4, 0x1f, RZ ;  /* 0x0000001f04047819 */ /* 0x000fc800000006ff */
[----:B------:R-:W0:Y:S01]  /*1c00*/  SYNCS.PHASECHK.TRANS64.TRYWAIT P1, [UR51+0x19c00], R4 ;  /* 0x019c0004ff0075a7 */ /* 0x000e220008020173 */
[----:B------:R-:W-:-:S05]  /*1c10*/  IMAD.U32 R5, RZ, RZ, UR47 ;  /* 0x0000002fff057e24 */ /* 0x000fca000f8e00ff */
[----:B------:R-:W-:Y:S01]  /*1c20*/  ISETP.NE.AND P0, PT, R5, 0x3, PT ;  /* 0x000000030500780c */ /* 0x000fe20003f05270 */
[----:B--2---:R-:W-:-:S04]  /*1c30*/  FMUL.FTZ R0, R3, R0 ;  /* 0x0000000003007220 */ /* 0x004fc80000410000 */
[----:B------:R-:W-:Y:S01]  /*1c40*/  FMUL.FTZ R0, R0, UR4 ;  /* 0x0000000400007c20 */ /* 0x000fe20008410000 */
[----:B0-----:R-:W-:Y:S07]  /*1c50*/  @!P1 BRA `(.L_x_157) ;  /* 0x000000e400609947 */ /* 0x001fee0003800000 */
.L_x_293:
[----:B------:R-:W-:Y:S05]  /*1c60*/  @!P0 BRA `(.L_x_158) ;  /* 0x0000000000048947 */ /* 0x000fea0003800000 */
[----:B------:R-:W-:Y:S01]  /*1c70*/  BPT.TRAP 0x1 ;  /* 0x000000040000795c */ /* 0x000fe20000300000 */
.L_x_158:
[----:B0-----:R-:W-:Y:S02]  /*1c80*/  IMAD.U32 R3, RZ, RZ, UR38 ;  /* 0x00000026ff037e24 */ /* 0x001fe4000f8e00ff */
[----:B------:R-:W-:-:S03]  /*1c90*/  IMAD.U32 R4, RZ, RZ, UR37 ;  /* 0x00000025ff047e24 */ /* 0x000fc6000f8e00ff */
[----:B------:R-:W-:Y:S02]  /*1ca0*/  LEA R3, R3, UR51, 0x3 ;  /* 0x0000003303037c11 */ /* 0x000fe4000f8e18ff */
[----:B------:R-:W-:-:S04]  /*1cb0*/  SHF.L.U32 R4, R4, 0x1f, RZ ;  /* 0x0000001f04047819 */ /* 0x000fc800000006ff */
[----:B------:R0:W1:Y:S01]  /*1cc0*/  SYNCS.PHASECHK.TRANS64.TRYWAIT P1, [R3+URZ+0x19c30], R4 ;  /* 0x019c3004030075a7 */ /* 0x000062000802017f */
[----:B------:R-:W-:Y:S05]  /*1cd0*/  @!P0 BRA `(.L_x_159) ;  /* 0x0000000000048947 */ /* 0x000fea0003800000 */
[----:B------:R-:W-:Y:S01]  /*1ce0*/  BPT.TRAP 0x1 ;  /* 0x000000040000795c */ /* 0x000fe20000300000 */
.L_x_159:
[----:B------:R-:W-:Y:S01]  /*1cf0*/  IMAD.MOV.U32 R89, RZ, RZ, RZ ;  /* 0x000000ffff597224 */ /* 0x000fe200078e00ff */
[----:B-1----:R-:W-:Y:S06]  /*1d00*/  @P1 BRA `(.L_x_160) ;  /* 0x0000000000081947 */ /* 0x002fec0003800000 */
[----:B------:R-:W1:Y:S02]  /*1d10*/  SYNCS.PHASECHK.TRANS64.TRYWAIT P1, [R3+URZ+0x19c30], R4 ;  /* 0x019c3004030075a7 */ /* 0x000e64000802017f */
[----:B-1----:R-:W-:Y:S05]  /*1d20*/  @!P1 BRA `(.L_x_161) ;  /* 0x000000e400449947 */ /* 0x002fea0003800000 */
.L_x_160:
[----:B------:R-:W-:Y:S05]  /*1d30*/  WARPSYNC.ALL ;  /* 0x0000000000007948 */ /* 0x000fea0003800000 */
[----:B------:R-:W-:Y:S01]  /*1d40*/  UIADD3 UR51, UR51, 0x13800, URZ ;  /* 0x0001380033337890 */ /* 0x000fe2000fffe03f */
[----:B------:R-:W-:Y:S01]  /*1d50*/  WARPGROUP.ARRIVE ;  /* 0x00000000000079c5 */ /* 0x000fe20000000000 */
[----:B------:R-:W-:Y:S02]  /*1d60*/  ULOP3.LUT UR12, UR54, 0x10000, URZ, 0xfc, !UPT ;  /* 0x00010000360c7892 */ /* 0x000fe4000f8efc3f */
[----:B------:R-:W-:Y:S01]  /*1d70*/  USHF.R.U32.HI UR51, URZ, 0x4, UR51 ;  /* 0x000000043f337899 */ /* 0x000fe20008011633 */
[----:B------:R-:W-:Y:S01]  /*1d80*/  UMOV UR13, 0xc0000010 ;  /* 0xc0000010000d7882 */ /* 0x000fe20000000000 */
[----:B------:R-:W-:-:S02]  /*1d90*/  UMOV UR15, 0xc0000010 ;  /* 0xc0000010000f7882 */ /* 0x000fc40000000000 */
[----:B------:R-:W-:Y:S02]  /*1da0*/  ULOP3.LUT UR16, UR51, 0x3fff, URZ, 0xc0, !UPT ;  /* 0x00003fff33107892 */ /* 0x000fe4000f8ec03f */
[----:B------:R-:W-:Y:S02]  /*1db0*/  UIADD3 UR4, UR12, 0x180, URZ ;  /* 0x000001800c047890 */ /* 0x000fe4000fffe03f */
[----:B------:R-:W-:Y:S01]  /*1dc0*/  ULOP3.LUT UR16, UR16, 0x10000, URZ, 0xfc, !UPT ;  /* 0x0001000010107892 */ /* 0x000fe2000f8efc3f */
[----:B------:R-:W-:Y:S01]  /*1dd0*/  UMOV UR5, 0xc0000010 ;  /* 0xc000001000057882 */ /* 0x000fe20000000000 */
[----:B------:R-:W-:Y:S02]  /*1de0*/  UMOV UR7, 0xc0000010 ;  /* 0xc000001000077882 */ /* 0x000fe40000000000 */
[----:B------:R-:W-:Y:S02]  /*1df0*/  UIMAD UR14, UR38, 0x300, UR16 ;  /* 0x00000300260e78a4 */ /* 0x000fe4000f8e0210 */
[----:B------:R-:W-:-:S02]  /*1e00*/  UIADD3 UR8, UR12, 0x300, URZ ;  /* 0x000003000c087890 */ /* 0x000fc4000fffe03f */
[----:B------:R-:W-:Y:S02]  /*1e10*/  UIADD3 UR6, UR14, 0x100, URZ ;  /* 0x000001000e067890 */ /* 0x000fe4000fffe03f */
[----:B------:R-:W-:Y:S01]  /*1e20*/  UIADD3 UR10, UR14, 0x200, URZ ;  /* 0x000002000e0a7890 */ /* 0x000fe2000fffe03f */
[----:B------:R-:W-:Y:S02]  /*1e30*/  UMOV UR9, 0xc0000010 ;  /* 0xc000001000097882 */ /* 0x000fe40000000000 */
[----:B------:R-:W-:Y:S01]  /*1e40*/  QGMMA.64x128x32.F32.E4M3.E4M3 R24, gdesc[UR12], RZ, !UPT, gsb0 ;  /* 0x01e000000c1879f3 */ /* 0x000fe2000c0008ff */
[----:B------:R-:W-:Y:S02]  /*1e50*/  UMOV UR11, 0xc0000010 ;  /* 0xc0000010000b7882 */ /* 0x000fe40000000000 */
        /* <DEDUP_REMOVED lines=9> */
.L_x_162:
[----:B------:R-:W2:Y:S01]  /*1ef0*/  LDL R103, [R1+0x4] ;  /* 0x0000040001677983 */ /* 0x000ea20000100800 */
[C---:B------:R-:W-:Y:S01]  /*1f00*/  FMUL.FTZ R90, R0.reuse, R26 ;  /* 0x0000001a005a7220 */ /* 0x040fe20000410000 */
[C---:B------:R-:W-:Y:S01]  /*1f10*/  FMUL.FTZ R88, R0.reuse, R27 ;  /* 0x0000001b00587220 */ /* 0x040fe20000410000 */
[C---:B------:R-:W-:Y:S01]  /*1f20*/  FMUL.FTZ R7, R0.reuse, R37 ;  /* 0x0000002500077220 */ /* 0x040fe20000410000 */
[C---:B------:R-:W-:Y:S01]  /*1f30*/  FMUL.FTZ R93, R0.reuse, R30 ;  /* 0x0000001e005d7220 */ /* 0x040fe20000410000 */
[----:B------:R-:W-:Y:S02]  /*1f40*/  IMAD.U32 R37, RZ, RZ, UR50 ;  /* 0x00000032ff257e24 */ /* 0x000fe4000f8e00ff */
[C---:B------:R-:W-:Y:S01]  /*1f50*/  FMUL.FTZ R92, R0.reuse, R31 ;  /* 0x0000001f005c7220 */ /* 0x040fe20000410000 */
[----:B------:R-:W3:Y:S01]  /*1f60*/  MUFU.TANH R90, R90 ;  /* 0x0000005a005a7308 */ /* 0x000ee20000002400 */
[----:B------:R-:W-:Y:S01]  /*1f70*/  FMUL.FTZ R99, R0, R46 ;  /* 0x0000002e00637220 */ /* 0x000fe20000410000 */
[----:B------:R-:W-:-:S02]  /*1f80*/  IMAD.U32 R46, RZ, RZ, UR48 ;  /* 0x00000030ff2e7e24 */ /* 0x000fc4000f8e00ff */
[C---:B------:R-:W-:Y:S01]  /*1f90*/  FMUL.FTZ R96, R0.reuse, R34 ;  /* 0x0000002200607220 */ /* 0x040fe20000410000 */
[C---:B------:R-:W-:Y:S01]  /*1fa0*/  FMUL.FTZ R20, R0.reuse, R24 ;  /* 0x0000001800147220 */ /* 0x040fe20000410000 */
[C---:B------:R-:W-:Y:S01]  /*1fb0*/  FMUL.FTZ R35, R0.reuse, R35 ;  /* 0x0000002300237220 */ /* 0x040fe20000410000 */
[C---:B01----:R-:W-:Y:S01]  /*1fc0*/  FMUL.FTZ R4, R0.reuse, R25 ;  /* 0x0000001900047220 */ /* 0x043fe20000410000 */
        /* <DEDUP_REMOVED lines=16> */
[C---:B------:R-:W-:Y:S01]  /*20d0*/  FMUL.FTZ R21, R0.reuse, R36 ;  /* 0x0000002400157220 */ /* 0x040fe20000410000 */
[----:B------:R-:W4:Y:S01]  /*20e0*/  MUFU.TANH R92, R92 ;  /* 0x0000005c005c7308 */ /* 0x000f220000002400 */
[C---:B------:R-:W-:Y:S01]  /*20f0*/  FMUL.FTZ R8, R0.reuse, R41 ;  /* 0x0000002900087220 */ /* 0x040fe20000410000 */
[C---:B------:R-:W-:Y:S01]  /*2100*/  FMUL.FTZ R41, R0.reuse, R47 ;  /* 0x0000002f00297220 */ /* 0x040fe20000410000 */
[C---:B------:R-:W-:Y:S01]  /*2110*/  FMUL.FTZ R28, R0.reuse, R56 ;  /* 0x00000038001c7220 */ /* 0x040fe20000410000 */
[C---:B------:R-:W-:Y:S01]  /*2120*/  FMUL.FTZ R101, R0.reuse, R54 ;  /* 0x0000003600657220 */ /* 0x040fe20000410000 */
[C---:B------:R-:W-:Y:S01]  /*2130*/  FMUL.FTZ R12, R0.reuse, R57 ;  /* 0x00000039000c7220 */ /* 0x040fe20000410000 */
[C---:B------:R-:W-:Y:S01]  /*2140*/  FMUL.FTZ R9, R0.reuse, R45 ;  /* 0x0000002d00097220 */ /* 0x040fe20000410000 */
[C---:B------:R-:W-:Y:S01]  /*2150*/  FMUL.FTZ R102, R0.reuse, R58 ;  /* 0x0000003a00667220 */ /* 0x040fe20000410000 */
[----:B------:R-:W5:Y:S01]  /*2160*/  MUFU.TANH R96, R96 ;  /* 0x0000006000607308 */ /* 0x000f620000002400 */
        /* <DEDUP_REMOVED lines=28> */
[----:B------:R-:W-:Y:S01]  /*2330*/  ULDC UR18, c[0x0][0x988] ;  /* 0x0002620000127ab9 */ /* 0x000fe20000000800 */
[----:B------:R-:W-:Y:S01]  /*2340*/  P2R R95, PR, RZ, 0x1 ;  /* 0x00000001ff5f7803 */ /* 0x000fe20000000000 */
[C---:B------:R-:W-:Y:S01]  /*2350*/  FMUL.FTZ R78, R0.reuse, R76 ;  /* 0x0000004c004e7220 */ /* 0x040fe20000410000 */
[----:B------:R-:W5:Y:S01]  /*2360*/  MUFU.TANH R97, R97 ;  /* 0x0000006100617308 */ /* 0x000f620000002400 */
[C---:B------:R-:W-:Y:S01]  /*2370*/  FMUL.FTZ R72, R0.reuse, R77 ;  /* 0x0000004d00487220 */ /* 0x040fe20000410000 */
[C---:B------:R-:W-:Y:S01]  /*2380*/  FMUL.FTZ R76, R0.reuse, R80 ;  /* 0x00000050004c7220 */ /* 0x040fe20000410000 */
[C---:B------:R-:W-:Y:S01]  /*2390*/  FMUL.FTZ R73, R0.reuse, R81 ;  /* 0x0000005100497220 */ /* 0x040fe20000410000 */
[C---:B------:R-:W-:Y:S01]  /*23a0*/  FMUL.FTZ R74, R0.reuse, R84 ;  /* 0x00000054004a7220 */ /* 0x040fe20000410000 */
[----:B------:R-:W-:Y:S01]  /*23b0*/  FMUL.FTZ R75, R0, R85 ;  /* 0x00000055004b7220 */ /* 0x000fe20000410000 */
[----:B------:R-:W-:Y:S01]  /*23c0*/  R2UR UR6, R3 ;  /* 0x00000000030672ca */ /* 0x000fe200000e0000 */
[----:B------:R-:W-:Y:S01]  /*23d0*/  UIADD3 UR17, UR48, -0x2, URZ ;  /* 0xfffffffe30117890 */ /* 0x000fe2000fffe03f */
[----:B------:R-:W5:Y:S01]  /*23e0*/  MUFU.TANH R14, R14 ;  /* 0x0000000e000e7308 */ /* 0x000f620000002400 */
[----:B------:R-:W-:-:S02]  /*23f0*/  IMAD.MOV.U32 R105, RZ, RZ, R89 ;  /* 0x000000ffff697224 */ /* 0x000fc400078e0059 */
[----:B------:R-:W-:Y:S01]  /*2400*/  UISETP.GE.AND UP0, UPT, UR17, UR46, UPT ;  /* 0x0000002e1100728c */ /* 0x000fe2000bf06270 */
[--C-:B------:R-:W-:Y:S02]  /*2410*/  IMAD.MOV.U32 R104, RZ, RZ, R89.reuse ;  /* 0x000000ffff687224 */ /* 0x100fe400078e0059 */
[--C-:B------:R-:W-:Y:S02]  /*2420*/  IMAD.MOV.U32 R107, RZ, RZ, R89.reuse ;  /* 0x000000ffff6b7224 */ /* 0x100fe400078e0059 */
[----:B------:R-:W5:Y:S01]  /*2430*/  MUFU.TANH R91, R91 ;  /* 0x0000005b005b7308 */ /* 0x000f620000002400 */
[--C-:B------:R-:W-:Y:S02]  /*2440*/  IMAD.MOV.U32 R106, RZ, RZ, R89.reuse ;  /* 0x000000ffff6a7224 */ /* 0x100fe400078e0059 */
[----:B------:R-:W-:Y:S01]  /*2450*/  UIADD3 UR6, UR6, 0x19c40, URZ ;  /* 0x00019c4006067890 */ /* 0x000fe2000fffe03f */
[--C-:B------:R-:W-:Y:S02]  /*2460*/  IMAD.MOV.U32 R109, RZ, RZ, R89.reuse ;  /* 0x000000ffff6d7224 */ /* 0x100fe400078e0059 */
[--C-:B------:R-:W-:Y:S01]  /*2470*/  IMAD.MOV.U32 R108, RZ, RZ, R89.reuse ;  /* 0x000000ffff6c7224 */ /* 0x100fe200078e0059 */
[----:B------:R-:W-:Y:S01]  /*2480*/  UPRMT UR6, UR49, 0x654, UR6 ;  /* 0x0000065431067896 */ /* 0x000fe20008000006 */
[----:B------:R-:W5:Y:S01]  /*2490*/  MUFU.TANH R5, R5 ;  /* 0x0000000500057308 */ /* 0x000f620000002400 */
[----:B------:R-:W-:-:S02]  /*24a0*/  IMAD.MOV.U32 R111, RZ, RZ, R89 ;  /* 0x000000ffff6f7224 */ /* 0x000fc400078e0059 */
[--C-:B------:R-:W-:Y:S02]  /*24b0*/  IMAD.MOV.U32 R110, RZ, RZ, R89.reuse ;  /* 0x000000ffff6e7224 */ /* 0x100fe400078e0059 */
[--C-:B------:R-:W-:Y:S02]  /*24c0*/  IMAD.MOV.U32 R113, RZ, RZ, R89.reuse ;  /* 0x000000ffff717224 */ /* 0x100fe400078e0059 */
[--C-:B------:R-:W-:Y:S01]  /*24d0*/  IMAD.MOV.U32 R112, RZ, RZ, R89.reuse ;  /* 0x000000ffff707224 */ /* 0x100fe200078e0059 */
[----:B------:R-:W5:Y:S01]  /*24e0*/  MUFU.TANH R98, R98 ;  /* 0x0000006200627308 */ /* 0x000f620000002400 */
[----:B------:R-:W-:Y:S01]  /*24f0*/  SYNCS.ARRIVE.TRANS64.RED.A1T0 RZ, [UR6], RZ ;  /* 0x000000ffffff79a7 */ /* 0x000fe20008100406 */
[--C-:B------:R-:W-:Y:S02]  /*2500*/  IMAD.MOV.U32 R115, RZ, RZ, R89.reuse ;  /* 0x000000ffff737224 */ /* 0x100fe400078e0059 */
[--C-:B------:R-:W-:Y:S02]  /*2510*/  IMAD.MOV.U32 R114, RZ, RZ, R89.reuse ;  /* 0x000000ffff727224 */ /* 0x100fe400078e0059 */
[----:B------:R-:W-:-:S02]  /*2520*/  IMAD.MOV.U32 R117, RZ, RZ, R89 ;  /* 0x000000ffff757224 */ /* 0x000fc400078e0059 */
[----:B------:R-:W5:Y:S01]  /*2530*/  MUFU.TANH R15, R15 ;  /* 0x0000000f000f7308 */ /* 0x000f620000002400 */
[--C-:B------:R-:W-:Y:S02]  /*2540*/  IMAD.MOV.U32 R116, RZ, RZ, R89.reuse ;  /* 0x000000ffff747224 */ /* 0x100fe400078e0059 */
[--C-:B------:R-:W-:Y:S02]  /*2550*/  IMAD.MOV.U32 R119, RZ, RZ, R89.reuse ;  /* 0x000000ffff777224 */ /* 0x100fe400078e0059 */
[--C-:B------:R-:W-:Y:S02]  /*2560*/  IMAD.MOV.U32 R118, RZ, RZ, R89.reuse ;  /* 0x000000ffff767224 */ /* 0x100fe400078e0059 */
[--C-:B------:R-:W-:Y:S01]  /*2570*/  IMAD.MOV.U32 R121, RZ, RZ, R89.reuse ;  /* 0x000000ffff797224 */ /* 0x100fe200078e0059 */
[----:B------:R-:W5:Y:S01]  /*2580*/  MUFU.TANH R94, R94 ;  /* 0x0000005e005e7308 */ /* 0x000f620000002400 */
[--C-:B------:R-:W-:Y:S02]  /*2590*/  IMAD.MOV.U32 R120, RZ, RZ, R89.reuse ;  /* 0x000000ffff787224 */ /* 0x100fe400078e0059 */
[----:B------:R-:W-:-:S02]  /*25a0*/  IMAD.MOV.U32 R123, RZ, RZ, R89 ;  /* 0x000000ffff7b7224 */ /* 0x000fc400078e0059 */
[--C-:B------:R-:W-:Y:S02]  /*25b0*/  IMAD.MOV.U32 R122, RZ, RZ, R89.reuse ;  /* 0x000000ffff7a7224 */ /* 0x100fe400078e0059 */
[--C-:B------:R-:W-:Y:S01]  /*25c0*/  IMAD.MOV.U32 R125, RZ, RZ, R89.reuse ;  /* 0x000000ffff7d7224 */ /* 0x100fe200078e0059 */
[----:B------:R-:W5:Y:S01]  /*25d0*/  MUFU.TANH R6, R6 ;  /* 0x0000000600067308 */ /* 0x000f620000002400 */
[--C-:B------:R-:W-:Y:S02]  /*25e0*/  IMAD.MOV.U32 R124, RZ, RZ, R89.reuse ;  /* 0x000000ffff7c7224 */ /* 0x100fe400078e0059 */
[--C-:B------:R-:W-:Y:S02]  /*25f0*/  IMAD.MOV.U32 R127, RZ, RZ, R89.reuse ;  /* 0x000000ffff7f7224 */ /* 0x100fe400078e0059 */
[--C-:B------:R-:W-:Y:S02]  /*2600*/  IMAD.MOV.U32 R126, RZ, RZ, R89.reuse ;  /* 0x000000ffff7e7224 */ /* 0x100fe400078e0059 */
[--C-:B------:R-:W-:Y:S01]  /*2610*/  IMAD.MOV.U32 R129, RZ, RZ, R89.reuse ;  /* 0x000000ffff817224 */ /* 0x100fe200078e0059 */
[----:B------:R-:W5:Y:S01]  /*2620*/  MUFU.TANH R99, R99 ;  /* 0x0000006300637308 */ /* 0x000f620000002400 */
[----:B------:R-:W-:-:S02]  /*2630*/  IMAD.MOV.U32 R128, RZ, RZ, R89 ;  /* 0x000000ffff807224 */ /* 0x000fc400078e0059 */
[--C-:B------:R-:W-:Y:S02]  /*2640*/  IMAD.MOV.U32 R131, RZ, RZ, R89.reuse ;  /* 0x000000ffff837224 */ /* 0x100fe400078e0059 */
[--C-:B------:R-:W-:Y:S02]  /*2650*/  IMAD.MOV.U32 R130, RZ, RZ, R89.reuse ;  /* 0x000000ffff827224 */ /* 0x100fe400078e0059 */
[--C-:B------:R-:W-:Y:S01]  /*2660*/  IMAD.MOV.U32 R133, RZ, RZ, R89.reuse ;  /* 0x000000ffff857224 */ /* 0x100fe200078e0059 */
[----:B------:R-:W5:Y:S01]  /*2670*/  MUFU.TANH R21, R21 ;  /* 0x0000001500157308 */ /* 0x000f620000002400 */
[--C-:B------:R-:W-:Y:S02]  /*2680*/  IMAD.MOV.U32 R132, RZ, RZ, R89.reuse ;  /* 0x000000ffff847224 */ /* 0x100fe400078e0059 */
[--C-:B------:R-:W-:Y:S02]  /*2690*/  IMAD.MOV.U32 R135, RZ, RZ, R89.reuse ;  /* 0x000000ffff877224 */ /* 0x100fe400078e0059 */
[----:B------:R-:W-:-:S03]  /*26a0*/  IMAD.MOV.U32 R134, RZ, RZ, R89 ;  /* 0x000000ffff867224 */ /* 0x000fc600078e0059 */
[----:B------:R-:W5:Y:S08]  /*26b0*/  MUFU.TANH R41, R41 ;  /* 0x0000002900297308 */ /* 0x000f700000002400 */
        /* <DEDUP_REMOVED lines=17> */
[----:B------:R-:W5:Y:S01]  /*27d0*/  MUFU.TANH R62, R62 ;  /* 0x0000003e003e7308 */ /* 0x000f620000002400 */
[----:B--2---:R-:W-:Y:S01]  /*27e0*/  IADD3 R37, R37, 0x80, -R103 ;  /* 0x0000008025257810 */ /* 0x004fe20007ffe867 */
[----:B------:R-:W-:-:S06]  /*27f0*/  IMAD.MOV.U32 R103, RZ, RZ, R89 ;  /* 0x000000ffff677224 */ /* 0x000fcc00078e0059 */
[----:B------:R-:W2:Y:S01]  /*2800*/  MUFU.TANH R28, R28 ;  /* 0x0000001c001c7308 */ /* 0x000ea20000002400 */
[----:B------:R-:W-:Y:S02]  /*2810*/  IMAD R37, R46, -0x80, R37 ;  /* 0xffffff802e257824 */ /* 0x000fe400078e0225 */
[----:B------:R-:W-:-:S03]  /*2820*/  FMUL.FTZ R46, R0, R83 ;  /* 0x00000053002e7220 */ /* 0x000fc60000410000 */
[C---:B------:R-:W-:Y:S02]  /*2830*/  ISETP.GT.AND P2, PT, R37.reuse, RZ, PT ;  /* 0x000000ff2500720c */ /* 0x040fe40003f44270 */
[----:B------:R-:W2:Y:S01]  /*2840*/  MUFU.TANH R42, R42 ;  /* 0x0000002a002a7308 */ /* 0x000ea20000002400 */
[C---:B------:R-:W-:Y:S02]  /*2850*/  ISETP.GT.AND P1, PT, R37.reuse, 0x1, PT ;  /* 0x000000012500780c */ /* 0x040fe40003f24270 */
[C---:B------:R-:W-:Y:S02]  /*2860*/  ISETP.GT.AND P6, PT, R37.reuse, 0x8, PT ;  /* 0x000000082500780c */ /* 0x040fe40003fc4270 */
[----:B---3--:R-:W-:Y:S02]  /*2870*/  FSEL R90, R90, -INF , P2 ;  /* 0xff8000005a5a7808 */ /* 0x008fe40001000000 */
[----:B0-----:R-:W-:Y:S01]  /*2880*/  FSEL R51, R88, -INF , P1 ;  /* 0xff80000058337808 */ /* 0x001fe20000800000 */
[----:B------:R-:W0:Y:S01]  /*2890*/  MUFU.TANH R12, R12 ;  /* 0x0000000c000c7308 */ /* 0x000e220000002400 */
[----:B------:R-:W-:Y:S01]  /*28a0*/  ISETP.GT.AND P5, PT, R37, 0x9, PT ;  /* 0x000000092500780c */ /* 0x000fe20003fa4270 */
[----:B------:R-:W-:Y:S01]  /*28b0*/  IMAD.MOV.U32 R88, RZ, RZ, R89 ;  /* 0x000000ffff587224 */ /* 0x000fe200078e0059 */
[----:B-1----:R-:W-:-:S02]  /*28c0*/  FSEL R93, R93, -INF , P6 ;  /* 0xff8000005d5d7808 */ /* 0x002fc40003000000 */
[----:B------:R-:W-:Y:S02]  /*28d0*/  FMNMX.FTZ R50, R90, R51, !PT ;  /* 0x000000335a327209 */ /* 0x000fe40007810000 */
[----:B------:R-:W-:Y:S01]  /*28e0*/  ISETP.GT.AND P4, PT, R37, 0x10, PT ;  /* 0x000000102500780c */ /* 0x000fe20003f84270 */
[----:B------:R-:W1:Y:S01]  /*28f0*/  MUFU.TANH R63, R63 ;  /* 0x0000003f003f7308 */ /* 0x000e620000002400 */
[----:B----4-:R-:W-:Y:S02]  /*2900*/  FSEL R92, R92, -INF , P5 ;  /* 0xff8000005c5c7808 */ /* 0x010fe40002800000 */
[----:B------:R-:W-:Y:S02]  /*2910*/  FMNMX.FTZ R55, R93, R50, !PT ;  /* 0x000000325d377209 */ /* 0x000fe40007810000 */
[----:B------:R-:W-:Y:S02]  /*2920*/  ISETP.GT.AND P3, PT, R37, 0x11, PT ;  /* 0x000000112500780c */ /* 0x000fe40003f64270 */
[----:B-----5:R-:W-:Y:S01]  /*2930*/  FSEL R50, R96, -INF , P4 ;  /* 0xff80000060327808 */ /* 0x020fe20002000000 */
[----:B------:R-:W3:Y:S01]  /*2940*/  MUFU.TANH R29, R29 ;  /* 0x0000001d001d7308 */ /* 0x000ee20000002400 */
[----:B------:R-:W-:Y:S01]  /*2950*/  FMNMX.FTZ R55, R92, R55, !PT ;  /* 0x000000375c377209 */ /* 0x000fe20007810000 */
[----:B------:R-:W-:Y:S01]  /*2960*/  IMAD.MOV.U32 R96, RZ, RZ, R89 ;  /* 0x000000ffff607224 */ /* 0x000fe200078e0059 */
[----:B------:R-:W-:-:S02]  /*2970*/  FSEL R20, R20, -INF , P2 ;  /* 0xff80000014147808 */ /* 0x000fc40001000000 */
[----:B------:R-:W-:Y:S02]  /*2980*/  ISETP.GT.AND P2, PT, R37, 0x18, PT ;  /* 0x000000182500780c */ /* 0x000fe40003f44270 */
[----:B------:R-:W-:Y:S01]  /*2990*/  FSEL R52, R35, -INF , P3 ;  /* 0xff80000023347808 */ /* 0x000fe20001800000 */
[----:B------:R-:W4:Y:S01]  /*29a0*/  MUFU.TANH R38, R38 ;  /* 0x0000002600267308 */ /* 0x000f220000002400 */
[----:B------:R-:W-:Y:S02]  /*29b0*/  FMNMX.FTZ R55, R50, R55, !PT ;  /* 0x0000003732377209 */ /* 0x000fe40007810000 */
[----:B------:R-:W-:Y:S02]  /*29c0*/  FSEL R35, R4, -INF , P1 ;  /* 0xff80000004237808 */ /* 0x000fe40000800000 */
[----:B------:R-:W-:Y:S02]  /*29d0*/  ISETP.GT.AND P1, PT, R37, 0x19, PT ;  /* 0x000000192500780c */ /* 0x000fe40003f24270 */
[----:B------:R-:W-:Y:S01]  /*29e0*/  FSEL R4, R97, -INF , P2 ;  /* 0xff80000061047808 */ /* 0x000fe20001000000 */
[----:B------:R-:W5:Y:S01]  /*29f0*/  MUFU.TANH R13, R13 ;  /* 0x0000000d000d7308 */ /* 0x000f620000002400 */
[----:B------:R-:W-:Y:S01]  /*2a00*/  FMNMX.FTZ R55, R52, R55, !PT ;  /* 0x0000003734377209 */ /* 0x000fe20007810000 */
[----:B------:R-:W-:Y:S01]  /*2a10*/  IMAD.MOV.U32 R97, RZ, RZ, R89 ;  /* 0x000000ffff617224 */ /* 0x000fe200078e0059 */
[----:B------:R-:W-:-:S02]  /*2a20*/  FSEL R14, R14, -INF , P6 ;  /* 0xff8000000e0e7808 */ /* 0x000fc40003000000 */
[----:B------:R-:W-:Y:S02]  /*2a30*/  ISETP.GT.AND P6, PT, R37, 0x20, PT ;  /* 0x000000202500780c */ /* 0x000fe40003fc4270 */
[----:B------:R-:W-:Y:S01]  /*2a40*/  FSEL R91, R91, -INF , P1 ;  /* 0xff8000005b5b7808 */ /* 0x000fe20000800000 */
[----:B------:R-:W5:Y:S01]  /*2a50*/  MUFU.TANH R64, R64 ;  /* 0x0000004000407308 */ /* 0x000f620000002400 */
        /* <DEDUP_REMOVED lines=57> */
[----:B------:R-:W-:Y:S02]  /*2df0*/  FSEL R44, R61, -INF , P2 ;  /* 0xff8000003d2c7808 */ /* 0x000fe40001000000 */
[----:B------:R-:W-:Y:S01]  /*2e00*/  ISETP.GT.AND P1, PT, R37, 0x49, PT ;  /* 0x000000492500780c */ /* 0x000fe20003f24270 */
[----:B------:R-:W5:Y:S01]  /*2e10*/  MUFU.TANH R36, R36 ;  /* 0x0000002400247308 */ /* 0x000f620000002400 */
[----:B------:R-:W-:-:S02]  /*2e20*/  FMNMX.FTZ R61, R43, R66, !PT ;  /* 0x000000422b3d7209 */ /* 0x000fc40007810000 */
[----:B------:R-:W-:Y:S02]  /*2e30*/  FSEL R27, R27, -INF , P6 ;  /* 0xff8000001b1b7808 */ /* 0x000fe40003000000 */
[----:B------:R-:W-:Y:S02]  /*2e40*/  ISETP.GT.AND P6, PT, R37, 0x50, PT ;  /* 0x000000502500780c */ /* 0x000fe40003fc4270 */
[----:B------:R-:W-:Y:S01]  /*2e50*/  FSEL R39, R39, -INF , P1 ;  /* 0xff80000027277808 */ /* 0x000fe20000800000 */
[----:B------:R-:W5:Y:S01]  /*2e60*/  MUFU.TANH R53, R53 ;  /* 0x0000003500357308 */ /* 0x000f620000002400 */
[----:B------:R-:W-:Y:S02]  /*2e70*/  FMNMX.FTZ R66, R44, R61, !PT ;  /* 0x0000003d2c427209 */ /* 0x000fe40007810000 */
[----:B------:R-:W-:Y:S02]  /*2e80*/  FSEL R11, R11, -INF , P5 ;  /* 0xff8000000b0b7808 */ /* 0x000fe40002800000 */
[----:B------:R-:W-:-:S02]  /*2e90*/  ISETP.GT.AND P5, PT, R37, 0x51, PT ;  /* 0x000000512500780c */ /* 0x000fc40003fa4270 */
[----:B------:R-:W-:Y:S01]  /*2ea0*/  FSEL R61, R62, -INF , P6 ;  /* 0xff8000003e3d7808 */ /* 0x000fe20003000000 */
[----:B------:R-:W5:Y:S01]  /*2eb0*/  MUFU.TANH R54, R54 ;  /* 0x0000003600367308 */ /* 0x000f620000002400 */
[----:B------:R-:W-:Y:S02]  /*2ec0*/  FMNMX.FTZ R66, R39, R66, !PT ;  /* 0x0000004227427209 */ /* 0x000fe40007810000 */
[----:B--2---:R-:W-:Y:S02]  /*2ed0*/  FSEL R28, R28, -INF , P4 ;  /* 0xff8000001c1c7808 */ /* 0x004fe40002000000 */
[----:B------:R-:W-:Y:S02]  /*2ee0*/  ISETP.GT.AND P4, PT, R37, 0x58, PT ;  /* 0x000000582500780c */ /* 0x000fe40003f84270 */
[----:B------:R-:W-:Y:S01]  /*2ef0*/  FSEL R42, R42, -INF , P5 ;  /* 0xff8000002a2a7808 */ /* 0x000fe20002800000 */
[----:B------:R-:W-:Y:S01]  /*2f00*/  MUFU.TANH R78, R78 ;  /* 0x0000004e004e7308 */ /* 0x000fe20000002400 */
[----:B------:R-:W-:-:S02]  /*2f10*/  FMNMX.FTZ R65, R61, R66, !PT ;  /* 0x000000423d417209 */ /* 0x000fc40007810000 */
[----:B0-----:R-:W-:Y:S02]  /*2f20*/  FSEL R12, R12, -INF , P3 ;  /* 0xff8000000c0c7808 */ /* 0x001fe40001800000 */
[----:B------:R-:W-:Y:S02]  /*2f30*/  ISETP.GT.AND P3, PT, R37, 0x59, PT ;  /* 0x000000592500780c */ /* 0x000fe40003f64270 */
[----:B-1----:R-:W-:Y:S01]  /*2f40*/  FSEL R62, R63, -INF , P4 ;  /* 0xff8000003f3e7808 */ /* 0x002fe20002000000 */
[----:B------:R-:W-:Y:S01]  /*2f50*/  MUFU.TANH R72, R72 ;  /* 0x0000004800487308 */ /* 0x000fe20000002400 */
[----:B------:R-:W-:Y:S02]  /*2f60*/  FMNMX.FTZ R65, R42, R65, !PT ;  /* 0x000000412a417209 */ /* 0x000fe40007810000 */
[----:B---3--:R-:W-:Y:S02]  /*2f70*/  FSEL R29, R29, -INF , P2 ;  /* 0xff8000001d1d7808 */ /* 0x008fe40001000000 */
[----:B------:R-:W-:-:S02]  /*2f80*/  ISETP.GT.AND P2, PT, R37, 0x60, PT ;  /* 0x000000602500780c */ /* 0x000fc40003f44270 */
[----:B----4-:R-:W-:Y:S01]  /*2f90*/  FSEL R38, R38, -INF , P3 ;  /* 0xff80000026267808 */ /* 0x010fe20001800000 */
[----:B------:R-:W-:Y:S01]  /*2fa0*/  MUFU.TANH R76, R76 ;  /* 0x0000004c004c7308 */ /* 0x000fe20000002400 */
[----:B------:R-:W-:Y:S02]  /*2fb0*/  FMNMX.FTZ R65, R62, R65, !PT ;  /* 0x000000413e417209 */ /* 0x000fe40007810000 */
[----:B-----5:R-:W-:Y:S02]  /*2fc0*/  FSEL R13, R13, -INF , P1 ;  /* 0xff8000000d0d7808 */ /* 0x020fe40000800000 */
[----:B------:R-:W-:Y:S02]  /*2fd0*/  ISETP.GT.AND P1, PT, R37, 0x61, PT ;  /* 0x000000612500780c */ /* 0x000fe40003f24270 */
[----:B------:R-:W-:Y:S01]  /*2fe0*/  FSEL R64, R64, -INF , P2 ;  /* 0xff80000040407808 */ /* 0x000fe20001000000 */
[----:B------:R-:W0:Y:S01]  /*2ff0*/  MUFU.TANH R73, R73 ;  /* 0x0000004900497308 */ /* 0x000e220000002400 */
[----:B------:R-:W-:-:S02]  /*3000*/  FMNMX.FTZ R65, R38, R65, !PT ;  /* 0x0000004126417209 */ /* 0x000fc40007810000 */
[----:B------:R-:W-:Y:S02]  /*3010*/  FSEL R30, R30, -INF , P6 ;  /* 0xff8000001e1e7808 */ /* 0x000fe40003000000 */
[----:B------:R-:W-:Y:S02]  /*3020*/  FSEL R63, R48, -INF , P1 ;  /* 0xff800000303f7808 */ /* 0x000fe40000800000 */
[----:B------:R-:W-:Y:S01]  /*3030*/  ISETP.GT.AND P6, PT, R37, 0x68, PT ;  /* 0x000000682500780c */ /* 0x000fe20003fc4270 */
[----:B------:R-:W1:Y:S01]  /*3040*/  MUFU.TANH R74, R74 ;  /* 0x0000004a004a7308 */ /* 0x000e620000002400 */
[----:B------:R-:W-:Y:S02]  /*3050*/  FMNMX.FTZ R48, R64, R65, !PT ;  /* 0x0000004140307209 */ /* 0x000fe40007810000 */
[----:B------:R-:W-:Y:S02]  /*3060*/  FSEL R31, R31, -INF , P5 ;  /* 0xff8000001f1f7808 */ /* 0x000fe40002800000 */
[----:B------:R-:W-:-:S02]  /*3070*/  ISETP.GT.AND P5, PT, R37, 0x69, PT ;  /* 0x000000692500780c */ /* 0x000fc40003fa4270 */
[----:B------:R-:W-:Y:S01]  /*3080*/  FSEL R65, R49, -INF , P6 ;  /* 0xff80000031417808 */ /* 0x000fe20003000000 */
[----:B------:R-:W2:Y:S01]  /*3090*/  MUFU.TANH R75, R75 ;  /* 0x0000004b004b7308 */ /* 0x000ea20000002400 */
[----:B------:R-:W-:Y:S02]  /*30a0*/  FMNMX.FTZ R48, R63, R48, !PT ;  /* 0x000000303f307209 */ /* 0x000fe40007810000 */
[----:B------:R-:W-:Y:S02]  /*30b0*/  FSEL R32, R32, -INF , P4 ;  /* 0xff80000020207808 */ /* 0x000fe40002000000 */
[----:B------:R-:W-:Y:S02]  /*30c0*/  FSEL R66, R45, -INF , P5 ;  /* 0xff8000002d427808 */ /* 0x000fe40002800000 */
[----:B------:R-:W-:Y:S02]  /*30d0*/  ISETP.GT.AND P4, PT, R37, 0x70, PT ;  /* 0x000000702500780c */ /* 0x000fe40003f84270 */
[----:B------:R-:W-:-:S02]  /*30e0*/  FMNMX.FTZ R45, R65, R48, !PT ;  /* 0x00000030412d7209 */ /* 0x000fc40007810000 */
[----:B------:R-:W-:Y:S02]  /*30f0*/  FSEL R33, R33, -INF , P3 ;  /* 0xff80000021217808 */ /* 0x000fe40001800000 */
[----:B------:R-:W-:Y:S02]  /*3100*/  ISETP.GT.AND P3, PT, R37, 0x71, PT ;  /* 0x000000712500780c */ /* 0x000fe40003f64270 */
[----:B------:R-:W-:Y:S02]  /*3110*/  FSEL R68, R47, -INF , P4 ;  /* 0xff8000002f447808 */ /* 0x000fe40002000000 */
[----:B------:R-:W-:Y:S02]  /*3120*/  FMNMX.FTZ R45, R66, R45, !PT ;  /* 0x0000002d422d7209 */ /* 0x000fe40007810000 */
[----:B------:R-:W-:Y:S02]  /*3130*/  FSEL R34, R34, -INF , P2 ;  /* 0xff80000022227808 */ /* 0x000fe40001000000 */
[----:B------:R-:W-:-:S02]  /*3140*/  FSEL R67, R46, -INF , P3 ;  /* 0xff8000002e437808 */ /* 0x000fc40001800000 */
[C---:B------:R-:W-:Y:S02]  /*3150*/  ISETP.GT.AND P2, PT, R37.reuse, 0x78, PT ;  /* 0x000000782500780c */ /* 0x040fe40003f44270 */
[----:B------:R-:W-:Y:S02]  /*3160*/  FMNMX.FTZ R46, R68, R45, !PT ;  /* 0x0000002d442e7209 */ /* 0x000fe40007810000 */
[----:B------:R-:W-:Y:S02]  /*3170*/  FSEL R36, R36, -INF , P1 ;  /* 0xff80000024247808 */ /* 0x000fe40000800000 */
[----:B------:R-:W-:Y:S02]  /*3180*/  ISETP.GT.AND P1, PT, R37, 0x79, PT ;  /* 0x000000792500780c */ /* 0x000fe40003f24270 */
[----:B------:R-:W-:Y:S02]  /*3190*/  FSEL R70, R53, -INF , P2 ;  /* 0xff80000035467808 */ /* 0x000fe40001000000 */
[----:B------:R-:W-:-:S02]  /*31a0*/  FMNMX.FTZ R37, R67, R46, !PT ;  /* 0x0000002e43257209 */ /* 0x000fc40007810000 */
[----:B------:R-:W-:Y:S02]  /*31b0*/  FSEL R69, R54, -INF , P1 ;  /* 0xff80000036457808 */ /* 0x000fe40000800000 */
[----:B------:R-:W-:Y:S02]  /*31c0*/  FMNMX.FTZ R46, R70, R37, !PT ;  /* 0x00000025462e7209 */ /* 0x000fe40007810000 */
[----:B------:R-:W-:Y:S02]  /*31d0*/  FMNMX.FTZ R49, R20, R35, !PT ;  /* 0x0000002314317209 */ /* 0x000fe40007810000 */
[----:B------:R-:W-:Y:S02]  /*31e0*/  FMNMX.FTZ R46, R69, R46, !PT ;  /* 0x0000002e452e7209 */ /* 0x000fe40007810000 */
[----:B------:R-:W-:Y:S02]  /*31f0*/  FMNMX.FTZ R54, R14, R49, !PT ;  /* 0x000000310e367209 */ /* 0x000fe40007810000 */
[----:B0-----:R-:W-:Y:S01]  /*3200*/  FSEL R73, R73, -INF , P3 ;  /* 0xff80000049497808 */ /* 0x001fe20001800000 */
[----:B------:R-:W0:Y:S01]  /*3210*/  SHFL.BFLY PT, R37, R46, 0x2, 0x1f ;  /* 0x0c401f002e257f89 */ /* 0x000e2200000e0000 */
[----:B------:R-:W-:-:S02]  /*3220*/  FMNMX.FTZ R54, R5, R54, !PT ;  /* 0x0000003605367209 */ /* 0x000fc40007810000 */
[----:B-1----:R-:W-:Y:S02]  /*3230*/  FSEL R74, R74, -INF , P2 ;  /* 0xff8000004a4a7808 */ /* 0x002fe40001000000 */
[----:B--2---:R-:W-:Y:S02]  /*3240*/  FSEL R75, R75, -INF , P1 ;  /* 0xff8000004b4b7808 */ /* 0x004fe40000800000 */
[----:B0-----:R-:W-:-:S05]  /*3250*/  FMNMX.FTZ R37, R46, R37, !PT ;  /* 0x000000252e257209 */ /* 0x001fca0007810000 */
[----:B------:R-:W0:Y:S02]  /*3260*/  SHFL.BFLY PT, R48, R37, 0x1, 0x1f ;  /* 0x0c201f0025307f89 */ /* 0x000e2400000e0000 */
[----:B0-----:R-:W-:Y:S01]  /*3270*/  FMNMX.FTZ R47, R37, R48, !PT ;  /* 0x00000030252f7209 */ /* 0x001fe20007810000 */
[----:B------:R-:W-:-:S03]  /*3280*/  IMAD.U32 R48, RZ, RZ, UR18 ;  /* 0x00000012ff307e24 */ /* 0x000fc6000f8e00ff */
[C---:B------:R-:W-:Y:S01]  /*3290*/  FSETP.NEU.FTZ.AND P0, PT, R47.reuse, -INF , PT ;  /* 0xff8000002f00780b */ /* 0x040fe20003f1d000 */
[----:B------:R-:W-:-:S05]  /*32a0*/  FFMA.FTZ R71, R47, R48, -8 ;  /* 0xc10000002f477423 */ /* 0x000fca0000010030 */
[----:B------:R-:W-:Y:S02]  /*32b0*/  FSEL R71, R71, RZ, P0 ;  /* 0x000000ff47477208 */ /* 0x000fe40000000000 */
[----:B------:R-:W-:Y:S01]  /*32c0*/  ISETP.NE.AND P0, PT, R95, RZ, PT ;  /* 0x000000ff5f00720c */ /* 0x000fe20003f05270 */
[----:B------:R-:W-:Y:S02]  /*32d0*/  IMAD.MOV.U32 R95, RZ, RZ, R89 ;  /* 0x000000ffff5f7224 */ /* 0x000fe400078e0059 */
[----:B------:R-:W-:-:S01]  /*32e0*/  FFMA.FTZ R46, R51, UR18, -R71 ;  /* 0x00000012332e7c23 */ /* 0x000fc20008010847 */
[----:B------:R-:W-:Y:S01]  /*32f0*/  FMNMX.FTZ R51, R15, R54, !PT ;  /* 0x000000360f337209 */ /* 0x000fe20007810000 */
[----:B------:R-:W-:-:S01]  /*3300*/  FFMA.FTZ R49, R50, UR18, -R71 ;  /* 0x0000001232317c23 */ /* 0x000fc20008010847 */
[--C-:B------:R-:W-:Y:S01]  /*3310*/  FFMA.FTZ R54, R52, UR18, -R71.reuse ;  /* 0x0000001234367c23 */ /* 0x100fe20008010847 */
[----:B------:R-:W-:-:S01]  /*3320*/  FFMA.FTZ R79, R57, UR18, -R71 ;  /* 0x00000012394f7c23 */ /* 0x000fc20008010847 */
[----:B------:R-:W-:Y:S01]  /*3330*/  FMNMX.FTZ R50, R6, R51, !PT ;  /* 0x0000003306327209 */ /* 0x000fe20007810000 */
[----:B------:R-:W-:-:S01]  /*3340*/  FFMA.FTZ R37, R90, UR18, -R71 ;  /* 0x000000125a257c23 */ /* 0x000fc20008010847 */
[--C-:B------:R-:W-:Y:S01]  /*3350*/  FFMA.FTZ R45, R93, UR18, -R71.reuse ;  /* 0x000000125d2d7c23 */ /* 0x100fe20008010847 */
[----:B------:R-:W-:Y:S01]  /*3360*/  MUFU.EX2 R46, R46 ;  /* 0x0000002e002e7308 */ /* 0x000fe20000000800 */
[----:B------:R-:W-:Y:S01]  /*3370*/  FMNMX.FTZ R52, R21, R50, !PT ;  /* 0x0000003215347209 */ /* 0x000fe20007810000 */
[--C-:B------:R-:W-:Y:S01]  /*3380*/  FFMA.FTZ R48, R92, UR18, -R71.reuse ;  /* 0x000000125c307c23 */ /* 0x100fe20008010847 */
[----:B------:R-:W-:-:S01]  /*3390*/  FFMA.FTZ R4, R4, UR18, -R71 ;  /* 0x0000001204047c23 */ /* 0x000fc20008010847 */
[--C-:B------:R-:W-:Y:S01]  /*33a0*/  FFMA.FTZ R58, R58, UR18, -R71.reuse ;  /* 0x000000123a3a7c23 */ /* 0x100fe20008010847 */
[----:B------:R-:W-:Y:S01]  /*33b0*/  FMNMX.FTZ R51, R7, R52, !PT ;  /* 0x0000003407337209 */ /* 0x000fe20007810000 */
[--C-:B------:R-:W-:Y:S01]  /*33c0*/  FFMA.FTZ R40, R40, UR18, -R71.reuse ;  /* 0x0000001228287c23 */ /* 0x100fe20008010847 */
[----:B------:R-:W-:-:S01]  /*33d0*/  FFMA.FTZ R43, R43, UR18, -R71 ;  /* 0x000000122b2b7c23 */ /* 0x000fc20008010847 */
[----:B------:R0:W-:Y:S01]  /*33e0*/  MUFU.EX2 R50, R54 ;  /* 0x0000003600327308 */ /* 0x0001e20000000800 */
[----:B------:R-:W-:Y:S01]  /*33f0*/  FMNMX.FTZ R51, R24, R51, !PT ;  /* 0x0000003318337209 */ /* 0x000fe20007810000 */
[--C-:B------:R-:W-:Y:S01]  /*3400*/  FFMA.FTZ R44, R44, UR18, -R71.reuse ;  /* 0x000000122c2c7c23 */ /* 0x100fe20008010847 */
[----:B------:R-:W-:-:S01]  /*3410*/  FFMA.FTZ R42, R42, UR18, -R71 ;  /* 0x000000122a2a7c23 */ /* 0x000fc20008010847 */
[--C-:B------:R-:W-:Y:S01]  /*3420*/  FFMA.FTZ R64, R64, UR18, -R71.reuse ;  /* 0x0000001240407c23 */ /* 0x100fe20008010847 */
[----:B------:R-:W-:Y:S01]  /*3430*/  FMNMX.FTZ R52, R8, R51, !PT ;  /* 0x0000003308347209 */ /* 0x000fe20007810000 */
[--C-:B------:R-:W-:Y:S01]  /*3440*/  FFMA.FTZ R51, R91, UR18, -R71.reuse ;  /* 0x000000125b337c23 */ /* 0x100fe20008010847 */
[----:B------:R-:W-:-:S01]  /*3450*/  FFMA.FTZ R63, R63, UR18, -R71 ;  /* 0x000000123f3f7c23 */ /* 0x000fc20008010847 */
[----:B------:R-:W-:Y:S01]  /*3460*/  MUFU.EX2 R37, R37 ;  /* 0x0000002500257308 */ /* 0x000fe20000000800 */
[----:B------:R-:W-:Y:S01]  /*3470*/  FMNMX.FTZ R52, R25, R52, !PT ;  /* 0x0000003419347209 */ /* 0x000fe20007810000 */
[--C-:B------:R-:W-:Y:S01]  /*3480*/  FFMA.FTZ R67, R67, UR18, -R71.reuse ;  /* 0x0000001243437c23 */ /* 0x100fe20008010847 */
[----:B------:R-:W-:-:S01]  /*3490*/  FFMA.FTZ R69, R69, UR18, -R71 ;  /* 0x0000001245457c23 */ /* 0x000fc20008010847 */
[----:B------:R-:W-:Y:S01]  /*34a0*/  IMAD.MOV.U32 R91, RZ, RZ, R89 ;  /* 0x000000ffff5b7224 */ /* 0x000fe200078e0059 */
[----:B------:R-:W-:Y:S01]  /*34b0*/  FMNMX.FTZ R53, R9, R52, !PT ;  /* 0x0000003409357209 */ /* 0x000fe20007810000 */
[----:B------:R-:W-:Y:S01]  /*34c0*/  FFMA.FTZ R52, R55, UR18, -R71 ;  /* 0x0000001237347c23 */ /* 0x000fe20008010847 */
[--C-:B------:R-:W-:Y:S01]  /*34d0*/  IMAD.MOV.U32 R90, RZ, RZ, R89.reuse ;  /* 0x000000ffff5a7224 */ /* 0x100fe200078e0059 */
[----:B------:R-:W-:Y:S01]  /*34e0*/  MUFU.EX2 R45, R45 ;  /* 0x0000002d002d7308 */ /* 0x000fe20000000800 */
[----:B------:R-:W-:Y:S01]  /*34f0*/  FMNMX.FTZ R53, R26, R53, !PT ;  /* 0x000000351a357209 */ /* 0x000fe20007810000 */
[----:B------:R-:W-:-:S02]  /*3500*/  IMAD.MOV.U32 R93, RZ, RZ, R89 ;  /* 0x000000ffff5d7224 */ /* 0x000fc400078e0059 */
[----:B------:R-:W-:Y:S01]  /*3510*/  IMAD.MOV.U32 R92, RZ, RZ, R89 ;  /* 0x000000ffff5c7224 */ /* 0x000fe200078e0059 */
[----:B0-----:R-:W-:Y:S01]  /*3520*/  FMNMX.FTZ R54, R10, R53, !PT ;  /* 0x000000350a367209 */ /* 0x001fe20007810000 */
[----:B------:R-:W-:-:S01]  /*3530*/  FFMA.FTZ R53, R94, UR18, -R71 ;  /* 0x000000125e357c23 */ /* 0x000fc20008010847 */
[----:B------:R-:W-:Y:S01]  /*3540*/  IMAD.MOV.U32 R94, RZ, RZ, R89 ;  /* 0x000000ffff5e7224 */ /* 0x000fe200078e0059 */
[----:B------:R-:W0:Y:S01]  /*3550*/  MUFU.EX2 R48, R48 ;  /* 0x0000003000307308 */ /* 0x000e220000000800 */
[----:B------:R-:W-:-:S04]  /*3560*/  FMNMX.FTZ R54, R27, R54, !PT ;  /* 0x000000361b367209 */ /* 0x000fc80007810000 */
[----:B------:R-:W-:Y:S01]  /*3570*/  FMNMX.FTZ R55, R11, R54, !PT ;  /* 0x000000360b377209 */ /* 0x000fe20007810000 */
[----:B------:R-:W-:-:S02]  /*3580*/  FFMA.FTZ R54, R56, UR18, -R71 ;  /* 0x0000001238367c23 */ /* 0x000fc40008010847 */
[----:B------:R-:W-:Y:S01]  /*3590*/  MUFU.EX2 R49, R49 ;  /* 0x0000003100317308 */ /* 0x000fe20000000800 */
[----:B------:R-:W-:-:S04]  /*35a0*/  FMNMX.FTZ R55, R28, R55, !PT ;  /* 0x000000371c377209 */ /* 0x000fc80007810000 */
[----:B------:R-:W-:Y:S01]  /*35b0*/  FMNMX.FTZ R56, R12, R55, !PT ;  /* 0x000000370c387209 */ /* 0x000fe20007810000 */
[----:B------:R-:W-:-:S02]  /*35c0*/  FFMA.FTZ R55, R41, UR18, -R71 ;  /* 0x0000001229377c23 */ /* 0x000fc40008010847 */
[----:B------:R-:W-:Y:S01]  /*35d0*/  MUFU.EX2 R4, R4 ;  /* 0x0000000400047308 */ /* 0x000fe20000000800 */
[----:B------:R-:W-:Y:S02]  /*35e0*/  FMNMX.FTZ R56, R29, R56, !PT ;  /* 0x000000381d387209 */ /* 0x000fe40007810000 */
[----:B0-----:R-:W-:Y:S02]  /*35f0*/  F2FP.SATFINITE.E4M3.F32.PACK_AB_MERGE_C R149, R48, R45, RZ ;  /* 0x0000002d3095723e */ /* 0x001fe400048070ff */
[----:B------:R-:W-:Y:S02]  /*3600*/  FMNMX.FTZ R41, R13, R56, !PT ;  /* 0x000000380d297209 */ /* 0x000fe40007810000 */
[----:B------:R-:W-:Y:S01]  /*3610*/  F2FP.SATFINITE.E4M3.F32.PACK_AB_MERGE_C R149, R46, R37, R149 ;  /* 0x000000252e95723e */ /* 0x000fe20004807095 */
[----:B------:R-:W0:Y:S01]  /*3620*/  MUFU.EX2 R51, R51 ;  /* 0x0000003300337308 */ /* 0x000e220000000800 */
[----:B------:R-:W-:-:S04]  /*3630*/  FMNMX.FTZ R56, R30, R41, !PT ;  /* 0x000000291e387209 */ /* 0x000fc80007810000 */
[----:B------:R-:W-:Y:S01]  /*3640*/  FMNMX.FTZ R57, R31, R56, !PT ;  /* 0x000000381f397209 */ /* 0x000fe20007810000 */
[----:B------:R-:W-:-:S01]  /*3650*/  FFMA.FTZ R56, R59, UR18, -R71 ;  /* 0x000000123b387c23 */ /* 0x000fc20008010847 */
[----:B------:R-:W-:Y:S01]  /*3660*/  FSEL R59, R78, -INF , P6 ;  /* 0xff8000004e3b7808 */ /* 0x000fe20003000000 */
[----:B------:R-:W-:Y:S01]  /*3670*/  MUFU.EX2 R41, R79 ;  /* 0x0000004f00297308 */ /* 0x000fe20000000800 */
[----:B------:R-:W-:-:S04]  /*3680*/  FMNMX.FTZ R80, R32, R57, !PT ;  /* 0x0000003920507209 */ /* 0x000fc80007810000 */
[----:B------:R-:W-:Y:S01]  /*3690*/  FMNMX.FTZ R57, R33, R80, !PT ;  /* 0x0000005021397209 */ /* 0x000fe20007810000 */
[----:B------:R-:W-:-:S01]  /*36a0*/  FFMA.FTZ R80, R60, UR18, -R71 ;  /* 0x000000123c507c23 */ /* 0x000fc20008010847 */
[----:B------:R-:W-:Y:S01]  /*36b0*/  FSEL R60, R72, -INF , P5 ;  /* 0xff800000483c7808 */ /* 0x000fe20002800000 */
[----:B------:R-:W-:Y:S01]  /*36c0*/  MUFU.EX2 R52, R52 ;  /* 0x0000003400347308 */ /* 0x000fe20000000800 */
[----:B------:R-:W-:Y:S02]  /*36d0*/  FMNMX.FTZ R77, R34, R57, !PT ;  /* 0x00000039224d7209 */ /* 0x000fe40007810000 */
[----:B------:R-:W-:Y:S02]  /*36e0*/  FSEL R72, R76, -INF , P4 ;  /* 0xff8000004c487808 */ /* 0x000fe40002000000 */
[----:B------:R-:W-:Y:S02]  /*36f0*/  FMNMX.FTZ R78, R36, R77, !PT ;  /* 0x0000004d244e7209 */ /* 0x000fe40007810000 */
[----:B0-----:R-:W-:Y:S01]  /*3700*/  F2FP.SATFINITE.E4M3.F32.PACK_AB_MERGE_C R151, R51, R4, RZ ;  /* 0x000000043397723e */ /* 0x001fe200048070ff */
[----:B------:R0:W-:Y:S01]  /*3710*/  MUFU.EX2 R57, R80 ;  /* 0x0000005000397308 */ /* 0x0001e20000000800 */
[----:B------:R-:W-:Y:S01]  /*3720*/  FMNMX.FTZ R77, R59, R78, !PT ;  /* 0x0000004e3b4d7209 */ /* 0x000fe20007810000 */
[----:B------:R-:W-:Y:S01]  /*3730*/  FFMA.FTZ R78, R38, UR18, -R71 ;  /* 0x00000012264e7c23 */ /* 0x000fe20008010847 */
[----:B------:R-:W-:-:S02]  /*3740*/  F2FP.SATFINITE.E4M3.F32.PACK_AB_MERGE_C R151, R50, R49, R151 ;  /* 0x000000313297723e */ /* 0x000fc40004807097 */
[----:B------:R-:W-:-:S03]  /*3750*/  FMNMX.FTZ R77, R60, R77, !PT ;  /* 0x0000004d3c4d7209 */ /* 0x000fc60007810000 */
[----:B------:R-:W-:Y:S01]  /*3760*/  MUFU.EX2 R53, R53 ;  /* 0x0000003500357308 */ /* 0x000fe20000000800 */
[----:B------:R-:W-:Y:S01]  /*3770*/  FMNMX.FTZ R76, R72, R77, !PT ;  /* 0x0000004d484c7209 */ /* 0x000fe20007810000 */
[----:B0-----:R-:W-:-:S03]  /*3780*/  FADD.FTZ R80, R37, R46 ;  /* 0x0000002e25507221 */ /* 0x001fc60000010000 */
[----:B------:R-:W-:-:S03]  /*3790*/  FMNMX.FTZ R77, R73, R76, !PT ;  /* 0x0000004c494d7209 */ /* 0x000fc60007810000 */
        /* <DEDUP_REMOVED lines=8> */
[--C-:B------:R-:W-:Y:S01]  /*3820*/  FFMA.FTZ R66, R68, UR18, -R71.reuse ;  /* 0x0000001244427c23 */ /* 0x100fe20008010847 */
[----:B------:R-:W-:-:S01]  /*3830*/  FFMA.FTZ R68, R70, UR18, -R71 ;  /* 0x0000001246447c23 */ /* 0x000fc20008010847 */
[----:B------:R-:W0:Y:S01]  /*3840*/  SHFL.BFLY PT, R79, R76, 0x2, 0x1f ;  /* 0x0c401f004c4f7f89 */ /* 0x000e2200000e0000 */
[----:B------:R-:W1:Y:S08]  /*3850*/  MUFU.EX2 R55, R55 ;  /* 0x0000003700377308 */ /* 0x000e700000000800 */
[----:B------:R-:W-:Y:S08]  /*3860*/  MUFU.EX2 R56, R56 ;  /* 0x0000003800387308 */ /* 0x000ff00000000800 */
[----:B------:R-:W2:Y:S01]  /*3870*/  MUFU.EX2 R58, R58 ;  /* 0x0000003a003a7308 */ /* 0x000ea20000000800 */
[----:B-1----:R-:W-:-:S04]  /*3880*/  F2FP.SATFINITE.E4M3.F32.PACK_AB_MERGE_C R137, R55, R54, RZ ;  /* 0x000000363789723e */ /* 0x002fc800048070ff */
[----:B------:R-:W-:Y:S02]  /*3890*/  F2FP.SATFINITE.E4M3.F32.PACK_AB_MERGE_C R137, R53, R52, R137 ;  /* 0x000000343589723e */ /* 0x000fe40004807089 */
[----:B0-----:R-:W-:Y:S01]  /*38a0*/  FMNMX.FTZ R79, R76, R79, !PT ;  /* 0x0000004f4c4f7209 */ /* 0x001fe20007810000 */
[----:B------:R-:W-:Y:S04]  /*38b0*/  MUFU.EX2 R40, R40 ;  /* 0x0000002800287308 */ /* 0x000fe80000000800 */
[----:B------:R-:W0:Y:S04]  /*38c0*/  SHFL.BFLY PT, R38, R79, 0x1, 0x1f ;  /* 0x0c201f004f267f89 */ /* 0x000e2800000e0000 */
[----:B------:R1:W-:Y:S01]  /*38d0*/  MUFU.EX2 R76, R78 ;  /* 0x0000004e004c7308 */ /* 0x0003e20000000800 */
[----:B--2---:R-:W-:-:S04]  /*38e0*/  F2FP.SATFINITE.E4M3.F32.PACK_AB_MERGE_C R139, R58, R57, RZ ;  /* 0x000000393a8b723e */ /* 0x004fc800048070ff */
[----:B------:R-:W-:-:S03]  /*38f0*/  F2FP.SATFINITE.E4M3.F32.PACK_AB_MERGE_C R139, R56, R41, R139 ;  /* 0x00000029388b723e */ /* 0x000fc6000480708b */
[----:B------:R-:W-:Y:S08]  /*3900*/  MUFU.EX2 R43, R43 ;  /* 0x0000002b002b7308 */ /* 0x000ff00000000800 */
[----:B------:R-:W-:Y:S01]  /*3910*/  MUFU.EX2 R44, R44 ;  /* 0x0000002c002c7308 */ /* 0x000fe20000000800 */
[----:B0-----:R-:W-:Y:S01]  /*3920*/  FMNMX.FTZ R38, R79, R38, !PT ;  /* 0x000000264f267209 */ /* 0x001fe20007810000 */
[----:B------:R-:W-:-:S03]  /*3930*/  IMAD.U32 R79, RZ, RZ, UR18 ;  /* 0x00000012ff4f7e24 */ /* 0x000fc6000f8e00ff */
[C---:B------:R-:W-:Y:S01]  /*3940*/  FSETP.NEU.FTZ.AND P1, PT, R38.reuse, -INF , PT ;  /* 0xff8000002600780b */ /* 0x040fe20003f3d000 */
[----:B------:R-:W-:-:S02]  /*3950*/  FFMA.FTZ R70, R38, R79, -8 ;  /* 0xc100000026467423 */ /* 0x000fc4000001004f */
[----:B------:R-:W-:Y:S03]  /*3960*/  MUFU.EX2 R77, R77 ;  /* 0x0000004d004d7308 */ /* 0x000fe60000000800 */
[----:B------:R-:W-:Y:S02]  /*3970*/  FSEL R70, R70, RZ, P1 ;  /* 0x000000ff46467208 */ /* 0x000fe40000800000 */
[----:B------:R-:W-:-:S03]  /*3980*/  PLOP3.LUT P1, PT, PT, PT, UP0, 0x80, 0x0 ;  /* 0x000000000000781c */ /* 0x000fc60003f2f008 */
[----:B------:R-:W-:Y:S01]  /*3990*/  MUFU.EX2 R39, R39 ;  /* 0x0000002700277308 */ /* 0x000fe20000000800 */
[----:B------:R-:W-:-:S01]  /*39a0*/  FFMA.FTZ R20, R20, UR18, -R70 ;  /* 0x0000001214147c23 */ /* 0x000fc20008010846 */
[--C-:B------:R-:W-:Y:S01]  /*39b0*/  FFMA.FTZ R35, R35, UR18, -R70.reuse ;  /* 0x0000001223237c23 */ /* 0x100fe20008010846 */
[----:B------:R-:W-:-:S01]  /*39c0*/  FFMA.FTZ R14, R14, UR18, -R70 ;  /* 0x000000120e0e7c23 */ /* 0x000fc20008010846 */
[--C-:B------:R-:W-:Y:S01]  /*39d0*/  FFMA.FTZ R71, R5, UR18, -R70.reuse ;  /* 0x0000001205477c23 */ /* 0x100fe20008010846 */
[----:B------:R-:W-:-:S01]  /*39e0*/  FFMA.FTZ R5, R15, UR18, -R70 ;  /* 0x000000120f057c23 */ /* 0x000fc20008010846 */
[--C-:B------:R-:W-:Y:S01]  /*39f0*/  FFMA.FTZ R6, R6, UR18, -R70.reuse ;  /* 0x0000001206067c23 */ /* 0x100fe20008010846 */
[----:B-1----:R-:W-:-:S01]  /*3a00*/  FFMA.FTZ R78, R7, UR18, -R70 ;  /* 0x00000012074e7c23 */ /* 0x002fc20008010846 */
        /* <DEDUP_REMOVED lines=8> */
[----:B------:R-:W0:Y:S01]  /*3a90*/  MUFU.EX2 R35, R35 ;  /* 0x0000002300237308 */ /* 0x000e220000000800 */
[----:B------:R-:W-:-:S01]  /*3aa0*/  FFMA.FTZ R21, R25, UR18, -R70 ;  /* 0x0000001219157c23 */ /* 0x000fc20008010846 */
[--C-:B------:R-:W-:Y:S01]  /*3ab0*/  FFMA.FTZ R25, R27, UR18, -R70.reuse ;  /* 0x000000121b197c23 */ /* 0x100fe20008010846 */
[----:B------:R-:W-:-:S01]  /*3ac0*/  FFMA.FTZ R27, R29, UR18, -R70 ;  /* 0x000000121d1b7c23 */ /* 0x000fc20008010846 */
[----:B------:R-:W-:Y:S01]  /*3ad0*/  FADD.FTZ R29, R45, R80 ;  /* 0x000000502d1d7221 */ /* 0x000fe20000010000 */
[----:B------:R-:W-:-:S01]  /*3ae0*/  FFMA.FTZ R8, R8, UR18, -R70 ;  /* 0x0000001208087c23 */ /* 0x000fc20008010846 */
[--C-:B------:R-:W-:Y:S01]  /*3af0*/  FFMA.FTZ R3, R32, UR18, -R70.reuse ;  /* 0x0000001220037c23 */ /* 0x100fe20008010846 */
[----:B------:R-:W-:-:S01]  /*3b00*/  FFMA.FTZ R32, R33, UR18, -R70 ;  /* 0x0000001221207c23 */ /* 0x000fc20008010846 */
[----:B------:R-:W1:Y:S01]  /*3b10*/  MUFU.EX2 R14, R14 ;  /* 0x0000000e000e7308 */ /* 0x000e620000000800 */
[----:B------:R-:W-:-:S01]  /*3b20*/  FFMA.FTZ R10, R10, UR18, -R70 ;  /* 0x000000120a0a7c23 */ /* 0x000fc20008010846 */
[--C-:B------:R-:W-:Y:S01]  /*3b30*/  FFMA.FTZ R12, R12, UR18, -R70.reuse ;  /* 0x000000120c0c7c23 */ /* 0x100fe20008010846 */
[----:B------:R-:W-:-:S01]  /*3b40*/  FFMA.FTZ R36, R36, UR18, -R70 ;  /* 0x0000001224247c23 */ /* 0x000fc20008010846 */
[--C-:B------:R-:W-:Y:S01]  /*3b50*/  FFMA.FTZ R59, R59, UR18, -R70.reuse ;  /* 0x000000123b3b7c23 */ /* 0x100fe20008010846 */
[----:B------:R-:W-:-:S01]  /*3b60*/  FFMA.FTZ R60, R60, UR18, -R70 ;  /* 0x000000123c3c7c23 */ /* 0x000fc20008010846 */
[--C-:B------:R-:W-:Y:S01]  /*3b70*/  FFMA.FTZ R72, R72, UR18, -R70.reuse ;  /* 0x0000001248487c23 */ /* 0x100fe20008010846 */
[----:B------:R-:W-:-:S01]  /*3b80*/  FFMA.FTZ R73, R73, UR18, -R70 ;  /* 0x0000001249497c23 */ /* 0x000fc20008010846 */
[----:B------:R-:W2:Y:S01]  /*3b90*/  MUFU.EX2 R71, R71 ;  /* 0x0000004700477308 */ /* 0x000ea20000000800 */
[----:B0-----:R-:W-:-:S01]  /*3ba0*/  FADD.FTZ R13, R20, R35 ;  /* 0x00000023140d7221 */ /* 0x001fc20000010000 */
[----:B------:R-:W-:Y:S01]  /*3bb0*/  FFMA.FTZ R74, R74, UR18, -R70 ;  /* 0x000000124a4a7c23 */ /* 0x000fe20008010846 */
[----:B------:R-:W-:-:S04]  /*3bc0*/  F2FP.SATFINITE.E4M3.F32.PACK_AB_MERGE_C R141, R77, R44, RZ ;  /* 0x0000002c4d8d723e */ /* 0x000fc800048070ff */
[----:B------:R-:W-:Y:S01]  /*3bd0*/  F2FP.SATFINITE.E4M3.F32.PACK_AB_MERGE_C R141, R43, R40, R141 ;  /* 0x000000282b8d723e */ /* 0x000fe2000480708d */
[----:B------:R-:W0:Y:S01]  /*3be0*/  MUFU.EX2 R5, R5 ;  /* 0x0000000500057308 */ /* 0x000e220000000800 */
[----:B-1----:R-:W-:-:S01]  /*3bf0*/  FADD.FTZ R80, R14, R13 ;  /* 0x0000000d0e507221 */ /* 0x002fc20000010000 */
[----:B------:R-:W-:Y:S01]  /*3c00*/  FFMA.FTZ R13, R30, UR18, -R70 ;  /* 0x000000121e0d7c23 */ /* 0x000fe20008010846 */
[----:B------:R-:W-:-:S04]  /*3c10*/  FADD.FTZ R30, R48, R29 ;  /* 0x0000001d301e7221 */ /* 0x000fc80000010000 */
[----:B------:R-:W-:Y:S01]  /*3c20*/  FADD.FTZ R79, R49, R30 ;  /* 0x0000001e314f7221 */ /* 0x000fe20000010000 */
[----:B------:R-:W1:Y:S01]  /*3c30*/  MUFU.EX2 R6, R6 ;  /* 0x0000000600067308 */ /* 0x000e620000000800 */
[----:B--2---:R-:W-:-:S01]  /*3c40*/  FADD.FTZ R80, R71, R80 ;  /* 0x0000005047507221 */ /* 0x004fc20000010000 */
[----:B------:R-:W-:Y:S01]  /*3c50*/  FFMA.FTZ R30, R31, UR18, -R70 ;  /* 0x000000121f1e7c23 */ /* 0x000fe20008010846 */
[----:B------:R-:W-:-:S01]  /*3c60*/  FADD.FTZ R79, R50, R79 ;  /* 0x0000004f324f7221 */ /* 0x000fc20000010000 */
[----:B------:R-:W-:-:S03]  /*3c70*/  F2FP.SATFINITE.E4M3.F32.PACK_AB_MERGE_C R148, R71, R14, RZ ;  /* 0x0000000e4794723e */ /* 0x000fc600048070ff */
[----:B------:R-:W-:Y:S01]  /*3c80*/  FADD.FTZ R82, R4, R79 ;  /* 0x0000004f04527221 */ /* 0x000fe20000010000 */
[----:B------:R-:W2:Y:S01]  /*3c90*/  MUFU.EX2 R15, R15 ;  /* 0x0000000f000f7308 */ /* 0x000ea20000000800 */
[----:B0-----:R-:W-:-:S01]  /*3ca0*/  FADD.FTZ R29, R5, R80 ;  /* 0x00000050051d7221 */ /* 0x001fc20000010000 */
[----:B------:R-:W-:Y:S01]  /*3cb0*/  F2FP.SATFINITE.E4M3.F32.PACK_AB_MERGE_C R148, R35, R20, R148 ;  /* 0x000000142394723e */ /* 0x000fe20004807094 */
[----:B------:R-:W-:-:S05]  /*3cc0*/  FADD.FTZ R33, R51, R82 ;  /* 0x0000005233217221 */ /* 0x000fca0000010000 */
[----:B------:R-:W0:Y:S01]  /*3cd0*/  MUFU.EX2 R78, R78 ;  /* 0x0000004e004e7308 */ /* 0x000e220000000800 */
[----:B-1----:R-:W-:-:S01]  /*3ce0*/  FADD.FTZ R80, R6, R29 ;  /* 0x0000001d06507221 */ /* 0x002fc20000010000 */
[--C-:B------:R-:W-:Y:S01]  /*3cf0*/  FFMA.FTZ R29, R34, UR18, -R70.reuse ;  /* 0x00000012221d7c23 */ /* 0x100fe20008010846 */
[----:B------:R-:W-:-:S05]  /*3d00*/  FFMA.FTZ R70, R75, UR18, -R70 ;  /* 0x000000124b467c23 */ /* 0x000fca0008010846 */
[----:B------:R-:W1:Y:S01]  /*3d10*/  MUFU.EX2 R7, R7 ;  /* 0x0000000700077308 */ /* 0x000e620000000800 */
[----:B--2---:R-:W-:-:S01]  /*3d20*/  FADD.FTZ R31, R15, R80 ;  /* 0x000000500f1f7221 */ /* 0x004fc20000010000 */
[----:B------:R-:W-:-:S04]  /*3d30*/  FADD.FTZ R80, R52, R33 ;  /* 0x0000002134507221 */ /* 0x000fc80000010000 */
[----:B------:R-:W-:Y:S02]  /*3d40*/  FADD.FTZ R33, R53, R80 ;  /* 0x0000005035217221 */ /* 0x000fe40000010000 */
[----:B------:R-:W2:Y:S01]  /*3d50*/  MUFU.EX2 R8, R8 ;  /* 0x0000000800087308 */ /* 0x000ea20000000800 */
[----:B0-----:R-:W-:-:S01]  /*3d60*/  FADD.FTZ R34, R78, R31 ;  /* 0x0000001f4e227221 */ /* 0x001fc20000010000 */
[----:B------:R-:W-:Y:S01]  /*3d70*/  FADD.FTZ R80, R54, R33 ;  /* 0x0000002136507221 */ /* 0x000fe20000010000 */
[----:B------:R-:W-:-:S03]  /*3d80*/  F2FP.SATFINITE.E4M3.F32.PACK_AB_MERGE_C R78, R78, R15, RZ ;  /* 0x0000000f4e4e723e */ /* 0x000fc600048070ff */
[----:B------:R-:W-:Y:S01]  /*3d90*/  FADD.FTZ R80, R55, R80 ;  /* 0x0000005037507221 */ /* 0x000fe20000010000 */
[----:B------:R-:W-:Y:S01]  /*3da0*/  F2FP.SATFINITE.E4M3.F32.PACK_AB_MERGE_C R150, R6, R5, R78 ;  /* 0x000000050696723e */ /* 0x000fe2000480704e */
[----:B------:R-:W0:Y:S01]  /*3db0*/  MUFU.EX2 R21, R21 ;  /* 0x0000001500157308 */ /* 0x000e220000000800 */
[----:B-1----:R-:W-:-:S01]  /*3dc0*/  FADD.FTZ R31, R7, R34 ;  /* 0x00000022071f7221 */ /* 0x002fc20000010000 */
[----:B------:R-:W-:-:S04]  /*3dd0*/  FADD.FTZ R33, R41, R80 ;  /* 0x0000005029217221 */ /* 0x000fc80000010000 */
[----:B------:R-:W-:Y:S02]  /*3de0*/  FADD.FTZ R48, R56, R33 ;  /* 0x0000002138307221 */ /* 0x000fe40000010000 */
[----:B------:R-:W1:Y:S01]  /*3df0*/  MUFU.EX2 R24, R24 ;  /* 0x0000001800187308 */ /* 0x000e620000000800 */
[----:B--2---:R-:W-:-:S01]  /*3e00*/  FADD.FTZ R34, R8, R31 ;  /* 0x0000001f08227221 */ /* 0x004fc20000010000 */
[----:B------:R-:W-:-:S04]  /*3e10*/  FADD.FTZ R33, R57, R48 ;  /* 0x0000003039217221 */ /* 0x000fc80000010000 */
[----:B------:R-:W-:Y:S02]  /*3e20*/  FADD.FTZ R33, R58, R33 ;  /* 0x000000213a217221 */ /* 0x000fe40000010000 */
[----:B------:R-:W2:Y:S01]  /*3e30*/  MUFU.EX2 R9, R9 ;  /* 0x0000000900097308 */ /* 0x000ea20000000800 */
[----:B0-----:R-:W-:-:S07]  /*3e40*/  FADD.FTZ R31, R21, R34 ;  /* 0x00000022151f7221 */ /* 0x001fce0000010000 */
[----:B------:R-:W0:Y:S01]  /*3e50*/  MUFU.EX2 R10, R10 ;  /* 0x0000000a000a7308 */ /* 0x000e220000000800 */
[----:B-1----:R-:W-:-:S07]  /*3e60*/  FADD.FTZ R34, R24, R31 ;  /* 0x0000001f18227221 */ /* 0x002fce0000010000 */
[----:B------:R-:W1:Y:S01]  /*3e70*/  MUFU.EX2 R25, R25 ;  /* 0x0000001900197308 */ /* 0x000e620000000800 */
[----:B--2---:R-:W-:-:S07]  /*3e80*/  FADD.FTZ R31, R9, R34 ;  /* 0x00000022091f7221 */ /* 0x004fce0000010000 */
[----:B------:R-:W2:Y:S01]  /*3e90*/  MUFU.EX2 R26, R26 ;  /* 0x0000001a001a7308 */ /* 0x000ea20000000800 */
[----:B0-----:R-:W-:-:S07]  /*3ea0*/  FADD.FTZ R34, R10, R31 ;  /* 0x0000001f0a227221 */ /* 0x001fce0000010000 */
[----:B------:R-:W0:Y:S01]  /*3eb0*/  MUFU.EX2 R11, R11 ;  /* 0x0000000b000b7308 */ /* 0x000e220000000800 */
[----:B-1----:R-:W-:-:S01]  /*3ec0*/  FADD.FTZ R31, R25, R34 ;  /* 0x00000022191f7221 */ /* 0x002fc20000010000 */
[----:B------:R-:W-:-:S06]  /*3ed0*/  FADD.FTZ R34, R40, R33 ;  /* 0x0000002128227221 */ /* 0x000fcc0000010000 */
[----:B------:R-:W1:Y:S01]  /*3ee0*/  MUFU.EX2 R12, R12 ;  /* 0x0000000c000c7308 */ /* 0x000e620000000800 */
[----:B--2---:R-:W-:-:S01]  /*3ef0*/  FADD.FTZ R14, R26, R31 ;  /* 0x0000001f1a0e7221 */ /* 0x004fc20000010000 */
[----:B------:R-:W-:Y:S01]  /*3f00*/  F2FP.SATFINITE.E4M3.F32.PACK_AB_MERGE_C R31, R24, R21, RZ ;  /* 0x00000015181f723e */ /* 0x000fe200048070ff */
[----:B------:R-:W-:-:S01]  /*3f10*/  FADD.FTZ R21, R43, R34 ;  /* 0x000000222b157221 */ /* 0x000fc20000010000 */
[----:B------:R-:W-:Y:S02]  /*3f20*/  F2FP.SATFINITE.E4M3.F32.PACK_AB_MERGE_C R25, R26, R25, RZ ;  /* 0x000000191a19723e */ /* 0x000fe400048070ff */
[----:B------:R-:W-:Y:S01]  /*3f30*/  F2FP.SATFINITE.E4M3.F32.PACK_AB_MERGE_C R136, R8, R7, R31 ;  /* 0x000000070888723e */ /* 0x000fe2000480701f */
[----:B------:R-:W-:Y:S01]  /*3f40*/  FADD.FTZ R24, R44, R21 ;  /* 0x000000152c187221 */ /* 0x000fe20000010000 */
[----:B------:R-:W2:Y:S01]  /*3f50*/  MUFU.EX2 R27, R27 ;  /* 0x0000001b001b7308 */ /* 0x000ea20000000800 */
[----:B0-----:R-:W-:-:S01]  /*3f60*/  FADD.FTZ R15, R11, R14 ;  /* 0x0000000e0b0f7221 */ /* 0x001fc20000010000 */
[----:B------:R-:W-:Y:S01]  /*3f70*/  F2FP.SATFINITE.E4M3.F32.PACK_AB_MERGE_C R138, R10, R9, R25 ;  /* 0x000000090a8a723e */ /* 0x000fe20004807019 */
[----:B------:R-:W-:-:S04]  /*3f80*/  FADD.FTZ R24, R77, R24 ;  /* 0x000000184d187221 */ /* 0x000fc80000010000 */
[----:B------:R-:W-:Y:S01]  /*3f90*/  FADD.FTZ R21, R39, R24 ;  /* 0x0000001827157221 */ /* 0x000fe20000010000 */
[----:B------:R-:W0:Y:S01]  /*3fa0*/  MUFU.EX2 R28, R28 ;  /* 0x0000001c001c7308 */ /* 0x000e220000000800 */
[----:B-1----:R-:W-:-:S07]  /*3fb0*/  FADD.FTZ R14, R12, R15 ;  /* 0x0000000f0c0e7221 */ /* 0x002fce0000010000 */
[----:B------:R-:W1:Y:S01]  /*3fc0*/  MUFU.EX2 R13, R13 ;  /* 0x0000000d000d7308 */ /* 0x000e620000000800 */
[----:B--2---:R-:W-:-:S07]  /*3fd0*/  FADD.FTZ R15, R27, R14 ;  /* 0x0000000e1b0f7221 */ /* 0x004fce0000010000 */
[----:B------:R-:W2:Y:S01]  /*3fe0*/  MUFU.EX2 R42, R42 ;  /* 0x0000002a002a7308 */ /* 0x000ea20000000800 */
[C---:B0-----:R-:W-:Y:S01]  /*3ff0*/  F2FP.SATFINITE.E4M3.F32.PACK_AB_MERGE_C R27, R28.reuse, R27, RZ ;  /* 0x0000001b1c1b723e */ /* 0x041fe200048070ff */
[----:B------:R-:W-:-:S03]  /*4000*/  FADD.FTZ R28, R28, R15 ;  /* 0x0000000f1c1c7221 */ /* 0x000fc60000010000 */
[----:B------:R-:W-:-:S03]  /*4010*/  F2FP.SATFINITE.E4M3.F32.PACK_AB_MERGE_C R140, R12, R11, R27 ;  /* 0x0000000b0c8c723e */ /* 0x000fc6000480701b */
        /* <DEDUP_REMOVED lines=8> */
[----:B------:R-:W-:-:S03]  /*40a0*/  F2FP.SATFINITE.E4M3.F32.PACK_AB_MERGE_C R143, R76, R61, RZ ;  /* 0x0000003d4c8f723e */ /* 0x000fc600048070ff */
[----:B------:R-:W-:Y:S01]  /*40b0*/  FADD.FTZ R21, R76, R21 ;  /* 0x000000154c157221 */ /* 0x000fe20000010000 */
[----:B------:R-:W-:Y:S02]  /*40c0*/  F2FP.SATFINITE.E4M3.F32.PACK_AB_MERGE_C R143, R42, R39, R143 ;  /* 0x000000272a8f723e */ /* 0x000fe4000480708f */
[----:B------:R-:W-:Y:S01]  /*40d0*/  MUFU.EX2 R62, R62 ;  /* 0x0000003e003e7308 */ /* 0x000fe20000000800 */
[----:B--2---:R-:W-:-:S07]  /*40e0*/  FADD.FTZ R15, R3, R14 ;  /* 0x0000000e030f7221 */ /* 0x004fce0000010000 */
[----:B------:R-:W1:Y:S01]  /*40f0*/  MUFU.EX2 R65, R65 ;  /* 0x0000004100417308 */ /* 0x000e620000000800 */
[C---:B0-----:R-:W-:Y:S01]  /*4100*/  F2FP.SATFINITE.E4M3.F32.PACK_AB_MERGE_C R24, R32.reuse, R3, RZ ;  /* 0x000000032018723e */ /* 0x041fe200048070ff */
[----:B------:R-:W-:-:S03]  /*4110*/  FADD.FTZ R32, R32, R15 ;  /* 0x0000000f20207221 */ /* 0x000fc60000010000 */
[----:B------:R-:W-:-:S03]  /*4120*/  F2FP.SATFINITE.E4M3.F32.PACK_AB_MERGE_C R142, R30, R13, R24 ;  /* 0x0000000d1e8e723e */ /* 0x000fc60004807018 */
        /* <DEDUP_REMOVED lines=12> */
[----:B0-----:R-:W-:-:S01]  /*41f0*/  FADD.FTZ R14, R4, R3 ;  /* 0x00000003040e7221 */ /* 0x001fc20000010000 */
[----:B------:R-:W-:-:S06]  /*4200*/  FADD.FTZ R65, R65, R62 ;  /* 0x0000003e41417221 */ /* 0x000fcc0000010000 */
[----:B------:R-:W-:Y:S01]  /*4210*/  MUFU.EX2 R68, R68 ;  /* 0x0000004400447308 */ /* 0x000fe20000000800 */
[----:B--2---:R-:W-:-:S07]  /*4220*/  FADD.FTZ R3, R59, R14 ;  /* 0x0000000e3b037221 */ /* 0x004fce0000010000 */
[----:B------:R-:W0:Y:S01]  /*4230*/  MUFU.EX2 R69, R69 ;  /* 0x0000004500457308 */ /* 0x000e220000000800 */
[----:B-1----:R-:W-:-:S01]  /*4240*/  FADD.FTZ R3, R60, R3 ;  /* 0x000000033c037221 */ /* 0x002fc20000010000 */
[----:B------:R-:W-:-:S04]  /*4250*/  F2FP.SATFINITE.E4M3.F32.PACK_AB_MERGE_C R59, R60, R59, RZ ;  /* 0x0000003b3c3b723e */ /* 0x000fc800048070ff */
[----:B------:R-:W-:Y:S02]  /*4260*/  F2FP.SATFINITE.E4M3.F32.PACK_AB_MERGE_C R144, R4, R29, R59 ;  /* 0x0000001d0490723e */ /* 0x000fe4000480703b */
        /* <DEDUP_REMOVED lines=12> */
[----:B-1----:R-:W-:-:S01]  /*4330*/  FADD.FTZ R3, R73, R6 ;  /* 0x0000000649037221 */ /* 0x002fc20000010000 */
[----:B0-----:R-:W-:-:S03]  /*4340*/  F2FP.SATFINITE.E4M3.F32.PACK_AB_MERGE_C R5, R15, R74, RZ ;  /* 0x0000004a0f05723e */ /* 0x001fc600048070ff */
[----:B------:R-:W-:Y:S01]  /*4350*/  FADD.FTZ R74, R74, R3 ;  /* 0x000000034a4a7221 */ /* 0x000fe20000010000 */
[----:B------:R-:W-:-:S01]  /*4360*/  FADD.FTZ R3, R69, R68 ;  /* 0x0000004445037221 */ /* 0x000fc20000010000 */
[----:B------:R-:W-:Y:S02]  /*4370*/  F2FP.SATFINITE.E4M3.F32.PACK_AB_MERGE_C R146, R73, R72, R5 ;  /* 0x000000484992723e */ /* 0x000fe40004807005 */
[----:B------:R-:W-:-:S01]  /*4380*/  FADD.FTZ R4, R15, R74 ;  /* 0x0000004a0f047221 */ /* 0x000fc20000010000 */
        /* <DEDUP_REMOVED lines=27> */
[----:B------:R-:W-:Y:S01]  /*4540*/  UMOV UR21, UR37 ;  /* 0x0000002500157c82 */ /* 0x000fe20008000000 */
[----:B------:R-:W-:Y:S01]  /*4550*/  UMOV UR22, UR38 ;  /* 0x0000002600167c82 */ /* 0x000fe20008000000 */
[----:B------:R-:W-:-:S05]  /*4560*/  ULDC UR18, c[0x0][0x988] ;  /* 0x0002620000127ab9 */ /* 0x000fca0000000800 */
.L_x_174:
[----:B------:R-:W-:-:S04]  /*4570*/  UISETP.NE.AND UP0, UPT, UR22, 0x1, UPT ;  /* 0x000000011600788c */ /* 0x000fc8000bf05270 */
[----:B------:R-:W-:-:S04]  /*4580*/  USEL UR37, URZ, 0x1, UP0 ;  /* 0x000000013f257887 */ /* 0x000fc80008000000 */
[----:B------:R-:W-:Y:S01]  /*4590*/  ULOP3.LUT UR37, UR21, UR37, URZ, 0x3c, !UPT ;  /* 0x0000002515257292 */ /* 0x000fe2000f8e3c3f */
[----:B------:R-:W-:Y:S11]  /*45a0*/  @!P0 BRA `(.L_x_164) ;  /* 0x0000000000048947 */ /* 0x000ff60003800000 */
[----:B------:R-:W-:Y:S01]  /*45b0*/  BPT.TRAP 0x1 ;  /* 0x000000040000795c */ /* 0x000fe20000300000 */
.L_x_164:
[----:B------:R-:W0:Y:S01]  /*45c0*/  S2UR UR19, SR_CgaCtaId ;  /* 0x00000000001379c3 */ /* 0x000e220000008800 */
[----:B------:R-:W-:Y:S01]  /*45d0*/  UIADD3 UR38, UR22, 0x1, URZ ;  /* 0x0000000116267890 */ /* 0x000fe2000fffe03f */
[----:B------:R-:W-:Y:S01]  /*45e0*/  IMAD.U32 R7, RZ, RZ, UR37 ;  /* 0x00000025ff077e24 */ /* 0x000fe2000f8e00ff */
[----:B------:R-:W-:Y:S02]  /*45f0*/  UMOV UR6, 0x400 ;  /* 0x0000040000067882 */ /* 0x000fe40000000000 */
[----:B------:R-:W-:Y:S02]  /*4600*/  UISETP.NE.AND UP0, UPT, UR38, 0x2, UPT ;  /* 0x000000022600788c */ /* 0x000fe4000bf05270 */
[----:B------:R-:W-:Y:S02]  /*4610*/  SHF.L.U32 R7, R7, 0x1f, RZ ;  /* 0x0000001f07077819 */ /* 0x000fe400000006ff */
[----:B------:R-:W-:Y:S02]  /*4620*/  USEL UR38, UR38, URZ, UP0 ;  /* 0x0000003f26267287 */ /* 0x000fe40008000000 */
[----:B0-----:R-:W-:-:S04]  /*4630*/  ULEA UR23, UR19, UR6, 0x18 ;  /* 0x0000000613177291 */ /* 0x001fc8000f8ec03f */
[----:B------:R-:W-:-:S09]  /*4640*/  ULEA UR20, UR38, UR23, 0x3 ;  /* 0x0000001726147291 */ /* 0x000fd2000f8e183f */
[----:B------:R0:W1:Y:S01]  /*4650*/  SYNCS.PHASECHK.TRANS64.TRYWAIT P1, [UR20+0x19c30], R7 ;  /* 0x019c3007ff0075a7 */ /* 0x0000620008020154 */
[----:B------:R-:W-:Y:S05]  /*4660*/  @!P0 BRA `(.L_x_165) ;  /* 0x0000000000048947 */ /* 0x000fea0003800000 */
[----:B------:R-:W-:Y:S01]  /*4670*/  BPT.TRAP 0x1 ;  /* 0x000000040000795c */ /* 0x000fe20000300000 */
.L_x_165:
[----:B-1----:R-:W-:Y:S05]  /*4680*/  @P1 BRA `(.L_x_166) ;  /* 0x0000000000081947 */ /* 0x002fea0003800000 */
[----:B------:R-:W1:Y:S02]  /*4690*/  SYNCS.PHASECHK.TRANS64.TRYWAIT P1, [UR20+0x19c30], R7 ;  /* 0x019c3007ff0075a7 */ /* 0x000e640008020154 */
[----:B-1----:R-:W-:Y:S05]  /*46a0*/  @!P1 BRA `(.L_x_167) ;  /* 0x000000b800f89947 */ /* 0x002fea0003800000 */
.L_x_166:
[----:B------:R-:W-:Y:S01]  /*46b0*/  UIMAD UR14, UR38, 0x300, UR16 ;  /* 0x00000300260e78a4 */ /* 0x000fe2000f8e0210 */
[----:B------:R-:W-:Y:S01]  /*46c0*/  WARPGROUP.ARRIVE ;  /* 0x00000000000079c5 */ /* 0x000fe20000000000 */
[----:B------:R-:W-:Y:S01]  /*46d0*/  UMOV UR15, 0xc0000010 ;  /* 0xc0000010000f7882 */ /* 0x000fe20000000000 */
[----:B------:R-:W-:Y:S01]  /*46e0*/  UMOV UR7, 0xc0000010 ;  /* 0xc000001000077882 */ /* 0x000fe20000000000 */
[----:B------:R-:W-:Y:S02]  /*46f0*/  UIADD3 UR6, UR14, 0x100, URZ ;  /* 0x000001000e067890 */ /* 0x000fe4000fffe03f */
[----:B------:R-:W-:Y:S01]  /*4700*/  UIADD3 UR10, UR14, 0x200, URZ ;  /* 0x000002000e0a7890 */ /* 0x000fe2000fffe03f */
[----:B------:R-:W-:Y:S02]  /*4710*/  UMOV UR11, 0xc0000010 ;  /* 0xc0000010000b7882 */ /* 0x000fe40000000000 */
[----:B------:R-:W-:Y:S03]  /*4720*/  QGMMA.64x128x32.F32.E4M3.E4M3 R24, gdesc[UR12], RZ, !UPT, gsb0 ;  /* 0x01e000000c1879f3 */ /* 0x000fe6000c0008ff */
[----:B------:R-:W-:-:S02]  /*4730*/  WARPGROUP.DEPBAR.LE gsb0, 0x0 ;  /* 0x00008000000079c5 */ /* 0x000fc40000010000 */
        /* <DEDUP_REMOVED lines=8> */
.L_x_168:
[----:B------:R-:W-:Y:S01]  /*47c0*/  ULEA UR11, UR22, UR23, 0x3 ;  /* 0x00000017160b7291 */ /* 0x000fe2000f8e183f */
[----:B01----:R-:W-:-:S05]  /*47d0*/  IMAD.U32 R7, RZ, RZ, UR21 ;  /* 0x00000015ff077e24 */ /* 0x003fca000f8e00ff */
[----:B------:R-:W-:-:S04]  /*47e0*/  SHF.L.U32 R7, R7, 0x1f, RZ ;  /* 0x0000001f07077819 */ /* 0x000fc800000006ff */
[----:B------:R0:W1:Y:S01]  /*47f0*/  SYNCS.PHASECHK.TRANS64.TRYWAIT P1, [UR11+0x19c50], R7 ;  /* 0x019c5007ff0075a7 */ /* 0x000062000802014b */
[----:B------:R-:W-:Y:S05]  /*4800*/  @!P0 BRA `(.L_x_169) ;  /* 0x0000000000048947 */ /* 0x000fea0003800000 */
[----:B------:R-:W-:Y:S01]  /*4810*/  BPT.TRAP 0x1 ;  /* 0x000000040000795c */ /* 0x000fe20000300000 */
.L_x_169:
[----:B-1----:R-:W-:Y:S05]  /*4820*/  @P1 BRA `(.L_x_170) ;  /* 0x0000000000081947 */ /* 0x002fea0003800000 */
[----:B------:R-:W1:Y:S02]  /*4830*/  SYNCS.PHASECHK.TRANS64.TRYWAIT P1, [UR11+0x19c50], R7 ;  /* 0x019c5007ff0075a7 */ /* 0x000e64000802014b */
[----:B-1----:R-:W-:Y:S05]  /*4840*/  @!P1 BRA `(.L_x_171) ;  /* 0x000000b800a89947 */ /* 0x002fea0003800000 */
.L_x_170:
        /* <DEDUP_REMOVED lines=23> */
[----:B------:R-:W-:Y:S03]  /*49c0*/  QGMMA.64x96x32.F32.E4M3.E4M3 R88, R144, gdesc[UR4], R88, gsb0 ;  /* 0x0160000490587df3 */ /* 0x000fe60008000858 */
[----:B------:R-:W-:Y:S02]  /*49d0*/  WARPGROUP.DEPBAR.LE gsb0, 0x0 ;  /* 0x00008000000079c5 */ /* 0x000fe40000010000 */
[----:B------:R-:W-:Y:S05]  /*49e0*/  @!P0 BRA `(.L_x_172) ;  /* 0x0000000000048947 */ /* 0x000fea0003800000 */
[----:B------:R-:W-:Y:S01]  /*49f0*/  BPT.TRAP 0x1 ;  /* 0x000000040000795c */ /* 0x000fe20000300000 */
.L_x_172:
[C---:B01----:R-:W-:Y:S01]  /*4a00*/  FMUL.FTZ R7, R0.reuse, R24 ;  /* 0x0000001800077220 */ /* 0x043fe20000410000 */
[C---:B------:R-:W-:Y:S01]  /*4a10*/  FMUL.FTZ R8, R0.reuse, R25 ;  /* 0x0000001900087220 */ /* 0x040fe20000410000 */
[C---:B------:R-:W-:Y:S01]  /*4a20*/  FMUL.FTZ R11, R0.reuse, R28 ;  /* 0x0000001c000b7220 */ /* 0x040fe20000410000 */
        /* <DEDUP_REMOVED lines=48> */
[----:B------:R-:W-:-:S03]  /*4d30*/  UIADD3 UR20, UR20, 0x19c40, URZ ;  /* 0x00019c4014147890 */ /* 0x000fc6000fffe03f */
[----:B------:R-:W0:Y:S01]  /*4d40*/  MUFU.TANH R25, R25 ;  /* 0x0000001900197308 */ /* 0x000e220000002400 */
[----:B-1----:R-:W-:Y:S01]  /*4d50*/  FMNMX.FTZ R45, R15, R44, !PT ;  /* 0x0000002c0f2d7209 */ /* 0x002fe20007810000 */
[----:B------:R-:W-:Y:S01]  /*4d60*/  FMUL.FTZ R44, R0, R65 ;  /* 0x00000041002c7220 */ /* 0x000fe20000410000 */
[----:B------:R-:W-:-:S05]  /*4d70*/  UPRMT UR20, UR19, 0x654, UR20 ;  /* 0x0000065413147896 */ /* 0x000fca0008000014 */
[----:B------:R-:W1:Y:S01]  /*4d80*/  MUFU.TANH R26, R26 ;  /* 0x0000001a001a7308 */ /* 0x000e620000002400 */
[----:B--2---:R-:W-:Y:S01]  /*4d90*/  FMNMX.FTZ R48, R20, R45, !PT ;  /* 0x0000002d14307209 */ /* 0x004fe20007810000 */
[----:B------:R-:W-:Y:S02]  /*4da0*/  FMUL.FTZ R45, R0, R68 ;  /* 0x00000044002d7220 */ /* 0x000fe40000410000 */
[----:B------:R-:W-:Y:S04]  /*4db0*/  SYNCS.ARRIVE.TRANS64.RED.A1T0 RZ, [UR20], RZ ;  /* 0x000000ffffff79a7 */ /* 0x000fe80008100414 */
        /* <DEDUP_REMOVED lines=15> */
[----:B0-----:R-:W-:Y:S01]  /*4eb0*/  FMNMX.FTZ R53, R31, R52, !PT ;  /* 0x000000341f357209 */ /* 0x001fe20007810000 */
[C---:B------:R-:W-:Y:S01]  /*4ec0*/  FMUL.FTZ R52, R0.reuse, R73 ;  /* 0x0000004900347220 */ /* 0x040fe20000410000 */
[----:B------:R-:W-:-:S05]  /*4ed0*/  FMUL.FTZ R73, R0, R78 ;  /* 0x0000004e00497220 */ /* 0x000fca0000410000 */
        /* <DEDUP_REMOVED lines=8> */
[----:B-1----:R-:W-:Y:S01]  /*4f60*/  FMNMX.FTZ R57, R35, R56, !PT ;  /* 0x0000003823397209 */ /* 0x002fe20007810000 */
[C---:B------:R-:W-:Y:S01]  /*4f70*/  FMUL.FTZ R56, R0.reuse, R77 ;  /* 0x0000004d00387220 */ /* 0x040fe20000410000 */
[----:B------:R-:W-:-:S05]  /*4f80*/  FMUL.FTZ R77, R0, R86 ;  /* 0x00000056004d7220 */ /* 0x000fca0000410000 */
        /* <DEDUP_REMOVED lines=35> */
[----:B------:R-:W-:-:S04]  /*51c0*/  FMUL.FTZ R69, R0, R47 ;  /* 0x0000002f00457220 */ /* 0x000fc80000410000 */
[----:B------:R-:W1:Y:S02]  /*51d0*/  SHFL.BFLY PT, R38, R68, 0x2, 0x1f ;  /* 0x0c401f0044267f89 */ /* 0x000e6400000e0000 */
[----:B------:R-:W3:Y:S08]  /*51e0*/  MUFU.TANH R13, R13 ;  /* 0x0000000d000d7308 */ /* 0x000ef00000002400 */
[----:B------:R-:W4:Y:S08]  /*51f0*/  MUFU.TANH R14, R14 ;  /* 0x0000000e000e7308 */ /* 0x000f300000002400 */
[----:B------:R-:W5:Y:S01]  /*5200*/  MUFU.TANH R21, R21 ;  /* 0x0000001500157308 */ /* 0x000f620000002400 */
[----:B-1----:R-:W-:-:S07]  /*5210*/  FMNMX.FTZ R38, R68, R38, !PT ;  /* 0x0000002644267209 */ /* 0x002fce0007810000 */
[----:B------:R-:W1:Y:S01]  /*5220*/  MUFU.TANH R24, R24 ;  /* 0x0000001800187308 */ /* 0x000e620000002400 */
[----:B------:R-:W2:Y:S07]  /*5230*/  SHFL.BFLY PT, R47, R38, 0x1, 0x1f ;  /* 0x0c201f00262f7f89 */ /* 0x000eae00000e0000 */
[----:B------:R-:W1:Y:S08]  /*5240*/  MUFU.TANH R65, R65 ;  /* 0x0000004100417308 */ /* 0x000e700000002400 */
[----:B------:R-:W1:Y:S08]  /*5250*/  MUFU.TANH R39, R39 ;  /* 0x0000002700277308 */ /* 0x000e700000002400 */
[----:B------:R-:W1:Y:S01]  /*5260*/  MUFU.TANH R42, R42 ;  /* 0x0000002a002a7308 */ /* 0x000e620000002400 */
[----:B--2---:R-:W-:-:S02]  /*5270*/  FMNMX.FTZ R38, R38, R47, !PT ;  /* 0x0000002f26267209 */ /* 0x004fc40007810000 */
[----:B------:R-:W-:-:S05]  /*5280*/  FMNMX.FTZ R47, R9, R5, !PT ;  /* 0x00000005092f7209 */ /* 0x000fca0007810000 */
[----:B------:R-:W2:Y:S01]  /*5290*/  MUFU.TANH R43, R43 ;  /* 0x0000002b002b7308 */ /* 0x000ea20000002400 */
[----:B0-----:R-:W-:Y:S01]  /*52a0*/  FMNMX.FTZ R68, R10, R47, !PT ;  /* 0x0000002f0a447209 */ /* 0x001fe20007810000 */
[----:B------:R-:W-:-:S03]  /*52b0*/  FADD.FTZ R6, -R38, R6 ;  /* 0x0000000626067221 */ /* 0x000fc60000010100 */
[----:B---3--:R-:W-:Y:S01]  /*52c0*/  FMNMX.FTZ R47, R13, R68, !PT ;  /* 0x000000440d2f7209 */ /* 0x008fe20007810000 */
[----:B------:R-:W-:Y:S02]  /*52d0*/  FMUL.FTZ R6, R6, UR18 ;  /* 0x0000001206067c20 */ /* 0x000fe40008410000 */
[----:B------:R-:W0:Y:S01]  /*52e0*/  MUFU.TANH R46, R46 ;  /* 0x0000002e002e7308 */ /* 0x000e220000002400 */
[----:B----4-:R-:W-:-:S04]  /*52f0*/  FMNMX.FTZ R68, R14, R47, !PT ;  /* 0x0000002f0e447209 */ /* 0x010fc80007810000 */
[----:B-----5:R-:W-:-:S03]  /*5300*/  FMNMX.FTZ R47, R21, R68, !PT ;  /* 0x00000044152f7209 */ /* 0x020fc60007810000 */
[----:B------:R-:W3:Y:S01]  /*5310*/  MUFU.TANH R69, R69 ;  /* 0x0000004500457308 */ /* 0x000ee20000002400 */
[----:B-1----:R-:W-:-:S04]  /*5320*/  FMNMX.FTZ R68, R24, R47, !PT ;  /* 0x0000002f18447209 */ /* 0x002fc80007810000 */
[----:B------:R-:W-:-:S03]  /*5330*/  FMNMX.FTZ R68, R65, R68, !PT ;  /* 0x0000004441447209 */ /* 0x000fc60007810000 */
[----:B------:R-:W1:Y:S01]  /*5340*/  MUFU.TANH R50, R50 ;  /* 0x0000003200327308 */ /* 0x000e620000002400 */
[----:B------:R-:W-:Y:S01]  /*5350*/  FMNMX.FTZ R47, R39, R68, !PT ;  /* 0x00000044272f7209 */ /* 0x000fe20007810000 */
[----:B------:R-:W-:-:S03]  /*5360*/  FMUL.FTZ R68, R0, R70 ;  /* 0x0000004600447220 */ /* 0x000fc60000410000 */
[----:B------:R-:W-:-:S03]  /*5370*/  FMNMX.FTZ R70, R42, R47, !PT ;  /* 0x0000002f2a467209 */ /* 0x000fc60007810000 */
[----:B------:R-:W4:Y:S01]  /*5380*/  MUFU.TANH R51, R51 ;  /* 0x0000003300337308 */ /* 0x000f220000002400 */
[----:B--2---:R-:W-:Y:S01]  /*5390*/  FMNMX.FTZ R47, R43, R70, !PT ;  /* 0x000000462b2f7209 */ /* 0x004fe20007810000 */
[C---:B------:R-:W-:Y:S01]  /*53a0*/  FMUL.FTZ R70, R0.reuse, R71 ;  /* 0x0000004700467220 */ /* 0x040fe20000410000 */
[----:B------:R-:W-:Y:S02]  /*53b0*/  FMUL.FTZ R71, R0, R74 ;  /* 0x0000004a00477220 */ /* 0x000fe40000410000 */
[----:B0-----:R-:W-:-:S03]  /*53c0*/  FMNMX.FTZ R72, R46, R47, !PT ;  /* 0x0000002f2e487209 */ /* 0x001fc60007810000 */
[----:B------:R-:W0:Y:S01]  /*53d0*/  MUFU.TANH R54, R54 ;  /* 0x0000003600367308 */ /* 0x000e220000002400 */
[----:B---3--:R-:W-:-:S04]  /*53e0*/  FMNMX.FTZ R47, R69, R72, !PT ;  /* 0x00000048452f7209 */ /* 0x008fc80007810000 */
[----:B-1----:R-:W-:-:S03]  /*53f0*/  FMNMX.FTZ R72, R50, R47, !PT ;  /* 0x0000002f32487209 */ /* 0x002fc60007810000 */
[----:B------:R-:W1:Y:S01]  /*5400*/  MUFU.TANH R55, R55 ;  /* 0x0000003700377308 */ /* 0x000e620000002400 */
[----:B----4-:R-:W-:Y:S01]  /*5410*/  FMNMX.FTZ R47, R51, R72, !PT ;  /* 0x00000048332f7209 */ /* 0x010fe20007810000 */
[C---:B------:R-:W-:Y:S01]  /*5420*/  FMUL.FTZ R72, R0.reuse, R75 ;  /* 0x0000004b00487220 */ /* 0x040fe20000410000 */
[----:B------:R-:W-:-:S05]  /*5430*/  FMUL.FTZ R75, R0, R82 ;  /* 0x00000052004b7220 */ /* 0x000fca0000410000 */
        /* <DEDUP_REMOVED lines=8> */
[----:B------:R-:W-:Y:S01]  /*54c0*/  FMUL.FTZ R74, R0, R79 ;  /* 0x0000004f004a7220 */ /* 0x000fe20000410000 */
[----:B------:R-:W-:-:S04]  /*54d0*/  IMAD.U32 R79, RZ, RZ, UR18 ;  /* 0x00000012ff4f7e24 */ /* 0x000fc8000f8e00ff */
[----:B------:R-:W-:Y:S01]  /*54e0*/  FFMA.FTZ R79, R38, R79, -8 ;  /* 0xc1000000264f7423 */ /* 0x000fe2000001004f */
[----:B------:R-:W0:Y:S01]  /*54f0*/  MUFU.TANH R66, R66 ;  /* 0x0000004200427308 */ /* 0x000e220000002400 */
[----:B-1----:R-:W-:Y:S02]  /*5500*/  FMNMX.FTZ R76, R62, R47, !PT ;  /* 0x0000002f3e4c7209 */ /* 0x002fe40007810000 */
[--C-:B------:R-:W-:Y:S01]  /*5510*/  FFMA.FTZ R8, R8, UR18, -R79.reuse ;  /* 0x0000001208087c23 */ /* 0x100fe2000801084f */
[----:B------:R-:W-:-:S01]  /*5520*/  FFMA.FTZ R7, R7, UR18, -R79 ;  /* 0x0000001207077c23 */ /* 0x000fc2000801084f */
[--C-:B------:R-:W-:Y:S01]  /*5530*/  FFMA.FTZ R11, R11, UR18, -R79.reuse ;  /* 0x000000120b0b7c23 */ /* 0x100fe2000801084f */
[----:B------:R-:W-:-:S01]  /*5540*/  FFMA.FTZ R12, R12, UR18, -R79 ;  /* 0x000000120c0c7c23 */ /* 0x000fc2000801084f */
[--C-:B------:R-:W-:Y:S01]  /*5550*/  FFMA.FTZ R15, R15, UR18, -R79.reuse ;  /* 0x000000120f0f7c23 */ /* 0x100fe2000801084f */
[----:B------:R-:W1:Y:S01]  /*5560*/  MUFU.TANH R67, R67 ;  /* 0x0000004300437308 */ /* 0x000e620000002400 */
[----:B--2---:R-:W-:Y:S01]  /*5570*/  FMNMX.FTZ R47, R63, R76, !PT ;  /* 0x0000004c3f2f7209 */ /* 0x004fe20007810000 */
[--C-:B------:R-:W-:Y:S01]  /*5580*/  FFMA.FTZ R20, R20, UR18, -R79.reuse ;  /* 0x0000001214147c23 */ /* 0x100fe2000801084f */
[----:B------:R-:W-:-:S01]  /*5590*/  FFMA.FTZ R25, R25, UR18, -R79 ;  /* 0x0000001219197c23 */ /* 0x000fc2000801084f */
[--C-:B------:R-:W-:Y:S01]  /*55a0*/  FFMA.FTZ R26, R26, UR18, -R79.reuse ;  /* 0x000000121a1a7c23 */ /* 0x100fe2000801084f */
[----:B------:R-:W-:-:S01]  /*55b0*/  FFMA.FTZ R27, R27, UR18, -R79 ;  /* 0x000000121b1b7c23 */ /* 0x000fc2000801084f */
[--C-:B------:R-:W-:Y:S01]  /*55c0*/  FFMA.FTZ R28, R28, UR18, -R79.reuse ;  /* 0x000000121c1c7c23 */ /* 0x100fe2000801084f */
[----:B------:R-:W-:-:S01]  /*55d0*/  FFMA.FTZ R29, R29, UR18, -R79 ;  /* 0x000000121d1d7c23 */ /* 0x000fc2000801084f */
[----:B------:R-:W2:Y:S01]  /*55e0*/  MUFU.TANH R68, R68 ;  /* 0x0000004400447308 */ /* 0x000ea20000002400 */
[----:B0-----:R-:W-:Y:S01]  /*55f0*/  FMNMX.FTZ R76, R66, R47, !PT ;  /* 0x0000002f424c7209 */ /* 0x001fe20007810000 */
[--C-:B------:R-:W-:Y:S01]  /*5600*/  FFMA.FTZ R30, R30, UR18, -R79.reuse ;  /* 0x000000121e1e7c23 */ /* 0x100fe2000801084f */
[----:B------:R-:W-:-:S01]  /*5610*/  FFMA.FTZ R31, R31, UR18, -R79 ;  /* 0x000000121f1f7c23 */ /* 0x000fc2000801084f */
[--C-:B------:R-:W-:Y:S01]  /*5620*/  FFMA.FTZ R32, R32, UR18, -R79.reuse ;  /* 0x0000001220207c23 */ /* 0x100fe2000801084f */
[----:B------:R-:W-:-:S01]  /*5630*/  FFMA.FTZ R33, R33, UR18, -R79 ;  /* 0x0000001221217c23 */ /* 0x000fc2000801084f */
[--C-:B------:R-:W-:Y:S01]  /*5640*/  FFMA.FTZ R34, R34, UR18, -R79.reuse ;  /* 0x0000001222227c23 */ /* 0x100fe2000801084f */
[----:B------:R-:W-:-:S01]  /*5650*/  FFMA.FTZ R35, R35, UR18, -R79 ;  /* 0x0000001223237c23 */ /* 0x000fc2000801084f */
[----:B------:R-:W0:Y:S01]  /*5660*/  MUFU.TANH R70, R70 ;  /* 0x0000004600467308 */ /* 0x000e220000002400 */
[----:B-1----:R-:W-:Y:S01]  /*5670*/  FMNMX.FTZ R47, R67, R76, !PT ;  /* 0x0000004c432f7209 */ /* 0x002fe20007810000 */
[----:B------:R-:W-:Y:S01]  /*5680*/  FMUL.FTZ R76, R0, R83 ;  /* 0x00000053004c7220 */ /* 0x000fe20000410000 */
[----:B------:R-:W-:-:S01]  /*5690*/  FFMA.FTZ R36, R36, UR18, -R79 ;  /* 0x0000001224247c23 */ /* 0x000fc2000801084f */
[--C-:B------:R-:W-:Y:S01]  /*56a0*/  FFMA.FTZ R37, R37, UR18, -R79.reuse ;  /* 0x0000001225257c23 */ /* 0x100fe2000801084f */
[----:B------:R-:W-:-:S01]  /*56b0*/  FFMA.FTZ R40, R40, UR18, -R79 ;  /* 0x0000001228287c23 */ /* 0x000fc2000801084f */
[--C-:B------:R-:W-:Y:S01]  /*56c0*/  FFMA.FTZ R41, R41, UR18, -R79.reuse ;  /* 0x0000001229297c23 */ /* 0x100fe2000801084f */
[----:B------:R-:W-:-:S01]  /*56d0*/  FFMA.FTZ R44, R44, UR18, -R79 ;  /* 0x000000122c2c7c23 */ /* 0x000fc2000801084f */
        /* <DEDUP_REMOVED lines=13> */
[----:B------:R-:W-:-:S03]  /*57b0*/  FFMA.FTZ R64, R64, UR18, -R79 ;  /* 0x0000001240407c23 */ /* 0x000fc6000801084f */
        /* <DEDUP_REMOVED lines=13> */
[----:B------:R0:W-:Y:S01]  /*5890*/  MUFU.EX2 R79, R8 ;  /* 0x00000008004f7308 */ /* 0x0001e20000000800 */
[----:B-1----:R-:W-:-:S07]  /*58a0*/  FMNMX.FTZ R47, R77, R80, !PT ;  /* 0x000000504d2f7209 */ /* 0x002fce0007810000 */
[----:B------:R-:W-:Y:S01]  /*58b0*/  MUFU.EX2 R11, R11 ;  /* 0x0000000b000b7308 */ /* 0x000fe20000000800 */
[----:B--2---:R-:W-:Y:S01]  /*58c0*/  FMNMX.FTZ R80, R78, R47, !PT ;  /* 0x0000002f4e507209 */ /* 0x004fe20007810000 */
[----:B0-----:R-:W-:-:S04]  /*58d0*/  IMAD.U32 R8, RZ, RZ, UR18 ;  /* 0x00000012ff087e24 */ /* 0x001fc8000f8e00ff */
[----:B------:R-:W0:Y:S02]  /*58e0*/  SHFL.BFLY PT, R47, R80, 0x2, 0x1f ;  /* 0x0c401f00502f7f89 */ /* 0x000e2400000e0000 */
[----:B------:R-:W-:Y:S08]  /*58f0*/  MUFU.EX2 R12, R12 ;  /* 0x0000000c000c7308 */ /* 0x000ff00000000800 */
[----:B------:R-:W-:Y:S08]  /*5900*/  MUFU.EX2 R15, R15 ;  /* 0x0000000f000f7308 */ /* 0x000ff00000000800 */
[----:B------:R-:W-:Y:S01]  /*5910*/  MUFU.EX2 R20, R20 ;  /* 0x0000001400147308 */ /* 0x000fe20000000800 */
[----:B0-----:R-:W-:-:S07]  /*5920*/  FMNMX.FTZ R81, R80, R47, !PT ;  /* 0x0000002f50517209 */ /* 0x001fce0007810000 */
[----:B------:R-:W-:Y:S01]  /*5930*/  MUFU.EX2 R25, R25 ;  /* 0x0000001900197308 */ /* 0x000fe20000000800 */
[----:B------:R-:W0:Y:S07]  /*5940*/  SHFL.BFLY PT, R82, R81, 0x1, 0x1f ;  /* 0x0c201f0051527f89 */ /* 0x000e2e00000e0000 */
[----:B------:R-:W-:Y:S08]  /*5950*/  MUFU.EX2 R26, R26 ;  /* 0x0000001a001a7308 */ /* 0x000ff00000000800 */
[----:B------:R-:W-:Y:S08]  /*5960*/  MUFU.EX2 R27, R27 ;  /* 0x0000001b001b7308 */ /* 0x000ff00000000800 */
[----:B------:R-:W-:Y:S01]  /*5970*/  MUFU.EX2 R28, R28 ;  /* 0x0000001c001c7308 */ /* 0x000fe20000000800 */
[----:B0-----:R-:W-:-:S05]  /*5980*/  FMNMX.FTZ R47, R81, R82, !PT ;  /* 0x00000052512f7209 */ /* 0x001fca0007810000 */
[----:B------:R-:W-:Y:S02]  /*5990*/  FADD.FTZ R5, -R47, R5 ;  /* 0x000000052f057221 */ /* 0x000fe40000010100 */
[----:B------:R-:W-:Y:S02]  /*59a0*/  MUFU.EX2 R81, R6 ;  /* 0x0000000600517308 */ /* 0x000fe40000000800 */
[----:B------:R-:W-:-:S06]  /*59b0*/  FMUL.FTZ R5, R5, UR18 ;  /* 0x0000001205057c20 */ /* 0x000fcc0008410000 */
[----:B------:R0:W-:Y:S08]  /*59c0*/  MUFU.EX2 R80, R5 ;  /* 0x0000000500507308 */ /* 0x0001f00000000800 */
[----:B------:R-:W1:Y:S01]  /*59d0*/  MUFU.EX2 R6, R7 ;  /* 0x0000000700067308 */ /* 0x000e620000000800 */
[----:B0-----:R-:W-:-:S04]  /*59e0*/  FFMA.FTZ R5, R47, R8, -8 ;  /* 0xc10000002f057423 */ /* 0x001fc80000010008 */
        /* <DEDUP_REMOVED lines=10> */
[--C-:B------:R-:W-:Y:S01]  /*5a90*/  FFMA.FTZ R43, R43, UR18, -R5.reuse ;  /* 0x000000122b2b7c23 */ /* 0x100fe20008010805 */
[----:B------:R-:W-:-:S01]  /*5aa0*/  FFMA.FTZ R46, R46, UR18, -R5 ;  /* 0x000000122e2e7c23 */ /* 0x000fc20008010805 */
[----:B-1----:R-:W-:Y:S01]  /*5ab0*/  FFMA.FTZ R4, R81, R4, R6 ;  /* 0x0000000451047223 */ /* 0x002fe20000010006 */
        /* <DEDUP_REMOVED lines=10> */
[----:B0-----:R-:W-:-:S01]  /*5b60*/  FFMA.FTZ R3, R80, R3, R9 ;  /* 0x0000000350037223 */ /* 0x001fc20000010009 */
        /* <DEDUP_REMOVED lines=12> */
[--C-:B------:R-:W-:Y:S01]  /*5c30*/  FFMA.FTZ R77, R77, UR18, -R5.reuse ;  /* 0x000000124d4d7c23 */ /* 0x100fe20008010805 */
[----:B------:R-:W-:-:S01]  /*5c40*/  FFMA.FTZ R5, R78, UR18, -R5 ;  /* 0x000000124e057c23 */ /* 0x000fc20008010805 */
[----:B------:R-:W3:Y:S01]  /*5c50*/  MUFU.EX2 R21, R21 ;  /* 0x0000001500157308 */ /* 0x000ee20000000800 */
[----:B------:R-:W-:-:S01]  /*5c60*/  FADD.FTZ R4, R79, R4 ;  /* 0x000000044f047221 */ /* 0x000fc20000010000 */
[----:B-1----:R-:W-:-:S03]  /*5c70*/  FADD.FTZ R78, R10, R3 ;  /* 0x000000030a4e7221 */ /* 0x002fc60000010000 */
[----:B------:R-:W-:Y:S01]  /*5c80*/  FADD.FTZ R3, R11, R4 ;  /* 0x000000040b037221 */ /* 0x000fe20000010000 */
[----:B--2---:R-:W-:-:S02]  /*5c90*/  FADD.FTZ R7, R13, R78 ;  /* 0x0000004e0d077221 */ /* 0x004fc40000010000 */
[----:B------:R-:W1:Y:S01]  /*5ca0*/  MUFU.EX2 R24, R24 ;  /* 0x0000001800187308 */ /* 0x000e620000000800 */
[----:B------:R-:W-:-:S01]  /*5cb0*/  FADD.FTZ R4, R12, R3 ;  /* 0x000000030c047221 */ /* 0x000fc20000010000 */
[----:B0-----:R-:W-:-:S03]  /*5cc0*/  FADD.FTZ R78, R14, R7 ;  /* 0x000000070e4e7221 */ /* 0x001fc60000010000 */
[----:B------:R-:W-:-:S03]  /*5cd0*/  FADD.FTZ R3, R15, R4 ;  /* 0x000000040f037221 */ /* 0x000fc60000010000 */
[----:B------:R-:W0:Y:S01]  /*5ce0*/  MUFU.EX2 R65, R65 ;  /* 0x0000004100417308 */ /* 0x000e220000000800 */
[----:B---3--:R-:W-:-:S01]  /*5cf0*/  FADD.FTZ R7, R21, R78 ;  /* 0x0000004e15077221 */ /* 0x008fc20000010000 */
[----:B------:R-:W-:-:S04]  /*5d00*/  FADD.FTZ R4, R20, R3 ;  /* 0x0000000314047221 */ /* 0x000fc80000010000 */
[----:B------:R-:W-:Y:S02]  /*5d10*/  FADD.FTZ R3, R25, R4 ;  /* 0x0000000419037221 */ /* 0x000fe40000010000 */
[----:B------:R-:W2:Y:S01]  /*5d20*/  MUFU.EX2 R8, R39 ;  /* 0x0000002700087308 */ /* 0x000ea20000000800 */
[----:B-1----:R-:W-:-:S01]  /*5d30*/  FADD.FTZ R78, R24, R7 ;  /* 0x00000007184e7221 */ /* 0x002fc20000010000 */
[----:B------:R-:W-:-:S04]  /*5d40*/  FADD.FTZ R4, R26, R3 ;  /* 0x000000031a047221 */ /* 0x000fc80000010000 */
[----:B------:R-:W-:Y:S02]  /*5d50*/  FADD.FTZ R3, R27, R4 ;  /* 0x000000041b037221 */ /* 0x000fe40000010000 */
[----:B------:R-:W1:Y:S01]  /*5d60*/  MUFU.EX2 R42, R42 ;  /* 0x0000002a002a7308 */ /* 0x000e620000000800 */
[----:B0-----:R-:W-:-:S01]  /*5d70*/  FADD.FTZ R7, R65, R78 ;  /* 0x0000004e41077221 */ /* 0x001fc20000010000 */
[----:B------:R-:W-:-:S06]  /*5d80*/  FADD.FTZ R78, R28, R3 ;  /* 0x000000031c4e7221 */ /* 0x000fcc0000010000 */
        /* <DEDUP_REMOVED lines=22> */
[----:B------:R-:W-:Y:S01]  /*5ef0*/  MUFU.EX2 R34, R34 ;  /* 0x0000002200227308 */ /* 0x000fe20000000800 */
[----:B0-----:R-:W-:-:S07]  /*5f00*/  FADD.FTZ R3, R33, R78 ;  /* 0x0000004e21037221 */ /* 0x001fce0000010000 */
[----:B------:R-:W0:Y:S01]  /*5f10*/  MUFU.EX2 R55, R55 ;  /* 0x0000003700377308 */ /* 0x000e220000000800 */
[----:B--2---:R-:W-:-:S07]  /*5f20*/  FADD.FTZ R4, R54, R39 ;  /* 0x0000002736047221 */ /* 0x004fce0000010000 */
[----:B------:R-:W-:Y:S08]  /*5f30*/  MUFU.EX2 R35, R35 ;  /* 0x0000002300237308 */ /* 0x000ff00000000800 */
[----:B------:R-:W1:Y:S01]  /*5f40*/  MUFU.EX2 R58, R58 ;  /* 0x0000003a003a7308 */ /* 0x000e620000000800 */
[----:B0-----:R-:W-:-:S07]  /*5f50*/  FADD.FTZ R39, R55, R4 ;  /* 0x0000000437277221 */ /* 0x001fce0000010000 */
[----:B------:R-:W-:Y:S08]  /*5f60*/  MUFU.EX2 R36, R36 ;  /* 0x0000002400247308 */ /* 0x000ff00000000800 */
[----:B------:R-:W0:Y:S01]  /*5f70*/  MUFU.EX2 R59, R59 ;  /* 0x0000003b003b7308 */ /* 0x000e220000000800 */
[----:B-1----:R-:W-:-:S07]  /*5f80*/  FADD.FTZ R4, R58, R39 ;  /* 0x000000273a047221 */ /* 0x002fce0000010000 */
[----:B------:R-:W-:Y:S08]  /*5f90*/  MUFU.EX2 R37, R37 ;  /* 0x0000002500257308 */ /* 0x000ff00000000800 */
[----:B------:R-:W1:Y:S01]  /*5fa0*/  MUFU.EX2 R62, R62 ;  /* 0x0000003e003e7308 */ /* 0x000e620000000800 */
[----:B0-----:R-:W-:-:S07]  /*5fb0*/  FADD.FTZ R39, R59, R4 ;  /* 0x000000043b277221 */ /* 0x001fce0000010000 */
[----:B------:R-:W0:Y:S08]  /*5fc0*/  MUFU.EX2 R40, R40 ;  /* 0x0000002800287308 */ /* 0x000e300000000800 */
[----:B------:R2:W-:Y:S01]  /*5fd0*/  MUFU.EX2 R7, R70 ;  /* 0x0000004600077308 */ /* 0x0005e20000000800 */
[----:B-1----:R-:W-:-:S07]  /*5fe0*/  FADD.FTZ R4, R62, R39 ;  /* 0x000000273e047221 */ /* 0x002fce0000010000 */
[----:B------:R-:W1:Y:S01]  /*5ff0*/  MUFU.EX2 R63, R63 ;  /* 0x0000003f003f7308 */ /* 0x000e620000000800 */
[----:B--2---:R-:W-:-:S04]  /*6000*/  FADD.FTZ R70, R34, R3 ;  /* 0x0000000322467221 */ /* 0x004fc80000010000 */
[----:B------:R-:W-:-:S03]  /*6010*/  FADD.FTZ R3, R35, R70 ;  /* 0x0000004623037221 */ /* 0x000fc60000010000 */
[----:B------:R-:W2:Y:S01]  /*6020*/  MUFU.EX2 R41, R41 ;  /* 0x0000002900297308 */ /* 0x000ea20000000800 */
[----:B------:R-:W-:-:S04]  /*6030*/  FADD.FTZ R70, R36, R3 ;  /* 0x0000000324467221 */ /* 0x000fc80000010000 */
[----:B------:R-:W-:-:S03]  /*6040*/  FADD.FTZ R3, R37, R70 ;  /* 0x0000004625037221 */ /* 0x000fc60000010000 */
[----:B------:R-:W3:Y:S01]  /*6050*/  MUFU.EX2 R66, R66 ;  /* 0x0000004200427308 */ /* 0x000ee20000000800 */
[----:B0-----:R-:W-:-:S01]  /*6060*/  FADD.FTZ R70, R40, R3 ;  /* 0x0000000328467221 */ /* 0x001fc20000010000 */
[----:B-1----:R-:W-:-:S06]  /*6070*/  FADD.FTZ R39, R63, R4 ;  /* 0x000000043f277221 */ /* 0x002fcc0000010000 */
[----:B------:R-:W0:Y:S01]  /*6080*/  MUFU.EX2 R44, R44 ;  /* 0x0000002c002c7308 */ /* 0x000e220000000800 */
[----:B--2---:R-:W-:-:S07]  /*6090*/  FADD.FTZ R3, R41, R70 ;  /* 0x0000004629037221 */ /* 0x004fce0000010000 */
[----:B------:R-:W1:Y:S01]  /*60a0*/  MUFU.EX2 R67, R67 ;  /* 0x0000004300437308 */ /* 0x000e620000000800 */
[----:B---3--:R-:W-:-:S07]  /*60b0*/  FADD.FTZ R4, R66, R39 ;  /* 0x0000002742047221 */ /* 0x008fce0000010000 */
        /* <DEDUP_REMOVED lines=9> */
[----:B------:R-:W0:Y:S01]  /*6150*/  MUFU.EX2 R71, R71 ;  /* 0x0000004700477308 */ /* 0x000e220000000800 */
[----:B-1----:R-:W-:-:S07]  /*6160*/  FADD.FTZ R70, R48, R3 ;  /* 0x0000000330467221 */ /* 0x002fce0000010000 */
[----:B------:R-:W1:Y:S01]  /*6170*/  MUFU.EX2 R52, R52 ;  /* 0x0000003400347308 */ /* 0x000e620000000800 */
[----:B--2---:R-:W-:-:S07]  /*6180*/  FADD.FTZ R3, R49, R70 ;  /* 0x0000004631037221 */ /* 0x004fce0000010000 */
        /* <DEDUP_REMOVED lines=25> */
[----:B0-----:R-:W-:-:S01]  /*6320*/  FADD.FTZ R39, R77, R78 ;  /* 0x0000004e4d277221 */ /* 0x001fc20000010000 */
[----:B-1----:R-:W-:-:S03]  /*6330*/  FADD.FTZ R4, R64, R3 ;  /* 0x0000000340047221 */ /* 0x002fc60000010000 */
[----:B--2---:R-:W-:Y:S01]  /*6340*/  FADD.FTZ R3, R70, R39 ;  /* 0x0000002746037221 */ /* 0x004fe20000010000 */
[----:B------:R-:W-:Y:S06]  /*6350*/  @!P0 BRA `(.L_x_173) ;  /* 0x0000000000048947 */ /* 0x000fec0003800000 */
[----:B------:R-:W-:Y:S01]  /*6360*/  BPT.TRAP 0x1 ;  /* 0x000000040000795c */ /* 0x000fe20000300000 */
.L_x_173:
        /* <DEDUP_REMOVED lines=8> */
[----:B------:R-:W-:Y:S01]  /*63f0*/  UMOV UR21, UR37 ;  /* 0x0000002500157c82 */ /* 0x000fe20008000000 */
[----:B------:R-:W-:Y:S01]  /*6400*/  F2FP.SATFINITE.E4M3.F32.PACK_AB_MERGE_C R8, R8, R65, RZ ;  /* 0x000000410808723e */ /* 0x000fe200048070ff */
[----:B------:R-:W-:Y:S01]  /*6410*/  UMOV UR22, UR38 ;  /* 0x0000002600167c82 */ /* 0x000fe20008000000 */
[----:B------:R-:W-:Y:S01]  /*6420*/  F2FP.SATFINITE.E4M3.F32.PACK_AB_MERGE_C R29, R30, R29, RZ ;  /* 0x0000001d1e1d723e */ /* 0x000fe200048070ff */
[-C--:B------:R-:W-:Y:S01]  /*6430*/  FMUL.FTZ R88, R88, R81.reuse ;  /* 0x0000005158587220 */ /* 0x080fe20000410000 */
[----:B------:R-:W-:Y:S01]  /*6440*/  F2FP.SATFINITE.E4M3.F32.PACK_AB_MERGE_C R46, R69, R46, RZ ;  /* 0x0000002e452e723e */ /* 0x000fe200048070ff */
[----:B------:R-:W-:Y:S01]  /*6450*/  FMUL.FTZ R89, R89, R81 ;  /* 0x0000005159597220 */ /* 0x000fe20000410000 */
[----:B------:R-:W-:Y:S01]  /*6460*/  F2FP.SATFINITE.E4M3.F32.PACK_AB_MERGE_C R33, R34, R33, RZ ;  /* 0x000000212221723e */ /* 0x000fe200048070ff */
[----:B------:R-:W-:Y:S01]  /*6470*/  SYNCS.ARRIVE.TRANS64.RED.A1T0 RZ, [UR6], RZ ;  /* 0x000000ffffff79a7 */ /* 0x000fe20008100406 */
[----:B------:R-:W-:Y:S01]  /*6480*/  F2FP.SATFINITE.E4M3.F32.PACK_AB_MERGE_C R54, R55, R54, RZ ;  /* 0x000000363736723e */ /* 0x000fe200048070ff */
[----:B------:R-:W-:Y:S01]  /*6490*/  FMUL.FTZ R92, R92, R81 ;  /* 0x000000515c5c7220 */ /* 0x000fe20000410000 */
[----:B------:R-:W-:Y:S01]  /*64a0*/  F2FP.SATFINITE.E4M3.F32.PACK_AB_MERGE_C R37, R40, R37, RZ ;  /* 0x000000252825723e */ /* 0x000fe200048070ff */
[-C--:B------:R-:W-:Y:S01]  /*64b0*/  FMUL.FTZ R93, R93, R81.reuse ;  /* 0x000000515d5d7220 */ /* 0x080fe20000410000 */
[----:B------:R-:W-:Y:S01]  /*64c0*/  F2FP.SATFINITE.E4M3.F32.PACK_AB_MERGE_C R62, R63, R62, RZ ;  /* 0x0000003e3f3e723e */ /* 0x000fe200048070ff */
[----:B------:R-:W-:Y:S01]  /*64d0*/  FMUL.FTZ R96, R96, R81 ;  /* 0x0000005160607220 */ /* 0x000fe20000410000 */
[----:B------:R-:W-:Y:S01]  /*64e0*/  F2FP.SATFINITE.E4M3.F32.PACK_AB_MERGE_C R45, R48, R45, RZ ;  /* 0x0000002d302d723e */ /* 0x000fe200048070ff */
[-C--:B------:R-:W-:Y:S01]  /*64f0*/  FMUL.FTZ R97, R97, R81.reuse ;  /* 0x0000005161617220 */ /* 0x080fe20000410000 */
        /* <DEDUP_REMOVED lines=10> */
[----:B------:R-:W-:Y:S01]  /*65a0*/  F2FP.SATFINITE.E4M3.F32.PACK_AB_MERGE_C R148, R79, R6, R11 ;  /* 0x000000064f94723e */ /* 0x000fe2000480700b */
[----:B------:R-:W-:Y:S01]  /*65b0*/  FMUL.FTZ R109, R109, R81 ;  /* 0x000000516d6d7220 */ /* 0x000fe20000410000 */
[----:B------:R-:W-:Y:S01]  /*65c0*/  F2FP.SATFINITE.E4M3.F32.PACK_AB_MERGE_C R149, R10, R9, R13 ;  /* 0x000000090a95723e */ /* 0x000fe2000480700d */
[----:B------:R-:W-:Y:S01]  /*65d0*/  FMUL.FTZ R112, R112, R81 ;  /* 0x0000005170707220 */ /* 0x000fe20000410000 */
[----:B------:R-:W-:Y:S01]  /*65e0*/  F2FP.SATFINITE.E4M3.F32.PACK_AB_MERGE_C R150, R20, R15, R25 ;  /* 0x0000000f1496723e */ /* 0x000fe20004807019 */
[----:B------:R-:W-:Y:S01]  /*65f0*/  FMUL.FTZ R113, R113, R81 ;  /* 0x0000005171717220 */ /* 0x000fe20000410000 */
[----:B------:R-:W-:Y:S01]  /*6600*/  F2FP.SATFINITE.E4M3.F32.PACK_AB_MERGE_C R151, R24, R21, R8 ;  /* 0x000000151897723e */ /* 0x000fe20004807008 */
[----:B------:R-:W-:Y:S01]  /*6610*/  FMUL.FTZ R116, R116, R81 ;  /* 0x0000005174747220 */ /* 0x000fe20000410000 */
[----:B------:R-:W-:Y:S01]  /*6620*/  F2FP.SATFINITE.E4M3.F32.PACK_AB_MERGE_C R136, R28, R27, R29 ;  /* 0x0000001b1c88723e */ /* 0x000fe2000480701d */
[-C--:B------:R-:W-:Y:S01]  /*6630*/  FMUL.FTZ R117, R117, R81.reuse ;  /* 0x0000005175757220 */ /* 0x080fe20000410000 */
        /* <DEDUP_REMOVED lines=15> */
[----:B------:R-:W-:Y:S01]  /*6730*/  FMUL.FTZ R133, R133, R81 ;  /* 0x0000005185857220 */ /* 0x000fe20000410000 */
[----:B------:R-:W-:Y:S01]  /*6740*/  F2FP.SATFINITE.E4M3.F32.PACK_AB_MERGE_C R145, R72, R71, R73 ;  /* 0x000000474891723e */ /* 0x000fe20004807049 */
[-C--:B------:R-:W-:Y:S01]  /*6750*/  FMUL.FTZ R90, R90, R80.reuse ;  /* 0x000000505a5a7220 */ /* 0x080fe20000410000 */
[----:B------:R-:W-:Y:S01]  /*6760*/  F2FP.SATFINITE.E4M3.F32.PACK_AB_MERGE_C R146, R60, R57, R61 ;  /* 0x000000393c92723e */ /* 0x000fe2000480703d */
[-C--:B------:R-:W-:Y:S01]  /*6770*/  FMUL.FTZ R91, R91, R80.reuse ;  /* 0x000000505b5b7220 */ /* 0x080fe20000410000 */
[----:B------:R-:W-:Y:S01]  /*6780*/  F2FP.SATFINITE.E4M3.F32.PACK_AB_MERGE_C R147, R76, R75, R70 ;  /* 0x0000004b4c93723e */ /* 0x000fe20004807046 */
        /* <DEDUP_REMOVED lines=22> */
[----:B------:R-:W-:-:S02]  /*68f0*/  IMAD.MOV.U32 R5, RZ, RZ, R47 ;  /* 0x000000ffff057224 */ /* 0x000fc400078e002f */
[----:B------:R-:W-:Y:S01]  /*6900*/  IMAD.MOV.U32 R6, RZ, RZ, R38 ;  /* 0x000000ffff067224 */ /* 0x000fe200078e0026 */
[----:B------:R-:W-:Y:S06]  /*6910*/  @P1 BRA `(.L_x_174) ;  /* 0xffffffdc00141947 */ /* 0x000fec000383ffff */
.L_x_163:
[----:B------:R-:W-:Y:S06]  /*6920*/  BAR.ARV 0x8, 0x200 ;  /* 0x0208000000007b1d */ /* 0x000fec0000002000 */
[----:B------:R-:W-:Y:S05]  /*6930*/  @!P0 BRA `(.L_x_175) ;  /* 0x0000000000048947 */ /* 0x000fea0003800000 */
[----:B------:R-:W-:Y:S01]  /*6940*/  BPT.TRAP 0x1 ;  /* 0x000000040000795c */ /* 0x000fe20000300000 */
.L_x_175:
[----:B------:R-:W0:Y:S01]  /*6950*/  S2UR UR8, SR_CgaCtaId ;  /* 0x00000000000879c3 */ /* 0x000e220000008800 */
[----:B------:R-:W-:Y:S01]  /*6960*/  UMOV UR4, 0x400 ;  /* 0x0000040000047882 */ /* 0x000fe20000000000 */
[----:B------:R-:W-:-:S05]  /*6970*/  IMAD.U32 R0, RZ, RZ, UR37 ;  /* 0x00000025ff007e24 */ /* 0x000fca000f8e00ff */
[----:B------:R-:W-:Y:S01]  /*6980*/  SHF.L.U32 R0, R0, 0x1f, RZ ;  /* 0x0000001f00007819 */ /* 0x000fe200000006ff */
[----:B0-----:R-:W-:-:S04]  /*6990*/  ULEA UR4, UR8, UR4, 0x18 ;  /* 0x0000000408047291 */ /* 0x001fc8000f8ec03f */
[----:B------:R-:W-:-:S09]  /*69a0*/  ULEA UR5, UR38, UR4, 0x3 ;  /* 0x0000000426057291 */ /* 0x000fd2000f8e183f */
[----:B------:R0:W1:Y:S01]  /*69b0*/  SYNCS.PHASECHK.TRANS64.TRYWAIT P1, [UR5+0x19c50], R0 ;  /* 0x019c5000ff0075a7 */ /* 0x0000620008020145 */
[----:B------:R-:W-:Y:S05]  /*69c0*/  @!P0 BRA `(.L_x_176) ;  /* 0x0000000000048947 */ /* 0x000fea0003800000 */
[----:B------:R-:W-:Y:S01]  /*69d0*/  BPT.TRAP 0x1 ;  /* 0x000000040000795c */ /* 0x000fe20000300000 */
.L_x_176:
[----:B-1----:R-:W-:Y:S05]  /*69e0*/  @P1 BRA `(.L_x_177) ;  /* 0x0000000000081947 */ /* 0x002fea0003800000 */
[----:B------:R-:W1:Y:S02]  /*69f0*/  SYNCS.PHASECHK.TRANS64.TRYWAIT P1, [UR5+0x19c50], R0 ;  /* 0x019c5000ff0075a7 */ /* 0x000e640008020145 */
[----:B-1----:R-:W-:Y:S05]  /*6a00*/  @!P1 BRA `(.L_x_178) ;  /* 0x0000009800509947 */ /* 0x002fea0003800000 */
.L_x_177:
[----:B------:R-:W-:Y:S01]  /*6a10*/  UIADD3 UR4, UR4, 0x3000, URZ ;  /* 0x0000300004047890 */ /* 0x000fe2000fffe03f */
[----:B------:R-:W-:Y:S01]  /*6a20*/  WARPGROUP.ARRIVE ;  /* 0x00000000000079c5 */ /* 0x000fe20000000000 */
[----:B------:R-:W-:Y:S01]  /*6a30*/  ULDC.64 UR10, c[0x0][0x9a0] ;  /* 0x00026800000a7ab9 */ /* 0x000fe20000000a00 */
[----:B------:R-:W-:Y:S01]  /*6a40*/  UMOV UR7, 0x40000040 ;  /* 0x4000004000077882 */ /* 0x000fe20000000000 */
[----:B------:R-:W-:Y:S01]  /*6a50*/  USHF.R.U32.HI UR4, URZ, 0x4, UR4 ;  /* 0x000000043f047899 */ /* 0x000fe20008011604 */
[----:B------:R-:W-:-:S03]  /*6a60*/  ISETP.NE.U32.AND P1, PT, RZ, UR10, PT ;  /* 0x0000000aff007c0c */ /* 0x000fc6000bf25070 */
[----:B------:R-:W-:Y:S01]  /*6a70*/  ULOP3.LUT UR4, UR4, 0x3fff, URZ, 0xc0, !UPT ;  /* 0x00003fff04047892 */ /* 0x000fe2000f8ec03f */
[----:B------:R-:W-:-:S03]  /*6a80*/  ISETP.NE.AND.EX P1, PT, RZ, UR11, PT, P1 ;  /* 0x0000000bff007c0c */ /* 0x000fc6000bf25310 */
[----:B------:R-:W-:-:S04]  /*6a90*/  ULOP3.LUT UR4, UR4, 0x10000, URZ, 0xfc, !UPT ;  /* 0x0001000004047892 */ /* 0x000fc8000f8efc3f */
[----:B------:R-:W-:-:S06]  /*6aa0*/  UIMAD UR4, UR38, 0x300, UR4 ;  /* 0x00000300260478a4 */ /* 0x000fcc000f8e0204 */
[----:B------:R-:W0:Y:S01]  /*6ab0*/  @P1 LDC.64 R8, c[0x0][0x9c8] ;  /* 0x00027200ff081b82 */ /* 0x000e220000000a00 */
[----:B------:R-:W-:Y:S02]  /*6ac0*/  UMOV UR6, UR4 ;  /* 0x0000000400067c82 */ /* 0x000fe40008000000 */
[----:B------:R-:W-:Y:S05]  /*6ad0*/  QGMMA.64x96x32.F32.E4M3.E4M3 R88, R148, gdesc[UR4], R88, gsb0 ;  /* 0x0160000494587df3 */ /* 0x000fea0008000858 */
[----:B------:R-:W2:Y:S01]  /*6ae0*/  @P1 LDC.64 R6, c[0x0][0x9d0] ;  /* 0x00027400ff061b82 */ /* 0x000ea20000000a00 */
[----:B01----:R-:W-:-:S04]  /*6af0*/  @P1 IMAD R0, R8, UR41, RZ ;  /* 0x0000002908001c24 */ /* 0x003fc8000f8e02ff */
[----:B------:R-:W-:Y:S02]  /*6b00*/  @P1 IMAD R5, R9, UR40, R0 ;  /* 0x0000002809051c24 */ /* 0x000fe4000f8e0200 */
[----:B------:R-:W-:-:S04]  /*6b10*/  @P1 IMAD.WIDE.U32 R8, R8, UR40, RZ ;  /* 0x0000002808081c25 */ /* 0x000fc8000f8e00ff */
[----:B------:R-:W-:Y:S02]  /*6b20*/  @P1 IMAD.IADD R9, R9, 0x1, R5 ;  /* 0x0000000109091824 */ /* 0x000fe400078e0205 */
[----:B------:R-:W-:Y:S02]  /*6b30*/  IMAD.MOV.U32 R5, RZ, RZ, 0x3f800000 ;  /* 0x3f800000ff057424 */ /* 0x000fe400078e00ff */
[----:B--2---:R-:W-:-:S04]  /*6b40*/  @P1 IMAD.WIDE.U32 R8, R6, UR44, R8 ;  /* 0x0000002c06081c25 */ /* 0x004fc8000f8e0008 */
[----:B------:R-:W-:Y:S01]  /*6b50*/  @P1 IMAD R7, R7, UR44, R9 ;  /* 0x0000002c07071c24 */ /* 0x000fe2000f8e0209 */
[----:B------:R-:W-:-:S04]  /*6b60*/  @P1 LEA R6, P2, R8, UR10, 0x2 ;  /* 0x0000000a08061c11 */ /* 0x000fc8000f8410ff */
[----:B------:R-:W-:-:S05]  /*6b70*/  @P1 LEA.HI.X R7, R8, UR11, R7, 0x2, P2 ;  /* 0x0000000b08071c11 */ /* 0x000fca00090f1407 */
[----:B------:R0:W2:Y:S01]  /*6b80*/  @P1 LDG.E R5, desc[UR52][R6.64] ;  /* 0x0000003406051981 */ /* 0x0000a2000c1e1900 */
[----:B------:R-:W-:Y:S01]  /*6b90*/  UIADD3 UR6, UR4, 0x2, URZ ;  /* 0x0000000204067890 */ /* 0x000fe2000fffe03f */
[----:B------:R-:W-:Y:S01]  /*6ba0*/  UMOV UR7, 0x40000040 ;  /* 0x4000004000077882 */ /* 0x000fe20000000000 */
[----:B------:R-:W-:Y:S02]  /*6bb0*/  WARPGROUP.DEPBAR.LE gsb0, 0x0 ;  /* 0x00008000000079c5 */ /* 0x000fe40000010000 */
[----:B------:R-:W-:-:S06]  /*6bc0*/  WARPGROUP.ARRIVE ;  /* 0x00000000000079c5 */ /* 0x000fcc0000000000 */
[----:B------:R-:W-:Y:S01]  /*6bd0*/  QGMMA.64x96x32.F32.E4M3.E4M3 R88, R136, gdesc[UR4], R88, gsb0 ;  /* 0x0160000488587df3 */ /* 0x000fe20008000858 */
[----:B------:R-:W-:Y:S01]  /*6be0*/  UIADD3 UR6, UR4, 0x4, URZ ;  /* 0x0000000404067890 */ /* 0x000fe2000fffe03f */
[----:B------:R-:W-:Y:S01]  /*6bf0*/  UMOV UR7, 0x40000040 ;  /* 0x4000004000077882 */ /* 0x000fe20000000000 */
[----:B------:R-:W1:Y:S01]  /*6c00*/  SHFL.BFLY PT, R9, R4, 0x2, 0x1f ;  /* 0x0c401f0004097f89 */ /* 0x000e6200000e0000 */
[----:B------:R-:W-:-:S03]  /*6c10*/  UIADD3 UR4, UR4, 0x6, URZ ;  /* 0x0000000604047890 */ /* 0x000fc6000fffe03f */
[----:B------:R-:W3:Y:S01]  /*6c20*/  SHFL.BFLY PT, R8, R3, 0x2, 0x1f ;  /* 0x0c401f0003087f89 */ /* 0x000ee200000e0000 */
[----:B------:R-:W-:Y:S02]  /*6c30*/  WARPGROUP.DEPBAR.LE gsb0, 0x0 ;  /* 0x00008000000079c5 */ /* 0x000fe40000010000 */
[----:B------:R-:W-:-:S06]  /*6c40*/  WARPGROUP.ARRIVE ;  /* 0x00000000000079c5 */ /* 0x000fcc0000000000 */
[----:B------:R-:W-:Y:S01]  /*6c50*/  QGMMA.64x96x32.F32.E4M3.E4M3 R88, R140, gdesc[UR4], R88, gsb0 ;  /* 0x016000048c587df3 */ /* 0x000fe20008000858 */
[----:B------:R-:W-:Y:S01]  /*6c60*/  UMOV UR6, UR4 ;  /* 0x0000000400067c82 */ /* 0x000fe20008000000 */
[----:B------:R-:W-:Y:S01]  /*6c70*/  UMOV UR7, 0x40000040 ;  /* 0x4000004000077882 */ /* 0x000fe20000000000 */
[----:B-1----:R-:W-:-:S01]  /*6c80*/  FADD.FTZ R9, R9, R4 ;  /* 0x0000000409097221 */ /* 0x002fc20000010000 */
[----:B---3--:R-:W-:-:S04]  /*6c90*/  FADD.FTZ R8, R8, R3 ;  /* 0x0000000308087221 */ /* 0x008fc80000010000 */
[----:B------:R-:W1:Y:S04]  /*6ca0*/  SHFL.BFLY PT, R0, R9, 0x1, 0x1f ;  /* 0x0c201f0009007f89 */ /* 0x000e6800000e0000 */
[----:B0-----:R-:W0:Y:S01]  /*6cb0*/  SHFL.BFLY PT, R7, R8, 0x1, 0x1f ;  /* 0x0c201f0008077f89 */ /* 0x001e2200000e0000 */
[----:B------:R-:W-:Y:S02]  /*6cc0*/  IMAD.MOV.U32 R4, RZ, RZ, RZ ;  /* 0x000000ffff047224 */ /* 0x000fe400078e00ff */
[----:B-1----:R-:W-:Y:S01]  /*6cd0*/  FADD.FTZ R10, R9, R0 ;  /* 0x00000000090a7221 */ /* 0x002fe20000010000 */
[----:B0-----:R-:W-:-:S04]  /*6ce0*/  FADD.FTZ R11, R8, R7 ;  /* 0x00000007080b7221 */ /* 0x001fc80000010000 */
        /* <DEDUP_REMOVED lines=14> */
[----:B------:R-:W-:-:S02]  /*6dd0*/  IMAD.U32 R7, RZ, RZ, UR18 ;  /* 0x00000012ff077e24 */ /* 0x000fc4000f8e00ff */
[----:B------:R-:W-:Y:S02]  /*6de0*/  IMAD.U32 R13, RZ, RZ, UR18 ;  /* 0x00000012ff0d7e24 */ /* 0x000fe4000f8e00ff */
[----:B0-----:R-:W-:Y:S01]  /*6df0*/  @P2 FMUL.FTZ R6, R6, 0.69314718246459960938 ;  /* 0x3f31721806062820 */ /* 0x001fe20000410000 */
        /* <DEDUP_REMOVED lines=12> */
.L_x_179:
[----:B------:R-:W-:Y:S01]  /*6ec0*/  UIADD3 UR4, UR5, 0x19c60, URZ ;  /* 0x00019c6005047890 */ /* 0x000fe2000fffe03f */
[-C--:B------:R-:W-:Y:S01]  /*6ed0*/  FMUL.FTZ R24, R88, R54.reuse ;  /* 0x0000003658187220 */ /* 0x080fe20000410000 */
[----:B------:R-:W-:Y:S01]  /*6ee0*/  UIADD3 UR38, UR38, 0x1, URZ ;  /* 0x0000000126267890 */ /* 0x000fe2000fffe03f */
[-C--:B------:R-:W-:Y:S01]  /*6ef0*/  FMUL.FTZ R4, R93, R54.reuse ;  /* 0x000000365d047220 */ /* 0x080fe20000410000 */
[----:B------:R-:W-:Y:S01]  /*6f00*/  UPRMT UR4, UR8, 0x654, UR4 ;  /* 0x0000065408047896 */ /* 0x000fe20008000004 */
[-C--:B------:R-:W-:Y:S01]  /*6f10*/  FMUL.FTZ R26, R96, R54.reuse ;  /* 0x00000036601a7220 */ /* 0x080fe20000410000 */
[----:B------:R-:W-:Y:S01]  /*6f20*/  UISETP.NE.AND UP0, UPT, UR38, 0x2, UPT ;  /* 0x000000022600788c */ /* 0x000fe2000bf05270 */
        /* <DEDUP_REMOVED lines=39> */
[----:B------:R-:W-:Y:S01]  /*71a0*/  USEL UR4, URZ, 0x1, UP0 ;  /* 0x000000013f047887 */ /* 0x000fe20008000000 */
[-C--:B------:R-:W-:Y:S01]  /*71b0*/  FMUL.FTZ R44, R118, R56.reuse ;  /* 0x00000038762c7220 */ /* 0x080fe20000410000 */
[-C--:B------:R-:W-:Y:S01]  /*71c0*/  FMUL.FTZ R48, R115, R56.reuse ;  /* 0x0000003873307220 */ /* 0x080fe20000410000 */
[-C--:B------:R-:W-:Y:S01]  /*71d0*/  FMUL.FTZ R81, R126, R56.reuse ;  /* 0x000000387e517220 */ /* 0x080fe20000410000 */
[-C--:B------:R-:W-:Y:S01]  /*71e0*/  FMUL.FTZ R52, R123, R56.reuse ;  /* 0x000000387b347220 */ /* 0x080fe20000410000 */
[----:B------:R-:W-:Y:S01]  /*71f0*/  FMUL.FTZ R134, R134, R56 ;  /* 0x0000003886867220 */ /* 0x000fe20000410000 */
[----:B------:R-:W-:Y:S01]  /*7200*/  FMUL.FTZ R54, R129, R54 ;  /* 0x0000003681367220 */ /* 0x000fe20000410000 */
[----:B------:R-:W-:Y:S01]  /*7210*/  PLOP3.LUT P0, PT, PT, PT, PT, 0x8, 0x0 ;  /* 0x000000000000781c */ /* 0x000fe20003f0e170 */
[----:B------:R-:W-:Y:S01]  /*7220*/  FMUL.FTZ R56, R131, R56 ;  /* 0x0000003883387220 */ /* 0x000fe20000410000 */
[----:B------:R-:W-:-:S02]  /*7230*/  UIADD3 UR36, UR36, 0x1, URZ ;  /* 0x0000000124247890 */ /* 0x000fc4000fffe03f */
[----:B------:R-:W-:Y:S02]  /*7240*/  USEL UR38, UR38, URZ, UP0 ;  /* 0x0000003f26267287 */ /* 0x000fe40008000000 */
[----:B------:R-:W-:-:S12]  /*7250*/  ULOP3.LUT UR37, UR37, UR4, URZ, 0x3c, !UPT ;  /* 0x0000000425257292 */ /* 0x000fd8000f8e3c3f */
.L_x_155:
[----:B------:R-:W0:Y:S01]  /*7260*/  S2R R15, SR_CgaCtaId ;  /* 0x00000000000f7919 */ /* 0x000e220000008800 */
[----:B------:R-:W-:Y:S01]  /*7270*/  MOV R80, 0x400 ;  /* 0x0000040000507802 */ /* 0x000fe20000000f00 */
[----:B------:R-:W-:Y:S01]  /*7280*/  UISETP.NE.AND UP0, UPT, UR45, URZ, UPT ;  /* 0x0000003f2d00728c */ /* 0x000fe2000bf05270 */
[----:B------:R-:W-:Y:S01]  /*7290*/  BSSY B0, `(.L_x_180) ;  /* 0x0000337000007945 */ /* 0x000fe20003800000 */
[----:B------:R-:W-:Y:S09]  /*72a0*/  BAR.SYNC.DEFER_BLOCKING 0x5, 0x200 ;  /* 0x0148000000007b1d */ /* 0x000ff20000010000 */
[----:B------:R-:W-:Y:S01]  /*72b0*/  @!UP0 ULDC UR45, c[0x0][0xad4] ;  /* 0x0002b500002d8ab9 */ /* 0x000fe20000000800 */
[----:B0-----:R-:W-:-:S05]  /*72c0*/  LEA R80, R15, R80, 0x18 ;  /* 0x000000500f507211 */ /* 0x001fca00078ec0ff */
[----:B------:R-:W0:Y:S02]  /*72d0*/  LDS.128 R36, [R80+0x19cd0] ;  /* 0x019cd00050247984 */ /* 0x000e240000000c00 */
[----:B0-----:R-:W-:Y:S02]  /*72e0*/  R2UR UR6, R37 ;  /* 0x00000000250672ca */ /* 0x001fe400000e0000 */
[----:B------:R-:W-:Y:S01]  /*72f0*/  R2UR UR5, R38 ;  /* 0x00000000260572ca */ /* 0x000fe200000e0000 */
[----:B------:R-:W-:Y:S06]  /*7300*/  BAR.ARV 0x4, 0x200 ;  /* 0x0108000000007b1d */ /* 0x000fec0000002000 */
[----:B------:R-:W-:Y:S08]  /*7310*/  @P0 BRA `(.L_x_181) ;  /* 0x0000002400e00947 */ /* 0x000ff00003800000 */
[----:B------:R-:W0:Y:S01]  /*7320*/  S2R R49, SR_TID.X ;  /* 0x0000000000317919 */ /* 0x000e220000002100 */
[----:B------:R-:W-:Y:S01]  /*7330*/  ULDC.64 UR8, c[0x4][0x38] ;  /* 0x01000e0000087ab9 */ /* 0x000fe20000000a00 */
[----:B------:R-:W2:Y:S01]  /*7340*/  LDL R38, [R1+0x34] ;  /* 0x0000340001267983 */ /* 0x000ea20000100800 */
[----:B------:R-:W-:Y:S01]  /*7350*/  USHF.L.U32 UR4, UR40, 0x2, URZ ;  /* 0x0000000228047899 */ /* 0x000fe2000800063f */
[----:B------:R-:W-:Y:S02]  /*7360*/  ULDC.64 UR10, c[0x0][0xc00] ;  /* 0x00030000000a7ab9 */ /* 0x000fe40000000a00 */
[----:B------:R-:W3:Y:S01]  /*7370*/  LDL R86, [R1+0x30] ;  /* 0x0000300001567983 */ /* 0x000ee20000100800 */
[----:B0-----:R-:W-:-:S05]  /*7380*/  IMAD.SHL.U32 R14, R49, 0x4, RZ ;  /* 0x00000004310e7824 */ /* 0x001fca00078e00ff */
[----:B------:R-:W-:Y:S01]  /*7390*/  LOP3.LUT R14, R14, 0xc, RZ, 0xc0, !PT ;  /* 0x0000000c0e0e7812 */ /* 0x000fe200078ec0ff */
[----:B------:R-:W-:Y:S03]  /*73a0*/  BAR.SYNC.DEFER_BLOCKING 0x1, 0x180 ;  /* 0x0046000000007b1d */ /* 0x000fe60000010000 */
[----:B------:R-:W-:-:S05]  /*73b0*/  IADD3 R14, P0, R14, UR8, RZ ;  /* 0x000000080e0e7c10 */ /* 0x000fca000ff1e0ff */
[----:B------:R-:W-:-:S05]  /*73c0*/  IMAD.X R15, RZ, RZ, UR9, P0 ;  /* 0x00000009ff0f7e24 */ /* 0x000fca00080e06ff */
[----:B------:R0:W4:Y:S01]  /*73d0*/  LDG.E.CONSTANT R14, desc[UR52][R14.64] ;  /* 0x000000340e0e7981 */ /* 0x000122000c1e9900 */
[----:B------:R-:W-:-:S04]  /*73e0*/  LOP3.LUT P0, R36, R49, 0x3, RZ, 0xc0, !PT ;  /* 0x0000000331247812 */ /* 0x000fc8000780c0ff */
[----:B------:R-:W-:-:S04]  /*73f0*/  ISETP.EQ.OR P0, PT, R36, 0x3, !P0 ;  /* 0x000000032400780c */ /* 0x000fc80004702670 */
[----:B------:R-:W-:Y:S02]  /*7400*/  SEL R49, R24, R5, P0 ;  /* 0x0000000518317207 */ /* 0x000fe40000000000 */
[----:B------:R-:W-:Y:S02]  /*7410*/  SEL R24, R5, R24, P0 ;  /* 0x0000001805187207 */ /* 0x000fe40000000000 */
[----:B------:R-:W1:Y:S01]  /*7420*/  S2R R5, SR_SWINHI ;  /* 0x0000000000057919 */ /* 0x000e620000002f00 */
        /* <DEDUP_REMOVED lines=10> */
[----:B------:R-:W-:Y:S02]  /*74d0*/  MOV R20, R80 ;  /* 0x0000005000147202 */ /* 0x000fe40000000f00 */
[----:B-1----:R-:W-:Y:S02]  /*74e0*/  MOV R21, R5 ;  /* 0x0000000500157202 */ /* 0x002fe40000000f00 */
[----:B------:R-:W-:Y:S02]  /*74f0*/  SEL R51, R25, R4, P0 ;  /* 0x0000000419337207 */ /* 0x000fe40000000000 */
[----:B------:R-:W-:Y:S02]  /*7500*/  SEL R25, R4, R25, P0 ;  /* 0x0000001904197207 */ /* 0x000fe40000000000 */
[----:B------:R-:W-:Y:S02]  /*7510*/  SEL R85, R106, R107, P0 ;  /* 0x0000006b6a557207 */ /* 0x000fe40000000000 */
[----:B------:R-:W-:-:S02]  /*7520*/  SEL R37, R107, R106, P0 ;  /* 0x0000006a6b257207 */ /* 0x000fc40000000000 */
[----:B------:R-:W-:Y:S02]  /*7530*/  SEL R57, R7, R12, P0 ;  /* 0x0000000c07397207 */ /* 0x000fe40000000000 */
[----:B0-----:R-:W-:Y:S02]  /*7540*/  SEL R15, R12, R7, P0 ;  /* 0x000000070c0f7207 */ /* 0x001fe40000000000 */
        /* <DEDUP_REMOVED lines=29> */
[----:B------:R-:W-:Y:S01]  /*7720*/  SEL R47, R56, R47, P0 ;  /* 0x0000002f382f7207 */ /* 0x000fe20000000000 */
[----:B------:R-:W-:Y:S02]  /*7730*/  USHF.L.U64.HI UR12, UR40, 0x2, UR41 ;  /* 0x00000002280c7899 */ /* 0x000fe40008010229 */
[----:B------:R-:W-:-:S04]  /*7740*/  UIADD3 UR7, UP0, UR4, UR10, URZ ;  /* 0x0000000a04077290 */ /* 0x000fc8000ff1e03f */
[----:B------:R-:W-:Y:S02]  /*7750*/  UIADD3.X UR8, UR12, UR11, URZ, UP0, !UPT ;  /* 0x0000000b0c087290 */ /* 0x000fe400087fe43f */
[----:B------:R-:W-:Y:S02]  /*7760*/  IMAD.U32 R78, RZ, RZ, UR7 ;  /* 0x00000007ff4e7e24 */ /* 0x000fe4000f8e00ff */
[----:B--2---:R-:W-:-:S03]  /*7770*/  IMAD.WIDE R10, R38, 0x2, R20 ;  /* 0x00000002260a7825 */ /* 0x004fc600078e0214 */
[----:B------:R-:W-:-:S04]  /*7780*/  IADD3 R81, P5, R10, 0x20, RZ ;  /* 0x000000200a517810 */ /* 0x000fc80007fbe0ff */
[----:B------:R-:W-:Y:S02]  /*7790*/  LOP3.LUT R4, R81, 0x180, RZ, 0xc0, !PT ;  /* 0x0000018051047812 */ /* 0x000fe400078ec0ff */
[----:B------:R-:W-:Y:S02]  /*77a0*/  IADD3 R101, P4, R10, 0x3000, RZ ;  /* 0x000030000a657810 */ /* 0x000fe40007f9e0ff */
[----:B------:R-:W-:Y:S02]  /*77b0*/  SHF.R.U64 R4, R4, 0x3, RZ ;  /* 0x0000000304047819 */ /* 0x000fe400000012ff */
[----:B------:R-:W-:Y:S02]  /*77c0*/  IADD3 R107, P1, R10, 0x6020, RZ ;  /* 0x000060200a6b7810 */ /* 0x000fe40007f3e0ff */
[----:B------:R-:W-:Y:S02]  /*77d0*/  LOP3.LUT R12, R4, R81, RZ, 0x3c, !PT ;  /* 0x00000051040c7212 */ /* 0x000fe400078e3cff */
[----:B------:R-:W-:-:S02]  /*77e0*/  LOP3.LUT R5, R10, 0x180, RZ, 0xc0, !PT ;  /* 0x000001800a057812 */ /* 0x000fc400078ec0ff */
[C---:B------:R-:W-:Y:S02]  /*77f0*/  IADD3 R103, P3, R10.reuse, 0x3020, RZ ;  /* 0x000030200a677810 */ /* 0x040fe40007f7e0ff */
[----:B------:R-:W-:Y:S02]  /*7800*/  IADD3 R105, P2, R10, 0x6000, RZ ;  /* 0x000060000a697810 */ /* 0x000fe40007f5e0ff */
[----:B------:R-:W-:Y:S02]  /*7810*/  LOP3.LUT R4, R101, 0x180, RZ, 0xc0, !PT ;  /* 0x0000018065047812 */ /* 0x000fe400078ec0ff */
[----:B------:R-:W-:Y:S02]  /*7820*/  LOP3.LUT R48, R107, 0x180, RZ, 0xc0, !PT ;  /* 0x000001806b307812 */ /* 0x000fe400078ec0ff */
[----:B------:R-:W-:Y:S02]  /*7830*/  SHF.R.U64 R5, R5, 0x3, RZ ;  /* 0x0000000305057819 */ /* 0x000fe400000012ff */
[----:B------:R-:W-:-:S02]  /*7840*/  LOP3.LUT R6, R103, 0x180, RZ, 0xc0, !PT ;  /* 0x0000018067067812 */ /* 0x000fc400078ec0ff */
[----:B------:R-:W-:Y:S02]  /*7850*/  LOP3.LUT R38, R105, 0x180, RZ, 0xc0, !PT ;  /* 0x0000018069267812 */ /* 0x000fe400078ec0ff */
[----:B------:R-:W-:Y:S02]  /*7860*/  SHF.R.U64 R4, R4, 0x3, RZ ;  /* 0x0000000304047819 */ /* 0x000fe400000012ff */
[----:B------:R-:W-:Y:S01]  /*7870*/  SHF.R.U64 R48, R48, 0x3, RZ ;  /* 0x0000000330307819 */ /* 0x000fe200000012ff */
[----:B------:R-:W-:Y:S01]  /*7880*/  IMAD.X R13, RZ, RZ, R11, P5 ;  /* 0x000000ffff0d7224 */ /* 0x000fe200028e060b */
[----:B------:R-:W-:Y:S02]  /*7890*/  LOP3.LUT R10, R5, R10, RZ, 0x3c, !PT ;  /* 0x0000000a050a7212 */ /* 0x000fe400078e3cff */
[----:B------:R-:W-:Y:S02]  /*78a0*/  SHF.R.U64 R6, R6, 0x3, RZ ;  /* 0x0000000306067819 */ /* 0x000fe400000012ff */
[----:B------:R-:W-:-:S02]  /*78b0*/  SHF.R.U64 R38, R38, 0x3, RZ ;  /* 0x0000000326267819 */ /* 0x000fc400000012ff */
[----:B------:R-:W-:Y:S02]  /*78c0*/  LOP3.LUT R8, R4, R101, RZ, 0x3c, !PT ;  /* 0x0000006504087212 */ /* 0x000fe400078e3cff */
[----:B------:R-:W-:Y:S01]  /*78d0*/  LOP3.LUT R4, R48, R107, RZ, 0x3c, !PT ;  /* 0x0000006b30047212 */ /* 0x000fe200078e3cff */
[--C-:B------:R-:W-:Y:S01]  /*78e0*/  IMAD.X R83, RZ, RZ, R11.reuse, P2 ;  /* 0x000000ffff537224 */ /* 0x100fe200010e060b */
[----:B----4-:R-:W-:Y:S01]  /*78f0*/  LOP3.LUT R48, R14, 0x2, RZ, 0x3c, !PT ;  /* 0x000000020e307812 */ /* 0x010fe200078e3cff */
[--C-:B------:R-:W-:Y:S01]  /*7900*/  IMAD.X R9, RZ, RZ, R11.reuse, P4 ;  /* 0x000000ffff097224 */ /* 0x100fe200020e060b */
[----:B------:R-:W-:Y:S01]  /*7910*/  LOP3.LUT R6, R6, R103, RZ, 0x3c, !PT ;  /* 0x0000006706067212 */ /* 0x000fe200078e3cff */
[--C-:B------:R-:W-:Y:S01]  /*7920*/  IMAD.X R7, RZ, RZ, R11.reuse, P3 ;  /* 0x000000ffff077224 */ /* 0x100fe200018e060b */
[----:B------:R-:W-:Y:S01]  /*7930*/  LOP3.LUT R82, R38, R105, RZ, 0x3c, !PT ;  /* 0x0000006926527212 */ /* 0x000fe200078e3cff */
[----:B------:R-:W-:Y:S01]  /*7940*/  IMAD.X R5, RZ, RZ, R11, P1 ;  /* 0x000000ffff057224 */ /* 0x000fe200008e060b */
[----:B------:R-:W-:Y:S01]  /*7950*/  MOV R10, R10 ;  /* 0x0000000a000a7202 */ /* 0x000fe20000000f00 */
[----:B------:R-:W-:Y:S01]  /*7960*/  SHFL.IDX PT, R52, R57, R14, 0x1c1f ;  /* 0x001c1f0e39347589 */ /* 0x000fe200000e0000 */
[----:B------:R-:W-:-:S03]  /*7970*/  MOV R11, R12 ;  /* 0x0000000c000b7202 */ /* 0x000fc60000000f00 */
[----:B------:R-:W-:Y:S01]  /*7980*/  SHFL.IDX PT, R13, R55, R14, 0x1c1f ;  /* 0x001c1f0e370d7589 */ /* 0x000fe200000e0000 */
[----:B------:R-:W-:-:S03]  /*7990*/  MOV R82, R82 ;  /* 0x0000005200527202 */ /* 0x000fc60000000f00 */
[----:B------:R-:W-:Y:S01]  /*79a0*/  SHFL.IDX PT, R55, R77, R14, 0x1c1f ;  /* 0x001c1f0e4d377589 */ /* 0x000fe200000e0000 */
[----:B------:R-:W-:-:S03]  /*79b0*/  MOV R38, R8 ;  /* 0x0000000800267202 */ /* 0x000fc60000000f00 */
[----:B------:R-:W-:Y:S01]  /*79c0*/  SHFL.IDX PT, R57, R97, R14, 0x1c1f ;  /* 0x001c1f0e61397589 */ /* 0x000fe200000e0000 */
[----:B------:R-:W-:-:S03]  /*79d0*/  MOV R81, R6 ;  /* 0x0000000600517202 */ /* 0x000fc60000000f00 */
[----:B------:R-:W0:Y:S01]  /*79e0*/  SHFL.IDX PT, R74, R135, R48, 0x1c1f ;  /* 0x001c1f30874a7589 */ /* 0x000e2200000e0000 */
[----:B------:R-:W-:-:S03]  /*79f0*/  MOV R83, R4 ;  /* 0x0000000400537202 */ /* 0x000fc60000000f00 */
        /* <DEDUP_REMOVED lines=9> */
[----:B------:R-:W1:Y:S04]  /*7a90*/  SHFL.IDX PT, R24, R24, R48, 0x1c1f ;  /* 0x001c1f3018187589 */ /* 0x000e6800000e0000 */
[----:B------:R-:W2:Y:S04]  /*7aa0*/  SHFL.IDX PT, R56, R41, R48, 0x1c1f ;  /* 0x001c1f3029387589 */ /* 0x000ea800000e0000 */
[----:B------:R-:W4:Y:S04]  /*7ab0*/  SHFL.IDX PT, R42, R42, R48, 0x1c1f ;  /* 0x001c1f302a2a7589 */ /* 0x000f2800000e0000 */
[----:B------:R-:W3:Y:S04]  /*7ac0*/  SHFL.IDX PT, R66, R40, R48, 0x1c1f ;  /* 0x001c1f3028427589 */ /* 0x000ee800000e0000 */
[----:B------:R-:W-:Y:S04]  /*7ad0*/  SHFL.IDX PT, R53, R53, R14, 0x1c1f ;  /* 0x001c1f0e35357589 */ /* 0x000fe800000e0000 */
[----:B------:R-:W-:Y:S04]  /*7ae0*/  SHFL.IDX PT, R79, R79, R14, 0x1c1f ;  /* 0x001c1f0e4f4f7589 */ /* 0x000fe800000e0000 */
[----:B------:R-:W-:Y:S04]  /*7af0*/  SHFL.IDX PT, R64, R89, R14, 0x1c1f ;  /* 0x001c1f0e59407589 */ /* 0x000fe800000e0000 */
[----:B------:R-:W-:Y:S04]  /*7b00*/  SHFL.IDX PT, R54, R27, R48, 0x1c1f ;  /* 0x001c1f301b367589 */ /* 0x000fe800000e0000 */
[----:B------:R-:W3:Y:S04]  /*7b10*/  SHFL.IDX PT, R26, R26, R48, 0x1c1f ;  /* 0x001c1f301a1a7589 */ /* 0x000ee800000e0000 */
[----:B------:R-:W-:Y:S04]  /*7b20*/  SHFL.IDX PT, R69, R31, R48, 0x1c1f ;  /* 0x001c1f301f457589 */ /* 0x000fe800000e0000 */
[----:B------:R-:W3:Y:S04]  /*7b30*/  SHFL.IDX PT, R58, R36, R48, 0x1c1f ;  /* 0x001c1f30243a7589 */ /* 0x000ee800000e0000 */
[----:B------:R-:W3:Y:S04]  /*7b40*/  SHFL.IDX PT, R65, R43, R48, 0x1c1f ;  /* 0x001c1f302b417589 */ /* 0x000ee800000e0000 */
        /* <DEDUP_REMOVED lines=10> */
[----:B------:R-:W3:Y:S04]  /*7bf0*/  SHFL.IDX PT, R15, R15, R48, 0x1c1f ;  /* 0x001c1f300f0f7589 */ /* 0x000ee800000e0000 */
[----:B------:R-:W3:Y:S04]  /*7c00*/  SHFL.IDX PT, R77, R33, R48, 0x1c1f ;  /* 0x001c1f30214d7589 */ /* 0x000ee800000e0000 */
[----:B------:R-:W-:Y:S04]  /*7c10*/  SHFL.IDX PT, R14, R32, R48, 0x1c1f ;  /* 0x001c1f30200e7589 */ /* 0x000fe800000e0000 */
[----:B------:R-:W3:Y:S04]  /*7c20*/  SHFL.IDX PT, R27, R44, R48, 0x1c1f ;  /* 0x001c1f302c1b7589 */ /* 0x000ee800000e0000 */
[----:B------:R-:W3:Y:S04]  /*7c30*/  SHFL.IDX PT, R25, R34, R48, 0x1c1f ;  /* 0x001c1f3022197589 */ /* 0x000ee800000e0000 */
[----:B------:R0:W-:Y:S04]  /*7c40*/  SHFL.IDX PT, R61, R29, R48, 0x1c1f ;  /* 0x001c1f301d3d7589 */ /* 0x0001e800000e0000 */
[----:B------:R-:W3:Y:S04]  /*7c50*/  SHFL.IDX PT, R70, R37, R48, 0x1c1f ;  /* 0x001c1f3025467589 */ /* 0x000ee800000e0000 */
[----:B------:R-:W3:Y:S04]  /*7c60*/  SHFL.IDX PT, R28, R28, R48, 0x1c1f ;  /* 0x001c1f301c1c7589 */ /* 0x000ee800000e0000 */
[----:B------:R-:W3:Y:S04]  /*7c70*/  SHFL.IDX PT, R71, R45, R48, 0x1c1f ;  /* 0x001c1f302d477589 */ /* 0x000ee800000e0000 */
[----:B------:R-:W3:Y:S04]  /*7c80*/  SHFL.IDX PT, R30, R30, R48, 0x1c1f ;  /* 0x001c1f301e1e7589 */ /* 0x000ee800000e0000 */
[----:B------:R2:W3:Y:S04]  /*7c90*/  SHFL.IDX PT, R89, R46, R48, 0x1c1f ;  /* 0x001c1f302e597589 */ /* 0x0004e800000e0000 */
[----:B------:R4:W3:Y:S01]  /*7ca0*/  SHFL.IDX PT, R91, R47, R48, 0x1c1f ;  /* 0x001c1f302f5b7589 */ /* 0x0008e200000e0000 */
[----:B0-----:R-:W-:-:S02]  /*7cb0*/  SEL R29, R57, R74, P0 ;  /* 0x0000004a391d7207 */ /* 0x001fc40000000000 */
[----:B------:R-:W-:Y:S02]  /*7cc0*/  SEL R31, R74, R57, P0 ;  /* 0x000000394a1f7207 */ /* 0x000fe40000000000 */
[----:B-1----:R-:W-:Y:S02]  /*7cd0*/  SEL R32, R49, R24, P0 ;  /* 0x0000001831207207 */ /* 0x002fe40000000000 */
[----:B--2---:R-:W-:Y:S02]  /*7ce0*/  SEL R46, R55, R62, P0 ;  /* 0x0000003e372e7207 */ /* 0x004fe40000000000 */
[----:B------:R-:W-:Y:S02]  /*7cf0*/  SEL R34, R24, R49, P0 ;  /* 0x0000003118227207 */ /* 0x000fe40000000000 */
[----:B----4-:R-:W-:Y:S02]  /*7d00*/  SEL R48, R62, R55, P0 ;  /* 0x000000373e307207 */ /* 0x010fe40000000000 */
[----:B------:R-:W-:-:S02]  /*7d10*/  SEL R33, R51, R50, P0 ;  /* 0x0000003233217207 */ /* 0x000fc40000000000 */
[----:B------:R-:W-:Y:S02]  /*7d20*/  SEL R35, R50, R51, P0 ;  /* 0x0000003332237207 */ /* 0x000fe40000000000 */
[----:B------:R-:W-:Y:S02]  /*7d30*/  SEL R36, R73, R56, P0 ;  /* 0x0000003849247207 */ /* 0x000fe40000000000 */
[----:B------:R-:W-:Y:S02]  /*7d40*/  SEL R40, R56, R73, P0 ;  /* 0x0000004938287207 */ /* 0x000fe40000000000 */
[----:B------:R-:W-:Y:S02]  /*7d50*/  SEL R37, R75, R42, P0 ;  /* 0x0000002a4b257207 */ /* 0x000fe40000000000 */
[----:B------:R-:W-:Y:S02]  /*7d60*/  SEL R41, R42, R75, P0 ;  /* 0x0000004b2a297207 */ /* 0x000fe40000000000 */
[----:B---3--:R-:W-:-:S02]  /*7d70*/  SEL R55, R87, R66, P0 ;  /* 0x0000004257377207 */ /* 0x008fc40000000000 */
        /* <DEDUP_REMOVED lines=21> */
[----:B------:R-:W-:Y:S02]  /*7ed0*/  F2FP.BF16.F32.PACK_AB R12, R33, R32 ;  /* 0x00000020210c723e */ /* 0x000fe400000010ff */
[----:B------:R-:W-:Y:S02]  /*7ee0*/  F2FP.BF16.F32.PACK_AB R13, R37, R36 ;  /* 0x00000024250d723e */ /* 0x000fe400000010ff */
[----:B------:R-:W-:-:S02]  /*7ef0*/  F2FP.BF16.F32.PACK_AB R14, R35, R34 ;  /* 0x00000022230e723e */ /* 0x000fc400000010ff */
[----:B------:R-:W-:Y:S02]  /*7f00*/  F2FP.BF16.F32.PACK_AB R15, R41, R40 ;  /* 0x00000028290f723e */ /* 0x000fe400000010ff */
[----:B------:R-:W-:Y:S02]  /*7f10*/  SEL R54, R85, R70, P0 ;  /* 0x0000004655367207 */ /* 0x000fe40000000000 */
[----:B------:R-:W-:Y:S02]  /*7f20*/  SEL R56, R70, R85, P0 ;  /* 0x0000005546387207 */ /* 0x000fe40000000000 */
[----:B------:R-:W-:Y:S02]  /*7f30*/  SEL R58, R60, R61, P0 ;  /* 0x0000003d3c3a7207 */ /* 0x000fe40000000000 */
[----:B------:R-:W-:Y:S02]  /*7f40*/  F2FP.BF16.F32.PACK_AB R24, R43, R42 ;  /* 0x0000002a2b18723e */ /* 0x000fe400000010ff */
[----:B------:R-:W-:-:S02]  /*7f50*/  F2FP.BF16.F32.PACK_AB R25, R47, R46 ;  /* 0x0000002e2f19723e */ /* 0x000fc400000010ff */
[----:B------:R-:W-:Y:S02]  /*7f60*/  F2FP.BF16.F32.PACK_AB R26, R45, R44 ;  /* 0x0000002c2d1a723e */ /* 0x000fe400000010ff */
[----:B------:R-:W-:Y:S02]  /*7f70*/  F2FP.BF16.F32.PACK_AB R27, R49, R48 ;  /* 0x00000030311b723e */ /* 0x000fe400000010ff */
[----:B------:R-:W-:Y:S02]  /*7f80*/  SEL R51, R9, R28, P0 ;  /* 0x0000001c09337207 */ /* 0x000fe40000000000 */
[----:B------:R-:W-:Y:S02]  /*7f90*/  SEL R53, R28, R9, P0 ;  /* 0x000000091c357207 */ /* 0x000fe40000000000 */
[----:B------:R-:W-:Y:S02]  /*7fa0*/  SEL R60, R61, R60, P0 ;  /* 0x0000003c3d3c7207 */ /* 0x000fe40000000000 */
[----:B------:R-:W-:-:S02]  /*7fb0*/  SEL R70, R72, R71, P0 ;  /* 0x0000004748467207 */ /* 0x000fc40000000000 */
[----:B------:R-:W-:Y:S02]  /*7fc0*/  SEL R59, R7, R30, P0 ;  /* 0x0000001e073b7207 */ /* 0x000fe40000000000 */
[----:B------:R-:W-:Y:S02]  /*7fd0*/  SEL R61, R30, R7, P0 ;  /* 0x000000071e3d7207 */ /* 0x000fe40000000000 */
[----:B------:R-:W-:Y:S01]  /*7fe0*/  SEL R72, R71, R72, P0 ;  /* 0x0000004847487207 */ /* 0x000fe20000000000 */
[----:B------:R0:W-:Y:S01]  /*7ff0*/  STSM.16.M88.4 [R10], R12 ;  /* 0x0000000c0a007844 */ /* 0x0001e20000000200 */
[----:B------:R-:W-:Y:S02]  /*8000*/  SEL R71, R8, R89, P0 ;  /* 0x0000005908477207 */ /* 0x000fe40000000000 */
[----:B------:R-:W-:Y:S01]  /*8010*/  SEL R73, R89, R8, P0 ;  /* 0x0000000859497207 */ /* 0x000fe20000000000 */
[----:B------:R1:W-:Y:S01]  /*8020*/  STSM.16.M88.4 [R11], R24 ;  /* 0x000000180b007844 */ /* 0x0003e20000000200 */
[----:B------:R-:W-:-:S02]  /*8030*/  SEL R28, R6, R91, P0 ;  /* 0x0000005b061c7207 */ /* 0x000fc40000000000 */
[----:B------:R-:W-:Y:S02]  /*8040*/  SEL R30, R91, R6, P0 ;  /* 0x000000065b1e7207 */ /* 0x000fe40000000000 */
[----:B------:R-:W-:Y:S02]  /*8050*/  F2FP.BF16.F32.PACK_AB R4, R51, R50 ;  /* 0x000000323304723e */ /* 0x000fe400000010ff */
[----:B------:R-:W-:Y:S02]  /*8060*/  F2FP.BF16.F32.PACK_AB R5, R55, R54 ;  /* 0x000000363705723e */ /* 0x000fe400000010ff */
[----:B------:R-:W-:Y:S02]  /*8070*/  F2FP.BF16.F32.PACK_AB R6, R53, R52 ;  /* 0x000000343506723e */ /* 0x000fe400000010ff */
[----:B------:R-:W-:Y:S02]  /*8080*/  F2FP.BF16.F32.PACK_AB R7, R57, R56 ;  /* 0x000000383907723e */ /* 0x000fe400000010ff */
[----:B------:R-:W-:-:S02]  /*8090*/  F2FP.BF16.F32.PACK_AB R8, R59, R58 ;  /* 0x0000003a3b08723e */ /* 0x000fc400000010ff */
[----:B------:R-:W-:Y:S02]  /*80a0*/  F2FP.BF16.F32.PACK_AB R9, R63, R62 ;  /* 0x0000003e3f09723e */ /* 0x000fe400000010ff */
[----:B0-----:R-:W-:Y:S02]  /*80b0*/  F2FP.BF16.F32.PACK_AB R10, R61, R60 ;  /* 0x0000003c3d0a723e */ /* 0x001fe400000010ff */
[----:B-1----:R-:W-:Y:S02]  /*80c0*/  F2FP.BF16.F32.PACK_AB R11, R65, R64 ;  /* 0x00000040410b723e */ /* 0x002fe400000010ff */
[----:B------:R-:W-:Y:S02]  /*80d0*/  F2FP.BF16.F32.PACK_AB R12, R67, R66 ;  /* 0x00000042430c723e */ /* 0x000fe400000010ff */
[----:B------:R-:W-:Y:S02]  /*80e0*/  F2FP.BF16.F32.PACK_AB R13, R71, R70 ;  /* 0x00000046470d723e */ /* 0x000fe400000010ff */
[----:B------:R-:W-:-:S02]  /*80f0*/  F2FP.BF16.F32.PACK_AB R14, R69, R68 ;  /* 0x00000044450e723e */ /* 0x000fc400000010ff */
[----:B------:R-:W-:Y:S02]  /*8100*/  F2FP.BF16.F32.PACK_AB R15, R73, R72 ;  /* 0x00000048490f723e */ /* 0x000fe400000010ff */
[----:B------:R-:W-:Y:S02]  /*8110*/  F2FP.BF16.F32.PACK_AB R24, R75, R74 ;  /* 0x0000004a4b18723e */ /* 0x000fe400000010ff */
[----:B------:R-:W-:Y:S02]  /*8120*/  F2FP.BF16.F32.PACK_AB R25, R29, R28 ;  /* 0x0000001c1d19723e */ /* 0x000fe400000010ff */
[----:B------:R-:W-:Y:S02]  /*8130*/  F2FP.BF16.F32.PACK_AB R26, R77, R76 ;  /* 0x0000004c4d1a723e */ /* 0x000fe400000010ff */
[----:B------:R-:W-:Y:S01]  /*8140*/  F2FP.BF16.F32.PACK_AB R27, R31, R30 ;  /* 0x0000001e1f1b723e */ /* 0x000fe200000010ff */
[----:B------:R-:W-:Y:S04]  /*8150*/  STSM.16.M88.4 [R38], R4 ;  /* 0x0000000426007844 */ /* 0x000fe80000000200 */
[----:B------:R0:W-:Y:S04]  /*8160*/  STSM.16.M88.4 [R81], R8 ;  /* 0x0000000851007844 */ /* 0x0001e80000000200 */
[----:B------:R1:W-:Y:S04]  /*8170*/  STSM.16.M88.4 [R82], R12 ;  /* 0x0000000c52007844 */ /* 0x0003e80000000200 */
[----:B------:R2:W-:Y:S01]  /*8180*/  STSM.16.M88.4 [R83], R24 ;  /* 0x0000001853007844 */ /* 0x0005e20000000200 */
[----:B------:R-:W-:Y:S01]  /*8190*/  BAR.SYNC.DEFER_BLOCKING 0x1, 0x180 ;  /* 0x0046000000007b1d */ /* 0x000fe20000010000 */
[----:B------:R-:W-:-:S04]  /*81a0*/  ISETP.NE.U32.AND P0, PT, RZ, UR10, PT ;  /* 0x0000000aff007c0c */ /* 0x000fc8000bf05070 */
[----:B------:R-:W-:Y:S01]  /*81b0*/  ISETP.NE.AND.EX P0, PT, RZ, UR11, PT, P0 ;  /* 0x0000000bff007c0c */ /* 0x000fe2000bf05300 */
[----:B------:R-:W-:Y:S02]  /*81c0*/  IMAD.U32 R79, RZ, RZ, UR8 ;  /* 0x00000008ff4f7e24 */ /* 0x000fe4000f8e00ff */
[----:B0-----:R-:W0:Y:S01]  /*81d0*/  LDC R81, c[0x0][0xbe8] ;  /* 0x0002fa00ff517b82 */ /* 0x001e220000000800 */
[----:B------:R-:W-:-:S09]  /*81e0*/  ULDC.64 UR8, c[0x0][0xc08] ;  /* 0x0003020000087ab9 */ /* 0x000fd20000000a00 */
[----:B------:R-:W3:Y:S01]  /*81f0*/  @P0 LDG.E R84, desc[UR52][R78.64] ;  /* 0x000000344e540981 */ /* 0x000ee2000c1e1900 */
[----:B------:R-:W-:-:S04]  /*8200*/  UISETP.NE.U32.AND UP0, UPT, UR8, URZ, UPT ;  /* 0x0000003f0800728c */ /* 0x000fc8000bf05070 */
[----:B------:R-:W-:Y:S01]  /*8210*/  UISETP.NE.AND.EX UP0, UPT, UR9, URZ, UPT, UP0 ;  /* 0x0000003f0900728c */ /* 0x000fe2000bf05300 */
[----:B0-----:R-:W-:Y:S01]  /*8220*/  ISETP.NE.AND P1, PT, R81, 0x1, PT ;  /* 0x000000015100780c */ /* 0x001fe20003f25270 */
[----:B------:R-:W-:-:S09]  /*8230*/  UMOV UR16, 0x9b8 ;  /* 0x000009b800107882 */ /* 0x000fd20000000000 */
[----:B------:R-:W-:-:S03]  /*8240*/  @UP0 UIADD3 UR8, UP1, UR4, UR8, URZ ;  /* 0x0000000804080290 */ /* 0x000fc6000ff3e03f */
[----:B------:R-:W0:Y:S01]  /*8250*/  @P1 LDC R6, c[0x0][0xbec] ;  /* 0x0002fb00ff061b82 */ /* 0x000e220000000800 */
[----:B------:R-:W-:Y:S02]  /*8260*/  @UP0 UIADD3.X UR9, UR12, UR9, URZ, UP1, !UPT ;  /* 0x000000090c090290 */ /* 0x000fe40008ffe43f */
[----:B------:R-:W-:-:S05]  /*8270*/  UISETP.GT.AND UP1, UPT, UR45, 0x1, UPT ;  /* 0x000000012d00788c */ /* 0x000fca000bf24270 */
[----:B------:R-:W4:Y:S01]  /*8280*/  @P1 LDC R9, c[0x0][0xbf0] ;  /* 0x0002fc00ff091b82 */ /* 0x000f220000000800 */
[----:B------:R-:W-:Y:S01]  /*8290*/  USEL UR16, UR16, 0x978, UP1 ;  /* 0x0000097810107887 */ /* 0x000fe20008800000 */
[----:B------:R-:W-:Y:S01]  /*82a0*/  PLOP3.LUT P4, PT, PT, PT, UP0, 0x80, 0x0 ;  /* 0x000000000000781c */ /* 0x000fe20003f8f008 */
[----:B------:R-:W-:Y:S01]  /*82b0*/  UISETP.NE.U32.AND UP0, UPT, UR10, URZ, UPT ;  /* 0x0000003f0a00728c */ /* 0x000fe2000bf05070 */
[----:B------:R-:W-:Y:S01]  /*82c0*/  IMAD.U32 R11, RZ, RZ, UR42 ;  /* 0x0000002aff0b7e24 */ /* 0x000fe2000f8e00ff */
[----:B------:R-:W-:Y:S01]  /*82d0*/  ULDC UR4, c[0x0][0xa88] ;  /* 0x0002a20000047ab9 */ /* 0x000fe20000000800 */
[----:B------:R-:W-:Y:S01]  /*82e0*/  IMAD.U32 R4, RZ, RZ, UR8 ;  /* 0x00000008ff047e24 */ /* 0x000fe2000f8e00ff */
[----:B------:R-:W-:Y:S01]  /*82f0*/  UISETP.NE.AND.EX UP0, UPT, UR11, URZ, UPT, UP0 ;  /* 0x0000003f0b00728c */ /* 0x000fe2000bf05300 */
[----:B------:R-:W-:Y:S01]  /*8300*/  IMAD.U32 R38, RZ, RZ, UR4 ;  /* 0x00000004ff267e24 */ /* 0x000fe2000f8e00ff */
[----:B------:R-:W-:Y:S01]  /*8310*/  UMOV UR4, URZ ;  /* 0x0000003f00047c82 */ /* 0x000fe20008000000 */
[----:B------:R-:W-:Y:S01]  /*8320*/  IMAD.U32 R5, RZ, RZ, UR9 ;  /* 0x00000009ff057e24 */ /* 0x000fe2000f8e00ff */
[----:B------:R-:W-:Y:S01]  /*8330*/  USEL UR7, UR43, URZ, UP1 ;  /* 0x0000003f2b077287 */ /* 0x000fe20008800000 */
[----:B------:R-:W-:Y:S01]  /*8340*/  IMAD R11, R11, 0xc0, R86 ;  /* 0x000000c00b0b7824 */ /* 0x000fe200078e0256 */
[----:B------:R-:W-:Y:S01]  /*8350*/  ULDC.64 UR10, c[0x0][UR16+0x218] ;  /* 0x00008600100a7abb */ /* 0x000fe20008000a00 */
[----:B------:R-:W-:Y:S01]  /*8360*/  ULDC.64 UR14, c[0x0][UR16+0x228] ;  /* 0x00008a00100e7abb */ /* 0x000fe20008000a00 */
[----:B------:R-:W-:Y:S01]  /*8370*/  USEL UR40, UR40, URZ, !UP0 ;  /* 0x0000003f28287287 */ /* 0x000fe2000c000000 */
[----:B------:R0:W5:Y:S01]  /*8380*/  @P4 LDG.E R38, desc[UR52][R4.64] ;  /* 0x0000003404264981 */ /* 0x000162000c1e1900 */
[----:B------:R-:W-:Y:S01]  /*8390*/  ULDC.64 UR12, c[0x0][UR16+0x220] ;  /* 0x00008800100c7abb */ /* 0x000fe20008000a00 */
[----:B------:R-:W-:-:S02]  /*83a0*/  UIMAD.WIDE.U32 UR8, UR10, UR44, URZ ;  /* 0x0000002c0a0872a5 */ /* 0x000fc4000f8e003f */
[----:B------:R-:W-:Y:S02]  /*83b0*/  UIMAD.WIDE.U32 UR18, UR14, UR7, URZ ;  /* 0x000000070e1272a5 */ /* 0x000fe4000f8e003f */
[----:B------:R-:W-:Y:S02]  /*83c0*/  UIMAD UR10, UR11, UR44, URZ ;  /* 0x0000002c0b0a72a4 */ /* 0x000fe4000f8e023f */
[----:B------:R-:W-:Y:S01]  /*83d0*/  UIMAD UR14, UR15, UR7, URZ ;  /* 0x000000070f0e72a4 */ /* 0x000fe2000f8e023f */
[----:B0-----:R-:W-:Y:S01]  /*83e0*/  @P1 IMAD.HI.U32 R4, R11, R6, RZ ;  /* 0x000000060b041227 */ /* 0x001fe200078e00ff */
[----:B------:R-:W-:Y:S02]  /*83f0*/  USEL UR41, UR41, URZ, !UP0 ;  /* 0x0000003f29297287 */ /* 0x000fe4000c000000 */
[----:B------:R-:W-:Y:S01]  /*8400*/  UIMAD UR7, UR13, UR40, URZ ;  /* 0x000000280d0772a4 */ /* 0x000fe2000f8e023f */
[----:B------:R-:W-:Y:S01]  /*8410*/  IMAD.MOV.U32 R7, RZ, RZ, R11 ;  /* 0x000000ffff077224 */ /* 0x000fe200078e000b */
[----:B------:R-:W-:Y:S01]  /*8420*/  UIADD3 UR9, UR9, UR10, URZ ;  /* 0x0000000a09097290 */ /* 0x000fe2000fffe03f */
[----:B----4-:R-:W-:Y:S01]  /*8430*/  @P1 SHF.R.U32.HI R7, RZ, R9, R4 ;  /* 0x00000009ff071219 */ /* 0x010fe20000011604 */
[----:B------:R-:W-:-:S02]  /*8440*/  UIMAD.WIDE.U32 UR10, UR12, UR40, URZ ;  /* 0x000000280c0a72a5 */ /* 0x000fc4000f8e003f */
[----:B------:R-:W-:Y:S02]  /*8450*/  UIMAD UR7, UR12, UR41, UR7 ;  /* 0x000000290c0772a4 */ /* 0x000fe4000f8e0207 */
[----:B------:R-:W-:Y:S01]  /*8460*/  UIADD3 UR14, UR19, UR14, URZ ;  /* 0x0000000e130e7290 */ /* 0x000fe2000fffe03f */
[----:B------:R-:W-:Y:S01]  /*8470*/  IMAD.U32 R4, RZ, RZ, UR18 ;  /* 0x00000012ff047e24 */ /* 0x000fe2000f8e00ff */
[----:B------:R-:W-:Y:S01]  /*8480*/  UIADD3 UR7, UR11, UR7, URZ ;  /* 0x000000070b077290 */ /* 0x000fe2000fffe03f */
[--C-:B------:R-:W-:Y:S02]  /*8490*/  IMAD.MOV R6, RZ, RZ, -R7.reuse ;  /* 0x000000ffff067224 */ /* 0x100fe400078e0a07 */
[----:B------:R-:W-:Y:S01]  /*84a0*/  IMAD.U32 R5, RZ, RZ, UR19 ;  /* 0x00000013ff057e24 */ /* 0x000fe2000f8e00ff */
[----:B------:R-:W-:Y:S01]  /*84b0*/  SHF.R.S32.HI R5, RZ, 0x1f, R7 ;  /* 0x0000001fff057819 */ /* 0x000fe20000011407 */
[----:B------:R-:W-:Y:S02]  /*84c0*/  IMAD R9, R81, R6, R11 ;  /* 0x0000000651097224 */ /* 0x000fe400078e020b */
[----:B------:R-:W-:-:S03]  /*84d0*/  IMAD.U32 R8, RZ, RZ, UR14 ;  /* 0x0000000eff087e24 */ /* 0x000fc6000f8e00ff */
[----:B------:R-:W-:Y:S01]  /*84e0*/  SHF.R.S32.HI R6, RZ, 0x1f, R9 ;  /* 0x0000001fff067819 */ /* 0x000fe20000011409 */
[----:B-1----:R-:W-:Y:S01]  /*84f0*/  IMAD.U32 R13, RZ, RZ, UR42 ;  /* 0x0000002aff0d7e24 */ /* 0x002fe2000f8e00ff */
[----:B---3--:R-:W-:-:S13]  /*8500*/  @P0 R2UR UR4, R84 ;  /* 0x00000000540402ca */ /* 0x008fda00000e0000 */
[----:B------:R-:W-:Y:S02]  /*8510*/  UIADD3 UR8, UP0, UP2, UR10, UR8, UR4 ;  /* 0x000000080a087290 */ /* 0x000fe4000fa1e004 */
[----:B------:R-:W-:Y:S01]  /*8520*/  USHF.R.S32.HI UR12, URZ, 0x1f, UR4 ;  /* 0x0000001f3f0c7899 */ /* 0x000fe20008011404 */
[----:B------:R-:W-:Y:S01]  /*8530*/  ULDC.64 UR10, c[0x0][0xba8] ;  /* 0x0002ea00000a7ab9 */ /* 0x000fe20000000a00 */
[----:B------:R-:W-:Y:S02]  /*8540*/  @!UP1 ULDC UR10, c[0x0][0xb50] ;  /* 0x0002d400000a9ab9 */ /* 0x000fe40000000800 */
[----:B------:R-:W-:Y:S01]  /*8550*/  UIADD3.X UR7, UR7, UR9, UR12, UP0, UP2 ;  /* 0x0000000907077290 */ /* 0x000fe200087e440c */
[----:B------:R-:W-:Y:S01]  /*8560*/  IADD3 R4, P2, P3, R7, UR8, R4 ;  /* 0x0000000807047c10 */ /* 0x000fe2000fb5e004 */
[----:B------:R-:W-:Y:S01]  /*8570*/  @!UP1 ULDC UR11, c[0x0][0xb54] ;  /* 0x0002d500000b9ab9 */ /* 0x000fe20000000800 */
[----:B------:R-:W-:Y:S02]  /*8580*/  ULDC.64 UR8, c[0x0][UR16+0x210] ;  /* 0x0000840010087abb */ /* 0x000fe40008000a00 */
[----:B------:R-:W-:Y:S01]  /*8590*/  IMAD R7, R9, UR9, RZ ;  /* 0x0000000909077c24 */ /* 0x000fe2000f8e02ff */
[----:B------:R-:W-:-:S03]  /*85a0*/  IADD3.X R5, R5, UR7, R8, P2, P3 ;  /* 0x0000000705057c10 */ /* 0x000fc600097e6408 */
[----:B------:R-:W-:Y:S02]  /*85b0*/  IMAD R7, R6, UR8, R7 ;  /* 0x0000000806077c24 */ /* 0x000fe4000f8e0207 */
[----:B------:R-:W-:-:S04]  /*85c0*/  IMAD.WIDE.U32 R4, R9, UR8, R4 ;  /* 0x0000000809047c25 */ /* 0x000fc8000f8e0004 */
[----:B------:R-:W-:Y:S01]  /*85d0*/  IMAD.IADD R5, R5, 0x1, R7 ;  /* 0x0000000105057824 */ /* 0x000fe200078e0207 */
[----:B------:R-:W-:-:S04]  /*85e0*/  LEA R8, P2, R4, UR10, 0x2 ;  /* 0x0000000a04087c11 */ /* 0x000fc8000f8410ff */
[----:B------:R-:W-:Y:S01]  /*85f0*/  LEA.HI.X R10, R4, UR11, R5, 0x2, P2 ;  /* 0x0000000b040a7c11 */ /* 0x000fe200090f1405 */
[----:B--2---:R-:W-:Y:S08]  /*8600*/  @P4 BRA `(.L_x_182) ;  /* 0x0000000000104947 */ /* 0x004ff00003800000 */
[----:B------:R-:W-:Y:S05]  /*8610*/  @!P0 BRA `(.L_x_182) ;  /* 0x00000000000c8947 */ /* 0x000fea0003800000 */
[----:B------:R-:W2:Y:S04]  /*8620*/  LDG.E R5, desc[UR52][R78.64] ;  /* 0x000000344e057981 */ /* 0x000ea8000c1e1900 */
[----:B-----5:R-:W2:Y:S02]  /*8630*/  LDG.E R38, desc[UR52][R78.64+0x4] ;  /* 0x000004344e267981 */ /* 0x020ea4000c1e1900 */
[----:B--2---:R-:W-:-:S07]  /*8640*/  IMAD.IADD R38, R38, 0x1, -R5 ;  /* 0x0000000126267824 */ /* 0x004fce00078e0a05 */
.L_x_182:
[----:B------:R-:W2:Y:S01]  /*8650*/  LDL R12, [R1+0x2c] ;  /* 0x00002c00010c7983 */ /* 0x000ea20000100800 */
[----:B------:R-:W0:Y:S03]  /*8660*/  S2R R4, SR_TID.X ;  /* 0x0000000000047919 */ /* 0x000e260000002100 */
[----:B------:R-:W-:Y:S04]  /*8670*/  SHFL.IDX PT, R5, R10, RZ, 0x1c1f ;  /* 0x001c1fff0a057589 */ /* 0x000fe800000e0000 */
[----:B------:R-:W-:Y:S04]  /*8680*/  SHFL.IDX PT, R6, R8, 0x1, 0x1c1f ;  /* 0x003c1f0008067f89 */ /* 0x000fe800000e0000 */
[----:B------:R-:W-:Y:S01]  /*8690*/  SHFL.IDX PT, R7, R10, 0x1, 0x1c1f ;  /* 0x003c1f000a077f89 */ /* 0x000fe200000e0000 */
[----:B0-----:R-:W-:-:S05]  /*86a0*/  VIADD R14, R4, 0xffffff80 ;  /* 0xffffff80040e7836 */ /* 0x001fca0000000000 */
[----:B------:R-:W-:-:S04]  /*86b0*/  SHF.R.S32.HI R9, RZ, 0x1f, R14 ;  /* 0x0000001fff097819 */ /* 0x000fc8000001140e */
[----:B------:R-:W-:-:S04]  /*86c0*/  LEA.HI R9, R9, R14, RZ, 0x7 ;  /* 0x0000000e09097211 */ /* 0x000fc800078f38ff */
[----:B------:R-:W-:Y:S01]  /*86d0*/  LOP3.LUT R9, R9, 0xffffff80, RZ, 0xc0, !PT ;  /* 0xffffff8009097812 */ /* 0x000fe200078ec0ff */
[----:B------:R-:W0:Y:S04]  /*86e0*/  SHFL.IDX PT, R4, R8, RZ, 0x1c1f ;  /* 0x001c1fff08047589 */ /* 0x000e2800000e0000 */
[----:B------:R-:W-:Y:S02]  /*86f0*/  IMAD.IADD R9, R14, 0x1, -R9 ;  /* 0x000000010e097824 */ /* 0x000fe400078e0a09 */
[----:B-----5:R-:W-:-:S03]  /*8700*/  IMAD R38, R38, R81, RZ ;  /* 0x0000005126267224 */ /* 0x020fc600078e02ff */
[----:B------:R-:W-:Y:S02]  /*8710*/  LOP3.LUT P0, RZ, R9, 0x3, RZ, 0xc0, !PT ;  /* 0x0000000309ff7812 */ /* 0x000fe4000780c0ff */
[----:B------:R-:W-:Y:S01]  /*8720*/  PLOP3.LUT P3, PT, PT, PT, UP1, 0x80, 0x0 ;  /* 0x000000000000781c */ /* 0x000fe20003f6f018 */
[----:B--2---:R-:W-:-:S04]  /*8730*/  IMAD R13, R13, 0xc0, R12 ;  /* 0x000000c00d0d7824 */ /* 0x004fc800078e020c */
[C---:B------:R-:W-:Y:S01]  /*8740*/  VIADD R9, R13.reuse, 0x8 ;  /* 0x000000080d097836 */ /* 0x040fe20000000000 */
[----:B------:R-:W-:-:S04]  /*8750*/  ISETP.GE.OR P2, PT, R13, R38, P0 ;  /* 0x000000260d00720c */ /* 0x000fc80000746670 */
[----:B------:R-:W-:-:S09]  /*8760*/  ISETP.GE.OR P0, PT, R9, R38, P0 ;  /* 0x000000260900720c */ /* 0x000fd20000706670 */
[----:B0-----:R0:W-:Y:S01]  /*8770*/  @!P2 ST.E desc[UR52][R4.64], R0 ;  /* 0x000000000400a985 */ /* 0x0011e2000c101934 */
[----:B------:R-:W-:-:S03]  /*8780*/  ISETP.GE.AND P2, PT, R13, R38, PT ;  /* 0x000000260d00720c */ /* 0x000fc60003f46270 */
[----:B------:R0:W-:Y:S01]  /*8790*/  @!P0 ST.E desc[UR52][R6.64], R3 ;  /* 0x0000000306008985 */ /* 0x0001e2000c101934 */
[----:B------:R-:W-:Y:S01]  /*87a0*/  ISETP.GE.AND P0, PT, R9, R38, PT ;  /* 0x000000260900720c */ /* 0x000fe20003f06270 */
[----:B------:R-:W-:-:S12]  /*87b0*/  @P3 BRA `(.L_x_183) ;  /* 0x0000000800243947 */ /* 0x000fd80003800000 */
[----:B------:R-:W1:Y:S01]  /*87c0*/  S2R R12, SR_TID.X ;  /* 0x00000000000c7919 */ /* 0x000e620000002100 */
[----:B------:R-:W2:Y:S01]  /*87d0*/  @P1 LDC R36, c[0x0][0xbec] ;  /* 0x0002fb00ff241b82 */ /* 0x000ea20000000800 */
[----:B------:R-:W-:Y:S01]  /*87e0*/  ULDC.64 UR10, c[0x0][0xaa0] ;  /* 0x0002a800000a7ab9 */ /* 0x000fe20000000a00 */
[----:B-1----:R-:W-:-:S05]  /*87f0*/  VIADD R79, R12, 0xffffff80 ;  /* 0xffffff800c4f7836 */ /* 0x002fca0000000000 */
[----:B------:R-:W-:-:S04]  /*8800*/  SHF.R.S32.HI R78, RZ, 0x1f, R79 ;  /* 0x0000001fff4e7819 */ /* 0x000fc8000001144f */
[----:B------:R-:W-:-:S04]  /*8810*/  LEA.HI R78, R78, R79, RZ, 0x2 ;  /* 0x0000004f4e4e7211 */ /* 0x000fc800078f10ff */
[----:B------:R-:W-:-:S05]  /*8820*/  SHF.R.S32.HI R78, RZ, 0x2, R78 ;  /* 0x00000002ff4e7819 */ /* 0x000fca000001144e */
[----:B0-----:R-:W-:-:S04]  /*8830*/  IMAD R3, R78, 0x20, R2 ;  /* 0x000000204e037824 */ /* 0x001fc800078e0202 */
[----:B------:R-:W-:-:S03]  /*8840*/  IMAD.WIDE R20, R3, 0x2, R20 ;  /* 0x0000000203147825 */ /* 0x000fc600078e0214 */
[C---:B------:R-:W-:Y:S02]  /*8850*/  IADD3 R9, P0, R20.reuse, 0x1800, RZ ;  /* 0x0000180014097810 */ /* 0x040fe40007f1e0ff */
[C---:B------:R-:W-:Y:S02]  /*8860*/  IADD3 R13, P2, R20.reuse, 0x3000, RZ ;  /* 0x00003000140d7810 */ /* 0x040fe40007f5e0ff */
[C---:B------:R-:W-:Y:S02]  /*8870*/  IADD3 R25, P3, R20.reuse, 0x4800, RZ ;  /* 0x0000480014197810 */ /* 0x040fe40007f7e0ff */
[C---:B------:R-:W-:Y:S02]  /*8880*/  IADD3 R29, P4, R20.reuse, 0x6000, RZ ;  /* 0x00006000141d7810 */ /* 0x040fe40007f9e0ff */
[----:B------:R-:W-:Y:S02]  /*8890*/  LOP3.LUT R5, R20, 0x180, RZ, 0xc0, !PT ;  /* 0x0000018014057812 */ /* 0x000fe400078ec0ff */
[----:B------:R-:W-:-:S02]  /*88a0*/  LOP3.LUT R8, R9, 0x180, RZ, 0xc0, !PT ;  /* 0x0000018009087812 */ /* 0x000fc400078ec0ff */
[----:B------:R-:W-:Y:S02]  /*88b0*/  LOP3.LUT R12, R13, 0x180, RZ, 0xc0, !PT ;  /* 0x000001800d0c7812 */ /* 0x000fe400078ec0ff */
[----:B------:R-:W-:Y:S02]  /*88c0*/  LOP3.LUT R24, R25, 0x180, RZ, 0xc0, !PT ;  /* 0x0000018019187812 */ /* 0x000fe400078ec0ff */
[----:B------:R-:W-:Y:S02]  /*88d0*/  LOP3.LUT R28, R29, 0x180, RZ, 0xc0, !PT ;  /* 0x000001801d1c7812 */ /* 0x000fe400078ec0ff */
[----:B------:R-:W-:Y:S02]  /*88e0*/  SHF.R.U64 R5, R5, 0x3, RZ ;  /* 0x0000000305057819 */ /* 0x000fe400000012ff */
[----:B------:R-:W-:Y:S02]  /*88f0*/  IADD3 R3, P5, R20, 0x7800, RZ ;  /* 0x0000780014037810 */ /* 0x000fe40007fbe0ff */
[----:B------:R-:W-:-:S02]  /*8900*/  SHF.R.S32.HI R37, RZ, 0x1f, R79 ;  /* 0x0000001fff257819 */ /* 0x000fc4000001144f */
[----:B------:R-:W-:Y:S01]  /*8910*/  SHF.R.U64 R8, R8, 0x3, RZ ;  /* 0x0000000308087819 */ /* 0x000fe200000012ff */
[----:B------:R-:W-:Y:S01]  /*8920*/  IMAD.X R33, RZ, RZ, R21, P5 ;  /* 0x000000ffff217224 */ /* 0x000fe200028e0615 */
[----:B------:R-:W-:Y:S02]  /*8930*/  SHF.R.U64 R12, R12, 0x3, RZ ;  /* 0x000000030c0c7819 */ /* 0x000fe400000012ff */
[----:B------:R-:W-:Y:S02]  /*8940*/  SHF.R.U64 R24, R24, 0x3, RZ ;  /* 0x0000000318187819 */ /* 0x000fe400000012ff */
[----:B------:R-:W-:Y:S02]  /*8950*/  SHF.R.U64 R28, R28, 0x3, RZ ;  /* 0x000000031c1c7819 */ /* 0x000fe400000012ff */
[----:B------:R-:W-:Y:S02]  /*8960*/  LOP3.LUT R20, R5, R20, RZ, 0x3c, !PT ;  /* 0x0000001405147212 */ /* 0x000fe400078e3cff */
[----:B------:R-:W-:-:S02]  /*8970*/  LEA.HI R37, R37, R79, RZ, 0x2 ;  /* 0x0000004f25257211 */ /* 0x000fc400078f10ff */
[----:B------:R-:W-:Y:S01]  /*8980*/  LOP3.LUT R8, R8, R9, RZ, 0x3c, !PT ;  /* 0x0000000908087212 */ /* 0x000fe200078e3cff */
[--C-:B------:R-:W-:Y:S01]  /*8990*/  IMAD.X R9, RZ, RZ, R21.reuse, P0 ;  /* 0x000000ffff097224 */ /* 0x100fe200000e0615 */
[----:B------:R-:W-:Y:S01]  /*89a0*/  LOP3.LUT R12, R12, R13, RZ, 0x3c, !PT ;  /* 0x0000000d0c0c7212 */ /* 0x000fe200078e3cff */
[--C-:B------:R-:W-:Y:S01]  /*89b0*/  IMAD.X R13, RZ, RZ, R21.reuse, P2 ;  /* 0x000000ffff0d7224 */ /* 0x100fe200010e0615 */
[----:B------:R-:W-:Y:S01]  /*89c0*/  LOP3.LUT R24, R24, R25, RZ, 0x3c, !PT ;  /* 0x0000001918187212 */ /* 0x000fe200078e3cff */
[--C-:B------:R-:W-:Y:S01]  /*89d0*/  IMAD.X R25, RZ, RZ, R21.reuse, P3 ;  /* 0x000000ffff197224 */ /* 0x100fe200018e0615 */
[----:B------:R-:W-:Y:S01]  /*89e0*/  LOP3.LUT R28, R28, R29, RZ, 0x3c, !PT ;  /* 0x0000001d1c1c7212 */ /* 0x000fe200078e3cff */
[----:B------:R-:W-:Y:S01]  /*89f0*/  IMAD.X R29, RZ, RZ, R21, P4 ;  /* 0x000000ffff1d7224 */ /* 0x000fe200020e0615 */
[----:B------:R0:W5:Y:S01]  /*8a00*/  LD.E.128 R4, desc[UR52][R20.64] ;  /* 0x0000003414047980 */ /* 0x000162000c101d00 */
[----:B------:R-:W-:Y:S02]  /*8a10*/  LOP3.LUT R0, R3, 0x180, RZ, 0xc0, !PT ;  /* 0x0000018003007812 */ /* 0x000fe400078ec0ff */
[----:B------:R-:W-:Y:S01]  /*8a20*/  LOP3.LUT R37, R37, 0xfffffffc, RZ, 0xc0, !PT ;  /* 0xfffffffc25257812 */ /* 0x000fe200078ec0ff */
[----:B------:R-:W-:Y:S01]  /*8a30*/  UIMAD UR7, UR12, UR10, URZ ;  /* 0x0000000a0c0772a4 */ /* 0x000fe2000f8e023f */
[----:B------:R-:W-:Y:S01]  /*8a40*/  SHF.R.U64 R0, R0, 0x3, RZ ;  /* 0x0000000300007819 */ /* 0x000fe200000012ff */
[----:B------:R-:W-:Y:S01]  /*8a50*/  UIMAD.WIDE.U32 UR8, UR4, UR10, URZ ;  /* 0x0000000a040872a5 */ /* 0x000fe2000f8e003f */
[----:B------:R-:W5:Y:S01]  /*8a60*/  LD.E.128 R8, desc[UR52][R8.64] ;  /* 0x0000003408087980 */ /* 0x000f62000c101d00 */
[----:B0-----:R-:W0:Y:S01]  /*8a70*/  @P1 LDC R21, c[0x0][0xbf0] ;  /* 0x0002fc00ff151b82 */ /* 0x001e220000000800 */
[----:B------:R-:W-:Y:S01]  /*8a80*/  IMAD.IADD R37, R79, 0x1, -R37 ;  /* 0x000000014f257824 */ /* 0x000fe200078e0a25 */
[----:B------:R-:W-:Y:S01]  /*8a90*/  LOP3.LUT R32, R0, R3, RZ, 0x3c, !PT ;  /* 0x0000000300207212 */ /* 0x000fe200078e3cff */
[----:B------:R-:W-:Y:S01]  /*8aa0*/  UIMAD UR7, UR4, UR11, UR7 ;  /* 0x0000000b040772a4 */ /* 0x000fe2000f8e0207 */
[----:B------:R-:W5:Y:S01]  /*8ab0*/  LD.E.128 R12, desc[UR52][R12.64] ;  /* 0x000000340c0c7980 */ /* 0x000f62000c101d00 */
[----:B------:R-:W-:Y:S01]  /*8ac0*/  IMAD R0, R37, 0x60, R78 ;  /* 0x0000006025007824 */ /* 0x000fe200078e024e */
[----:B------:R-:W-:Y:S01]  /*8ad0*/  ULDC.64 UR10, c[0x0][0xae8] ;  /* 0x0002ba00000a7ab9 */ /* 0x000fe20000000a00 */
[----:B------:R-:W-:Y:S01]  /*8ae0*/  IMAD.U32 R37, RZ, RZ, UR42 ;  /* 0x0000002aff257e24 */ /* 0x000fe2000f8e00ff */
[----:B------:R-:W-:Y:S01]  /*8af0*/  UIADD3 UR9, UR9, UR7, URZ ;  /* 0x0000000709097290 */ /* 0x000fe2000fffe03f */
[----:B------:R-:W5:Y:S01]  /*8b00*/  LD.E.128 R24, desc[UR52][R24.64] ;  /* 0x0000003418187980 */ /* 0x000f62000c101d00 */
[----:B------:R-:W-:Y:S01]  /*8b10*/  USHF.R.S32.HI UR4, URZ, 0x1f, UR40 ;  /* 0x0000001f3f047899 */ /* 0x000fe20008011428 */
[----:B------:R-:W-:Y:S01]  /*8b20*/  IMAD R37, R37, 0xc0, R0 ;  /* 0x000000c025257824 */ /* 0x000fe200078e0200 */
[----:B------:R-:W-:Y:S01]  /*8b30*/  UIMAD.WIDE.U32 UR8, UR44, UR10, UR8 ;  /* 0x0000000a2c0872a5 */ /* 0x000fe2000f8e0008 */
[----:B------:R-:W5:Y:S01]  /*8b40*/  LD.E.128 R28, desc[UR52][R28.64] ;  /* 0x000000341c1c7980 */ /* 0x000f62000c101d00 */
[----:B------:R-:W-:Y:S01]  /*8b50*/  ULDC.64 UR12, c[0x0][0xaf0] ;  /* 0x0002bc00000c7ab9 */ /* 0x000fe20000000a00 */
[----:B--2---:R-:W-:Y:S01]  /*8b60*/  @P1 IMAD.HI.U32 R0, R37, R36, RZ ;  /* 0x0000002425001227 */ /* 0x004fe200078e00ff */
[----:B------:R-:W-:Y:S01]  /*8b70*/  UIMAD UR4, UR4, UR12, URZ ;  /* 0x0000000c040472a4 */ /* 0x000fe2000f8e023f */
[----:B------:R-:W5:Y:S01]  /*8b80*/  LD.E.128 R32, desc[UR52][R32.64] ;  /* 0x0000003420207980 */ /* 0x000f62000c101d00 */
[----:B------:R-:W-:Y:S01]  /*8b90*/  UIMAD UR9, UR44, UR11, UR9 ;  /* 0x0000000b2c0972a4 */ /* 0x000fe2000f8e0209 */
[----:B------:R-:W-:Y:S01]  /*8ba0*/  IMAD.MOV.U32 R3, RZ, RZ, R37 ;  /* 0x000000ffff037224 */ /* 0x000fe200078e0025 */
[----:B------:R-:W-:Y:S01]  /*8bb0*/  UIMAD UR4, UR40, UR13, UR4 ;  /* 0x0000000d280472a4 */ /* 0x000fe2000f8e0204 */
[----:B------:R-:W-:Y:S01]  /*8bc0*/  @!PT LDS RZ, [RZ] ;  /* 0x00000000fffff984 */ /* 0x000fe20000000800 */
[----:B------:R-:W-:Y:S01]  /*8bd0*/  @!PT LDS RZ, [RZ] ;  /* 0x00000000fffff984 */ /* 0x000fe20000000800 */
[----:B------:R-:W-:Y:S01]  /*8be0*/  @!PT LDS RZ, [RZ] ;  /* 0x00000000fffff984 */ /* 0x000fe20000000800 */
[----:B------:R-:W-:Y:S01]  /*8bf0*/  @!PT LDS RZ, [RZ] ;  /* 0x00000000fffff984 */ /* 0x000fe20000000800 */
[----:B------:R1:W-:Y:S06]  /*8c00*/  MEMBAR.ALL.CTA ;  /* 0x0000000000007992 */ /* 0x0003ec0000008000 */
[----:B-1----:R-:W1:Y:S01]  /*8c10*/  FENCE.VIEW.ASYNC.S ;  /* 0x00000000000073c6 */ /* 0x002e620000000000 */
[----:B------:R-:W-:Y:S01]  /*8c20*/  UIMAD.WIDE.U32 UR40, UR40, UR12, UR8 ;  /* 0x0000000c282872a5 */ /* 0x000fe2000f8e0008 */
[----:B0-----:R-:W-:-:S02]  /*8c30*/  @P1 SHF.R.U32.HI R3, RZ, R21, R0 ;  /* 0x00000015ff031219 */ /* 0x001fc40000011600 */
[----:B------:R-:W-:Y:S01]  /*8c40*/  ULDC.64 UR8, c[0x0][0xae0] ;  /* 0x0002b80000087ab9 */ /* 0x000fe20000000a00 */
[----:B------:R-:W-:Y:S01]  /*8c50*/  UIADD3 UR4, UR41, UR4, URZ ;  /* 0x0000000429047290 */ /* 0x000fe2000fffe03f */
[--C-:B------:R-:W-:Y:S01]  /*8c60*/  SHF.R.S32.HI R0, RZ, 0x1f, R3.reuse ;  /* 0x0000001fff007819 */ /* 0x100fe20000011403 */
[----:B------:R-:W-:Y:S02]  /*8c70*/  IMAD.MOV R36, RZ, RZ, -R3 ;  /* 0x000000ffff247224 */ /* 0x000fe400078e0a03 */
[----:B------:R-:W-:Y:S02]  /*8c80*/  IMAD.U32 R21, RZ, RZ, UR41 ;  /* 0x00000029ff157e24 */ /* 0x000fe4000f8e00ff */
[----:B------:R-:W-:Y:S02]  /*8c90*/  IMAD R0, R0, UR8, RZ ;  /* 0x0000000800007c24 */ /* 0x000fe4000f8e02ff */
[----:B------:R-:W-:Y:S02]  /*8ca0*/  IMAD R81, R81, R36, R37 ;  /* 0x0000002451517224 */ /* 0x000fe400078e0225 */
[----:B------:R-:W-:-:S02]  /*8cb0*/  IMAD.U32 R20, RZ, RZ, UR40 ;  /* 0x00000028ff147e24 */ /* 0x000fc4000f8e00ff */
[----:B------:R-:W-:Y:S02]  /*8cc0*/  IMAD.U32 R21, RZ, RZ, UR4 ;  /* 0x00000004ff157e24 */ /* 0x000fe4000f8e00ff */
[C---:B------:R-:W-:Y:S01]  /*8cd0*/  IMAD R37, R3.reuse, UR9, R0 ;  /* 0x0000000903257c24 */ /* 0x040fe2000f8e0200 */
[----:B------:R-:W-:Y:S01]  /*8ce0*/  SHF.R.S32.HI R0, RZ, 0x1f, R81 ;  /* 0x0000001fff007819 */ /* 0x000fe20000011451 */
[----:B------:R-:W-:Y:S01]  /*8cf0*/  IMAD.WIDE.U32 R20, R3, UR8, R20 ;  /* 0x0000000803147c25 */ /* 0x000fe2000f8e0014 */
[----:B------:R-:W-:-:S03]  /*8d00*/  ULDC.64 UR8, c[0x0][0xad8] ;  /* 0x0002b60000087ab9 */ /* 0x000fc60000000a00 */
[----:B------:R-:W-:Y:S02]  /*8d10*/  IMAD.U32 R45, RZ, RZ, UR42 ;  /* 0x0000002aff2d7e24 */ /* 0x000fe4000f8e00ff */
[----:B------:R-:W-:Y:S02]  /*8d20*/  IMAD.IADD R21, R21, 0x1, R37 ;  /* 0x0000000115157824 */ /* 0x000fe400078e0225 */
[----:B------:R-:W-:Y:S02]  /*8d30*/  IMAD R0, R0, UR8, RZ ;  /* 0x0000000800007c24 */ /* 0x000fe4000f8e02ff */
[----:B------:R-:W-:Y:S02]  /*8d40*/  IMAD R45, R45, 0xc0, R78 ;  /* 0x000000c02d2d7824 */ /* 0x000fe400078e024e */
[C---:B------:R-:W-:Y:S02]  /*8d50*/  IMAD R3, R81.reuse, UR9, R0 ;  /* 0x0000000951037c24 */ /* 0x040fe4000f8e0200 */
[----:B------:R-:W-:Y:S01]  /*8d60*/  IMAD.WIDE.U32 R20, R81, UR8, R20 ;  /* 0x0000000851147c25 */ /* 0x000fe2000f8e0014 */
[----:B------:R-:W-:Y:S01]  /*8d70*/  ISETP.GE.AND P0, PT, R45, R38, PT ;  /* 0x000000262d00720c */ /* 0x000fe20003f06270 */
[----:B------:R-:W-:-:S02]  /*8d80*/  ULDC.64 UR8, c[0x0][0xa80] ;  /* 0x0002a00000087ab9 */ /* 0x000fc40000000a00 */
[----:B------:R-:W-:Y:S01]  /*8d90*/  IMAD.IADD R3, R21, 0x1, R3 ;  /* 0x0000000115037824 */ /* 0x000fe200078e0203 */
[----:B------:R-:W-:Y:S01]  /*8da0*/  LEA R0, P1, R20, UR8, 0x1 ;  /* 0x0000000814007c11 */ /* 0x000fe2000f8208ff */
[----:B------:R-:W-:-:S03]  /*8db0*/  VIADD R80, R80, 0x19c20 ;  /* 0x00019c2050507836 */ /* 0x000fc60000000000 */
[----:B------:R-:W-:Y:S02]  /*8dc0*/  LEA.HI.X R44, R20, UR9, R3, 0x1, P1 ;  /* 0x00000009142c7c11 */ /* 0x000fe400088f0c03 */
[----:B------:R-:W-:Y:S01]  /*8dd0*/  PRMT R80, RZ, 0x654, R80 ;  /* 0x00000654ff507816 */ /* 0x000fe20000000050 */
[----:B-1----:R0:W1:Y:S01]  /*8de0*/  SHFL.IDX PT, R36, R0, RZ, 0x1c1f ;  /* 0x001c1fff00247589 */ /* 0x00206200000e0000 */
[----:B------:R-:W-:Y:S02]  /*8df0*/  BSSY B1, `(.L_x_184) ;  /* 0x0000012000017945 */ /* 0x000fe40003800000 */
[----:B------:R0:W-:Y:S01]  /*8e00*/  SYNCS.ARRIVE.TRANS64.RED.A1T0 RZ, [R80+URZ], RZ ;  /* 0x000000ff50ff79a7 */ /* 0x0001e2000810043f */
[----:B------:R0:W2:Y:S01]  /*8e10*/  SHFL.IDX PT, R37, R44, RZ, 0x1c1f ;  /* 0x001c1fff2c257589 */ /* 0x0000a200000e0000 */
[----:B------:R-:W-:Y:S02]  /*8e20*/  SHF.R.S32.HI R46, RZ, 0x1f, R17 ;  /* 0x0000001fff2e7819 */ /* 0x000fe40000011411 */
[----:B------:R-:W-:Y:S01]  /*8e30*/  SHF.R.S32.HI R47, RZ, 0x1f, R16 ;  /* 0x0000001fff2f7819 */ /* 0x000fe20000011410 */
[----:B------:R-:W-:Y:S06]  /*8e40*/  @P0 BRA `(.L_x_185) ;  /* 0x0000000000300947 */ /* 0x000fec0003800000 */
[----:B------:R-:W-:Y:S02]  /*8e50*/  ULDC UR4, c[0x0][0xac8] ;  /* 0x0002b20000047ab9 */ /* 0x000fe40000000800 */
[----:B------:R-:W-:Y:S02]  /*8e60*/  ISETP.GE.AND P1, PT, R16, UR4, PT ;  /* 0x0000000410007c0c */ /* 0x000fe4000bf26270 */
[----:B------:R-:W-:Y:S02]  /*8e70*/  ISETP.GE.AND P2, PT, R17, UR4, PT ;  /* 0x0000000411007c0c */ /* 0x000fe4000bf46270 */
[----:B------:R-:W-:-:S09]  /*8e80*/  ISETP.GE.AND P0, PT, R2, UR4, PT ;  /* 0x0000000402007c0c */ /* 0x000fd2000bf06270 */
[-C--:B-1----:R-:W-:Y:S02]  /*8e90*/  @!P1 LEA R40, P3, R16, R36.reuse, 0x1 ;  /* 0x0000002410289211 */ /* 0x082fe400078608ff */
[C---:B------:R-:W-:Y:S02]  /*8ea0*/  @!P2 LEA R42, P4, R17.reuse, R36, 0x1 ;  /* 0x00000024112aa211 */ /* 0x040fe400078808ff */
[----:B--2---:R-:W-:Y:S01]  /*8eb0*/  @!P0 IMAD.WIDE R20, R2, 0x2, R36 ;  /* 0x0000000202148825 */ /* 0x004fe200078e0224 */
[-C--:B------:R-:W-:Y:S02]  /*8ec0*/  @!P1 LEA.HI.X R41, R16, R37.reuse, R47, 0x1, P3 ;  /* 0x0000002510299211 */ /* 0x080fe400018f0c2f */
[----:B------:R-:W-:Y:S02]  /*8ed0*/  @!P2 LEA.HI.X R43, R17, R37, R46, 0x1, P4 ;  /* 0x00000025112ba211 */ /* 0x000fe400020f0c2e */
[----:B-----5:R3:W-:Y:S04]  /*8ee0*/  @!P0 ST.E.128 desc[UR52][R20.64], R4 ;  /* 0x0000000414008985 */ /* 0x0207e8000c101d34 */
[----:B------:R3:W-:Y:S04]  /*8ef0*/  @!P1 ST.E.128 desc[UR52][R40.64], R12 ;  /* 0x0000000c28009985 */ /* 0x0007e8000c101d34 */
[----:B------:R3:W-:Y:S02]  /*8f00*/  @!P2 ST.E.128 desc[UR52][R42.64], R28 ;  /* 0x0000001c2a00a985 */ /* 0x0007e4000c101d34 */
.L_x_185:
[----:B------:R-:W-:Y:S05]  /*8f10*/  BSYNC B1 ;  /* 0x0000000000017941 */ /* 0x000fea0003800000 */
.L_x_184:
[----:B------:R-:W-:Y:S01]  /*8f20*/  VIADD R3, R45, 0x60 ;  /* 0x000000602d037836 */ /* 0x000fe20000000000 */
[----:B---3-5:R3:W4:Y:S04]  /*8f30*/  SHFL.IDX PT, R7, R44, 0x1, 0x1c1f ;  /* 0x003c1f002c077f89 */ /* 0x02872800000e0000 */
[----:B------:R-:W-:Y:S01]  /*8f40*/  ISETP.GE.AND P0, PT, R3, R38, PT ;  /* 0x000000260300720c */ /* 0x000fe20003f06270 */
[----:B------:R3:W0:-:S12]  /*8f50*/  SHFL.IDX PT, R6, R0, 0x1, 0x1c1f ;  /* 0x003c1f0000067f89 */ /* 0x00061800000e0000 */
[----:B---3--:R-:W-:Y:S05]  /*8f60*/  @P0 BRA `(.L_x_186) ;  /* 0x0000001400a40947 */ /* 0x008fea0003800000 */
[----:B------:R-:W-:Y:S02]  /*8f70*/  ULDC UR4, c[0x0][0xac8] ;  /* 0x0002b20000047ab9 */ /* 0x000fe40000000800 */
[----:B------:R-:W-:Y:S02]  /*8f80*/  ISETP.GE.AND P2, PT, R16, UR4, PT ;  /* 0x0000000410007c0c */ /* 0x000fe4000bf46270 */
[----:B------:R-:W-:-:S11]  /*8f90*/  ISETP.GE.AND P1, PT, R2, UR4, PT ;  /* 0x0000000402007c0c */ /* 0x000fd6000bf26270 */
[----:B0-----:R-:W-:Y:S02]  /*8fa0*/  @!P2 LEA R12, P0, R16, R6, 0x1 ;  /* 0x00000006100ca211 */ /* 0x001fe400078008ff */
[----:B----4-:R-:W-:Y:S02]  /*8fb0*/  @!P1 IMAD.WIDE R4, R2, 0x2, R6 ;  /* 0x0000000202049825 */ /* 0x010fe400078e0206 */
[----:B------:R-:W-:Y:S02]  /*8fc0*/  @!P2 LEA.HI.X R13, R16, R7, R47, 0x1, P0 ;  /* 0x00000007100da211 */ /* 0x000fe400000f0c2f */
[----:B------:R-:W-:Y:S01]  /*8fd0*/  ISETP.GE.AND P0, PT, R17, UR4, PT ;  /* 0x0000000411007c0c */ /* 0x000fe2000bf06270 */
[----:B------:R0:W-:Y:S04]  /*8fe0*/  @!P1 ST.E.128 desc[UR52][R4.64], R8 ;  /* 0x0000000804009985 */ /* 0x0001e8000c101d34 */
[----:B------:R0:W-:Y:S08]  /*8ff0*/  @!P2 ST.E.128 desc[UR52][R12.64], R24 ;  /* 0x000000180c00a985 */ /* 0x0001f0000c101d34 */
[----:B------:R-:W-:Y:S05]  /*9000*/  @P0 BRA `(.L_x_186) ;  /* 0x00000014007c0947 */ /* 0x000fea0003800000 */
[----:B0-----:R-:W-:-:S04]  /*9010*/  LEA R4, P0, R17, R6, 0x1 ;  /* 0x0000000611047211 */ /* 0x001fc800078008ff */
[----:B------:R-:W-:-:S05]  /*9020*/  LEA.HI.X R5, R17, R7, R46, 0x1, P0 ;  /* 0x0000000711057211 */ /* 0x000fca00000f0c2e */
[----:B------:R0:W-:Y:S01]  /*9030*/  ST.E.128 desc[UR52][R4.64], R32 ;  /* 0x0000002004007985 */ /* 0x0001e2000c101d34 */
[----:B------:R-:W-:Y:S05]  /*9040*/  BRA `(.L_x_186) ;  /* 0x00000014006c7947 */ /* 0x000fea0003800000 */
.L_x_183:
[----:B------:R1:W5:Y:S01]  /*9050*/  LDL R85, [R1+0x4] ;  /* 0x0000040001557983 */ /* 0x0003620000100800 */
[----:B------:R-:W-:Y:S01]  /*9060*/  ULDC.64 UR10, c[0x0][0xb08] ;  /* 0x0002c200000a7ab9 */ /* 0x000fe20000000a00 */
[----:B0-----:R-:W0:Y:S02]  /*9070*/  @P1 LDC R0, c[0x0][0xbec] ;  /* 0x0002fb00ff001b82 */ /* 0x001e240000000800 */
[----:B------:R1:W5:Y:S04]  /*9080*/  LDL R84, [R1+0x28] ;  /* 0x0000280001547983 */ /* 0x0003680000100800 */
[----:B------:R1:W5:Y:S01]  /*9090*/  LDL R83, [R1] ;  /* 0x0000000001537983 */ /* 0x0003620000100800 */
[----:B------:R-:W-:Y:S01]  /*90a0*/  UIMAD UR7, UR12, UR10, URZ ;  /* 0x0000000a0c0772a4 */ /* 0x000fe2000f8e023f */
[----:B------:R-:W2:Y:S01]  /*90b0*/  @P1 LDC R5, c[0x0][0xbf0] ;  /* 0x0002fc00ff051b82 */ /* 0x000ea20000000800 */
[----:B------:R-:W-:Y:S01]  /*90c0*/  UIMAD.WIDE.U32 UR8, UR4, UR10, URZ ;  /* 0x0000000a040872a5 */ /* 0x000fe2000f8e003f */
[----:B------:R-:W-:Y:S01]  /*90d0*/  IMAD.MOV.U32 R3, RZ, RZ, R11 ;  /* 0x000000ffff037224 */ /* 0x000fe200078e000b */
[----:B------:R-:W-:Y:S01]  /*90e0*/  UIMAD UR7, UR4, UR11, UR7 ;  /* 0x0000000b040772a4 */ /* 0x000fe2000f8e0207 */
[----:B------:R-:W-:Y:S01]  /*90f0*/  VIADD R80, R80, 0x19c20 ;  /* 0x00019c2050507836 */ /* 0x000fe20000000000 */
[----:B------:R-:W-:Y:S01]  /*9100*/  USHF.R.S32.HI UR4, URZ, 0x1f, UR40 ;  /* 0x0000001f3f047899 */ /* 0x000fe20008011428 */
[----:B------:R-:W-:Y:S01]  /*9110*/  BSSY B1, `(.L_x_187) ;  /* 0x0000063000017945 */ /* 0x000fe20003800000 */
[----:B------:R-:W-:Y:S01]  /*9120*/  UIADD3 UR9, UR9, UR7, URZ ;  /* 0x0000000709097290 */ /* 0x000fe2000fffe03f */
[----:B------:R-:W-:Y:S01]  /*9130*/  SHF.R.S32.HI R24, RZ, 0x1f, R18 ;  /* 0x0000001fff187819 */ /* 0x000fe20000011412 */
[----:B------:R-:W-:Y:S01]  /*9140*/  ULDC.64 UR10, c[0x0][0xb38] ;  /* 0x0002ce00000a7ab9 */ /* 0x000fe20000000a00 */
[----:B------:R-:W-:Y:S01]  /*9150*/  PRMT R80, RZ, 0x654, R80 ;  /* 0x00000654ff507816 */ /* 0x000fe20000000050 */
[----:B------:R-:W-:Y:S01]  /*9160*/  UIMAD.WIDE.U32 UR8, UR44, UR10, UR8 ;  /* 0x0000000a2c0872a5 */ /* 0x000fe2000f8e0008 */
[----:B------:R-:W-:-:S02]  /*9170*/  SHF.R.S32.HI R25, RZ, 0x1f, R19 ;  /* 0x0000001fff197819 */ /* 0x000fc40000011413 */
[----:B------:R1:W-:Y:S01]  /*9180*/  SYNCS.ARRIVE.TRANS64.RED.A1T0 RZ, [R80+URZ], RZ ;  /* 0x000000ff50ff79a7 */ /* 0x0003e2000810043f */
[----:B------:R-:W-:Y:S01]  /*9190*/  UIMAD UR9, UR44, UR11, UR9 ;  /* 0x0000000b2c0972a4 */ /* 0x000fe2000f8e0209 */
[----:B0-----:R-:W-:Y:S01]  /*91a0*/  @P1 IMAD.HI.U32 R0, R11, R0, RZ ;  /* 0x000000000b001227 */ /* 0x001fe200078e00ff */
[----:B------:R-:W-:Y:S01]  /*91b0*/  SHF.R.S32.HI R26, RZ, 0x1f, R22 ;  /* 0x0000001fff1a7819 */ /* 0x000fe20000011416 */
[----:B------:R-:W-:Y:S01]  /*91c0*/  ULDC.64 UR10, c[0x0][0xb40] ;  /* 0x0002d000000a7ab9 */ /* 0x000fe20000000a00 */
[----:B------:R-:W-:Y:S01]  /*91d0*/  SHF.R.S32.HI R27, RZ, 0x1f, R23 ;  /* 0x0000001fff1b7819 */ /* 0x000fe20000011417 */
[----:B------:R-:W-:Y:S01]  /*91e0*/  UIMAD UR4, UR4, UR10, URZ ;  /* 0x0000000a040472a4 */ /* 0x000fe2000f8e023f */
[----:B------:R-:W-:Y:S02]  /*91f0*/  SHF.R.S32.HI R20, RZ, 0x1f, R152 ;  /* 0x0000001fff147819 */ /* 0x000fe40000011498 */
[----:B------:R-:W-:Y:S01]  /*9200*/  SHF.R.S32.HI R21, RZ, 0x1f, R153 ;  /* 0x0000001fff157819 */ /* 0x000fe20000011499 */
[----:B------:R-:W-:Y:S01]  /*9210*/  UIMAD UR4, UR40, UR11, UR4 ;  /* 0x0000000b280472a4 */ /* 0x000fe2000f8e0204 */
[----:B--2---:R-:W-:Y:S01]  /*9220*/  @P1 SHF.R.U32.HI R3, RZ, R5, R0 ;  /* 0x00000005ff031219 */ /* 0x004fe20000011600 */
[----:B------:R-:W-:Y:S01]  /*9230*/  UIMAD.WIDE.U32 UR40, UR40, UR10, UR8 ;  /* 0x0000000a282872a5 */ /* 0x000fe2000f8e0008 */
[----:B------:R-:W-:-:S02]  /*9240*/  SHF.R.S32.HI R38, RZ, 0x1f, R154 ;  /* 0x0000001fff267819 */ /* 0x000fc4000001149a */
[----:B------:R-:W-:Y:S01]  /*9250*/  ULDC.64 UR10, c[0x0][0xb48] ;  /* 0x0002d200000a7ab9 */ /* 0x000fe20000000a00 */
[----:B------:R-:W-:Y:S01]  /*9260*/  UIADD3 UR9, UR41, UR4, URZ ;  /* 0x0000000429097290 */ /* 0x000fe2000fffe03f */
[--C-:B------:R-:W-:Y:S01]  /*9270*/  SHF.R.S32.HI R0, RZ, 0x1f, R3.reuse ;  /* 0x0000001fff007819 */ /* 0x100fe20000011403 */
[----:B------:R-:W-:Y:S01]  /*9280*/  IMAD.MOV R4, RZ, RZ, -R3 ;  /* 0x000000ffff047224 */ /* 0x000fe200078e0a03 */
[----:B------:R-:W-:Y:S01]  /*9290*/  UMOV UR8, UR40 ;  /* 0x0000002800087c82 */ /* 0x000fe20008000000 */
[----:B------:R-:W-:Y:S01]  /*92a0*/  SHF.R.S32.HI R78, RZ, 0x1f, R155 ;  /* 0x0000001fff4e7819 */ /* 0x000fe2000001149b */
[----:B------:R-:W-:Y:S01]  /*92b0*/  UIMAD.WIDE.U32 UR8, UR43, UR10, UR8 ;  /* 0x0000000a2b0872a5 */ /* 0x000fe2000f8e0008 */
[----:B------:R-:W-:Y:S01]  /*92c0*/  IMAD R81, R81, R4, R11 ;  /* 0x0000000451517224 */ /* 0x000fe200078e020b */
[----:B------:R-:W-:Y:S02]  /*92d0*/  SHF.R.S32.HI R79, RZ, 0x1f, R156 ;  /* 0x0000001fff4f7819 */ /* 0x000fe4000001149c */
[----:B------:R-:W-:Y:S01]  /*92e0*/  UIMAD UR43, UR43, UR11, UR9 ;  /* 0x0000000b2b2b72a4 */ /* 0x000fe2000f8e0209 */
[----:B------:R-:W-:Y:S01]  /*92f0*/  SHF.R.S32.HI R82, RZ, 0x1f, R157 ;  /* 0x0000001fff527819 */ /* 0x000fe2000001149d */
[----:B------:R-:W-:Y:S01]  /*9300*/  IMAD.U32 R5, RZ, RZ, UR9 ;  /* 0x00000009ff057e24 */ /* 0x000fe2000f8e00ff */
[----:B------:R-:W-:Y:S01]  /*9310*/  ULDC.64 UR10, c[0x0][0xb30] ;  /* 0x0002cc00000a7ab9 */ /* 0x000fe20000000a00 */
[----:B------:R-:W-:Y:S01]  /*9320*/  IMAD.U32 R4, RZ, RZ, UR8 ;  /* 0x00000008ff047e24 */ /* 0x000fe2000f8e00ff */
[----:B------:R-:W-:Y:S01]  /*9330*/  ULDC.64 UR8, c[0x0][0xb28] ;  /* 0x0002ca0000087ab9 */ /* 0x000fe20000000a00 */
[----:B------:R-:W-:-:S02]  /*9340*/  IMAD R0, R0, UR10, RZ ;  /* 0x0000000a00007c24 */ /* 0x000fc4000f8e02ff */
[----:B------:R-:W-:Y:S02]  /*9350*/  IMAD.U32 R5, RZ, RZ, UR43 ;  /* 0x0000002bff057e24 */ /* 0x000fe4000f8e00ff */
[C---:B------:R-:W-:Y:S01]  /*9360*/  IMAD R7, R3.reuse, UR11, R0 ;  /* 0x0000000b03077c24 */ /* 0x040fe2000f8e0200 */
[----:B------:R-:W-:Y:S01]  /*9370*/  SHF.R.S32.HI R0, RZ, 0x1f, R81 ;  /* 0x0000001fff007819 */ /* 0x000fe20000011451 */
[----:B------:R-:W-:-:S04]  /*9380*/  IMAD.WIDE.U32 R4, R3, UR10, R4 ;  /* 0x0000000a03047c25 */ /* 0x000fc8000f8e0004 */
[----:B------:R-:W-:Y:S02]  /*9390*/  IMAD R0, R0, UR8, RZ ;  /* 0x0000000800007c24 */ /* 0x000fe4000f8e02ff */
[----:B------:R-:W-:Y:S02]  /*93a0*/  IMAD.IADD R5, R5, 0x1, R7 ;  /* 0x0000000105057824 */ /* 0x000fe400078e0207 */
[C---:B------:R-:W-:Y:S02]  /*93b0*/  IMAD R3, R81.reuse, UR9, R0 ;  /* 0x0000000951037c24 */ /* 0x040fe4000f8e0200 */
[----:B------:R-:W-:Y:S01]  /*93c0*/  IMAD.WIDE.U32 R4, R81, UR8, R4 ;  /* 0x0000000851047c25 */ /* 0x000fe2000f8e0004 */
[----:B------:R-:W-:-:S03]  /*93d0*/  ULDC.64 UR8, c[0x0][0xb00] ;  /* 0x0002c00000087ab9 */ /* 0x000fc60000000a00 */
[----:B------:R-:W-:Y:S01]  /*93e0*/  IMAD.IADD R3, R5, 0x1, R3 ;  /* 0x0000000105037824 */ /* 0x000fe200078e0203 */
[----:B------:R-:W-:-:S04]  /*93f0*/  LEA R0, P1, R4, UR8, 0x2 ;  /* 0x0000000804007c11 */ /* 0x000fc8000f8210ff */
[----:B------:R-:W-:Y:S01]  /*9400*/  LEA.HI.X R3, R4, UR9, R3, 0x2, P1 ;  /* 0x0000000904037c11 */ /* 0x000fe200088f1403 */
[----:B------:R1:W0:Y:S04]  /*9410*/  SHFL.IDX PT, R6, R0, RZ, 0x1c1f ;  /* 0x001c1fff00067589 */ /* 0x00022800000e0000 */
[----:B------:R1:W2:Y:S01]  /*9420*/  SHFL.IDX PT, R7, R3, RZ, 0x1c1f ;  /* 0x001c1fff03077589 */ /* 0x0002a200000e0000 */
[----:B------:R-:W-:Y:S05]  /*9430*/  @P2 BRA `(.L_x_188) ;  /* 0x0000000000c02947 */ /* 0x000fea0003800000 */
[----:B------:R-:W-:Y:S02]  /*9440*/  ULDC UR4, c[0x0][0xac8] ;  /* 0x0002b20000047ab9 */ /* 0x000fe40000000800 */
[----:B-----5:R-:W-:Y:S02]  /*9450*/  ISETP.GE.AND P1, PT, R85, UR4, PT ;  /* 0x0000000455007c0c */ /* 0x020fe4000bf26270 */
[----:B------:R-:W-:Y:S02]  /*9460*/  ISETP.GE.AND P2, PT, R83, UR4, PT ;  /* 0x0000000453007c0c */ /* 0x000fe4000bf46270 */
[----:B------:R-:W-:Y:S02]  /*9470*/  ISETP.GE.AND P5, PT, R157, UR4, PT ;  /* 0x000000049d007c0c */ /* 0x000fe4000bfa6270 */
[----:B------:R-:W-:-:S07]  /*9480*/  ISETP.GE.AND P4, PT, R156, UR4, PT ;  /* 0x000000049c007c0c */ /* 0x000fce000bf86270 */
[----:B0-2---:R-:W-:Y:S02]  /*9490*/  @!P1 IMAD.WIDE R4, R85, 0x4, R6 ;  /* 0x0000000455049825 */ /* 0x005fe400078e0206 */
[----:B------:R-:W-:-:S03]  /*94a0*/  @!P2 LEA R8, P3, R83, R6, 0x2 ;  /* 0x000000065308a211 */ /* 0x000fc600078610ff */
[----:B------:R0:W-:Y:S01]  /*94b0*/  @!P1 ST.E.64 desc[UR52][R4.64], R32 ;  /* 0x0000002004009985 */ /* 0x0001e2000c101b34 */
[----:B------:R-:W-:Y:S02]  /*94c0*/  ISETP.GE.AND P1, PT, R155, UR4, PT ;  /* 0x000000049b007c0c */ /* 0x000fe4000bf26270 */
[-C--:B------:R-:W-:Y:S02]  /*94d0*/  @!P2 LEA.HI.X R9, R83, R7.reuse, R84, 0x2, P3 ;  /* 0x000000075309a211 */ /* 0x080fe400018f1454 */
[CC--:B------:R-:W-:Y:S02]  /*94e0*/  @!P5 LEA R10, P3, R157.reuse, R6.reuse, 0x2 ;  /* 0x000000069d0ad211 */ /* 0x0c0fe400078610ff */
[----:B------:R-:W-:Y:S01]  /*94f0*/  @!P4 LEA R12, P6, R156, R6, 0x2 ;  /* 0x000000069c0cc211 */ /* 0x000fe200078c10ff */
[----:B------:R2:W-:Y:S01]  /*9500*/  @!P2 ST.E.64 desc[UR52][R8.64], R34 ;  /* 0x000000220800a985 */ /* 0x0005e2000c101b34 */
[----:B------:R-:W-:Y:S02]  /*9510*/  @!P5 LEA.HI.X R11, R157, R7, R82, 0x2, P3 ;  /* 0x000000079d0bd211 */ /* 0x000fe400018f1452 */
[----:B------:R-:W-:-:S02]  /*9520*/  ISETP.GE.AND P2, PT, R154, UR4, PT ;  /* 0x000000049a007c0c */ /* 0x000fc4000bf46270 */
[----:B------:R-:W-:Y:S01]  /*9530*/  ISETP.GE.AND P3, PT, R153, UR4, PT ;  /* 0x0000000499007c0c */ /* 0x000fe2000bf66270 */
[----:B------:R3:W-:Y:S01]  /*9540*/  @!P5 ST.E.64 desc[UR52][R10.64], R42 ;  /* 0x0000002a0a00d985 */ /* 0x0007e2000c101b34 */
[----:B------:R-:W-:Y:S02]  /*9550*/  @!P4 LEA.HI.X R13, R156, R7, R79, 0x2, P6 ;  /* 0x000000079c0dc211 */ /* 0x000fe400030f144f */
[----:B------:R-:W-:-:S03]  /*9560*/  @!P1 LEA R14, P5, R155, R6, 0x2 ;  /* 0x000000069b0e9211 */ /* 0x000fc600078a10ff */
[----:B------:R4:W-:Y:S01]  /*9570*/  @!P4 ST.E.64 desc[UR52][R12.64], R44 ;  /* 0x0000002c0c00c985 */ /* 0x0009e2000c101b34 */
[-C--:B------:R-:W-:Y:S02]  /*9580*/  @!P1 LEA.HI.X R15, R155, R7.reuse, R78, 0x2, P5 ;  /* 0x000000079b0f9211 */ /* 0x080fe400028f144e */
[----:B------:R-:W-:Y:S02]  /*9590*/  ISETP.GE.AND P4, PT, R152, UR4, PT ;  /* 0x0000000498007c0c */ /* 0x000fe4000bf86270 */
[CC--:B0-----:R-:W-:Y:S01]  /*95a0*/  @!P2 LEA R4, P6, R154.reuse, R6.reuse, 0x2 ;  /* 0x000000069a04a211 */ /* 0x0c1fe200078c10ff */
[----:B------:R0:W-:Y:S01]  /*95b0*/  @!P1 ST.E.64 desc[UR52][R14.64], R50 ;  /* 0x000000320e009985 */ /* 0x0001e2000c101b34 */
[----:B------:R-:W-:Y:S02]  /*95c0*/  ISETP.GE.AND P1, PT, R23, UR4, PT ;  /* 0x0000000417007c0c */ /* 0x000fe4000bf26270 */
[----:B--2---:R-:W-:Y:S02]  /*95d0*/  @!P3 LEA R8, P5, R153, R6, 0x2 ;  /* 0x000000069908b211 */ /* 0x004fe400078a10ff */
[----:B------:R-:W-:-:S02]  /*95e0*/  @!P2 LEA.HI.X R5, R154, R7, R38, 0x2, P6 ;  /* 0x000000079a05a211 */ /* 0x000fc400030f1426 */
[-C--:B------:R-:W-:Y:S02]  /*95f0*/  @!P3 LEA.HI.X R9, R153, R7.reuse, R21, 0x2, P5 ;  /* 0x000000079909b211 */ /* 0x080fe400028f1415 */
[----:B------:R-:W-:Y:S01]  /*9600*/  ISETP.GE.AND P5, PT, R22, UR4, PT ;  /* 0x0000000416007c0c */ /* 0x000fe2000bfa6270 */
[----:B------:R2:W-:Y:S01]  /*9610*/  @!P2 ST.E.64 desc[UR52][R4.64], R52 ;  /* 0x000000340400a985 */ /* 0x0005e2000c101b34 */
[----:B---3--:R-:W-:Y:S02]  /*9620*/  @!P4 LEA R10, P2, R152, R6, 0x2 ;  /* 0x00000006980ac211 */ /* 0x008fe400078410ff */
[----:B------:R-:W-:Y:S01]  /*9630*/  ISETP.GE.AND P6, PT, R19, UR4, PT ;  /* 0x0000000413007c0c */ /* 0x000fe2000bfc6270 */
[----:B------:R3:W-:Y:S01]  /*9640*/  @!P3 ST.E.64 desc[UR52][R8.64], R58 ;  /* 0x0000003a0800b985 */ /* 0x0007e2000c101b34 */
[----:B------:R-:W-:Y:S02]  /*9650*/  ISETP.GE.AND P3, PT, R18, UR4, PT ;  /* 0x0000000412007c0c */ /* 0x000fe4000bf66270 */
[----:B------:R-:W-:-:S02]  /*9660*/  @!P4 LEA.HI.X R11, R152, R7, R20, 0x2, P2 ;  /* 0x00000007980bc211 */ /* 0x000fc400010f1414 */
[----:B----4-:R-:W-:-:S03]  /*9670*/  @!P1 LEA R12, P2, R23, R6, 0x2 ;  /* 0x00000006170c9211 */ /* 0x010fc600078410ff */
[----:B------:R3:W-:Y:S01]  /*9680*/  @!P4 ST.E.64 desc[UR52][R10.64], R60 ;  /* 0x0000003c0a00c985 */ /* 0x0007e2000c101b34 */
[----:B------:R-:W-:Y:S02]  /*9690*/  @!P1 LEA.HI.X R13, R23, R7, R27, 0x2, P2 ;  /* 0x00000007170d9211 */ /* 0x000fe400010f141b */
[----:B0-----:R-:W-:-:S03]  /*96a0*/  @!P5 LEA R14, P2, R22, R6, 0x2 ;  /* 0x00000006160ed211 */ /* 0x001fc600078410ff */
[----:B------:R3:W-:Y:S01]  /*96b0*/  @!P1 ST.E.64 desc[UR52][R12.64], R66 ;  /* 0x000000420c009985 */ /* 0x0007e2000c101b34 */
[CC--:B--2---:R-:W-:Y:S02]  /*96c0*/  @!P6 LEA R4, P1, R19.reuse, R6.reuse, 0x2 ;  /* 0x000000061304e211 */ /* 0x0c4fe400078210ff */
[----:B------:R-:W-:Y:S02]  /*96d0*/  @!P3 LEA R6, P4, R18, R6, 0x2 ;  /* 0x000000061206b211 */ /* 0x000fe400078810ff */
[-C--:B------:R-:W-:Y:S02]  /*96e0*/  @!P5 LEA.HI.X R15, R22, R7.reuse, R26, 0x2, P2 ;  /* 0x00000007160fd211 */ /* 0x080fe400010f141a */
[-C--:B------:R-:W-:Y:S02]  /*96f0*/  @!P6 LEA.HI.X R5, R19, R7.reuse, R25, 0x2, P1 ;  /* 0x000000071305e211 */ /* 0x080fe400008f1419 */
[----:B------:R-:W-:Y:S01]  /*9700*/  @!P3 LEA.HI.X R7, R18, R7, R24, 0x2, P4 ;  /* 0x000000071207b211 */ /* 0x000fe200020f1418 */
[----:B------:R3:W-:Y:S04]  /*9710*/  @!P5 ST.E.64 desc[UR52][R14.64], R68 ;  /* 0x000000440e00d985 */ /* 0x0007e8000c101b34 */
[----:B------:R3:W-:Y:S04]  /*9720*/  @!P6 ST.E.64 desc[UR52][R4.64], R74 ;  /* 0x0000004a0400e985 */ /* 0x0007e8000c101b34 */
[----:B------:R3:W-:Y:S02]  /*9730*/  @!P3 ST.E.64 desc[UR52][R6.64], R76 ;  /* 0x0000004c0600b985 */ /* 0x0007e4000c101b34 */
.L_x_188:
[----:B------:R-:W-:Y:S05]  /*9740*/  BSYNC B1 ;  /* 0x0000000000017941 */ /* 0x000fea0003800000 */
.L_x_187:
[----:B--23--:R2:W3:Y:S04]  /*9750*/  SHFL.IDX PT, R7, R3, 0x1, 0x1c1f ;  /* 0x003c1f0003077f89 */ /* 0x00c4e800000e0000 */
[----:B0-----:R2:W0:Y:S01]  /*9760*/  SHFL.IDX PT, R6, R0, 0x1, 0x1c1f ;  /* 0x003c1f0000067f89 */ /* 0x00142200000e0000 */
[----:B------:R-:W-:Y:S05]  /*9770*/  @P0 BRA `(.L_x_186) ;  /* 0x0000000c00a00947 */ /* 0x000fea0003800000 */
[----:B------:R-:W-:Y:S02]  /*9780*/  ULDC UR4, c[0x0][0xac8] ;  /* 0x0002b20000047ab9 */ /* 0x000fe40000000800 */
[----:B-----5:R-:W-:Y:S02]  /*9790*/  ISETP.GE.AND P5, PT, R83, UR4, PT ;  /* 0x0000000453007c0c */ /* 0x020fe4000bfa6270 */
[----:B------:R-:W-:Y:S02]  /*97a0*/  ISETP.GE.AND P1, PT, R85, UR4, PT ;  /* 0x0000000455007c0c */ /* 0x000fe4000bf26270 */
[----:B------:R-:W-:Y:S02]  /*97b0*/  ISETP.GE.AND P2, PT, R157, UR4, PT ;  /* 0x000000049d007c0c */ /* 0x000fe4000bf46270 */
[----:B------:R-:W-:Y:S02]  /*97c0*/  ISETP.GE.AND P4, PT, R156, UR4, PT ;  /* 0x000000049c007c0c */ /* 0x000fe4000bf86270 */
[----:B------:R-:W-:-:S05]  /*97d0*/  ISETP.GE.AND P3, PT, R155, UR4, PT ;  /* 0x000000049b007c0c */ /* 0x000fca000bf66270 */
[-C--:B0-----:R-:W-:Y:S02]  /*97e0*/  @!P5 LEA R8, P0, R83, R6.reuse, 0x2 ;  /* 0x000000065308d211 */ /* 0x081fe400078010ff */
[----:B---3--:R-:W-:Y:S02]  /*97f0*/  @!P1 IMAD.WIDE R4, R85, 0x4, R6 ;  /* 0x0000000455049825 */ /* 0x008fe400078e0206 */
[----:B------:R-:W-:Y:S02]  /*9800*/  @!P5 LEA.HI.X R9, R83, R7, R84, 0x2, P0 ;  /* 0x000000075309d211 */ /* 0x000fe400000f1454 */
[----:B------:R-:W-:Y:S01]  /*9810*/  ISETP.GE.AND P0, PT, R154, UR4, PT ;  /* 0x000000049a007c0c */ /* 0x000fe2000bf06270 */
[----:B------:R0:W-:Y:S01]  /*9820*/  @!P1 ST.E.64 desc[UR52][R4.64], R36 ;  /* 0x0000002404009985 */ /* 0x0001e2000c101b34 */
[-C--:B------:R-:W-:Y:S02]  /*9830*/  @!P2 LEA R10, P1, R157, R6.reuse, 0x2 ;  /* 0x000000069d0aa211 */ /* 0x080fe400078210ff */
[-C--:B------:R-:W-:Y:S01]  /*9840*/  @!P3 LEA R14, P6, R155, R6.reuse, 0x2 ;  /* 0x000000069b0eb211 */ /* 0x080fe200078c10ff */
[----:B------:R3:W-:Y:S01]  /*9850*/  @!P5 ST.E.64 desc[UR52][R8.64], R40 ;  /* 0x000000280800d985 */ /* 0x0007e2000c101b34 */
[----:B------:R-:W-:-:S02]  /*9860*/  @!P4 LEA R12, P5, R156, R6, 0x2 ;  /* 0x000000069c0cc211 */ /* 0x000fc400078a10ff */
[-C--:B------:R-:W-:Y:S02]  /*9870*/  @!P2 LEA.HI.X R11, R157, R7.reuse, R82, 0x2, P1 ;  /* 0x000000079d0ba211 */ /* 0x080fe400008f1452 */
[-C--:B------:R-:W-:Y:S02]  /*9880*/  @!P4 LEA.HI.X R13, R156, R7.reuse, R79, 0x2, P5 ;  /* 0x000000079c0dc211 */ /* 0x080fe400028f144f */
[----:B------:R-:W-:Y:S01]  /*9890*/  ISETP.GE.AND P1, PT, R153, UR4, PT ;  /* 0x0000000499007c0c */ /* 0x000fe2000bf26270 */
[----:B------:R4:W-:Y:S01]  /*98a0*/  @!P2 ST.E.64 desc[UR52][R10.64], R46 ;  /* 0x0000002e0a00a985 */ /* 0x0009e2000c101b34 */
[----:B------:R-:W-:Y:S02]  /*98b0*/  @!P3 LEA.HI.X R15, R155, R7, R78, 0x2, P6 ;  /* 0x000000079b0fb211 */ /* 0x000fe400030f144e */
[----:B------:R-:W-:Y:S01]  /*98c0*/  ISETP.GE.AND P2, PT, R152, UR4, PT ;  /* 0x0000000498007c0c */ /* 0x000fe2000bf46270 */
[----:B------:R1:W-:Y:S01]  /*98d0*/  @!P4 ST.E.64 desc[UR52][R12.64], R48 ;  /* 0x000000300c00c985 */ /* 0x0003e2000c101b34 */
[----:B0-----:R-:W-:-:S02]  /*98e0*/  @!P0 LEA R4, P4, R154, R6, 0x2 ;  /* 0x000000069a048211 */ /* 0x001fc400078810ff */
[----:B------:R-:W-:Y:S01]  /*98f0*/  ISETP.GE.AND P5, PT, R23, UR4, PT ;  /* 0x0000000417007c0c */ /* 0x000fe2000bfa6270 */
[----:B------:R0:W-:Y:S01]  /*9900*/  @!P3 ST.E.64 desc[UR52][R14.64], R54 ;  /* 0x000000360e00b985 */ /* 0x0001e2000c101b34 */
[----:B------:R-:W-:Y:S02]  /*9910*/  @!P0 LEA.HI.X R5, R154, R7, R38, 0x2, P4 ;  /* 0x000000079a058211 */ /* 0x000fe400020f1426 */
[----:B------:R-:W-:Y:S02]  /*9920*/  ISETP.GE.AND P4, PT, R22, UR4, PT ;  /* 0x0000000416007c0c */ /* 0x000fe4000bf86270 */
[----:B------:R-:W-:Y:S01]  /*9930*/  ISETP.GE.AND P3, PT, R19, UR4, PT ;  /* 0x0000000413007c0c */ /* 0x000fe2000bf66270 */
[----:B------:R2:W-:Y:S01]  /*9940*/  @!P0 ST.E.64 desc[UR52][R4.64], R56 ;  /* 0x0000003804008985 */ /* 0x0005e2000c101b34 */
[----:B---3--:R-:W-:-:S04]  /*9950*/  @!P1 LEA R8, P6, R153, R6, 0x2 ;  /* 0x0000000699089211 */ /* 0x008fc800078c10ff */
[-C--:B------:R-:W-:Y:S02]  /*9960*/  @!P1 LEA.HI.X R9, R153, R7.reuse, R21, 0x2, P6 ;  /* 0x0000000799099211 */ /* 0x080fe400030f1415 */
[CC--:B----4-:R-:W-:Y:S02]  /*9970*/  @!P2 LEA R10, P6, R152.reuse, R6.reuse, 0x2 ;  /* 0x00000006980aa211 */ /* 0x0d0fe400078c10ff */
[-C--:B-1----:R-:W-:Y:S01]  /*9980*/  @!P5 LEA R12, P0, R23, R6.reuse, 0x2 ;  /* 0x00000006170cd211 */ /* 0x082fe200078010ff */
[----:B------:R2:W-:Y:S01]  /*9990*/  @!P1 ST.E.64 desc[UR52][R8.64], R62 ;  /* 0x0000003e08009985 */ /* 0x0005e2000c101b34 */
[-C--:B------:R-:W-:Y:S02]  /*99a0*/  @!P2 LEA.HI.X R11, R152, R7.reuse, R20, 0x2, P6 ;  /* 0x00000007980ba211 */ /* 0x080fe400030f1414 */
[-C--:B0-----:R-:W-:Y:S02]  /*99b0*/  @!P4 LEA R14, P1, R22, R6.reuse, 0x2 ;  /* 0x00000006160ec211 */ /* 0x081fe400078210ff */
[----:B------:R-:W-:Y:S01]  /*99c0*/  @!P3 LEA R20, P6, R19, R6, 0x2 ;  /* 0x000000061314b211 */ /* 0x000fe200078c10ff */
[----:B------:R2:W-:Y:S01]  /*99d0*/  @!P2 ST.E.64 desc[UR52][R10.64], R64 ;  /* 0x000000400a00a985 */ /* 0x0005e2000c101b34 */
[----:B------:R-:W-:-:S02]  /*99e0*/  @!P5 LEA.HI.X R13, R23, R7, R27, 0x2, P0 ;  /* 0x00000007170dd211 */ /* 0x000fc400000f141b */
[-C--:B------:R-:W-:Y:S02]  /*99f0*/  @!P4 LEA.HI.X R15, R22, R7.reuse, R26, 0x2, P1 ;  /* 0x00000007160fc211 */ /* 0x080fe400008f141a */
[----:B------:R-:W-:Y:S01]  /*9a00*/  @!P3 LEA.HI.X R21, R19, R7, R25, 0x2, P6 ;  /* 0x000000071315b211 */ /* 0x000fe200030f1419 */
[----:B------:R2:W-:Y:S01]  /*9a10*/  @!P5 ST.E.64 desc[UR52][R12.64], R70 ;  /* 0x000000460c00d985 */ /* 0x0005e2000c101b34 */
[----:B------:R-:W-:-:S03]  /*9a20*/  ISETP.GE.AND P0, PT, R18, UR4, PT ;  /* 0x0000000412007c0c */ /* 0x000fc6000bf06270 */
[----:B------:R2:W-:Y:S04]  /*9a30*/  @!P4 ST.E.64 desc[UR52][R14.64], R72 ;  /* 0x000000480e00c985 */ /* 0x0005e8000c101b34 */
[----:B------:R2:W-:Y:S06]  /*9a40*/  @!P3 ST.E.64 desc[UR52][R20.64], R28 ;  /* 0x0000001c1400b985 */ /* 0x0005ec000c101b34 */
[----:B------:R-:W-:Y:S05]  /*9a50*/  @P0 BRA `(.L_x_186) ;  /* 0x0000000800e80947 */ /* 0x000fea0003800000 */
[----:B--2---:R-:W-:-:S04]  /*9a60*/  LEA R4, P0, R18, R6, 0x2 ;  /* 0x0000000612047211 */ /* 0x004fc800078010ff */
[----:B------:R-:W-:-:S05]  /*9a70*/  LEA.HI.X R5, R18, R7, R24, 0x2, P0 ;  /* 0x0000000712057211 */ /* 0x000fca00000f1418 */
[----:B------:R0:W-:Y:S01]  /*9a80*/  ST.E.64 desc[UR52][R4.64], R30 ;  /* 0x0000001e04007985 */ /* 0x0001e2000c101b34 */
[----:B------:R-:W-:Y:S05]  /*9a90*/  BRA `(.L_x_186) ;  /* 0x0000000800d87947 */ /* 0x000fea0003800000 */
.L_x_181:
[----:B------:R-:W-:Y:S02]  /*9aa0*/  ULDC.64 UR8, c[0x0][0xc00] ;  /* 0x0003000000087ab9 */ /* 0x000fe40000000a00 */
[----:B------:R-:W-:-:S04]  /*9ab0*/  UISETP.NE.U32.AND UP0, UPT, UR8, URZ, UPT ;  /* 0x0000003f0800728c */ /* 0x000fc8000bf05070 */
[----:B------:R-:W-:-:S03]  /*9ac0*/  UISETP.NE.AND.EX UP0, UPT, UR9, URZ, UPT, UP0 ;  /* 0x0000003f0900728c */ /* 0x000fc6000bf05300 */
[----:B------:R-:W-:Y:S02]  /*9ad0*/  ULDC.64 UR8, c[0x0][0xc00] ;  /* 0x0003000000087ab9 */ /* 0x000fe40000000a00 */
[----:B------:R-:W-:Y:S01]  /*9ae0*/  UIMAD.WIDE UR8, UR40, 0x4, UR8 ;  /* 0x00000004280878a5 */ /* 0x000fe2000f8e0208 */
[----:B------:R-:W-:-:S05]  /*9af0*/  PLOP3.LUT P1, PT, PT, PT, UP0, 0x80, 0x0 ;  /* 0x000000000000781c */ /* 0x000fca0003f2f008 */
[----:B------:R-:W-:Y:S02]  /*9b00*/  IMAD.U32 R4, RZ, RZ, UR8 ;  /* 0x00000008ff047e24 */ /* 0x000fe4000f8e00ff */
[----:B------:R-:W-:Y:S01]  /*9b10*/  IMAD.U32 R5, RZ, RZ, UR9 ;  /* 0x00000009ff057e24 */ /* 0x000fe2000f8e00ff */
[----:B------:R-:W-:Y:S02]  /*9b20*/  ULDC.64 UR8, c[0x0][0xc08] ;  /* 0x0003020000087ab9 */ /* 0x000fe40000000a00 */
[----:B------:R-:W-:-:S03]  /*9b30*/  UISETP.NE.U32.AND UP1, UPT, UR8, URZ, UPT ;  /* 0x0000003f0800728c */ /* 0x000fc6000bf25070 */
[----:B------:R-:W2:Y:S01]  /*9b40*/  @P1 LDG.E R3, desc[UR52][R4.64] ;  /* 0x0000003404031981 */ /* 0x000ea2000c1e1900 */
[----:B------:R-:W-:Y:S01]  /*9b50*/  UISETP.NE.AND.EX UP1, UPT, UR9, URZ, UPT, UP1 ;  /* 0x0000003f0900728c */ /* 0x000fe2000bf25310 */
[----:B------:R-:W-:Y:S01]  /*9b60*/  ULDC UR4, c[0x0][0xa88] ;  /* 0x0002a20000047ab9 */ /* 0x000fe20000000800 */
[----:B------:R-:W0:Y:S01]  /*9b70*/  S2R R8, SR_TID.X ;  /* 0x0000000000087919 */ /* 0x000e220000002100 */
[----:B------:R-:W-:-:S03]  /*9b80*/  IMAD.U32 R0, RZ, RZ, UR4 ;  /* 0x00000004ff007e24 */ /* 0x000fc6000f8e00ff */
[----:B------:R-:W-:-:S05]  /*9b90*/  PLOP3.LUT P2, PT, PT, PT, UP1, 0x80, 0x0 ;  /* 0x000000000000781c */ /* 0x000fca0003f4f018 */
[----:B------:R-:W-:Y:S02]  /*9ba0*/  @UP1 ULDC.64 UR8, c[0x0][0xc08] ;  /* 0x0003020000081ab9 */ /* 0x000fe40000000a00 */
[----:B------:R-:W-:-:S06]  /*9bb0*/  @UP1 UIMAD.WIDE UR8, UR40, 0x4, UR8 ;  /* 0x00000004280818a5 */ /* 0x000fcc000f8e0208 */
[----:B------:R-:W-:Y:S02]  /*9bc0*/  IMAD.U32 R6, RZ, RZ, UR8 ;  /* 0x00000008ff067e24 */ /* 0x000fe4000f8e00ff */
[----:B------:R-:W-:-:S05]  /*9bd0*/  IMAD.U32 R7, RZ, RZ, UR9 ;  /* 0x00000009ff077e24 */ /* 0x000fca000f8e00ff */
[----:B------:R1:W5:Y:S01]  /*9be0*/  @P2 LDG.E R0, desc[UR52][R6.64] ;  /* 0x0000003406002981 */ /* 0x000362000c1e1900 */
[----:B------:R-:W-:Y:S01]  /*9bf0*/  UMOV UR4, URZ ;  /* 0x0000003f00047c82 */ /* 0x000fe20008000000 */
[----:B0-----:R-:W-:-:S05]  /*9c00*/  VIADD R12, R8, 0xffffff80 ;  /* 0xffffff80080c7836 */ /* 0x001fca0000000000 */
[----:B------:R-:W-:Y:S02]  /*9c10*/  ISETP.GT.AND P0, PT, R12, 0xbf, PT ;  /* 0x000000bf0c00780c */ /* 0x000fe40003f04270 */
[----:B--2---:R-:W-:-:S13]  /*9c20*/  @P1 R2UR UR4, R3 ;  /* 0x00000000030412ca */ /* 0x004fda00000e0000 */
[----:B------:R-:W-:Y:S01]  /*9c30*/  USHF.R.S32.HI UR16, URZ, 0x1f, UR4 ;  /* 0x0000001f3f107899 */ /* 0x000fe20008011404 */
[----:B-1----:R-:W-:Y:S11]  /*9c40*/  @P2 BRA `(.L_x_189) ;  /* 0x0000000000102947 */ /* 0x002ff60003800000 */
[----:B------:R-:W-:Y:S05]  /*9c50*/  @!P1 BRA `(.L_x_189) ;  /* 0x00000000000c9947 */ /* 0x000fea0003800000 */
[----:B------:R-:W2:Y:S04]  /*9c60*/  LDG.E R3, desc[UR52][R4.64] ;  /* 0x0000003404037981 */ /* 0x000ea8000c1e1900 */
[----:B-----5:R-:W2:Y:S02]  /*9c70*/  LDG.E R0, desc[UR52][R4.64+0x4] ;  /* 0x0000043404007981 */ /* 0x020ea4000c1e1900 */
[----:B--2---:R-:W-:-:S07]  /*9c80*/  IMAD.IADD R0, R0, 0x1, -R3 ;  /* 0x0000000100007824 */ /* 0x004fce00078e0a03 */
.L_x_189:
[----:B------:R-:W-:Y:S01]  /*9c90*/  USEL UR40, UR40, URZ, !UP0 ;  /* 0x0000003f28287287 */ /* 0x000fe2000c000000 */
[----:B------:R-:W-:Y:S01]  /*9ca0*/  BSSY B1, `(.L_x_190) ;  /* 0x0000038000017945 */ /* 0x000fe20003800000 */
[----:B------:R-:W-:-:S03]  /*9cb0*/  USEL UR41, UR41, URZ, !UP0 ;  /* 0x0000003f29297287 */ /* 0x000fc6000c000000 */
[----:B------:R-:W-:Y:S09]  /*9cc0*/  @P0 BRA `(.L_x_191) ;  /* 0x0000000000d40947 */ /* 0x000ff20003800000 */
[----:B------:R-:W0:Y:S01]  /*9cd0*/  LDC R9, c[0x0][0xbe8] ;  /* 0x0002fa00ff097b82 */ /* 0x000e220000000800 */
[----:B------:R-:W-:-:S04]  /*9ce0*/  IMAD.U32 R3, RZ, RZ, UR42 ;  /* 0x0000002aff037e24 */ /* 0x000fc8000f8e00ff */
[----:B------:R-:W-:-:S04]  /*9cf0*/  IMAD R3, R3, 0xc0, R8 ;  /* 0x000000c003037824 */ /* 0x000fc800078e0208 */
[----:B------:R-:W-:Y:S02]  /*9d00*/  VIADD R6, R3, 0xffffff80 ;  /* 0xffffff8003067836 */ /* 0x000fe40000000000 */
[----:B0----5:R-:W-:-:S05]  /*9d10*/  IMAD R4, R0, R9, RZ ;  /* 0x0000000900047224 */ /* 0x021fca00078e02ff */
[----:B------:R-:W-:-:S13]  /*9d20*/  ISETP.GE.AND P0, PT, R6, R4, PT ;  /* 0x000000040600720c */ /* 0x000fda0003f06270 */
[----:B------:R-:W-:Y:S05]  /*9d30*/  @P0 BRA `(.L_x_191) ;  /* 0x0000000000b80947 */ /* 0x000fea0003800000 */
[----:B------:R-:W-:Y:S01]  /*9d40*/  ISETP.NE.AND P0, PT, R9, 0x1, PT ;  /* 0x000000010900780c */ /* 0x000fe20003f05270 */
[----:B------:R-:W-:Y:S01]  /*9d50*/  UISETP.GT.AND UP2, UPT, UR45, 0x1, UPT ;  /* 0x000000012d00788c */ /* 0x000fe2000bf44270 */
[----:B------:R-:W-:-:S03]  /*9d60*/  UMOV UR7, 0x9b8 ;  /* 0x000009b800077882 */ /* 0x000fc60000000000 */
[----:B------:R-:W-:Y:S02]  /*9d70*/  USEL UR17, UR7, 0x978, UP2 ;  /* 0x0000097807117887 */ /* 0x000fe40009000000 */
[----:B------:R-:W-:-:S06]  /*9d80*/  USEL UR19, UR43, URZ, UP2 ;  /* 0x0000003f2b137287 */ /* 0x000fcc0009000000 */
[----:B------:R-:W0:Y:S04]  /*9d90*/  @P0 LDC R3, c[0x0][0xbec] ;  /* 0x0002fb00ff030b82 */ /* 0x000e280000000800 */
[----:B------:R-:W-:Y:S01]  /*9da0*/  ULDC.64 UR10, c[0x0][UR17+0x220] ;  /* 0x00008800110a7abb */ /* 0x000fe20008000a00 */
[----:B------:R-:W-:Y:S01]  /*9db0*/  ULDC.64 UR8, c[0x0][UR17+0x218] ;  /* 0x0000860011087abb */ /* 0x000fe20008000a00 */
[----:B------:R-:W-:Y:S01]  /*9dc0*/  ULDC.64 UR12, c[0x0][UR17+0x228] ;  /* 0x00008a00110c7abb */ /* 0x000fe20008000a00 */
[----:B------:R-:W-:Y:S01]  /*9dd0*/  UIMAD UR7, UR11, UR40, URZ ;  /* 0x000000280b0772a4 */ /* 0x000fe2000f8e023f */
[----:B------:R-:W1:Y:S01]  /*9de0*/  @P0 LDC R5, c[0x0][0xbf0] ;  /* 0x0002fc00ff050b82 */ /* 0x000e620000000800 */
[----:B------:R-:W-:Y:S02]  /*9df0*/  UIMAD.WIDE.U32 UR14, UR8, UR44, URZ ;  /* 0x0000002c080e72a5 */ /* 0x000fe4000f8e003f */
[----:B------:R-:W-:-:S02]  /*9e00*/  UIMAD UR18, UR9, UR44, URZ ;  /* 0x0000002c091272a4 */ /* 0x000fc4000f8e023f */
[----:B------:R-:W-:Y:S02]  /*9e10*/  UIMAD.WIDE.U32 UR8, UR10, UR40, URZ ;  /* 0x000000280a0872a5 */ /* 0x000fe4000f8e003f */
[----:B------:R-:W-:Y:S02]  /*9e20*/  UIMAD.WIDE.U32 UR20, UR12, UR19, URZ ;  /* 0x000000130c1472a5 */ /* 0x000fe4000f8e003f */
[----:B------:R-:W-:Y:S02]  /*9e30*/  UIMAD UR12, UR13, UR19, URZ ;  /* 0x000000130d0c72a4 */ /* 0x000fe4000f8e023f */
[----:B------:R-:W-:Y:S02]  /*9e40*/  UIMAD UR7, UR10, UR41, UR7 ;  /* 0x000000290a0772a4 */ /* 0x000fe4000f8e0207 */
[----:B------:R-:W-:Y:S02]  /*9e50*/  UIADD3 UR14, UP0, UP1, UR8, UR14, UR4 ;  /* 0x0000000e080e7290 */ /* 0x000fe4000f91e004 */
[----:B------:R-:W-:Y:S01]  /*9e60*/  UIADD3 UR8, UR12, UR21, URZ ;  /* 0x000000150c087290 */ /* 0x000fe2000fffe03f */
[----:B0-----:R-:W-:Y:S01]  /*9e70*/  @P0 IMAD.HI.U32 R4, R6, R3, RZ ;  /* 0x0000000306040227 */ /* 0x001fe200078e00ff */
[----:B------:R-:W-:-:S02]  /*9e80*/  UIADD3 UR11, UR18, UR15, URZ ;  /* 0x0000000f120b7290 */ /* 0x000fc4000fffe03f */
[----:B------:R-:W-:Y:S01]  /*9e90*/  UIADD3 UR7, UR9, UR7, URZ ;  /* 0x0000000709077290 */ /* 0x000fe2000fffe03f */
[----:B------:R-:W-:Y:S02]  /*9ea0*/  IMAD.MOV.U32 R3, RZ, RZ, R6 ;  /* 0x000000ffff037224 */ /* 0x000fe400078e0006 */
[----:B------:R-:W-:Y:S01]  /*9eb0*/  IMAD.U32 R8, RZ, RZ, UR8 ;  /* 0x00000008ff087e24 */ /* 0x000fe2000f8e00ff */
[----:B------:R-:W-:Y:S01]  /*9ec0*/  UIADD3.X UR7, UR7, UR11, UR16, UP0, UP1 ;  /* 0x0000000b07077290 */ /* 0x000fe200087e2410 */
[----:B-1----:R-:W-:Y:S01]  /*9ed0*/  @P0 SHF.R.U32.HI R3, RZ, R5, R4 ;  /* 0x00000005ff030219 */ /* 0x002fe20000011604 */
[----:B------:R-:W-:Y:S01]  /*9ee0*/  IMAD.U32 R4, RZ, RZ, UR20 ;  /* 0x00000014ff047e24 */ /* 0x000fe2000f8e00ff */
[----:B------:R-:W-:Y:S01]  /*9ef0*/  ULDC.64 UR8, c[0x0][UR17+0x210] ;  /* 0x0000840011087abb */ /* 0x000fe20008000a00 */
[----:B------:R-:W-:Y:S01]  /*9f00*/  IMAD.U32 R5, RZ, RZ, UR21 ;  /* 0x00000015ff057e24 */ /* 0x000fe2000f8e00ff */
[--C-:B------:R-:W-:Y:S01]  /*9f10*/  SHF.R.S32.HI R5, RZ, 0x1f, R3.reuse ;  /* 0x0000001fff057819 */ /* 0x100fe20000011403 */
[----:B------:R-:W-:Y:S01]  /*9f20*/  IMAD.MOV R7, RZ, RZ, -R3 ;  /* 0x000000ffff077224 */ /* 0x000fe200078e0a03 */
[----:B------:R-:W-:Y:S01]  /*9f30*/  IADD3 R4, P0, P1, R3, UR14, R4 ;  /* 0x0000000e03047c10 */ /* 0x000fe2000f91e004 */
[----:B------:R-:W-:Y:S01]  /*9f40*/  ULDC.64 UR10, c[0x0][0xba8] ;  /* 0x0002ea00000a7ab9 */ /* 0x000fe20000000a00 */
[----:B------:R-:W-:Y:S01]  /*9f50*/  @!UP2 ULDC UR10, c[0x0][0xb50] ;  /* 0x0002d400000aaab9 */ /* 0x000fe20000000800 */
[----:B------:R-:W-:Y:S01]  /*9f60*/  IMAD R7, R9, R7, R6 ;  /* 0x0000000709077224 */ /* 0x000fe200078e0206 */
[----:B------:R-:W-:Y:S01]  /*9f70*/  IADD3.X R5, R5, UR7, R8, P0, P1 ;  /* 0x0000000705057c10 */ /* 0x000fe200087e2408 */
[----:B------:R-:W-:-:S02]  /*9f80*/  @!UP2 ULDC UR11, c[0x0][0xb54] ;  /* 0x0002d500000baab9 */ /* 0x000fc40000000800 */
[C---:B------:R-:W-:Y:S01]  /*9f90*/  IMAD R6, R7.reuse, UR9, RZ ;  /* 0x0000000907067c24 */ /* 0x040fe2000f8e02ff */
[----:B------:R-:W-:Y:S01]  /*9fa0*/  SHF.R.S32.HI R3, RZ, 0x1f, R7 ;  /* 0x0000001fff037819 */ /* 0x000fe20000011407 */
[----:B------:R-:W-:-:S04]  /*9fb0*/  IMAD.WIDE.U32 R4, R7, UR8, R4 ;  /* 0x0000000807047c25 */ /* 0x000fc8000f8e0004 */
[----:B------:R-:W-:Y:S01]  /*9fc0*/  IMAD R3, R3, UR8, R6 ;  /* 0x0000000803037c24 */ /* 0x000fe2000f8e0206 */
[----:B------:R-:W-:-:S03]  /*9fd0*/  LEA R6, P0, R4, UR10, 0x2 ;  /* 0x0000000a04067c11 */ /* 0x000fc6000f8010ff */
[----:B------:R-:W-:-:S05]  /*9fe0*/  IMAD.IADD R3, R5, 0x1, R3 ;  /* 0x0000000105037824 */ /* 0x000fca00078e0203 */
[----:B------:R-:W-:Y:S01]  /*9ff0*/  LEA.HI.X R7, R4, UR11, R3, 0x2, P0 ;  /* 0x0000000b04077c11 */ /* 0x000fe200080f1403 */
[----:B------:R-:W-:-:S05]  /*a000*/  IMAD.MOV.U32 R3, RZ, RZ, -0x800000 ;  /* 0xff800000ff037424 */ /* 0x000fca00078e00ff */
[----:B------:R0:W-:Y:S02]  /*a010*/  STG.E desc[UR52][R6.64], R3 ;  /* 0x0000000306007986 */ /* 0x0001e4000c101934 */
.L_x_191:
[----:B------:R-:W-:Y:S05]  /*a020*/  BSYNC B1 ;  /* 0x0000000000017941 */ /* 0x000fea0003800000 */
.L_x_190:
[----:B------:R-:W-:-:S06]  /*a030*/  UISETP.GT.AND UP0, UPT, UR45, 0x1, UPT ;  /* 0x000000012d00788c */ /* 0x000fcc000bf04270 */
[----:B------:R-:W-:-:S13]  /*a040*/  PLOP3.LUT P0, PT, PT, PT, UP0, 0x80, 0x0 ;  /* 0x000000000000781c */ /* 0x000fda0003f0f008 */
[----:B------:R-:W-:Y:S05]  /*a050*/  @P0 BRA `(.L_x_186) ;  /* 0x0000000400680947 */ /* 0x000fea0003800000 */
[----:B------:R-:W1:Y:S01]  /*a060*/  LDC R11, c[0x0][0xbe8] ;  /* 0x0002fa00ff0b7b82 */ /* 0x000e620000000800 */
[--C-:B0-----:R-:W-:Y:S01]  /*a070*/  SHF.R.S32.HI R3, RZ, 0x1f, R12.reuse ;  /* 0x0000001fff037819 */ /* 0x101fe2000001140c */
[----:B------:R-:W-:Y:S01]  /*a080*/  ULDC.64 UR10, c[0x0][0xaa0] ;  /* 0x0002a800000a7ab9 */ /* 0x000fe20000000a00 */
[----:B------:R-:W-:Y:S01]  /*a090*/  SHF.R.S32.HI R10, RZ, 0x1f, R12 ;  /* 0x0000001fff0a7819 */ /* 0x000fe2000001140c */
[----:B------:R-:W-:Y:S01]  /*a0a0*/  UIMAD UR7, UR16, UR10, URZ ;  /* 0x0000000a100772a4 */ /* 0x000fe2000f8e023f */
[-C--:B------:R-:W-:Y:S01]  /*a0b0*/  LEA.HI R3, R3, R12.reuse, RZ, 0x2 ;  /* 0x0000000c03037211 */ /* 0x080fe200078f10ff */
[----:B------:R-:W-:Y:S01]  /*a0c0*/  UIMAD.WIDE.U32 UR8, UR4, UR10, URZ ;  /* 0x0000000a040872a5 */ /* 0x000fe2000f8e003f */
[----:B------:R-:W-:Y:S01]  /*a0d0*/  LEA.HI R10, R10, R12, RZ, 0x2 ;  /* 0x0000000c0a0a7211 */ /* 0x000fe200078f10ff */
[----:B------:R-:W-:Y:S01]  /*a0e0*/  UIMAD UR7, UR4, UR11, UR7 ;  /* 0x0000000b040772a4 */ /* 0x000fe2000f8e0207 */
[----:B------:R-:W-:Y:S01]  /*a0f0*/  LOP3.LUT R3, R3, 0xfffffffc, RZ, 0xc0, !PT ;  /* 0xfffffffc03037812 */ /* 0x000fe200078ec0ff */
[----:B------:R-:W-:Y:S01]  /*a100*/  IMAD.U32 R6, RZ, RZ, UR42 ;  /* 0x0000002aff067e24 */ /* 0x000fe2000f8e00ff */
[----:B------:R-:W-:Y:S01]  /*a110*/  SHF.R.S32.HI R10, RZ, 0x2, R10 ;  /* 0x00000002ff0a7819 */ /* 0x000fe2000001140a */
[----:B------:R-:W-:Y:S01]  /*a120*/  UIADD3 UR9, UR9, UR7, URZ ;  /* 0x0000000709097290 */ /* 0x000fe2000fffe03f */
[----:B------:R-:W-:Y:S01]  /*a130*/  IMAD.U32 R8, RZ, RZ, UR42 ;  /* 0x0000002aff087e24 */ /* 0x000fe2000f8e00ff */
[----:B------:R-:W-:Y:S01]  /*a140*/  ULDC.64 UR10, c[0x0][0xae8] ;  /* 0x0002ba00000a7ab9 */ /* 0x000fe20000000a00 */
[----:B------:R-:W-:Y:S01]  /*a150*/  IMAD.IADD R3, R12, 0x1, -R3 ;  /* 0x000000010c037824 */ /* 0x000fe200078e0a03 */
[----:B------:R-:W-:Y:S01]  /*a160*/  UIMAD.WIDE.U32 UR8, UR44, UR10, UR8 ;  /* 0x0000000a2c0872a5 */ /* 0x000fe2000f8e0008 */
[----:B------:R-:W-:Y:S01]  /*a170*/  BSSY B1, `(.L_x_192) ;  /* 0x0000037000017945 */ /* 0x000fe20003800000 */
[----:B------:R-:W-:Y:S01]  /*a180*/  SHF.R.S32.HI R20, RZ, 0x1f, R17 ;  /* 0x0000001fff147819 */ /* 0x000fe20000011411 */
[----:B------:R-:W-:Y:S01]  /*a190*/  IMAD R3, R3, 0x60, R10 ;  /* 0x0000006003037824 */ /* 0x000fe200078e020a */
[----:B------:R-:W-:Y:S01]  /*a1a0*/  UIMAD UR9, UR44, UR11, UR9 ;  /* 0x0000000b2c0972a4 */ /* 0x000fe2000f8e0209 */
[----:B------:R-:W-:-:S02]  /*a1b0*/  SHF.R.S32.HI R21, RZ, 0x1f, R16 ;  /* 0x0000001fff157819 */ /* 0x000fc40000011410 */
[----:B------:R-:W-:Y:S01]  /*a1c0*/  IMAD R6, R6, 0xc0, R3 ;  /* 0x000000c006067824 */ /* 0x000fe200078e0203 */
[----:B-1----:R-:W-:Y:S01]  /*a1d0*/  ISETP.NE.AND P0, PT, R11, 0x1, PT ;  /* 0x000000010b00780c */ /* 0x002fe20003f05270 */
[----:B------:R-:W-:Y:S02]  /*a1e0*/  ULDC.64 UR10, c[0x0][0xaf0] ;  /* 0x0002bc00000a7ab9 */ /* 0x000fe40000000a00 */
[----:B------:R-:W-:Y:S01]  /*a1f0*/  UIMAD UR41, UR41, UR10, URZ ;  /* 0x0000000a292972a4 */ /* 0x000fe2000f8e023f */
[----:B------:R-:W-:-:S03]  /*a200*/  IMAD.MOV.U32 R3, RZ, RZ, R6 ;  /* 0x000000ffff037224 */ /* 0x000fc600078e0006 */
[----:B------:R-:W-:Y:S02]  /*a210*/  UIMAD UR4, UR40, UR11, UR41 ;  /* 0x0000000b280472a4 */ /* 0x000fe4000f8e0229 */
[----:B------:R-:W-:-:S03]  /*a220*/  UIMAD.WIDE.U32 UR40, UR40, UR10, UR8 ;  /* 0x0000000a282872a5 */ /* 0x000fc6000f8e0008 */
[----:B------:R-:W-:Y:S01]  /*a230*/  ULDC.64 UR8, c[0x0][0xae0] ;  /* 0x0002b80000087ab9 */ /* 0x000fe20000000a00 */
[----:B------:R-:W0:Y:S01]  /*a240*/  @P0 LDC R5, c[0x0][0xbec] ;  /* 0x0002fb00ff050b82 */ /* 0x000e220000000800 */
[----:B------:R-:W-:-:S07]  /*a250*/  UIADD3 UR4, UR41, UR4, URZ ;  /* 0x0000000429047290 */ /* 0x000fce000fffe03f */
[----:B------:R-:W1:Y:S01]  /*a260*/  @P0 LDC R7, c[0x0][0xbf0] ;  /* 0x0002fc00ff070b82 */ /* 0x000e620000000800 */
[----:B0-----:R-:W-:-:S04]  /*a270*/  @P0 IMAD.HI.U32 R4, R6, R5, RZ ;  /* 0x0000000506040227 */ /* 0x001fc800078e00ff */
[----:B------:R-:W-:Y:S02]  /*a280*/  IMAD.U32 R5, RZ, RZ, UR41 ;  /* 0x00000029ff057e24 */ /* 0x000fe4000f8e00ff */
[----:B------:R-:W-:Y:S01]  /*a290*/  IMAD.U32 R5, RZ, RZ, UR4 ;  /* 0x00000004ff057e24 */ /* 0x000fe2000f8e00ff */
[----:B-1----:R-:W-:-:S04]  /*a2a0*/  @P0 SHF.R.U32.HI R3, RZ, R7, R4 ;  /* 0x00000007ff030219 */ /* 0x002fc80000011604 */
[--C-:B------:R-:W-:Y:S01]  /*a2b0*/  SHF.R.S32.HI R4, RZ, 0x1f, R3.reuse ;  /* 0x0000001fff047819 */ /* 0x100fe20000011403 */
[----:B------:R-:W-:-:S04]  /*a2c0*/  IMAD.MOV R7, RZ, RZ, -R3 ;  /* 0x000000ffff077224 */ /* 0x000fc800078e0a03 */
[----:B------:R-:W-:Y:S02]  /*a2d0*/  IMAD R7, R11, R7, R6 ;  /* 0x000000070b077224 */ /* 0x000fe400078e0206 */
[----:B------:R-:W-:Y:S02]  /*a2e0*/  IMAD R6, R4, UR8, RZ ;  /* 0x0000000804067c24 */ /* 0x000fe4000f8e02ff */
[----:B------:R-:W-:Y:S02]  /*a2f0*/  IMAD.U32 R4, RZ, RZ, UR40 ;  /* 0x00000028ff047e24 */ /* 0x000fe4000f8e00ff */
[C---:B------:R-:W-:Y:S01]  /*a300*/  IMAD R9, R3.reuse, UR9, R6 ;  /* 0x0000000903097c24 */ /* 0x040fe2000f8e0206 */
[----:B------:R-:W-:Y:S01]  /*a310*/  SHF.R.S32.HI R6, RZ, 0x1f, R7 ;  /* 0x0000001fff067819 */ /* 0x000fe20000011407 */
[----:B------:R-:W-:Y:S01]  /*a320*/  IMAD.WIDE.U32 R4, R3, UR8, R4 ;  /* 0x0000000803047c25 */ /* 0x000fe2000f8e0004 */
[----:B------:R-:W-:-:S03]  /*a330*/  ULDC.64 UR8, c[0x0][0xad8] ;  /* 0x0002b60000087ab9 */ /* 0x000fc60000000a00 */
[----:B------:R-:W-:Y:S02]  /*a340*/  IMAD R6, R6, UR8, RZ ;  /* 0x0000000806067c24 */ /* 0x000fe4000f8e02ff */
[----:B------:R-:W-:Y:S02]  /*a350*/  IMAD.IADD R5, R5, 0x1, R9 ;  /* 0x0000000105057824 */ /* 0x000fe400078e0209 */
[----:B-----5:R-:W-:Y:S02]  /*a360*/  IMAD R11, R0, R11, RZ ;  /* 0x0000000b000b7224 */ /* 0x020fe400078e02ff */
[----:B------:R-:W-:Y:S02]  /*a370*/  IMAD R0, R8, 0xc0, R10 ;  /* 0x000000c008007824 */ /* 0x000fe400078e020a */
[C---:B------:R-:W-:Y:S02]  /*a380*/  IMAD R3, R7.reuse, UR9, R6 ;  /* 0x0000000907037c24 */ /* 0x040fe4000f8e0206 */
[----:B------:R-:W-:Y:S01]  /*a390*/  IMAD.WIDE.U32 R4, R7, UR8, R4 ;  /* 0x0000000807047c25 */ /* 0x000fe2000f8e0004 */
[----:B------:R-:W-:Y:S01]  /*a3a0*/  ISETP.GE.AND P0, PT, R0, R11, PT ;  /* 0x0000000b0000720c */ /* 0x000fe20003f06270 */
[----:B------:R-:W-:-:S02]  /*a3b0*/  ULDC.64 UR8, c[0x0][0xa80] ;  /* 0x0002a00000087ab9 */ /* 0x000fc40000000a00 */
[----:B------:R-:W-:Y:S01]  /*a3c0*/  IMAD.IADD R3, R5, 0x1, R3 ;  /* 0x0000000105037824 */ /* 0x000fe200078e0203 */
[----:B------:R-:W-:-:S04]  /*a3d0*/  LEA R6, P1, R4, UR8, 0x1 ;  /* 0x0000000804067c11 */ /* 0x000fc8000f8208ff */
[----:B------:R-:W-:Y:S02]  /*a3e0*/  LEA.HI.X R3, R4, UR9, R3, 0x1, P1 ;  /* 0x0000000904037c11 */ /* 0x000fe400088f0c03 */
[----:B------:R0:W1:Y:S04]  /*a3f0*/  SHFL.IDX PT, R4, R6, RZ, 0x1c1f ;  /* 0x001c1fff06047589 */ /* 0x00006800000e0000 */
[----:B------:R0:W2:Y:S01]  /*a400*/  SHFL.IDX PT, R5, R3, RZ, 0x1c1f ;  /* 0x001c1fff03057589 */ /* 0x0000a200000e0000 */
[----:B------:R-:W-:Y:S05]  /*a410*/  @P0 BRA `(.L_x_193) ;  /* 0x0000000000300947 */ /* 0x000fea0003800000 */
        /* <DEDUP_REMOVED lines=9> */
[----:B------:R3:W-:Y:S04]  /*a4b0*/  @!P2 ST.E.128 desc[UR52][R8.64], RZ ;  /* 0x000000ff0800a985 */ /* 0x0007e8000c101d34 */
[----:B------:R3:W-:Y:S04]  /*a4c0*/  @!P3 ST.E.128 desc[UR52][R12.64], RZ ;  /* 0x000000ff0c00b985 */ /* 0x0007e8000c101d34 */
[----:B------:R3:W-:Y:S02]  /*a4d0*/  @!P4 ST.E.128 desc[UR52][R14.64], RZ ;  /* 0x000000ff0e00c985 */ /* 0x0007e4000c101d34 */
.L_x_193:
[----:B------:R-:W-:Y:S05]  /*a4e0*/  BSYNC B1 ;  /* 0x0000000000017941 */ /* 0x000fea0003800000 */
.L_x_192:
[----:B------:R-:W-:Y:S01]  /*a4f0*/  VIADD R0, R0, 0x60 ;  /* 0x0000006000007836 */ /* 0x000fe20000000000 */
[----:B--2---:R2:W4:Y:S04]  /*a500*/  SHFL.IDX PT, R5, R3, 0x1, 0x1c1f ;  /* 0x003c1f0003057f89 */ /* 0x00452800000e0000 */
[----:B------:R-:W-:Y:S01]  /*a510*/  ISETP.GE.AND P0, PT, R0, R11, PT ;  /* 0x0000000b0000720c */ /* 0x000fe20003f06270 */
[----:B-1----:R2:W1:-:S12]  /*a520*/  SHFL.IDX PT, R4, R6, 0x1, 0x1c1f ;  /* 0x003c1f0006047f89 */ /* 0x00245800000e0000 */
[----:B--2---:R-:W-:Y:S05]  /*a530*/  @P0 BRA `(.L_x_186) ;  /* 0x0000000000300947 */ /* 0x004fea0003800000 */
[----:B------:R-:W-:Y:S02]  /*a540*/  ULDC UR4, c[0x0][0xac8] ;  /* 0x0002b20000047ab9 */ /* 0x000fe40000000800 */
[----:B------:R-:W-:Y:S02]  /*a550*/  ISETP.GE.AND P3, PT, R16, UR4, PT ;  /* 0x0000000410007c0c */ /* 0x000fe4000bf66270 */
[----:B------:R-:W-:Y:S02]  /*a560*/  ISETP.GE.AND P4, PT, R17, UR4, PT ;  /* 0x0000000411007c0c */ /* 0x000fe4000bf86270 */
[----:B------:R-:W-:-:S09]  /*a570*/  ISETP.GE.AND P2, PT, R2, UR4, PT ;  /* 0x0000000402007c0c */ /* 0x000fd2000bf46270 */
[-C--:B-1-3--:R-:W-:Y:S02]  /*a580*/  @!P3 LEA R8, P0, R16, R4.reuse, 0x1 ;  /* 0x000000041008b211 */ /* 0x08afe400078008ff */
[C---:B------:R-:W-:Y:S02]  /*a590*/  @!P4 LEA R10, P1, R17.reuse, R4, 0x1 ;  /* 0x00000004110ac211 */ /* 0x040fe400078208ff */
[----:B0---4-:R-:W-:Y:S01]  /*a5a0*/  @!P2 IMAD.WIDE R6, R2, 0x2, R4 ;  /* 0x000000020206a825 */ /* 0x011fe200078e0204 */
[-C--:B------:R-:W-:Y:S02]  /*a5b0*/  @!P3 LEA.HI.X R9, R16, R5.reuse, R21, 0x1, P0 ;  /* 0x000000051009b211 */ /* 0x080fe400000f0c15 */
[----:B------:R-:W-:Y:S02]  /*a5c0*/  @!P4 LEA.HI.X R11, R17, R5, R20, 0x1, P1 ;  /* 0x00000005110bc211 */ /* 0x000fe400008f0c14 */
[----:B------:R2:W-:Y:S04]  /*a5d0*/  @!P2 ST.E.128 desc[UR52][R6.64], RZ ;  /* 0x000000ff0600a985 */ /* 0x0005e8000c101d34 */
[----:B------:R2:W-:Y:S04]  /*a5e0*/  @!P3 ST.E.128 desc[UR52][R8.64], RZ ;  /* 0x000000ff0800b985 */ /* 0x0005e8000c101d34 */
[----:B------:R2:W-:Y:S02]  /*a5f0*/  @!P4 ST.E.128 desc[UR52][R10.64], RZ ;  /* 0x000000ff0a00c985 */ /* 0x0005e4000c101d34 */
.L_x_186:
[----:B------:R-:W-:Y:S05]  /*a600*/  BSYNC B0 ;  /* 0x0000000000007941 */ /* 0x000fea0003800000 */
.L_x_180:
[----:B------:R-:W-:Y:S02]  /*a610*/  ULDC UR4, c[0x0][0xc3c] ;  /* 0x00030f0000047ab9 */ /* 0x000fe40000000800 */
[----:B------:R-:W-:-:S13]  /*a620*/  ISETP.GE.AND P0, PT, R39, UR4, PT ;  /* 0x0000000427007c0c */ /* 0x000fda000bf06270 */
[----:B------:R-:W-:Y:S05]  /*a630*/  @!P0 BRA `(.L_x_194) ;  /* 0xffffff6800208947 */ /* 0x000fea000383ffff */
[----:B------:R-:W-:Y:S05]  /*a640*/  EXIT ;  /* 0x000000000000794d */ /* 0x000fea0003800000 */
.L_x_151:
[----:B------:R-:W-:-:S08]  /*a650*/  NOP ;  /* 0x0000000000007918 */ /* 0x000fd00000000000 */
[----:B------:R-:W0:-:S00]  /*a660*/  USETMAXREG.DEALLOC.CTAPOOL 0x20 ;  /* 0x00000020000079c8 */ /* 0x000e0000080e0500 */
[----:B0-----:R-:W-:Y:S02]  /*a670*/  LOP3.LUT R3, R0, 0x3, RZ, 0xc0, !PT ;  /* 0x0000000300037812 */ /* 0x001fe400078ec0ff */
[----:B------:R-:W-:-:S04]  /*a680*/  LOP3.LUT R28, R28, 0xffffffdf, RZ, 0xc0, !PT ;  /* 0xffffffdf1c1c7812 */ /* 0x000fc800078ec0ff */
[----:B------:R-:W0:Y:S02]  /*a690*/  SHFL.IDX PT, R3, R3, RZ, 0x1f ;  /* 0x00001fff03037589 */ /* 0x000e2400000e0000 */
[----:B0-----:R-:W-:-:S13]  /*a6a0*/  ISETP.NE.AND P0, PT, R3, RZ, PT ;  /* 0x000000ff0300720c */ /* 0x001fda0003f05270 */
[----:B------:R-:W-:Y:S01]  /*a6b0*/  @P0 BAR.SYNC.DEFER_BLOCKING 0x5, 0x200 ;  /* 0x0148000000000b1d */ /* 0x000fe20000010000 */
[----:B------:R-:W-:Y:S02]  /*a6c0*/  @P0 MOV R3, 0x400 ;  /* 0x0000040000030802 */ /* 0x000fe40000000f00 */
[----:B------:R-:W-:Y:S02]  /*a6d0*/  @P0 LOP3.LUT R28, R28, 0x20, RZ, 0xfc, !PT ;  /* 0x000000201c1c0812 */ /* 0x000fe400078efcff */
[----:B------:R-:W-:-:S05]  /*a6e0*/  @P0 LEA R2, R2, R3, 0x18 ;  /* 0x0000000302020211 */ /* 0x000fca00078ec0ff */
[----:B------:R-:W0:Y:S02]  /*a6f0*/  @P0 LDS.128 R24, [R2+0x19cd0] ;  /* 0x019cd00002180984 */ /* 0x000e240000000c00 */
[----:B0-----:R-:W-:Y:S01]  /*a700*/  @P0 R2UR UR40, R27 ;  /* 0x000000001b2802ca */ /* 0x001fe200000e0000 */
[----:B------:R-:W-:Y:S06]  /*a710*/  @P0 BAR.ARV 0x4, 0x200 ;  /* 0x0108000000000b1d */ /* 0x000fec0000002000 */
[----:B------:R-:W-:Y:S08]  /*a720*/  @P0 BRA `(.L_x_195) ;  /* 0x0000000800b40947 */ /* 0x000ff00003800000 */
[----:B------:R-:W0:Y:S01]  /*a730*/  S2R R4, SR_TID.X ;  /* 0x0000000000047919 */ /* 0x000e220000002100 */
[----:B------:R-:W-:Y:S01]  /*a740*/  ULDC UR4, c[0x0][0xc3c] ;  /* 0x00030f0000047ab9 */ /* 0x000fe20000000800 */
[----:B------:R-:W-:Y:S01]  /*a750*/  IMAD.MOV.U32 R6, RZ, RZ, RZ ;  /* 0x000000ffff067224 */ /* 0x000fe200078e00ff */
[----:B------:R-:W1:Y:S01]  /*a760*/  LDC R24, c[0x0][0xc38] ;  /* 0x00030e00ff187b82 */ /* 0x000e620000000800 */
[----:B------:R-:W-:Y:S01]  /*a770*/  IMAD.MOV.U32 R9, RZ, RZ, RZ ;  /* 0x000000ffff097224 */ /* 0x000fe200078e00ff */
[----:B0-----:R-:W-:-:S04]  /*a780*/  LOP3.LUT R7, R4, 0x1f, RZ, 0xc0, !PT ;  /* 0x0000001f04077812 */ /* 0x001fc800078ec0ff */
[----:B------:R-:W-:-:S04]  /*a790*/  ISETP.NE.AND P0, PT, R7, 0x1f, PT ;  /* 0x0000001f0700780c */ /* 0x000fc80003f05270 */
[----:B------:R-:W-:-:S13]  /*a7a0*/  ISETP.GE.OR P1, PT, R7, UR4, !P0 ;  /* 0x0000000407007c0c */ /* 0x000fda000c726670 */
[----:B------:R-:W0:Y:S08]  /*a7b0*/  @!P1 LDC.64 R4, c[0x0][0xc80] ;  /* 0x00032000ff049b82 */ /* 0x000e300000000a00 */
[----:B------:R-:W2:Y:S01]  /*a7c0*/  @!P1 LDC.64 R2, c[0x0][0xc78] ;  /* 0x00031e00ff029b82 */ /* 0x000ea20000000a00 */
[----:B0-----:R-:W-:-:S05]  /*a7d0*/  @!P1 IMAD.WIDE.U32 R4, R7, 0x4, R4 ;  /* 0x0000000407049825 */ /* 0x001fca00078e0004 */
[----:B------:R-:W3:Y:S01]  /*a7e0*/  @!P1 LDG.E R6, desc[UR52][R4.64] ;  /* 0x0000003404069981 */ /* 0x000ee2000c1e1900 */
[----:B--2---:R-:W-:-:S05]  /*a7f0*/  @!P1 IMAD.WIDE.U32 R2, R7, 0x4, R2 ;  /* 0x0000000407029825 */ /* 0x004fca00078e0002 */
[----:B------:R-:W3:Y:S01]  /*a800*/  @!P1 LDG.E R9, desc[UR52][R2.64] ;  /* 0x0000003402099981 */ /* 0x000ee2000c1e1900 */
[C---:B------:R-:W-:Y:S02]  /*a810*/  ISETP.NE.AND P1, PT, R7.reuse, RZ, PT ;  /* 0x000000ff0700720c */ /* 0x040fe40003f25270 */
[C---:B------:R-:W-:Y:S02]  /*a820*/  ISETP.GE.U32.AND P2, PT, R7.reuse, 0x2, PT ;  /* 0x000000020700780c */ /* 0x040fe40003f46070 */
[C---:B------:R-:W-:Y:S02]  /*a830*/  ISETP.GE.U32.AND P3, PT, R7.reuse, 0x4, PT ;  /* 0x000000040700780c */ /* 0x040fe40003f66070 */
[C---:B------:R-:W-:Y:S02]  /*a840*/  ISETP.GE.U32.AND P4, PT, R7.reuse, 0x8, PT ;  /* 0x000000080700780c */ /* 0x040fe40003f86070 */
[----:B------:R-:W-:Y:S01]  /*a850*/  ISETP.GE.U32.AND P5, PT, R7, 0x10, PT ;  /* 0x000000100700780c */ /* 0x000fe20003fa6070 */
[----:B------:R-:W-:Y:S01]  /*a860*/  UMOV UR4, URZ ;  /* 0x0000003f00047c82 */ /* 0x000fe20008000000 */
[----:B---3--:R-:W-:-:S05]  /*a870*/  IMAD R8, R6, R9, RZ ;  /* 0x0000000906087224 */ /* 0x008fca00078e02ff */
[----:B------:R-:W0:Y:S02]  /*a880*/  SHFL.UP PT, R10, R8, 0x1, RZ ;  /* 0x04200000080a7989 */ /* 0x000e2400000e00ff */
[----:B0-----:R-:W-:-:S05]  /*a890*/  SEL R11, R10, RZ, P1 ;  /* 0x000000ff0a0b7207 */ /* 0x001fca0000800000 */
[----:B------:R-:W-:-:S05]  /*a8a0*/  IMAD.IADD R11, R8, 0x1, R11 ;  /* 0x00000001080b7824 */ /* 0x000fca00078e020b */
        /* <DEDUP_REMOVED lines=9> */
[----:B------:R-:W0:Y:S01]  /*a940*/  SHFL.UP PT, R4, R2, 0x10, RZ ;  /* 0x0600000002047989 */ /* 0x000e2200000e00ff */
[----:B------:R-:W2:Y:S01]  /*a950*/  S2R R11, SR_CTAID.X ;  /* 0x00000000000b7919 */ /* 0x000ea20000002500 */
[----:B0-----:R-:W-:-:S05]  /*a960*/  SEL R5, R4, RZ, P5 ;  /* 0x000000ff04057207 */ /* 0x001fca0002800000 */
[----:B------:R-:W-:-:S05]  /*a970*/  IMAD.IADD R5, R2, 0x1, R5 ;  /* 0x0000000102057824 */ /* 0x000fca00078e0205 */
[----:B------:R-:W1:Y:S02]  /*a980*/  SHFL.IDX PT, R13, R5, 0x1f, 0x1f ;  /* 0x03e01f00050d7f89 */ /* 0x000e6400000e0000 */
[----:B-1----:R-:W-:-:S05]  /*a990*/  IMAD R8, R13, R24, RZ ;  /* 0x000000180d087224 */ /* 0x002fca00078e02ff */
[----:B--2---:R-:W-:Y:S01]  /*a9a0*/  ISETP.GT.AND P6, PT, R8, R11, PT ;  /* 0x0000000b0800720c */ /* 0x004fe20003fc4270 */
[----:B------:R-:W-:-:S12]  /*a9b0*/  IMAD.MOV.U32 R3, RZ, RZ, R8 ;  /* 0x000000ffff037224 */ /* 0x000fd800078e0008 */
[----:B------:R-:W-:Y:S05]  /*a9c0*/  @P6 BRA `(.L_x_196) ;  /* 0x0000000000a06947 */ /* 0x000fea0003800000 */
[----:B------:R-:W-:Y:S01]  /*a9d0*/  IMAD.MOV.U32 R8, RZ, RZ, R3 ;  /* 0x000000ffff087224 */ /* 0x000fe200078e0003 */
[----:B------:R-:W-:Y:S01]  /*a9e0*/  UMOV UR4, URZ ;  /* 0x0000003f00047c82 */ /* 0x000fe20008000000 */
[----:B------:R-:W-:-:S05]  /*a9f0*/  ULDC UR5, c[0x0][0xc3c] ;  /* 0x00030f0000057ab9 */ /* 0x000fca0000000800 */
.L_x_198:
[----:B------:R-:W-:-:S04]  /*aa00*/  UIADD3 UR4, UR4, 0x1f, URZ ;  /* 0x0000001f04047890 */ /* 0x000fc8000fffe03f */
[----:B------:R-:W-:-:S06]  /*aa10*/  UISETP.GE.AND UP0, UPT, UR4, UR5, UPT ;  /* 0x000000050400728c */ /* 0x000fcc000bf06270 */
[----:B------:R-:W-:-:S13]  /*aa20*/  PLOP3.LUT P6, PT, PT, PT, UP0, 0x40, 0x0 ;  /* 0x000000000000781c */ /* 0x000fda0003fce808 */
[----:B------:R-:W-:Y:S05]  /*aa30*/  @!P6 BRA `(.L_x_197) ;  /* 0x0000000400c4e947 */ /* 0x000fea0003800000 */
[----:B------:R-:W-:Y:S01]  /*aa40*/  VIADD R9, R7, UR4 ;  /* 0x0000000407097c36 */ /* 0x000fe20008000000 */
[----:B------:R-:W0:Y:S01]  /*aa50*/  LDC R24, c[0x0][0xc38] ;  /* 0x00030e00ff187b82 */ /* 0x000e220000000800 */
[----:B------:R-:W-:-:S03]  /*aa60*/  IMAD.MOV.U32 R6, RZ, RZ, RZ ;  /* 0x000000ffff067224 */ /* 0x000fc600078e00ff */
[----:B------:R-:W-:-:S13]  /*aa70*/  ISETP.GE.OR P6, PT, R9, UR5, !P0 ;  /* 0x0000000509007c0c */ /* 0x000fda000c7c6670 */
[----:B------:R-:W1:Y:S08]  /*aa80*/  @!P6 LDC.64 R4, c[0x0][0xc80] ;  /* 0x00032000ff04eb82 */ /* 0x000e700000000a00 */
[----:B------:R-:W2:Y:S01]  /*aa90*/  @!P6 LDC.64 R2, c[0x0][0xc78] ;  /* 0x00031e00ff02eb82 */ /* 0x000ea20000000a00 */
[----:B-1----:R-:W-:-:S05]  /*aaa0*/  @!P6 IMAD.WIDE R4, R9, 0x4, R4 ;  /* 0x000000040904e825 */ /* 0x002fca00078e0204 */
[----:B------:R-:W3:Y:S01]  /*aab0*/  @!P6 LDG.E R6, desc[UR52][R4.64] ;  /* 0x000000340406e981 */ /* 0x000ee2000c1e1900 */
[----:B--2---:R-:W-:-:S04]  /*aac0*/  @!P6 IMAD.WIDE R2, R9, 0x4, R2 ;  /* 0x000000040902e825 */ /* 0x004fc800078e0202 */
[----:B------:R-:W-:-:S06]  /*aad0*/  IMAD.MOV.U32 R9, RZ, RZ, RZ ;  /* 0x000000ffff097224 */ /* 0x000fcc00078e00ff */
[----:B------:R-:W3:Y:S02]  /*aae0*/  @!P6 LDG.E R9, desc[UR52][R2.64] ;  /* 0x000000340209e981 */ /* 0x000ee4000c1e1900 */
[----:B---3--:R-:W-:-:S05]  /*aaf0*/  IMAD R15, R6, R9, RZ ;  /* 0x00000009060f7224 */ /* 0x008fca00078e02ff */
[----:B------:R-:W1:Y:S02]  /*ab00*/  SHFL.UP PT, R10, R15, 0x1, RZ ;  /* 0x042000000f0a7989 */ /* 0x000e6400000e00ff */
[----:B-1----:R-:W-:-:S05]  /*ab10*/  SEL R10, R10, RZ, P1 ;  /* 0x000000ff0a0a7207 */ /* 0x002fca0000800000 */
[----:B------:R-:W-:-:S05]  /*ab20*/  IMAD.IADD R10, R15, 0x1, R10 ;  /* 0x000000010f0a7824 */ /* 0x000fca00078e020a */
        /* <DEDUP_REMOVED lines=12> */
[----:B------:R-:W0:Y:S02]  /*abf0*/  SHFL.IDX PT, R15, R5, 0x1f, 0x1f ;  /* 0x03e01f00050f7f89 */ /* 0x000e2400000e0000 */
[----:B0-----:R-:W-:-:S04]  /*ac00*/  IMAD R15, R15, R24, RZ ;  /* 0x000000180f0f7224 */ /* 0x001fc800078e02ff */
[----:B------:R-:W-:-:S05]  /*ac10*/  IMAD.IADD R8, R15, 0x1, R8 ;  /* 0x000000010f087824 */ /* 0x000fca00078e0208 */
[----:B------:R-:W-:-:S13]  /*ac20*/  ISETP.GT.AND P6, PT, R8, R11, PT ;  /* 0x0000000b0800720c */ /* 0x000fda0003fc4270 */
[----:B------:R-:W-:Y:S05]  /*ac30*/  @!P6 BRA `(.L_x_198) ;  /* 0xfffffffc0070e947 */ /* 0x000fea000383ffff */
[----:B------:R-:W-:-:S07]  /*ac40*/  IMAD.MOV.U32 R3, RZ, RZ, R15 ;  /* 0x000000ffff037224 */ /* 0x000fce00078e000f */
.L_x_196:
[----:B------:R-:W-:-:S04]  /*ac50*/  IMAD.IADD R10, R8, 0x1, -R3 ;  /* 0x00000001080a7824 */ /* 0x000fc800078e0a03 */
[----:B------:R-:W-:-:S05]  /*ac60*/  IMAD R2, R5, R24, R10 ;  /* 0x0000001805027224 */ /* 0x000fca00078e020a */
[----:B------:R-:W-:-:S13]  /*ac70*/  ISETP.GT.AND P0, PT, R2, R11, PT ;  /* 0x0000000b0200720c */ /* 0x000fda0003f04270 */
[----:B------:R-:W-:Y:S02]  /*ac80*/  VOTEU.ANY UR5, UPT, !P0 ;  /* 0x0000000000057886 */ /* 0x000fe400040e0100 */
[----:B------:R-:W-:Y:S02]  /*ac90*/  UPOPC UR40, UR5 ;  /* 0x00000005002872bf */ /* 0x000fe40008000000 */
[----:B------:R-:W-:-:S04]  /*aca0*/  ISETP.NE.AND P0, PT, RZ, UR5, PT ;  /* 0x00000005ff007c0c */ /* 0x000fc8000bf05270 */
[----:B------:R-:W-:Y:S02]  /*acb0*/  IMAD.U32 R13, RZ, RZ, UR40 ;  /* 0x00000028ff0d7e24 */ /* 0x000fe4000f8e00ff */
[----:B------:R-:W-:-:S03]  /*acc0*/  IMAD.U32 R12, RZ, RZ, UR40 ;  /* 0x00000028ff0c7e24 */ /* 0x000fc6000f8e00ff */
[----:B------:R0:W1:Y:S04]  /*acd0*/  SHFL.IDX PT, R6, R6, R13, 0x1f ;  /* 0x00001f0d06067589 */ /* 0x00006800000e0000 */
[----:B------:R2:W3:Y:S01]  /*ace0*/  SHFL.IDX PT, R9, R9, R12, 0x1f ;  /* 0x00001f0c09097589 */ /* 0x0004e200000e0000 */
[----:B0-----:R-:W-:Y:S01]  /*acf0*/  IMAD.MOV.U32 R13, RZ, RZ, RZ ;  /* 0x000000ffff0d7224 */ /* 0x001fe200078e00ff */
[----:B-1----:R-:W-:-:S04]  /*ad00*/  IABS R4, R6 ;  /* 0x0000000600047213 */ /* 0x002fc80000000000 */
[----:B------:R-:W0:Y:S08]  /*ad10*/  I2F.RP R8, R4 ;  /* 0x0000000400087306 */ /* 0x000e300000209400 */
[----:B0-----:R-:W0:Y:S02]  /*ad20*/  MUFU.RCP R8, R8 ;  /* 0x0000000800087308 */ /* 0x001e240000001000 */
[----:B0-----:R-:W-:-:S06]  /*ad30*/  VIADD R2, R8, 0xffffffe ;  /* 0x0ffffffe08027836 */ /* 0x001fcc0000000000 */
[----:B------:R-:W0:Y:S02]  /*ad40*/  F2I.FTZ.U32.TRUNC.NTZ R3, R2 ;  /* 0x0000000200037305 */ /* 0x000e24000021f000 */
[----:B0-----:R-:W-:Y:S01]  /*ad50*/  IMAD.MOV R14, RZ, RZ, -R3 ;  /* 0x000000ffff0e7224 */ /* 0x001fe200078e0a03 */
[----:B--23--:R-:W-:Y:S06]  /*ad60*/  @!P0 BRA `(.L_x_199) ;  /* 0x00000000000c8947 */ /* 0x00cfec0003800000 */
[----:B------:R-:W-:-:S06]  /*ad70*/  UIADD3 UR5, UR40, -0x1, URZ ;  /* 0xffffffff28057890 */ /* 0x000fcc000fffe03f */
[----:B------:R-:W-:-:S05]  /*ad80*/  IMAD.U32 R8, RZ, RZ, UR5 ;  /* 0x00000005ff087e24 */ /* 0x000fca000f8e00ff */
[----:B------:R0:W1:Y:S02]  /*ad90*/  SHFL.IDX PT, R13, R5, R8, 0x1f ;  /* 0x00001f08050d7589 */ /* 0x00006400000e0000 */
.L_x_199:
[----:B-1----:R-:W-:Y:S01]  /*ada0*/  IMAD R24, R13, R24, R10 ;  /* 0x000000180d187224 */ /* 0x002fe200078e020a */
[----:B------:R-:W-:Y:S01]  /*adb0*/  IABS R2, R9 ;  /* 0x0000000900027213 */ /* 0x000fe20000000000 */
[----:B0-----:R-:W-:Y:S01]  /*adc0*/  IMAD.MOV.U32 R5, RZ, RZ, R14 ;  /* 0x000000ffff057224 */ /* 0x001fe200078e000e */
[----:B------:R-:W-:Y:S01]  /*add0*/  IABS R12, R6 ;  /* 0x00000006000c7213 */ /* 0x000fe20000000000 */
[----:B------:R-:W-:Y:S01]  /*ade0*/  IMAD.IADD R25, R11, 0x1, -R24 ;  /* 0x000000010b197824 */ /* 0x000fe200078e0a18 */
[----:B------:R-:W-:Y:S01]  /*adf0*/  UIADD3 UR40, UR40, UR4, URZ ;  /* 0x0000000428287290 */ /* 0x000fe2000fffe03f */
[----:B------:R-:W-:Y:S02]  /*ae00*/  IMAD R11, R5, R4, RZ ;  /* 0x00000004050b7224 */ /* 0x000fe400078e02ff */
[----:B------:R-:W-:Y:S01]  /*ae10*/  IMAD.MOV.U32 R5, RZ, RZ, R2 ;  /* 0x000000ffff057224 */ /* 0x000fe200078e0002 */
[----:B------:R-:W-:Y:S01]  /*ae20*/  IABS R10, R25 ;  /* 0x00000019000a7213 */ /* 0x000fe20000000000 */
[----:B------:R-:W-:-:S02]  /*ae30*/  IMAD.MOV.U32 R2, RZ, RZ, RZ ;  /* 0x000000ffff027224 */ /* 0x000fc400078e00ff */
[----:B------:R-:W0:Y:S01]  /*ae40*/  I2F.RP R8, R5 ;  /* 0x0000000500087306 */ /* 0x000e220000209400 */
[----:B------:R-:W-:Y:S02]  /*ae50*/  IMAD.MOV R12, RZ, RZ, -R12 ;  /* 0x000000ffff0c7224 */ /* 0x000fe400078e0a0c */
[----:B------:R-:W-:-:S04]  /*ae60*/  IMAD.HI.U32 R2, R3, R11, R2 ;  /* 0x0000000b03027227 */ /* 0x000fc800078e0002 */
[----:B------:R-:W-:Y:S02]  /*ae70*/  IMAD.MOV.U32 R3, RZ, RZ, R10 ;  /* 0x000000ffff037224 */ /* 0x000fe400078e000a */
[----:B------:R-:W-:Y:S02]  /*ae80*/  IMAD.MOV.U32 R10, RZ, RZ, R12 ;  /* 0x000000ffff0a7224 */ /* 0x000fe400078e000c */
[----:B------:R-:W-:-:S04]  /*ae90*/  IMAD.HI.U32 R2, R2, R3, RZ ;  /* 0x0000000302027227 */ /* 0x000fc800078e00ff */
[----:B------:R-:W-:Y:S01]  /*aea0*/  IMAD R3, R2, R10, R3 ;  /* 0x0000000a02037224 */ /* 0x000fe200078e0203 */
[----:B0-----:R-:W0:Y:S04]  /*aeb0*/  MUFU.RCP R8, R8 ;  /* 0x0000000800087308 */ /* 0x001e280000001000 */
[----:B------:R-:W-:-:S13]  /*aec0*/  ISETP.GT.U32.AND P1, PT, R4, R3, PT ;  /* 0x000000030400720c */ /* 0x000fda0003f24070 */
[----:B------:R-:W-:Y:S02]  /*aed0*/  @!P1 IMAD.IADD R3, R3, 0x1, -R4 ;  /* 0x0000000103039824 */ /* 0x000fe400078e0a04 */
[----:B0-----:R-:W-:Y:S02]  /*aee0*/  VIADD R10, R8, 0xffffffe ;  /* 0x0ffffffe080a7836 */ /* 0x001fe40000000000 */
[----:B------:R-:W-:Y:S01]  /*aef0*/  @!P1 VIADD R2, R2, 0x1 ;  /* 0x0000000102029836 */ /* 0x000fe20000000000 */
[----:B------:R-:W-:Y:S02]  /*af00*/  ISETP.GE.U32.AND P0, PT, R3, R4, PT ;  /* 0x000000040300720c */ /* 0x000fe40003f06070 */
[----:B------:R-:W-:Y:S01]  /*af10*/  LOP3.LUT R4, R25, R6, RZ, 0x3c, !PT ;  /* 0x0000000619047212 */ /* 0x000fe200078e3cff */
[----:B------:R0:W1:Y:S01]  /*af20*/  F2I.FTZ.U32.TRUNC.NTZ R3, R10 ;  /* 0x0000000a00037305 */ /* 0x000062000021f000 */
[----:B------:R-:W-:Y:S02]  /*af30*/  ISETP.NE.AND P1, PT, R6, RZ, PT ;  /* 0x000000ff0600720c */ /* 0x000fe40003f25270 */
[----:B------:R-:W-:-:S02]  /*af40*/  ISETP.GE.AND P2, PT, R4, RZ, PT ;  /* 0x000000ff0400720c */ /* 0x000fc40003f46270 */
[----:B0-----:R-:W-:-:S05]  /*af50*/  IABS R10, R9 ;  /* 0x00000009000a7213 */ /* 0x001fca0000000000 */
[----:B------:R-:W-:-:S04]  /*af60*/  @P0 VIADD R2, R2, 0x1 ;  /* 0x0000000102020836 */ /* 0x000fc80000000000 */
[----:B------:R-:W-:Y:S02]  /*af70*/  IMAD.MOV.U32 R8, RZ, RZ, R2 ;  /* 0x000000ffff087224 */ /* 0x000fe400078e0002 */
[----:B-1----:R-:W-:Y:S02]  /*af80*/  IMAD.MOV R2, RZ, RZ, -R3 ;  /* 0x000000ffff027224 */ /* 0x002fe400078e0a03 */
[----:B------:R-:W-:Y:S01]  /*af90*/  @!P2 IMAD.MOV R8, RZ, RZ, -R8 ;  /* 0x000000ffff08a224 */ /* 0x000fe200078e0a08 */
[----:B------:R-:W-:Y:S01]  /*afa0*/  @!P1 LOP3.LUT R8, RZ, R6, RZ, 0x33, !PT ;  /* 0x00000006ff089212 */ /* 0x000fe200078e33ff */
[----:B------:R-:W-:Y:S02]  /*afb0*/  IMAD R11, R2, R5, RZ ;  /* 0x00000005020b7224 */ /* 0x000fe400078e02ff */
[----:B------:R-:W-:Y:S01]  /*afc0*/  IMAD.MOV.U32 R2, RZ, RZ, RZ ;  /* 0x000000ffff027224 */ /* 0x000fe200078e00ff */
[----:B------:R-:W-:Y:S01]  /*afd0*/  IABS R4, R8 ;  /* 0x0000000800047213 */ /* 0x000fe20000000000 */
[----:B------:R-:W-:-:S02]  /*afe0*/  IMAD.MOV R10, RZ, RZ, -R10 ;  /* 0x000000ffff0a7224 */ /* 0x000fc400078e0a0a */
[----:B------:R-:W-:-:S04]  /*aff0*/  IMAD.HI.U32 R2, R3, R11, R2 ;  /* 0x0000000b03027227 */ /* 0x000fc800078e0002 */
[----:B------:R-:W-:Y:S02]  /*b000*/  IMAD.MOV.U32 R3, RZ, RZ, R4 ;  /* 0x000000ffff037224 */ /* 0x000fe400078e0004 */
[----:B------:R-:W-:Y:S02]  /*b010*/  IMAD.MOV.U32 R4, RZ, RZ, R10 ;  /* 0x000000ffff047224 */ /* 0x000fe400078e000a */
[----:B------:R-:W-:-:S04]  /*b020*/  IMAD.HI.U32 R2, R2, R3, RZ ;  /* 0x0000000302027227 */ /* 0x000fc800078e00ff */
[----:B------:R-:W-:Y:S01]  /*b030*/  IMAD R4, R2, R4, R3 ;  /* 0x0000000402047224 */ /* 0x000fe200078e0203 */
[----:B------:R-:W-:Y:S01]  /*b040*/  LOP3.LUT R3, R8, R9, RZ, 0x3c, !PT ;  /* 0x0000000908037212 */ /* 0x000fe200078e3cff */
[----:B------:R-:W-:-:S03]  /*b050*/  IMAD R6, R6, R8, RZ ;  /* 0x0000000806067224 */ /* 0x000fc600078e02ff */
[----:B------:R-:W-:Y:S01]  /*b060*/  ISETP.GT.U32.AND P1, PT, R5, R4, PT ;  /* 0x000000040500720c */ /* 0x000fe20003f24070 */
[----:B------:R-:W-:Y:S01]  /*b070*/  IMAD.IADD R25, R25, 0x1, -R6 ;  /* 0x0000000119197824 */ /* 0x000fe200078e0a06 */
[----:B------:R-:W-:-:S11]  /*b080*/  ISETP.GE.AND P2, PT, R3, RZ, PT ;  /* 0x000000ff0300720c */ /* 0x000fd60003f46270 */
[----:B------:R-:W-:Y:S02]  /*b090*/  @!P1 IMAD.IADD R4, R4, 0x1, -R5 ;  /* 0x0000000104049824 */ /* 0x000fe400078e0a05 */
[----:B------:R-:W-:Y:S01]  /*b0a0*/  @!P1 VIADD R2, R2, 0x1 ;  /* 0x0000000102029836 */ /* 0x000fe20000000000 */
[----:B------:R-:W-:Y:S02]  /*b0b0*/  ISETP.NE.AND P1, PT, R9, RZ, PT ;  /* 0x000000ff0900720c */ /* 0x000fe40003f25270 */
[----:B------:R-:W-:-:S13]  /*b0c0*/  ISETP.GE.U32.AND P0, PT, R4, R5, PT ;  /* 0x000000050400720c */ /* 0x000fda0003f06070 */
[----:B------:R-:W-:-:S04]  /*b0d0*/  @P0 VIADD R2, R2, 0x1 ;  /* 0x0000000102020836 */ /* 0x000fc80000000000 */
[----:B------:R-:W-:Y:S01]  /*b0e0*/  @!P2 IMAD.MOV R2, RZ, RZ, -R2 ;  /* 0x000000ffff02a224 */ /* 0x000fe200078e0a02 */
[----:B------:R-:W-:-:S05]  /*b0f0*/  @!P1 LOP3.LUT R2, RZ, R9, RZ, 0x33, !PT ;  /* 0x00000009ff029212 */ /* 0x000fca00078e33ff */
[----:B------:R-:W-:-:S04]  /*b100*/  IMAD.MOV R26, RZ, RZ, -R2 ;  /* 0x000000ffff1a7224 */ /* 0x000fc800078e0a02 */
[C---:B------:R-:W-:Y:S02]  /*b110*/  IMAD R26, R9.reuse, R26, R8 ;  /* 0x0000001a091a7224 */ /* 0x040fe400078e0208 */
[----:B------:R-:W-:-:S04]  /*b120*/  IMAD R9, R9, 0x1000000, R2 ;  /* 0x0100000009097824 */ /* 0x000fc800078e0202 */
[----:B------:R-:W-:Y:S01]  /*b130*/  IMAD R26, R26, 0x10000, R9 ;  /* 0x000100001a1a7824 */ /* 0x000fe200078e0209 */
[----:B------:R-:W-:Y:S06]  /*b140*/  BRA `(.L_x_200) ;  /* 0x0000000000107947 */ /* 0x000fec0003800000 */
.L_x_197:
[----:B------:R-:W-:Y:S01]  /*b150*/  IMAD.MOV.U32 R24, RZ, RZ, R11 ;  /* 0x000000ffff187224 */ /* 0x000fe200078e000b */
[----:B------:R-:W-:Y:S01]  /*b160*/  ULDC UR40, c[0x0][0xc3c] ;  /* 0x00030f0000287ab9 */ /* 0x000fe20000000800 */
[----:B------:R-:W-:Y:S02]  /*b170*/  IMAD.MOV.U32 R25, RZ, RZ, RZ ;  /* 0x000000ffff197224 */ /* 0x000fe400078e00ff */
[----:B------:R-:W-:-:S07]  /*b180*/  IMAD.MOV.U32 R26, RZ, RZ, RZ ;  /* 0x000000ffff1a7224 */ /* 0x000fce00078e00ff */
.L_x_200:
[----:B------:R-:W-:Y:S01]  /*b190*/  ISETP.NE.AND P0, PT, R7, RZ, PT ;  /* 0x000000ff0700720c */ /* 0x000fe20003f05270 */
[----:B------:R-:W-:-:S12]  /*b1a0*/  IMAD.U32 R27, RZ, RZ, UR40 ;  /* 0x00000028ff1b7e24 */ /* 0x000fd8000f8e00ff */
[----:B------:R-:W0:Y:S01]  /*b1b0*/  @!P0 S2R R3, SR_CgaCtaId ;  /* 0x0000000000038919 */ /* 0x000e220000008800 */
[----:B------:R-:W-:-:S04]  /*b1c0*/  @!P0 MOV R2, 0x400 ;  /* 0x0000040000028802 */ /* 0x000fc80000000f00 */
[----:B0-----:R-:W-:-:S05]  /*b1d0*/  @!P0 LEA R2, R3, R2, 0x18 ;  /* 0x0000000203028211 */ /* 0x001fca00078ec0ff */
[----:B------:R0:W-:Y:S01]  /*b1e0*/  @!P0 STS.128 [R2+0x19cd0], R24 ;  /* 0x019cd01802008388 */ /* 0x0001e20000000c00 */
[----:B------:R-:W-:Y:S06]  /*b1f0*/  BAR.ARV 0x5, 0x200 ;  /* 0x0148000000007b1d */ /* 0x000fec0000002000 */
.L_x_195:
[----:B------:R-:W-:Y:S01]  /*b200*/  ULDC UR4, c[0x0][0xc3c] ;  /* 0x00030f0000047ab9 */ /* 0x000fe20000000800 */
[----:B------:R1:W-:Y:S01]  /*b210*/  STL [R1+0x24], RZ ;  /* 0x000024ff01007387 */ /* 0x0003e20000100800 */
[----:B------:R-:W-:Y:S01]  /*b220*/  UISETP.GE.AND UP0, UPT, UR40, UR4, UPT ;  /* 0x000000042800728c */ /* 0x000fe2000bf06270 */
[----:B------:R-:W-:Y:S02]  /*b230*/  IMAD.MOV.U32 R22, RZ, RZ, 0x1 ;  /* 0x00000001ff167424 */ /* 0x000fe400078e00ff */
[----:B------:R-:W-:-:S03]  /*b240*/  IMAD.MOV.U32 R19, RZ, RZ, RZ ;  /* 0x000000ffff137224 */ /* 0x000fc600078e00ff */
[----:B------:R-:W-:-:S13]  /*b250*/  PLOP3.LUT P0, PT, PT, PT, UP0, 0x80, 0x0 ;  /* 0x000000000000781c */ /* 0x000fda0003f0f008 */
[----:B-1----:R-:W-:Y:S05]  /*b260*/  @P0 BRA `(.L_x_201) ;  /* 0x0000004800d40947 */ /* 0x002fea0003800000 */
[----:B------:R-:W0:Y:S01]  /*b270*/  S2R R8, SR_TID.X ;  /* 0x0000000000087919 */ /* 0x000e220000002100 */
[----:B------:R-:W1:Y:S01]  /*b280*/  S2UR UR4, SR_CgaCtaId ;  /* 0x00000000000479c3 */ /* 0x000e620000008800 */
[----:B------:R-:W-:Y:S01]  /*b290*/  IMAD.SHL.U32 R7, R0, 0x800, RZ ;  /* 0x0000080000077824 */ /* 0x000fe200078e00ff */
[----:B------:R-:W-:Y:S01]  /*b2a0*/  MOV R16, 0x400 ;  /* 0x0000040000107802 */ /* 0x000fe20000000f00 */
[----:B------:R-:W-:Y:S01]  /*b2b0*/  IMAD.MOV.U32 R22, RZ, RZ, 0x1 ;  /* 0x00000001ff167424 */ /* 0x000fe200078e00ff */
[----:B------:R-:W-:Y:S01]  /*b2c0*/  ULOP3.LUT UR44, UR39, 0x2, URZ, 0xfc, !UPT ;  /* 0x00000002272c7892 */ /* 0x000fe2000f8efc3f */
[----:B------:R-:W-:Y:S01]  /*b2d0*/  IMAD.MOV.U32 R19, RZ, RZ, RZ ;  /* 0x000000ffff137224 */ /* 0x000fe200078e00ff */
[----:B------:R-:W-:Y:S01]  /*b2e0*/  ULOP3.LUT UR46, UR39, 0x1, URZ, 0xfc, !UPT ;  /* 0x00000001272e7892 */ /* 0x000fe2000f8efc3f */
[----:B------:R-:W-:Y:S01]  /*b2f0*/  ULDC UR47, c[0x0][0xc] ;  /* 0x00000300002f7ab9 */ /* 0x000fe20000000800 */
[C---:B0-----:R-:W-:Y:S01]  /*b300*/  IMAD.SHL.U32 R2, R8.reuse, 0x20, RZ ;  /* 0x0000002008027824 */ /* 0x041fe200078e00ff */
[----:B------:R-:W-:Y:S01]  /*b310*/  SHF.R.U32.HI R4, RZ, 0x1, R8 ;  /* 0x00000001ff047819 */ /* 0x000fe20000011608 */
[C---:B------:R-:W-:Y:S01]  /*b320*/  IMAD.SHL.U32 R5, R8.reuse, 0x80, RZ ;  /* 0x0000008008057824 */ /* 0x040fe200078e00ff */
[C---:B------:R-:W-:Y:S01]  /*b330*/  LOP3.LUT P0, RZ, R8.reuse, 0x4, RZ, 0xc0, !PT ;  /* 0x0000000408ff7812 */ /* 0x040fe2000780c0ff */
[----:B------:R-:W-:Y:S01]  /*b340*/  IMAD.SHL.U32 R6, R8, 0x4, RZ ;  /* 0x0000000408067824 */ /* 0x000fe200078e00ff */
[----:B------:R-:W-:Y:S01]  /*b350*/  LOP3.LUT R3, R2, 0x80, RZ, 0xc0, !PT ;  /* 0x0000008002037812 */ /* 0x000fe200078ec0ff */
[----:B------:R-:W-:Y:S01]  /*b360*/  IMAD.SHL.U32 R29, R8, 0x10, RZ ;  /* 0x00000010081d7824 */ /* 0x000fe200078e00ff */
[----:B------:R-:W-:-:S02]  /*b370*/  LOP3.LUT R2, R2, 0x360, RZ, 0xc0, !PT ;  /* 0x0000036002027812 */ /* 0x000fc400078ec0ff */
[----:B------:R-:W-:Y:S02]  /*b380*/  LOP3.LUT R3, R3, 0x10, R4, 0xf8, !PT ;  /* 0x0000001003037812 */ /* 0x000fe400078ef804 */
[----:B------:R-:W-:Y:S02]  /*b390*/  LOP3.LUT R4, R4, 0x20, RZ, 0xc0, !PT ;  /* 0x0000002004047812 */ /* 0x000fe400078ec0ff */
[----:B------:R-:W-:Y:S02]  /*b3a0*/  LOP3.LUT R0, R5, 0x400, RZ, 0xc0, !PT ;  /* 0x0000040005007812 */ /* 0x000fe400078ec0ff */
[----:B------:R-:W-:Y:S02]  /*b3b0*/  LOP3.LUT R4, R4, 0x10, R8, 0xf8, !PT ;  /* 0x0000001004047812 */ /* 0x000fe400078ef808 */
[----:B------:R-:W-:Y:S02]  /*b3c0*/  LOP3.LUT R3, R3, 0x10, R6, 0x78, !PT ;  /* 0x0000001003037812 */ /* 0x000fe400078e7806 */
[----:B------:R-:W-:-:S02]  /*b3d0*/  LOP3.LUT R4, R4, 0x380, R5, 0xf8, !PT ;  /* 0x0000038004047812 */ /* 0x000fc400078ef805 */
[----:B------:R-:W-:Y:S02]  /*b3e0*/  LOP3.LUT R2, R2, 0x400, R29, 0xf8, !PT ;  /* 0x0000040002027812 */ /* 0x000fe400078ef81d */
[----:B------:R-:W-:Y:S01]  /*b3f0*/  LOP3.LUT R0, R0, 0x800, R7, 0xf8, !PT ;  /* 0x0000080000007812 */ /* 0x000fe200078ef807 */
[----:B------:R-:W-:Y:S01]  /*b400*/  IMAD.SHL.U32 R7, R8, 0x2, RZ ;  /* 0x0000000208077824 */ /* 0x000fe200078e00ff */
[----:B------:R-:W-:Y:S02]  /*b410*/  LOP3.LUT R5, R4, 0x70, R29, 0x78, !PT ;  /* 0x0000007004057812 */ /* 0x000fe400078e781d */
[----:B------:R-:W-:Y:S02]  /*b420*/  LOP3.LUT R2, R2, R3, RZ, 0xfc, !PT ;  /* 0x0000000302027212 */ /* 0x000fe400078efcff */
[----:B------:R-:W-:Y:S01]  /*b430*/  LOP3.LUT R0, R0, R5, RZ, 0xfc, !PT ;  /* 0x0000000500007212 */ /* 0x000fe200078efcff */
[----:B-1----:R-:W-:Y:S01]  /*b440*/  IMAD.U32 R5, RZ, RZ, UR4 ;  /* 0x00000004ff057e24 */ /* 0x002fe2000f8e00ff */
[----:B------:R-:W-:Y:S01]  /*b450*/  LOP3.LUT R6, R29, 0x90, RZ, 0xc0, !PT ;  /* 0x000000901d067812 */ /* 0x000fe200078ec0ff */
[----:B------:R0:W-:Y:S03]  /*b460*/  STL [R1+0x18], R2 ;  /* 0x0000180201007387 */ /* 0x0001e60000100800 */
[----:B------:R-:W-:Y:S01]  /*b470*/  LOP3.LUT R6, R6, 0x10, R7, 0x78, !PT ;  /* 0x0000001006067812 */ /* 0x000fe200078e7807 */
[----:B------:R1:W-:Y:S01]  /*b480*/  STL [R1+0x10], R0 ;  /* 0x0000100001007387 */ /* 0x0003e20000100800 */
[----:B------:R-:W-:-:S02]  /*b490*/  LOP3.LUT R7, R8, 0x7f, RZ, 0xc0, !PT ;  /* 0x0000007f08077812 */ /* 0x000fc400078ec0ff */
[----:B------:R-:W-:Y:S02]  /*b4a0*/  LOP3.LUT R3, R6, 0x760, R29, 0xf8, !PT ;  /* 0x0000076006037812 */ /* 0x000fe400078ef81d */
[----:B------:R-:W-:Y:S01]  /*b4b0*/  LEA R16, R5, R16, 0x18 ;  /* 0x0000001005107211 */ /* 0x000fe200078ec0ff */
[----:B0-----:R-:W-:Y:S01]  /*b4c0*/  IMAD.MOV.U32 R2, RZ, RZ, 0x40 ;  /* 0x00000040ff027424 */ /* 0x001fe200078e00ff */
[----:B------:R-:W-:Y:S01]  /*b4d0*/  LOP3.LUT R29, R29, 0x10, RZ, 0xc0, !PT ;  /* 0x000000101d1d7812 */ /* 0x000fe200078ec0ff */
[----:B------:R-:W-:Y:S01]  /*b4e0*/  STL [R1+0xc], R3 ;  /* 0x00000c0301007387 */ /* 0x000fe20000100800 */
[----:B-1----:R-:W-:Y:S02]  /*b4f0*/  IMAD.SHL.U32 R0, R8, 0x40, RZ ;  /* 0x0000004008007824 */ /* 0x002fe400078e00ff */
[----:B------:R-:W-:Y:S01]  /*b500*/  SEL R2, R2, 0xffffffc0, !P0 ;  /* 0xffffffc002027807 */ /* 0x000fe20004000000 */
[----:B------:R-:W-:Y:S02]  /*b510*/  STL [R1+0x8], R5 ;  /* 0x0000080501007387 */ /* 0x000fe40000100800 */
[----:B------:R-:W-:-:S02]  /*b520*/  LOP3.LUT R4, R0, 0x40, RZ, 0xc0, !PT ;  /* 0x0000004000047812 */ /* 0x000fc400078ec0ff */
[----:B------:R0:W-:Y:S01]  /*b530*/  STL [R1+0x14], R2 ;  /* 0x0000140201007387 */ /* 0x0001e20000100800 */
[----:B------:R-:W-:-:S03]  /*b540*/  SHF.R.U32.HI R0, RZ, 0x1, R7 ;  /* 0x00000001ff007819 */ /* 0x000fc60000011607 */
[----:B------:R1:W-:Y:S01]  /*b550*/  STL [R1+0x24], RZ ;  /* 0x000024ff01007387 */ /* 0x0003e20000100800 */
[----:B------:R-:W-:Y:S01]  /*b560*/  LOP3.LUT R0, R0, R4, RZ, 0xfc, !PT ;  /* 0x0000000400007212 */ /* 0x000fe200078efcff */
[----:B------:R-:W-:Y:S01]  /*b570*/  IMAD.IADD R0, R16, 0x1, R3 ;  /* 0x0000000110007824 */ /* 0x000fe200078e0203 */
[C---:B------:R-:W-:Y:S02]  /*b580*/  LOP3.LUT R4, R29.reuse, 0x20, RZ, 0xfc, !PT ;  /* 0x000000201d047812 */ /* 0x040fe400078efcff */
[----:B0-----:R-:W-:Y:S02]  /*b590*/  LOP3.LUT R2, R29, 0x40, RZ, 0xfc, !PT ;  /* 0x000000401d027812 */ /* 0x001fe400078efcff */
[----:B------:R1:W-:Y:S05]  /*b5a0*/  STL [R1+0x1c], R0 ;  /* 0x00001c0001007387 */ /* 0x0003ea0000100800 */
.L_x_275:
[----:B------:R-:W-:Y:S01]  /*b5b0*/  ULDC.64 UR4, c[0x0][0xc88] ;  /* 0x0003220000047ab9 */ /* 0x000fe20000000a00 */
[----:B------:R-:W-:Y:S01]  /*b5c0*/  ULDC.64 UR8, c[0x0][0xa18] ;  /* 0x0002860000087ab9 */ /* 0x000fe20000000a00 */
[----:B------:R-:W-:Y:S01]  /*b5d0*/  UIMAD.WIDE UR4, UR40, 0x4, UR4 ;  /* 0x00000004280478a5 */ /* 0x000fe2000f8e0204 */
[----:B------:R-:W-:Y:S01]  /*b5e0*/  IMAD.MOV.U32 R18, RZ, RZ, RZ ;  /* 0x000000ffff127224 */ /* 0x000fe200078e00ff */
[----:B------:R-:W-:Y:S01]  /*b5f0*/  ULDC.64 UR6, c[0x0][0xa00] ;  /* 0x0002800000067ab9 */ /* 0x000fe20000000a00 */
[----:B0-----:R-:W0:Y:S03]  /*b600*/  LDC R17, c[0x0][0x2f0] ;  /* 0x0000bc00ff117b82 */ /* 0x001e260000000800 */
[----:B-1----:R-:W-:Y:S02]  /*b610*/  IMAD.U32 R2, RZ, RZ, UR4 ;  /* 0x00000004ff027e24 */ /* 0x002fe4000f8e00ff */
[----:B------:R-:W-:Y:S01]  /*b620*/  IMAD.U32 R3, RZ, RZ, UR5 ;  /* 0x00000005ff037e24 */ /* 0x000fe2000f8e00ff */
[----:B------:R-:W-:-:S04]  /*b630*/  ULDC.64 UR4, c[0x0][0xa28] ;  /* 0x00028a0000047ab9 */ /* 0x000fc80000000a00 */
[----:B------:R-:W2:Y:S01]  /*b640*/  LDG.E R2, desc[UR52][R2.64] ;  /* 0x0000003402027981 */ /* 0x000ea2000c1e1900 */
[----:B------:R-:W-:-:S04]  /*b650*/  UISETP.NE.U32.AND UP0, UPT, UR4, URZ, UPT ;  /* 0x0000003f0400728c */ /* 0x000fc8000bf05070 */
[----:B------:R-:W-:-:S06]  /*b660*/  UISETP.NE.AND.EX UP0, UPT, UR5, URZ, UPT, UP0 ;  /* 0x0000003f0500728c */ /* 0x000fcc000bf05300 */
[----:B------:R-:W-:Y:S02]  /*b670*/  PLOP3.LUT P0, PT, PT, PT, UP0, 0x80, 0x0 ;  /* 0x000000000000781c */ /* 0x000fe40003f0f008 */
[----:B--2---:R-:W-:-:S13]  /*b680*/  R2UR UR43, R2 ;  /* 0x00000000022b72ca */ /* 0x004fda00000e0000 */
[----:B------:R-:W-:Y:S02]  /*b690*/  USHF.R.S32.HI UR42, URZ, 0x1f, UR43 ;  /* 0x0000001f3f2a7899 */ /* 0x000fe4000801142b */
[----:B------:R-:W-:-:S04]  /*b6a0*/  @UP0 ULEA UR4, UP1, UR43, UR4, 0x2 ;  /* 0x000000042b040291 */ /* 0x000fc8000f82103f */
[----:B------:R-:W-:Y:S02]  /*b6b0*/  @UP0 ULEA.HI.X UR5, UR43, UR5, UR42, 0x2, UP1 ;  /* 0x000000052b050291 */ /* 0x000fe400088f142a */
[----:B------:R-:W-:Y:S01]  /*b6c0*/  UISETP.NE.U32.AND UP0, UPT, UR8, URZ, UPT ;  /* 0x0000003f0800728c */ /* 0x000fe2000bf05070 */
[----:B------:R-:W-:Y:S01]  /*b6d0*/  IMAD.U32 R2, RZ, RZ, UR4 ;  /* 0x00000004ff027e24 */ /* 0x000fe2000f8e00ff */
[----:B------:R-:W-:Y:S02]  /*b6e0*/  UISETP.NE.U32.AND UP1, UPT, UR6, URZ, UPT ;  /* 0x0000003f0600728c */ /* 0x000fe4000bf25070 */
[----:B------:R-:W-:Y:S01]  /*b6f0*/  UISETP.NE.AND.EX UP0, UPT, UR9, URZ, UPT, UP0 ;  /* 0x0000003f0900728c */ /* 0x000fe2000bf05300 */
[----:B------:R-:W-:Y:S01]  /*b700*/  IMAD.U32 R3, RZ, RZ, UR5 ;  /* 0x00000005ff037e24 */ /* 0x000fe2000f8e00ff */
[----:B------:R-:W-:Y:S02]  /*b710*/  USHF.L.U32 UR37, UR43, 0x2, URZ ;  /* 0x000000022b257899 */ /* 0x000fe4000800063f */
[----:B------:R-:W-:-:S02]  /*b720*/  UISETP.NE.AND.EX UP2, UPT, UR7, URZ, UPT, UP1 ;  /* 0x0000003f0700728c */ /* 0x000fc4000bf45310 */
[----:B------:R-:W-:Y:S01]  /*b730*/  USHF.L.U64.HI UR36, UR43, 0x2, UR42 ;  /* 0x000000022b247899 */ /* 0x000fe2000801022a */
[----:B------:R2:W3:Y:S01]  /*b740*/  @P0 LDG.E R18, desc[UR52][R2.64] ;  /* 0x0000003402120981 */ /* 0x0004e2000c1e1900 */
[----:B------:R-:W-:Y:S01]  /*b750*/  UIADD3 UR5, UP1, UR37, UR6, URZ ;  /* 0x0000000625057290 */ /* 0x000fe2000ff3e03f */
[----:B------:R-:W-:Y:S01]  /*b760*/  PLOP3.LUT P1, PT, PT, PT, UP0, 0x80, 0x0 ;  /* 0x000000000000781c */ /* 0x000fe20003f2f008 */
[----:B------:R-:W-:Y:S01]  /*b770*/  UMOV UR38, URZ ;  /* 0x0000003f00267c82 */ /* 0x000fe20008000000 */
[----:B------:R-:W-:Y:S01]  /*b780*/  PLOP3.LUT P0, PT, PT, PT, UP2, 0x80, 0x0 ;  /* 0x000000000000781c */ /* 0x000fe20003f0f028 */
[----:B------:R-:W-:Y:S02]  /*b790*/  UIADD3.X UR6, UR36, UR7, URZ, UP1, !UPT ;  /* 0x0000000724067290 */ /* 0x000fe40008ffe43f */
[----:B------:R-:W-:Y:S01]  /*b7a0*/  @UP0 UIADD3 UR4, UP1, UR37, UR8, URZ ;  /* 0x0000000825040290 */ /* 0x000fe2000ff3e03f */
[----:B------:R-:W-:Y:S01]  /*b7b0*/  IMAD.U32 R4, RZ, RZ, UR5 ;  /* 0x00000005ff047e24 */ /* 0x000fe2000f8e00ff */
[----:B------:R-:W-:-:S02]  /*b7c0*/  UP2UR UR45, UPR, URZ, 0x4 ;  /* 0x000000043f2d7883 */ /* 0x000fc40008000000 */
[----:B------:R-:W-:Y:S01]  /*b7d0*/  @UP0 UIADD3.X UR5, UR36, UR9, URZ, UP1, !UPT ;  /* 0x0000000924050290 */ /* 0x000fe20008ffe43f */
[----:B------:R-:W-:Y:S02]  /*b7e0*/  IMAD.U32 R5, RZ, RZ, UR6 ;  /* 0x00000006ff057e24 */ /* 0x000fe4000f8e00ff */
[----:B--2---:R-:W-:-:S03]  /*b7f0*/  IMAD.U32 R2, RZ, RZ, UR4 ;  /* 0x00000004ff027e24 */ /* 0x004fc6000f8e00ff */
[----:B------:R-:W-:Y:S01]  /*b800*/  IMAD.U32 R3, RZ, RZ, UR5 ;  /* 0x00000005ff037e24 */ /* 0x000fe2000f8e00ff */
[----:B-1----:R-:W2:Y:S04]  /*b810*/  @P0 LDG.E R0, desc[UR52][R4.64] ;  /* 0x0000003404000981 */ /* 0x002ea8000c1e1900 */
[----:B------:R1:W4:Y:S02]  /*b820*/  @P1 LDG.E R6, desc[UR52][R2.64] ;  /* 0x0000003402061981 */ /* 0x000324000c1e1900 */
[----:B-1----:R-:W1:Y:S02]  /*b830*/  LDC.64 R2, c[0x0][0x418] ;  /* 0x00010600ff027b82 */ /* 0x002e640000000a00 */
[----:B-1----:R-:W-:-:S06]  /*b840*/  ISETP.NE.U32.AND P0, PT, R2, RZ, PT ;  /* 0x000000ff0200720c */ /* 0x002fcc0003f05070 */
[----:B------:R-:W1:Y:S01]  /*b850*/  LDC R2, c[0x0][0x424] ;  /* 0x00010900ff027b82 */ /* 0x000e620000000800 */
[----:B------:R-:W-:-:S04]  /*b860*/  ISETP.NE.AND.EX P0, PT, R3, RZ, PT, P0 ;  /* 0x000000ff0300720c */ /* 0x000fc80003f05300 */
[----:B-1----:R-:W-:Y:S02]  /*b870*/  SEL R2, R2, 0x1, P0 ;  /* 0x0000000102027807 */ /* 0x002fe40000000000 */
[----:B------:R-:W-:-:S03]  /*b880*/  PLOP3.LUT P0, PT, PT, PT, UP2, 0x80, 0x0 ;  /* 0x000000000000781c */ /* 0x000fc60003f0f028 */
[----:B0-----:R-:W-:Y:S01]  /*b890*/  IMAD R17, R2, R17, RZ ;  /* 0x0000001102117224 */ /* 0x001fe200078e02ff */
[----:B---3--:R0:W-:Y:S09]  /*b8a0*/  STL [R1], R18 ;  /* 0x0000001201007387 */ /* 0x0081f20000100800 */
[----:B--2---:R-:W-:-:S02]  /*b8b0*/  @P0 R2UR UR38, R0 ;  /* 0x00000000002602ca */ /* 0x004fc400000e0000 */
[----:B----4-:R-:W-:Y:S01]  /*b8c0*/  @P1 R2UR UR41, R6 ;  /* 0x00000000062912ca */ /* 0x010fe200000e0000 */
[----:B0-----:R-:W-:-:S14]  /*b8d0*/  @P1 BRA `(.L_x_202) ;  /* 0x0000000000241947 */ /* 0x001fdc0003800000 */
[----:B------:R-:W-:Y:S01]  /*b8e0*/  UISETP.NE.AND UP0, UPT, UR45, URZ, UPT ;  /* 0x0000003f2d00728c */ /* 0x000fe2000bf05270 */
[----:B------:R-:W-:-:S05]  /*b8f0*/  ULDC UR41, c[0x0][0x288] ;  /* 0x0000a20000297ab9 */ /* 0x000fca0000000800 */
[----:B------:R-:W-:-:S13]  /*b900*/  PLOP3.LUT P0, PT, PT, PT, UP0, 0x40, 0x0 ;  /* 0x000000000000781c */ /* 0x000fda0003f0e808 */
[----:B------:R-:W-:Y:S05]  /*b910*/  @P0 BRA `(.L_x_202) ;  /* 0x0000000000140947 */ /* 0x000fea0003800000 */
[----:B------:R-:W2:Y:S04]  /*b920*/  LDG.E R2, desc[UR52][R4.64] ;  /* 0x0000003404027981 */ /* 0x000ea8000c1e1900 */
[----:B------:R-:W3:Y:S01]  /*b930*/  LDG.E R0, desc[UR52][R4.64+0x4] ;  /* 0x0000043404007981 */ /* 0x000ee2000c1e1900 */
[----:B--2---:R-:W-:Y:S02]  /*b940*/  R2UR UR4, R2 ;  /* 0x00000000020472ca */ /* 0x004fe400000e0000 */
[----:B---3--:R-:W-:-:S13]  /*b950*/  R2UR UR41, R0 ;  /* 0x00000000002972ca */ /* 0x008fda00000e0000 */
[----:B------:R-:W-:-:S12]  /*b960*/  UIADD3 UR41, -UR4, UR41, URZ ;  /* 0x0000002904297290 */ /* 0x000fd8000fffe13f */
.L_x_202:
[----:B------:R-:W-:Y:S01]  /*b970*/  ULDC.64 UR4, c[0x0][0xa20] ;  /* 0x0002880000047ab9 */ /* 0x000fe20000000a00 */
[----:B------:R-:W-:Y:S01]  /*b980*/  IMAD.U32 R23, RZ, RZ, UR43 ;  /* 0x0000002bff177e24 */ /* 0x000fe2000f8e00ff */
[----:B------:R-:W-:-:S04]  /*b990*/  ISETP.NE.U32.AND P0, PT, RZ, UR4, PT ;  /* 0x00000004ff007c0c */ /* 0x000fc8000bf05070 */
[----:B------:R-:W-:-:S13]  /*b9a0*/  ISETP.NE.AND.EX P0, PT, RZ, UR5, PT, P0 ;  /* 0x00000005ff007c0c */ /* 0x000fda000bf05300 */
[----:B------:R-:W-:Y:S05]  /*b9b0*/  @!P0 BRA `(.L_x_203) ;  /* 0x0000000000188947 */ /* 0x000fea0003800000 */
[----:B------:R-:W-:-:S04]  /*b9c0*/  UIADD3 UR4, UP0, UR37, UR4, URZ ;  /* 0x0000000425047290 */ /* 0x000fc8000ff1e03f */
[----:B------:R-:W-:Y:S02]  /*b9d0*/  UIADD3.X UR5, UR36, UR5, URZ, UP0, !UPT ;  /* 0x0000000524057290 */ /* 0x000fe400087fe43f */
[----:B------:R-:W-:-:S04]  /*b9e0*/  IMAD.U32 R2, RZ, RZ, UR4 ;  /* 0x00000004ff027e24 */ /* 0x000fc8000f8e00ff */
[----:B------:R-:W-:-:S05]  /*b9f0*/  IMAD.U32 R3, RZ, RZ, UR5 ;  /* 0x00000005ff037e24 */ /* 0x000fca000f8e00ff */
[----:B------:R0:W5:Y:S01]  /*ba00*/  LDG.E R17, desc[UR52][R2.64] ;  /* 0x0000003402117981 */ /* 0x000162000c1e1900 */
[----:B------:R-:W-:Y:S05]  /*ba10*/  BRA `(.L_x_204) ;  /* 0x0000000000247947 */ /* 0x000fea0003800000 */
.L_x_203:
[----:B------:R-:W-:Y:S02]  /*ba20*/  ULDC.64 UR4, c[0x0][0xa08] ;  /* 0x0002820000047ab9 */ /* 0x000fe40000000a00 */
[----:B------:R-:W-:-:S04]  /*ba30*/  ISETP.NE.U32.AND P0, PT, RZ, UR4, PT ;  /* 0x00000004ff007c0c */ /* 0x000fc8000bf05070 */
[----:B------:R-:W-:-:S13]  /*ba40*/  ISETP.NE.AND.EX P0, PT, RZ, UR5, PT, P0 ;  /* 0x00000005ff007c0c */ /* 0x000fda000bf05300 */
[----:B------:R-:W-:Y:S05]  /*ba50*/  @!P0 BRA `(.L_x_204) ;  /* 0x0000000000148947 */ /* 0x000fea0003800000 */
[----:B------:R-:W0:Y:S02]  /*ba60*/  LDC.64 R2, c[0x0][0xa08] ;  /* 0x00028200ff027b82 */ /* 0x000e240000000a00 */
[----:B0-----:R-:W-:-:S05]  /*ba70*/  IMAD.WIDE R2, R23, 0x4, R2 ;  /* 0x0000000417027825 */ /* 0x001fca00078e0202 */
[----:B------:R-:W2:Y:S04]  /*ba80*/  LDG.E R17, desc[UR52][R2.64] ;  /* 0x0000003402117981 */ /* 0x000ea8000c1e1900 */
[----:B------:R-:W2:Y:S02]  /*ba90*/  LDG.E R0, desc[UR52][R2.64+0x4] ;  /* 0x0000043402007981 */ /* 0x000ea4000c1e1900 */
[----:B--2---:R-:W-:-:S07]  /*baa0*/  IMAD.IADD R17, R0, 0x1, -R17 ;  /* 0x0000000100117824 */ /* 0x004fce00078e0a11 */
.L_x_204:
[----:B-----5:R-:W-:Y:S01]  /*bab0*/  IMAD.IADD R17, R17, 0x1, -R18 ;  /* 0x0000000111117824 */ /* 0x020fe200078e0a12 */
[C---:B------:R-:W-:Y:S01]  /*bac0*/  LOP3.LUT R0, R26.reuse, 0xff000000, RZ, 0xc0, !PT ;  /* 0xff0000001a007812 */ /* 0x040fe200078ec0ff */
[----:B0-----:R-:W-:Y:S01]  /*bad0*/  IMAD.MOV.U32 R2, RZ, RZ, RZ ;  /* 0x000000ffff027224 */ /* 0x001fe200078e00ff */
[----:B------:R-:W-:Y:S02]  /*bae0*/  LOP3.LUT R4, R26, 0xff0000, RZ, 0xc0, !PT ;  /* 0x00ff00001a047812 */ /* 0x000fe400078ec0ff */
[C---:B------:R-:W-:Y:S02]  /*baf0*/  ISETP.GE.AND P0, PT, R17.reuse, 0x1, PT ;  /* 0x000000011100780c */ /* 0x040fe40003f06270 */
[----:B------:R-:W-:Y:S01]  /*bb00*/  SHF.R.U32.HI R3, RZ, 0x8, R0 ;  /* 0x00000008ff037819 */ /* 0x000fe20000011600 */
[----:B------:R-:W-:-:S03]  /*bb10*/  VIADD R0, R17, 0x7f ;  /* 0x0000007f11007836 */ /* 0x000fc60000000000 */
[----:B------:R-:W-:Y:S02]  /*bb20*/  LEA.HI R4, R4, R3, RZ, 0x10 ;  /* 0x0000000304047211 */ /* 0x000fe400078f80ff */
[----:B------:R-:W-:-:S04]  /*bb30*/  SHF.R.S32.HI R3, RZ, 0x1f, R0 ;  /* 0x0000001fff037819 */ /* 0x000fc80000011400 */
[----:B------:R-:W-:-:S04]  /*bb40*/  LEA.HI R0, R3, R0, RZ, 0x7 ;  /* 0x0000000003007211 */ /* 0x000fc800078f38ff */
[----:B------:R-:W-:Y:S01]  /*bb50*/  SHF.R.S32.HI R0, RZ, 0x7, R0 ;  /* 0x00000007ff007819 */ /* 0x000fe20000011400 */
[----:B------:R-:W-:Y:S06]  /*bb60*/  @!P0 BRA `(.L_x_205) ;  /* 0x0000000000748947 */ /* 0x000fec0003800000 */
[----:B------:R-:W-:-:S04]  /*bb70*/  SHF.R.U32.HI R5, RZ, 0x10, R4 ;  /* 0x00000010ff057819 */ /* 0x000fc80000011604 */
[----:B------:R-:W-:-:S13]  /*bb80*/  ISETP.NE.AND P0, PT, R5, RZ, PT ;  /* 0x000000ff0500720c */ /* 0x000fda0003f05270 */
[----:B------:R-:W0:Y:S02]  /*bb90*/  @!P0 LDC R5, c[0x0][0x9f0] ;  /* 0x00027c00ff058b82 */ /* 0x000e240000000800 */
[----:B0-----:R-:W-:Y:S02]  /*bba0*/  IABS R7, R5 ;  /* 0x0000000500077213 */ /* 0x001fe40000000000 */
[----:B------:R-:W-:Y:S02]  /*bbb0*/  IADD3 R6, R5, -0x1, R0 ;  /* 0xffffffff05067810 */ /* 0x000fe40007ffe000 */
[----:B------:R-:W0:Y:S08]  /*bbc0*/  I2F.RP R2, R7 ;  /* 0x0000000700027306 */ /* 0x000e300000209400 */
[----:B0-----:R-:W0:Y:S02]  /*bbd0*/  MUFU.RCP R2, R2 ;  /* 0x0000000200027308 */ /* 0x001e240000001000 */
[----:B0-----:R-:W-:-:S06]  /*bbe0*/  VIADD R2, R2, 0xffffffe ;  /* 0x0ffffffe02027836 */ /* 0x001fcc0000000000 */
[----:B------:R0:W1:Y:S02]  /*bbf0*/  F2I.FTZ.U32.TRUNC.NTZ R3, R2 ;  /* 0x0000000200037305 */ /* 0x000064000021f000 */
[----:B0-----:R-:W-:-:S04]  /*bc00*/  LOP3.LUT R2, R6, R5, RZ, 0x3c, !PT ;  /* 0x0000000506027212 */ /* 0x001fc800078e3cff */
[----:B------:R-:W-:Y:S01]  /*bc10*/  ISETP.GE.AND P2, PT, R2, RZ, PT ;  /* 0x000000ff0200720c */ /* 0x000fe20003f46270 */
[----:B-1----:R-:W-:-:S04]  /*bc20*/  IMAD.MOV R2, RZ, RZ, -R3 ;  /* 0x000000ffff027224 */ /* 0x002fc800078e0a03 */
[----:B------:R-:W-:Y:S02]  /*bc30*/  IMAD R8, R2, R7, RZ ;  /* 0x0000000702087224 */ /* 0x000fe400078e02ff */
[----:B------:R-:W-:-:S04]  /*bc40*/  IMAD.MOV.U32 R2, RZ, RZ, RZ ;  /* 0x000000ffff027224 */ /* 0x000fc800078e00ff */
[----:B------:R-:W-:Y:S01]  /*bc50*/  IMAD.HI.U32 R8, R3, R8, R2 ;  /* 0x0000000803087227 */ /* 0x000fe200078e0002 */
[----:B------:R-:W-:Y:S02]  /*bc60*/  IABS R2, R6 ;  /* 0x0000000600027213 */ /* 0x000fe40000000000 */
[----:B------:R-:W-:-:S03]  /*bc70*/  IABS R3, R5 ;  /* 0x0000000500037213 */ /* 0x000fc60000000000 */
[----:B------:R-:W-:-:S04]  /*bc80*/  IMAD.HI.U32 R8, R8, R2, RZ ;  /* 0x0000000208087227 */ /* 0x000fc800078e00ff */
[----:B------:R-:W-:-:S04]  /*bc90*/  IMAD.MOV R3, RZ, RZ, -R3 ;  /* 0x000000ffff037224 */ /* 0x000fc800078e0a03 */
[----:B------:R-:W-:-:S05]  /*bca0*/  IMAD R2, R8, R3, R2 ;  /* 0x0000000308027224 */ /* 0x000fca00078e0202 */
[----:B------:R-:W-:-:S13]  /*bcb0*/  ISETP.GT.U32.AND P1, PT, R7, R2, PT ;  /* 0x000000020700720c */ /* 0x000fda0003f24070 */
[----:B------:R-:W-:Y:S02]  /*bcc0*/  @!P1 IMAD.IADD R2, R2, 0x1, -R7 ;  /* 0x0000000102029824 */ /* 0x000fe400078e0a07 */
[----:B------:R-:W-:Y:S01]  /*bcd0*/  @!P1 VIADD R8, R8, 0x1 ;  /* 0x0000000108089836 */ /* 0x000fe20000000000 */
[----:B------:R-:W-:Y:S02]  /*bce0*/  ISETP.NE.AND P1, PT, R5, RZ, PT ;  /* 0x000000ff0500720c */ /* 0x000fe40003f25270 */
[----:B------:R-:W-:-:S13]  /*bcf0*/  ISETP.GE.U32.AND P0, PT, R2, R7, PT ;  /* 0x000000070200720c */ /* 0x000fda0003f06070 */
[----:B------:R-:W-:-:S04]  /*bd00*/  @P0 VIADD R8, R8, 0x1 ;  /* 0x0000000108080836 */ /* 0x000fc80000000000 */
[----:B------:R-:W-:-:S04]  /*bd10*/  IMAD.MOV.U32 R2, RZ, RZ, R8 ;  /* 0x000000ffff027224 */ /* 0x000fc800078e0008 */
[----:B------:R-:W-:Y:S01]  /*bd20*/  @!P2 IMAD.MOV R2, RZ, RZ, -R2 ;  /* 0x000000ffff02a224 */ /* 0x000fe200078e0a02 */
[----:B------:R-:W-:-:S07]  /*bd30*/  @!P1 LOP3.LUT R2, RZ, R5, RZ, 0x33, !PT ;  /* 0x00000005ff029212 */ /* 0x000fce00078e33ff */
.L_x_205:
[----:B------:R-:W-:Y:S01]  /*bd40*/  LOP3.LUT R27, R4, 0xff, RZ, 0xc0, !PT ;  /* 0x000000ff041b7812 */ /* 0x000fe200078ec0ff */
[----:B------:R-:W-:Y:S04]  /*bd50*/  BSSY B7, `(.L_x_206) ;  /* 0x000034b000077945 */ /* 0x000fe80003800000 */
[----:B------:R-:W-:-:S05]  /*bd60*/  IMAD R27, R27, R2, RZ ;  /* 0x000000021b1b7224 */ /* 0x000fca00078e02ff */
[----:B------:R-:W-:-:S04]  /*bd70*/  VIADDMNMX R0, R27, R2, R0, PT ;  /* 0x000000021b007246 */ /* 0x000fc80003800100 */
[----:B------:R-:W-:Y:S01]  /*bd80*/  ISETP.GT.AND P0, PT, R0, R27, PT ;  /* 0x0000001b0000720c */ /* 0x000fe20003f04270 */
[----:B------:R0:W-:-:S12]  /*bd90*/  STL [R1+0x20], R0 ;  /* 0x0000200001007387 */ /* 0x0001d80000100800 */
[----:B0-----:R-:W-:Y:S05]  /*bda0*/  @P0 BRA `(.L_x_207) ;  /* 0x0000000000440947 */ /* 0x001fea0003800000 */
[----:B------:R-:W0:Y:S02]  /*bdb0*/  S2R R3, SR_TID.X ;  /* 0x0000000000037919 */ /* 0x000e240000002100 */
[----:B0-----:R-:W-:-:S04]  /*bdc0*/  LOP3.LUT R3, R3, 0x7f, RZ, 0xc0, !PT ;  /* 0x0000007f03037812 */ /* 0x001fc800078ec0ff */
[----:B------:R-:W-:-:S13]  /*bdd0*/  ISETP.NE.AND P0, PT, R3, RZ, PT ;  /* 0x000000ff0300720c */ /* 0x000fda0003f05270 */
[----:B------:R-:W-:Y:S05]  /*bde0*/  @P0 BRA `(.L_x_208) ;  /* 0x0000003400040947 */ /* 0x000fea0003800000 */
[----:B------:R-:W0:Y:S01]  /*bdf0*/  S2R R5, SR_LANEID ;  /* 0x0000000000057919 */ /* 0x000e220000000000 */
[----:B------:R-:W-:Y:S01]  /*be00*/  VOTEU.ANY UR4, UPT, PT ;  /* 0x0000000000047886 */ /* 0x000fe200038e0100 */
[----:B------:R-:W1:Y:S01]  /*be10*/  LDC.64 R2, c[0x0][0xc60] ;  /* 0x00031800ff027b82 */ /* 0x000e620000000a00 */
[----:B------:R-:W0:Y:S02]  /*be20*/  FLO.U32 R0, UR4 ;  /* 0x0000000400007d00 */ /* 0x000e2400080e0000 */
[----:B0-----:R-:W-:-:S06]  /*be30*/  ISETP.EQ.U32.AND P0, PT, R0, R5, PT ;  /* 0x000000050000720c */ /* 0x001fcc0003f02070 */
[----:B------:R-:W1:Y:S07]  /*be40*/  POPC R5, UR4 ;  /* 0x0000000400057d09 */ /* 0x000e6e0008000000 */
[----:B-1----:R-:W2:Y:S01]  /*be50*/  @P0 ATOMG.E.ADD.STRONG.GPU PT, R3, desc[UR52][R2.64], R5 ;  /* 0x00000005020309a8 */ /* 0x002ea200081ee1f4 */
[----:B------:R-:W0:Y:S02]  /*be60*/  S2R R4, SR_LTMASK ;  /* 0x0000000000047919 */ /* 0x000e240000003900 */
[----:B0-----:R-:W-:-:S04]  /*be70*/  LOP3.LUT R4, R4, UR4, RZ, 0xc0, !PT ;  /* 0x0000000404047c12 */ /* 0x001fc8000f8ec0ff */
[----:B------:R-:W0:Y:S01]  /*be80*/  POPC R7, R4 ;  /* 0x0000000400077309 */ /* 0x000e220000000000 */
[----:B--2---:R-:W0:Y:S02]  /*be90*/  SHFL.IDX PT, R0, R3, R0, 0x1f ;  /* 0x00001f0003007589 */ /* 0x004e2400000e0000 */
[----:B0-----:R-:W-:Y:S01]  /*bea0*/  IADD3 R24, R0, UR47, R7 ;  /* 0x0000002f00187c10 */ /* 0x001fe2000fffe007 */
[----:B------:R-:W-:Y:S06]  /*beb0*/  BRA `(.L_x_208) ;  /* 0x0000003000d07947 */ /* 0x000fec0003800000 */
.L_x_207:
[----:B------:R-:W-:Y:S01]  /*bec0*/  VIADD R0, R16, 0x13800 ;  /* 0x0001380010007836 */ /* 0x000fe20000000000 */
[----:B------:R-:W-:Y:S04]  /*bed0*/  BSSY B6, `(.L_x_209) ;  /* 0x0000013000067945 */ /* 0x000fe80003800000 */
[----:B------:R-:W-:-:S13]  /*bee0*/  LOP3.LUT P0, RZ, R0, 0x9f, RZ, 0xc0, !PT ;  /* 0x0000009f00ff7812 */ /* 0x000fda000780c0ff */
[----:B------:R-:W-:Y:S05]  /*bef0*/  @!P0 BRA `(.L_x_210) ;  /* 0x0000000000408947 */ /* 0x000fea0003800000 */
[----:B------:R-:W-:Y:S01]  /*bf00*/  MOV R2, 0x0 ;  /* 0x0000000000027802 */ /* 0x000fe20000000f00 */
[----:B------:R-:W-:Y:S01]  /*bf10*/  ULDC.64 UR6, c[0x4][0x98] ;  /* 0x0100260000067ab9 */ /* 0x000fe20000000a00 */
[----:B------:R-:W-:Y:S01]  /*bf20*/  ULDC.64 UR8, c[0x4][0xa0] ;  /* 0x0100280000087ab9 */ /* 0x000fe20000000a00 */
[----:B------:R-:W-:Y:S01]  /*bf30*/  ULDC.64 UR4, c[0x4][0x8] ;  /* 0x0100020000047ab9 */ /* 0x000fe20000000a00 */
[----:B------:R-:W-:Y:S02]  /*bf40*/  IMAD.U32 R4, RZ, RZ, UR6 ;  /* 0x00000006ff047e24 */ /* 0x000fe4000f8e00ff */
[----:B------:R-:W0:Y:S01]  /*bf50*/  LDC.64 R2, c[0x4][R2] ;  /* 0x0100000002027b82 */ /* 0x000e220000000a00 */
[----:B------:R-:W-:Y:S02]  /*bf60*/  IMAD.U32 R5, RZ, RZ, UR7 ;  /* 0x00000007ff057e24 */ /* 0x000fe4000f8e00ff */
[----:B------:R-:W-:Y:S02]  /*bf70*/  IMAD.U32 R6, RZ, RZ, UR8 ;  /* 0x00000008ff067e24 */ /* 0x000fe4000f8e00ff */
[----:B------:R-:W-:-:S02]  /*bf80*/  IMAD.U32 R7, RZ, RZ, UR9 ;  /* 0x00000009ff077e24 */ /* 0x000fc4000f8e00ff */
[----:B------:R-:W-:Y:S02]  /*bf90*/  IMAD.U32 R10, RZ, RZ, UR4 ;  /* 0x00000004ff0a7e24 */ /* 0x000fe4000f8e00ff */
[----:B------:R-:W-:Y:S02]  /*bfa0*/  IMAD.U32 R11, RZ, RZ, UR5 ;  /* 0x00000005ff0b7e24 */ /* 0x000fe4000f8e00ff */
[----:B------:R-:W-:Y:S02]  /*bfb0*/  IMAD.MOV.U32 R8, RZ, RZ, 0x70 ;  /* 0x00000070ff087424 */ /* 0x000fe400078e00ff */
[----:B------:R-:W-:Y:S02]  /*bfc0*/  IMAD.MOV.U32 R12, RZ, RZ, 0x1 ;  /* 0x00000001ff0c7424 */ /* 0x000fe400078e00ff */
[----:B------:R-:W-:-:S07]  /*bfd0*/  IMAD.MOV.U32 R13, RZ, RZ, RZ ;  /* 0x000000ffff0d7224 */ /* 0x000fce00078e00ff */
[----:B------:R-:W-:-:S07]  /*bfe0*/  LEPC R20, `(.L_x_210) ;  /* 0x000000001014794e */ /* 0x000fce0000000000 */
[----:B0-----:R-:W-:Y:S05]  /*bff0*/  CALL.ABS.NOINC R2 ;  /* 0x0000000002007343 */ /* 0x001fea0003c00000 */
.L_x_210:
[----:B------:R-:W-:Y:S05]  /*c000*/  BSYNC B6 ;  /* 0x0000000000067941 */ /* 0x000fea0003800000 */
.L_x_209:
[----:B------:R-:W-:Y:S01]  /*c010*/  VIADD R0, R16, 0x9000 ;  /* 0x0000900010007836 */ /* 0x000fe20000000000 */
[----:B------:R-:W-:Y:S01]  /*c020*/  LOP3.LUT R28, R28, 0xfffffffe, RZ, 0xc0, !PT ;  /* 0xfffffffe1c1c7812 */ /* 0x000fe200078ec0ff */
[----:B------:R-:W-:Y:S03]  /*c030*/  BSSY B6, `(.L_x_211) ;  /* 0x0000014000067945 */ /* 0x000fe60003800000 */
[----:B------:R-:W-:-:S13]  /*c040*/  LOP3.LUT P0, RZ, R0, 0x9f, RZ, 0xc0, !PT ;  /* 0x0000009f00ff7812 */ /* 0x000fda000780c0ff */
[----:B------:R-:W-:Y:S01]  /*c050*/  @P0 LOP3.LUT R28, R28, 0x1, RZ, 0xfc, !PT ;  /* 0x000000011c1c0812 */ /* 0x000fe200078efcff */
[----:B------:R-:W-:Y:S06]  /*c060*/  @!P0 BRA `(.L_x_212) ;  /* 0x0000000000408947 */ /* 0x000fec0003800000 */
        /* <DEDUP_REMOVED lines=16> */
.L_x_212:
[----:B------:R-:W-:Y:S05]  /*c170*/  BSYNC B6 ;  /* 0x0000000000067941 */ /* 0x000fea0003800000 */
.L_x_211:
        /* <DEDUP_REMOVED lines=20> */
.L_x_214:
[----:B------:R-:W-:Y:S05]  /*c2c0*/  BSYNC B6 ;  /* 0x0000000000067941 */ /* 0x000fea0003800000 */
.L_x_213:
[----:B------:R-:W-:Y:S01]  /*c2d0*/  LOP3.LUT P6, RZ, R28, 0x1, RZ, 0xc0, !PT ;  /* 0x000000011cff7812 */ /* 0x000fe200078cc0ff */
[----:B------:R-:W-:-:S12]  /*c2e0*/  BSSY B6, `(.L_x_215) ;  /* 0x0000012000067945 */ /* 0x000fd80003800000 */
        /* <DEDUP_REMOVED lines=17> */
.L_x_216:
[----:B------:R-:W-:Y:S05]  /*c400*/  BSYNC B6 ;  /* 0x0000000000067941 */ /* 0x000fea0003800000 */
.L_x_215:
[----:B------:R-:W2:Y:S01]  /*c410*/  LDL R0, [R1+0x20] ;  /* 0x0000200001007983 */ /* 0x000ea20000100800 */
[----:B------:R-:W-:Y:S01]  /*c420*/  ULDC.64 UR4, c[0x0][0x9f8] ;  /* 0x00027e0000047ab9 */ /* 0x000fe20000000a00 */
[----:B------:R-:W0:Y:S01]  /*c430*/  LDC R8, c[0x0][0x430] ;  /* 0x00010c00ff087b82 */ /* 0x000e220000000800 */
[----:B------:R-:W-:Y:S01]  /*c440*/  UISETP.NE.U32.AND UP0, UPT, UR4, URZ, UPT ;  /* 0x0000003f0400728c */ /* 0x000fe2000bf05070 */
[----:B------:R-:W1:Y:S03]  /*c450*/  S2R R20, SR_TID.X ;  /* 0x0000000000147919 */ /* 0x000e660000002100 */
[----:B------:R-:W-:-:S03]  /*c460*/  UISETP.NE.AND.EX UP0, UPT, UR5, URZ, UPT, UP0 ;  /* 0x0000003f0500728c */ /* 0x000fc6000bf05300 */
[----:B------:R-:W3:Y:S03]  /*c470*/  LDC R9, c[0x0][0x2f4] ;  /* 0x0000bd00ff097b82 */ /* 0x000ee60000000800 */
[----:B------:R-:W-:-:S05]  /*c480*/  PLOP3.LUT P0, PT, PT, PT, UP0, 0x80, 0x0 ;  /* 0x000000000000781c */ /* 0x000fca0003f0f008 */
[----:B------:R-:W-:-:S04]  /*c490*/  @UP0 UIADD3 UR4, UP1, UR37, UR4, URZ ;  /* 0x0000000425040290 */ /* 0x000fc8000ff3e03f */
[----:B------:R-:W-:Y:S02]  /*c4a0*/  @UP0 UIADD3.X UR5, UR36, UR5, URZ, UP1, !UPT ;  /* 0x0000000524050290 */ /* 0x000fe40008ffe43f */
[----:B------:R-:W-:-:S04]  /*c4b0*/  IMAD.U32 R2, RZ, RZ, UR4 ;  /* 0x00000004ff027e24 */ /* 0x000fc8000f8e00ff */
[----:B------:R-:W-:-:S05]  /*c4c0*/  IMAD.U32 R3, RZ, RZ, UR5 ;  /* 0x00000005ff037e24 */ /* 0x000fca000f8e00ff */
[----:B------:R4:W4:Y:S01]  /*c4d0*/  @P0 LDG.E R23, desc[UR52][R2.64] ;  /* 0x0000003402170981 */ /* 0x000922000c1e1900 */
[----:B0-----:R-:W-:Y:S02]  /*c4e0*/  ISETP.NE.AND P1, PT, R8, 0x1, PT ;  /* 0x000000010800780c */ /* 0x001fe40003f25270 */
[C---:B-1----:R-:W-:Y:S01]  /*c4f0*/  LOP3.LUT R21, R20.reuse, 0x7f, RZ, 0xc0, !PT ;  /* 0x0000007f14157812 */ /* 0x042fe200078ec0ff */
[----:B------:R-:W-:Y:S01]  /*c500*/  IMAD.SHL.U32 R20, R20, 0x40, RZ ;  /* 0x0000004014147824 */ /* 0x000fe200078e00ff */
[----:B------:R-:W-:Y:S02]  /*c510*/  LOP3.LUT R28, R28, 0xffffffef, RZ, 0xc0, !PT ;  /* 0xffffffef1c1c7812 */ /* 0x000fe400078ec0ff */
[----:B------:R-:W-:Y:S02]  /*c520*/  SHF.R.U32.HI R21, RZ, 0x1, R21 ;  /* 0x00000001ff157819 */ /* 0x000fe40000011615 */
[----:B------:R-:W-:-:S05]  /*c530*/  LOP3.LUT R20, R20, 0x40, RZ, 0xc0, !PT ;  /* 0x0000004014147812 */ /* 0x000fca00078ec0ff */
[----:B------:R-:W0:Y:S01]  /*c540*/  @P1 LDC R6, c[0x0][0x434] ;  /* 0x00010d00ff061b82 */ /* 0x000e220000000800 */
[C---:B---3--:R-:W-:Y:S02]  /*c550*/  ISETP.GE.AND P3, PT, R29.reuse, R9, PT ;  /* 0x000000091d00720c */ /* 0x048fe40003f66270 */
[----:B------:R-:W-:Y:S02]  /*c560*/  @P1 LOP3.LUT R28, R28, 0x10, RZ, 0xfc, !PT ;  /* 0x000000101c1c1812 */ /* 0x000fe400078efcff */
[----:B------:R-:W-:Y:S02]  /*c570*/  LOP3.LUT R10, R29, 0x20, RZ, 0xfc, !PT ;  /* 0x000000201d0a7812 */ /* 0x000fe400078efcff */
[----:B------:R-:W-:Y:S01]  /*c580*/  LOP3.LUT R28, R28, 0xfffffff7, RZ, 0xc0, !PT ;  /* 0xfffffff71c1c7812 */ /* 0x000fe200078ec0ff */
[----:B------:R-:W-:-:S06]  /*c590*/  IMAD.U32 R11, RZ, RZ, UR44 ;  /* 0x0000002cff0b7e24 */ /* 0x000fcc000f8e00ff */
[----:B------:R-:W-:Y:S02]  /*c5a0*/  @P3 LOP3.LUT R28, R28, 0x8, RZ, 0xfc, !PT ;  /* 0x000000081c1c3812 */ /* 0x000fe400078efcff */
[----:B------:R-:W-:Y:S02]  /*c5b0*/  ISETP.NE.AND P2, PT, R11, 0x3, PT ;  /* 0x000000030b00780c */ /* 0x000fe40003f45270 */
[----:B------:R-:W-:-:S04]  /*c5c0*/  LOP3.LUT R28, R28, 0xfffffffe, RZ, 0xc0, !PT ;  /* 0xfffffffe1c1c7812 */ /* 0x000fc800078ec0ff */
[----:B------:R-:W-:Y:S01]  /*c5d0*/  LOP3.LUT R28, R28, 0xfffffffb, RZ, 0xc0, !PT ;  /* 0xfffffffb1c1c7812 */ /* 0x000fe200078ec0ff */
[----:B------:R-:W-:Y:S01]  /*c5e0*/  UMOV UR4, 0xffffffff ;  /* 0xffffffff00047882 */ /* 0x000fe20000000000 */
[----:B--2---:R-:W-:Y:S02]  /*c5f0*/  LEA R7, R0, 0xffffff80, 0x7 ;  /* 0xffffff8000077811 */ /* 0x004fe400078e38ff */
[----:B------:R-:W1:Y:S02]  /*c600*/  @P1 LDC R0, c[0x0][0x438] ;  /* 0x00010e00ff001b82 */ /* 0x000e640000000800 */
[----:B------:R-:W-:-:S04]  /*c610*/  LOP3.LUT R5, R7, R21, R20, 0xfe, !PT ;  /* 0x0000001507057212 */ /* 0x000fc800078efe14 */
[C---:B------:R-:W-:Y:S01]  /*c620*/  ISETP.GE.AND P0, PT, R5.reuse, R17, PT ;  /* 0x000000110500720c */ /* 0x040fe20003f06270 */
[----:B------:R-:W-:-:S04]  /*c630*/  IMAD.IADD R5, R5, 0x1, R18 ;  /* 0x0000000105057824 */ /* 0x000fc800078e0212 */
[----:B0-----:R-:W-:-:S04]  /*c640*/  @P1 IMAD.HI.U32 R6, R5, R6, RZ ;  /* 0x0000000605061227 */ /* 0x001fc800078e00ff */
[----:B------:R-:W-:-:S04]  /*c650*/  IMAD.MOV.U32 R4, RZ, RZ, R5 ;  /* 0x000000ffff047224 */ /* 0x000fc800078e0005 */
[----:B----4-:R-:W0:Y:S01]  /*c660*/  @!P0 LDC.64 R2, c[0x0][0x428] ;  /* 0x00010a00ff028b82 */ /* 0x010e220000000a00 */
[----:B-1----:R-:W-:-:S05]  /*c670*/  @P1 SHF.R.U32.HI R4, RZ, R0, R6 ;  /* 0x00000000ff041219 */ /* 0x002fca0000011606 */
[----:B------:R-:W-:Y:S01]  /*c680*/  IMAD.MOV R0, RZ, RZ, -R4 ;  /* 0x000000ffff007224 */ /* 0x000fe200078e0a04 */
[----:B------:R-:W-:-:S03]  /*c690*/  SHF.R.S32.HI R6, RZ, 0x1f, R23 ;  /* 0x0000001fff067819 */ /* 0x000fc60000011417 */
[----:B------:R-:W-:Y:S01]  /*c6a0*/  IMAD R0, R8, R0, R5 ;  /* 0x0000000008007224 */ /* 0x000fe200078e0205 */
[--C-:B------:R-:W-:Y:S01]  /*c6b0*/  @!P0 SHF.R.S32.HI R5, RZ, 0x1f, R4.reuse ;  /* 0x0000001fff058819 */ /* 0x100fe20000011404 */
[----:B------:R1:W-:Y:S02]  /*c6c0*/  STL [R1+0x4], R6 ;  /* 0x0000040601007387 */ /* 0x0003e40000100800 */
[----:B0-----:R-:W-:-:S04]  /*c6d0*/  @!P0 IMAD.WIDE.U32 R4, R23, R2, R4 ;  /* 0x0000000217048225 */ /* 0x001fc800078e0004 */
[----:B-1----:R-:W-:-:S04]  /*c6e0*/  @!P0 IMAD R6, R6, R2, RZ ;  /* 0x0000000206068224 */ /* 0x002fc800078e02ff */
[----:B------:R-:W-:Y:S02]  /*c6f0*/  @!P0 IMAD R6, R23, R3, R6 ;  /* 0x0000000317068224 */ /* 0x000fe400078e0206 */
[----:B------:R-:W0:Y:S02]  /*c700*/  @!P0 LDC.64 R2, c[0x0][0x418] ;  /* 0x00010600ff028b82 */ /* 0x000e240000000a00 */
[----:B------:R-:W-:Y:S01]  /*c710*/  @!P0 IMAD.IADD R6, R5, 0x1, R6 ;  /* 0x0000000105068824 */ /* 0x000fe200078e0206 */
[----:B------:R-:W-:Y:S02]  /*c720*/  LOP3.LUT R8, R29, 0x40, RZ, 0xfc, !PT ;  /* 0x000000401d087812 */ /* 0x000fe400078efcff */
[----:B0-----:R-:W-:-:S04]  /*c730*/  @!P0 LEA R2, P1, R4, R2, 0x2 ;  /* 0x0000000204028211 */ /* 0x001fc800078210ff */
[----:B------:R-:W-:Y:S01]  /*c740*/  @!P0 LEA.HI.X R3, R4, R3, R6, 0x2, P1 ;  /* 0x0000000304038211 */ /* 0x000fe200008f1406 */
[----:B------:R-:W-:Y:S01]  /*c750*/  IMAD.MOV.U32 R6, RZ, RZ, RZ ;  /* 0x000000ffff067224 */ /* 0x000fe200078e00ff */
[----:B------:R-:W-:-:S05]  /*c760*/  ISETP.GE.AND P1, PT, R10, R9, PT ;  /* 0x000000090a00720c */ /* 0x000fca0003f26270 */
[----:B------:R0:W5:Y:S01]  /*c770*/  @!P0 LDG.E R6, desc[UR52][R2.64] ;  /* 0x0000003402068981 */ /* 0x000162000c1e1900 */
[----:B------:R-:W-:-:S07]  /*c780*/  ISETP.GE.AND P0, PT, R8, R9, PT ;  /* 0x000000090800720c */ /* 0x000fce0003f06270 */
[----:B------:R-:W-:-:S04]  /*c790*/  @P1 LOP3.LUT R28, R28, 0x4, RZ, 0xfc, !PT ;  /* 0x000000041c1c1812 */ /* 0x000fc800078efcff */
[----:B------:R-:W-:-:S04]  /*c7a0*/  @P2 LOP3.LUT R28, R28, 0x1, RZ, 0xfc, !PT ;  /* 0x000000011c1c2812 */ /* 0x000fc800078efcff */
[----:B------:R-:W-:-:S04]  /*c7b0*/  LOP3.LUT R28, R28, 0xfffffffd, RZ, 0xc0, !PT ;  /* 0xfffffffd1c1c7812 */ /* 0x000fc800078ec0ff */
[----:B------:R-:W-:Y:S01]  /*c7c0*/  @P0 LOP3.LUT R28, R28, 0x2, RZ, 0xfc, !PT ;  /* 0x000000021c1c0812 */ /* 0x000fe200078efcff */
[----:B0-----:R-:W-:Y:S06]  /*c7d0*/  BRA.DIV UR4, `(.L_x_217) ;  /* 0x0000003a04f47947 */ /* 0x001fec000b800000 */
.L_x_295:
[----:B------:R-:W-:Y:S01]  /*c7e0*/  LOP3.LUT R18, R26, 0xffff, RZ, 0xc0, !PT ;  /* 0x0000ffff1a127812 */ /* 0x000fe200078ec0ff */
[----:B------:R-:W-:Y:S06]  /*c7f0*/  @!P2 BRA `(.L_x_218) ;  /* 0x000000000004a947 */ /* 0x000fec0003800000 */
[----:B------:R-:W-:Y:S01]  /*c800*/  BPT.TRAP 0x1 ;  /* 0x000000040000795c */ /* 0x000fe20000300000 */
.L_x_218:
[----:B------:R-:W-:Y:S01]  /*c810*/  IMAD R5, R19, 0x8, R16 ;  /* 0x0000000813057824 */ /* 0x000fe200078e0210 */
[----:B------:R-:W-:Y:S01]  /*c820*/  SHF.L.U32 R20, R22, 0x1f, RZ ;  /* 0x0000001f16147819 */ /* 0x000fe200000006ff */
[----:B------:R-:W-:Y:S01]  /*c830*/  BSSY B0, `(.L_x_219) ;  /* 0x0000005000007945 */ /* 0x000fe20003800000 */
[----:B------:R-:W-:Y:S02]  /*c840*/  IADD3 R7, -R21, R17, -R7 ;  /* 0x0000001115077210 */ /* 0x000fe40007ffe907 */
[----:B------:R-:W0:Y:S01]  /*c850*/  SYNCS.PHASECHK.TRANS64.TRYWAIT P0, [R5+URZ+0x19c80], R20 ;  /* 0x019c8014050075a7 */ /* 0x000e22000800017f */
[----:B------:R-:W-:Y:S01]  /*c860*/  SHF.R.S32.HI R10, RZ, 0x1f, R0 ;  /* 0x0000001fff0a7819 */ /* 0x000fe20000011400 */
[----:B0-----:R-:W-:Y:S06]  /*c870*/  @!P0 BRA `(.L_x_220) ;  /* 0x0000003800f88947 */ /* 0x001fec0003800000 */
.L_x_296:
[----:B------:R-:W-:Y:S05]  /*c880*/  BSYNC B0 ;  /* 0x0000000000007941 */ /* 0x000fea0003800000 */
.L_x_219:
[----:B------:R-:W2:Y:S01]  /*c890*/  LDL R11, [R1+0xc] ;  /* 0x00000c00010b7983 */ /* 0x000ea20000100800 */
[----:B------:R-:W-:Y:S01]  /*c8a0*/  ULDC.64 UR4, c[0x0][0x328] ;  /* 0x0000ca0000047ab9 */ /* 0x000fe20000000a00 */
[----:B-----5:R-:W-:Y:S01]  /*c8b0*/  SHF.R.S32.HI R17, RZ, 0x1f, R6 ;  /* 0x0000001fff117819 */ /* 0x020fe20000011406 */
[----:B------:R-:W-:Y:S01]  /*c8c0*/  IMAD R4, R10, UR4, RZ ;  /* 0x000000040a047c24 */ /* 0x000fe2000f8e02ff */
[----:B------:R-:W-:Y:S01]  /*c8d0*/  ULDC.64 UR6, c[0x0][0x318] ;  /* 0x0000c60000067ab9 */ /* 0x000fe20000000a00 */
[----:B------:R-:W-:-:S04]  /*c8e0*/  IMAD.WIDE.U32 R2, R0, UR4, RZ ;  /* 0x0000000400027c25 */ /* 0x000fc8000f8e00ff */
[----:B------:R-:W-:Y:S01]  /*c8f0*/  IMAD R4, R0, UR5, R4 ;  /* 0x0000000500047c24 */ /* 0x000fe2000f8e0204 */
[----:B------:R-:W-:-:S03]  /*c900*/  ULDC.64 UR4, c[0x0][0x338] ;  /* 0x0000ce0000047ab9 */ /* 0x000fc60000000a00 */
[----:B------:R-:W-:Y:S02]  /*c910*/  IMAD.IADD R3, R3, 0x1, R4 ;  /* 0x0000000103037824 */ /* 0x000fe400078e0204 */
[----:B------:R-:W-:Y:S02]  /*c920*/  IMAD R4, R17, UR4, RZ ;  /* 0x0000000411047c24 */ /* 0x000fe4000f8e02ff */
[----:B------:R-:W-:-:S04]  /*c930*/  IMAD.WIDE.U32 R2, R6, UR4, R2 ;  /* 0x0000000406027c25 */ /* 0x000fc8000f8e0002 */
[----:B------:R-:W-:Y:S01]  /*c940*/  IMAD R4, R6, UR5, R4 ;  /* 0x0000000506047c24 */ /* 0x000fe2000f8e0204 */
[----:B------:R-:W-:-:S03]  /*c950*/  ULDC.64 UR4, c[0x0][0x330] ;  /* 0x0000cc0000047ab9 */ /* 0x000fc60000000a00 */
[----:B------:R-:W-:Y:S02]  /*c960*/  IMAD.IADD R3, R3, 0x1, R4 ;  /* 0x0000000103037824 */ /* 0x000fe400078e0204 */
[----:B------:R-:W-:Y:S01]  /*c970*/  IMAD.WIDE.U32 R2, R18, UR4, R2 ;  /* 0x0000000412027c25 */ /* 0x000fe2000f8e0002 */
[----:B------:R-:W-:-:S03]  /*c980*/  UMOV UR4, 0xffffffff ;  /* 0xffffffff00047882 */ /* 0x000fc60000000000 */
[----:B------:R-:W-:Y:S01]  /*c990*/  IMAD R9, R18, UR5, R3 ;  /* 0x0000000512097c24 */ /* 0x000fe2000f8e0203 */
[----:B------:R-:W-:-:S04]  /*c9a0*/  IADD3 R8, P0, R2, UR6, RZ ;  /* 0x0000000602087c10 */ /* 0x000fc8000ff1e0ff */
[----:B------:R-:W-:Y:S02]  /*c9b0*/  IADD3.X R9, R9, UR7, RZ, P0, !PT ;  /* 0x0000000709097c10 */ /* 0x000fe400087fe4ff */
[----:B------:R-:W-:Y:S01]  /*c9c0*/  ISETP.GE.AND P0, PT, R7, 0x1, PT ;  /* 0x000000010700780c */ /* 0x000fe20003f06270 */
[----:B--2---:R-:W-:Y:S01]  /*c9d0*/  IMAD R4, R19, 0x3000, R11 ;  /* 0x0000300013047824 */ /* 0x004fe200078e020b */
[----:B------:R-:W-:Y:S11]  /*c9e0*/  BRA.DIV UR4, `(.L_x_221) ;  /* 0x0000003a04b07947 */ /* 0x000ff6000b800000 */
[----:B------:R-:W1:Y:S01]  /*c9f0*/  SHFL.IDX PT, R2, R8, RZ, 0x1e1f ;  /* 0x001e1fff08027589 */ /* 0x000e6200000e0000 */
[----:B------:R-:W2:Y:S01]  /*ca00*/  LDC R12, c[0x0][0x2f4] ;  /* 0x0000bd00ff0c7b82 */ /* 0x000ea20000000800 */
[C---:B------:R-:W-:Y:S01]  /*ca10*/  LOP3.LUT R13, R29.reuse, 0x20, RZ, 0xfc, !PT ;  /* 0x000000201d0d7812 */ /* 0x040fe200078efcff */
[----:B------:R-:W-:Y:S01]  /*ca20*/  IMAD.IADD R4, R16, 0x1, R4 ;  /* 0x0000000110047824 */ /* 0x000fe200078e0204 */
[----:B------:R-:W3:Y:S01]  /*ca30*/  SHFL.IDX PT, R3, R9, RZ, 0x1e1f ;  /* 0x001e1fff09037589 */ /* 0x000ee200000e0000 */
[----:B------:R-:W-:-:S03]  /*ca40*/  LOP3.LUT R11, R29, 0x40, RZ, 0xfc, !PT ;  /* 0x000000401d0b7812 */ /* 0x000fc600078efcff */
[----:B------:R-:W4:Y:S01]  /*ca50*/  SHFL.IDX PT, R9, R9, 0x1, 0x1e1f ;  /* 0x003e1f0009097f89 */ /* 0x000f2200000e0000 */
[C---:B-1----:R-:W-:Y:S02]  /*ca60*/  IADD3 R2, P1, R29.reuse, R2, RZ ;  /* 0x000000021d027210 */ /* 0x042fe40007f3e0ff */
[-C--:B--2---:R-:W-:Y:S02]  /*ca70*/  ISETP.GE.AND P3, PT, R29, R12.reuse, PT ;  /* 0x0000000c1d00720c */ /* 0x084fe40003f66270 */
[----:B------:R-:W-:Y:S01]  /*ca80*/  ISETP.GE.AND P2, PT, R13, R12, PT ;  /* 0x0000000c0d00720c */ /* 0x000fe20003f46270 */
[----:B---3--:R-:W-:Y:S01]  /*ca90*/  IMAD.X R3, RZ, RZ, R3, P1 ;  /* 0x000000ffff037224 */ /* 0x008fe200008e0603 */
[----:B------:R-:W-:-:S13]  /*caa0*/  ISETP.LT.OR P1, PT, R7, 0x1, P3 ;  /* 0x000000010700780c */ /* 0x000fda0001f21670 */
[----:B------:R-:W-:Y:S01]  /*cab0*/  LDGSTS.E.BYPASS.LTC128B.128 [R4+0x9000], desc[UR52][R2.64], !P1 ;  /* 0x0900000002047fae */ /* 0x000fe2000c901d74 */
[----:B------:R-:W-:-:S13]  /*cac0*/  ISETP.LT.OR P1, PT, R7, 0x1, P2 ;  /* 0x000000010700780c */ /* 0x000fda0001721670 */
[----:B------:R-:W-:Y:S01]  /*cad0*/  LDGSTS.E.BYPASS.LTC128B.128 [R4+0xa000], desc[UR52][R2.64+0x20], !P1 ;  /* 0x0a00002002047fae */ /* 0x000fe2000c901d74 */
[----:B------:R-:W-:-:S04]  /*cae0*/  ISETP.GE.AND P1, PT, R11, R12, PT ;  /* 0x0000000c0b00720c */ /* 0x000fc80003f26270 */
[----:B------:R-:W-:-:S13]  /*caf0*/  ISETP.LT.OR P4, PT, R7, 0x1, P1 ;  /* 0x000000010700780c */ /* 0x000fda0000f81670 */
[----:B------:R1:W-:Y:S01]  /*cb00*/  LDGSTS.E.BYPASS.LTC128B.128 [R4+0xb000], desc[UR52][R2.64+0x40], !P4 ;  /* 0x0b00004002047fae */ /* 0x0003e2000e101d74 */
[----:B------:R-:W-:-:S03]  /*cb10*/  ISETP.GE.AND P4, PT, R7, 0x41, PT ;  /* 0x000000410700780c */ /* 0x000fc60003f86270 */
[----:B-1--4-:R1:W2:Y:S10]  /*cb20*/  SHFL.IDX PT, R2, R8, 0x1, 0x1e1f ;  /* 0x003e1f0008027f89 */ /* 0x0122b400000e0000 */
.L_x_302:
[C---:B------:R-:W-:Y:S02]  /*cb30*/  ISETP.LT.OR P3, PT, R7.reuse, 0x41, P3 ;  /* 0x000000410700780c */ /* 0x040fe40001f61670 */
[C---:B------:R-:W-:Y:S02]  /*cb40*/  ISETP.LT.OR P2, PT, R7.reuse, 0x41, P2 ;  /* 0x000000410700780c */ /* 0x040fe40001741670 */
[----:B------:R-:W-:Y:S02]  /*cb50*/  ISETP.LT.OR P1, PT, R7, 0x41, P1 ;  /* 0x000000410700780c */ /* 0x000fe40000f21670 */
[----:B--2---:R-:W-:-:S05]  /*cb60*/  IADD3 R2, P5, R29, R2, RZ ;  /* 0x000000021d027210 */ /* 0x004fca0007fbe0ff */
[----:B------:R-:W-:-:S05]  /*cb70*/  IMAD.X R3, RZ, RZ, R9, P5 ;  /* 0x000000ffff037224 */ /* 0x000fca00028e0609 */
[----:B------:R-:W-:Y:S01]  /*cb80*/  @!PT LDS RZ, [RZ] ;  /* 0x00000000fffff984 */ /* 0x000fe20000000800 */
[----:B------:R-:W-:Y:S01]  /*cb90*/  @!PT LDS RZ, [RZ] ;  /* 0x00000000fffff984 */ /* 0x000fe20000000800 */
[----:B------:R-:W-:Y:S01]  /*cba0*/  @!PT LDS RZ, [RZ] ;  /* 0x00000000fffff984 */ /* 0x000fe20000000800 */
[----:B------:R2:W-:Y:S04]  /*cbb0*/  LDGSTS.E.BYPASS.LTC128B.128 [R4+0x9800], desc[UR52][R2.64], !P3 ;  /* 0x0980000002047fae */ /* 0x0005e8000d901d74 */
[----:B------:R2:W-:Y:S04]  /*cbc0*/  LDGSTS.E.BYPASS.LTC128B.128 [R4+0xa800], desc[UR52][R2.64+0x20], !P2 ;  /* 0x0a80002002047fae */ /* 0x0005e8000d101d74 */
[----:B------:R2:W-:Y:S01]  /*cbd0*/  LDGSTS.E.BYPASS.LTC128B.128 [R4+0xb800], desc[UR52][R2.64+0x40], !P1 ;  /* 0x0b80004002047fae */ /* 0x0005e2000c901d74 */
[----:B------:R-:W-:Y:S01]  /*cbe0*/  PLOP3.LUT P1, PT, PT, PT, PT, 0x80, 0x0 ;  /* 0x000000000000781c */ /* 0x000fe20003f2f070 */
[----:B------:R-:W-:-:S12]  /*cbf0*/  NOP ;  /* 0x0000000000007918 */ /* 0x000fd80000000000 */
.L_x_222:
[----:B------:R-:W-:Y:S02]  /*cc00*/  PLOP3.LUT P2, PT, P2, P1, PT, 0xa2, 0x0 ;  /* 0x000000000000781c */ /* 0x000fe40001743472 */
[----:B------:R-:W-:-:S08]  /*cc10*/  @P1 R2UR P2, UR4, R5 ;  /* 0x00000000050412ca */ /* 0x000fd00000040000 */
[----:B------:R-:W-:-:S05]  /*cc20*/  @P1 PLOP3.LUT P1, PT, P2, PT, PT, 0x80, 0x0 ;  /* 0x000000000000181c */ /* 0x000fca000172f070 */
[----:B------:R-:W-:Y:S01]  /*cc30*/  @!P2 SYNCS.ARRIVE.TRANS64.RED.A0T1 RZ, [UR4+0x19c70], RZ ;  /* 0x019c70ffffffa9a7 */ /* 0x000fe20008200404 */
[----:B------:R-:W-:Y:S07]  /*cc40*/  @!P2 ARRIVES.LDGSTSBAR.64.TRANSCNT [UR4+0x19c70] ;  /* 0x019c7000ff00a9b0 */ /* 0x000fee0008000a84 */
[----:B------:R-:W-:Y:S05]  /*cc50*/  @P1 BRA.U.ANY `(.L_x_222) ;  /* 0xfffffffd00e81947 */ /* 0x000fea000393ffff */
[----:B------:R-:W-:Y:S01]  /*cc60*/  NOP ;  /* 0x0000000000007918 */ /* 0x000fe20000000000 */
[----:B--2---:R-:W-:-:S05]  /*cc70*/  IMAD.U32 R2, RZ, RZ, UR44 ;  /* 0x0000002cff027e24 */ /* 0x004fca000f8e00ff */
[----:B------:R-:W-:-:S13]  /*cc80*/  ISETP.NE.AND P3, PT, R2, 0x3, PT ;  /* 0x000000030200780c */ /* 0x000fda0003f65270 */
[----:B------:R-:W-:Y:S05]  /*cc90*/  @!P3 BRA `(.L_x_223) ;  /* 0x000000000004b947 */ /* 0x000fea0003800000 */
[----:B------:R-:W-:Y:S01]  /*cca0*/  BPT.TRAP 0x1 ;  /* 0x000000040000795c */ /* 0x000fe20000300000 */
.L_x_223:
[----:B------:R2:W-:Y:S01]  /*ccb0*/  SYNCS.ARRIVE.TRANS64.A1T0 RZ, [R5+URZ+0x19c70], RZ ;  /* 0x019c70ff05ff79a7 */ /* 0x0005e2000810003f */
[----:B------:R-:W-:Y:S05]  /*ccc0*/  @!P3 BRA `(.L_x_224) ;  /* 0x000000000004b947 */ /* 0x000fea0003800000 */
[----:B------:R-:W-:Y:S01]  /*ccd0*/  BPT.TRAP 0x1 ;  /* 0x000000040000795c */ /* 0x000fe20000300000 */
.L_x_224:
[----:B------:R-:W3:Y:S01]  /*cce0*/  SYNCS.PHASECHK.TRANS64.TRYWAIT P1, [R5+URZ+0x19c40], R20 ;  /* 0x019c4014050075a7 */ /* 0x000ee2000802017f */
[----:B------:R-:W-:Y:S04]  /*ccf0*/  BSSY B0, `(.L_x_225) ;  /* 0x0000002000007945 */ /* 0x000fe80003800000 */
[----:B---3--:R-:W-:Y:S05]  /*cd00*/  @!P1 BRA `(.L_x_226) ;  /* 0x0000003800bc9947 */ /* 0x008fea0003800000 */
.L_x_303:
[----:B------:R-:W-:Y:S05]  /*cd10*/  BSYNC B0 ;  /* 0x0000000000007941 */ /* 0x000fea0003800000 */
.L_x_225:
[----:B------:R-:W-:Y:S01]  /*cd20*/  ULDC.64 UR4, c[0x0][0x300] ;  /* 0x0000c00000047ab9 */ /* 0x000fe20000000a00 */
[----:B-1----:R-:W1:Y:S01]  /*cd30*/  LDC R8, c[0x0][0x2f4] ;  /* 0x0000bd00ff087b82 */ /* 0x002e620000000800 */
[----:B------:R-:W-:Y:S01]  /*cd40*/  IMAD R7, R10, UR4, RZ ;  /* 0x000000040a077c24 */ /* 0x000fe2000f8e02ff */
[----:B------:R-:W-:Y:S01]  /*cd50*/  ULDC.64 UR6, c[0x0][0x2e8] ;  /* 0x0000ba0000067ab9 */ /* 0x000fe20000000a00 */
[C---:B------:R-:W-:Y:S01]  /*cd60*/  IMAD.WIDE.U32 R2, R0.reuse, UR4, RZ ;  /* 0x0000000400027c25 */ /* 0x040fe2000f8e00ff */
[C---:B------:R-:W-:Y:S02]  /*cd70*/  LOP3.LUT R11, R29.reuse, 0x40, RZ, 0xfc, !PT ;  /* 0x000000401d0b7812 */ /* 0x040fe400078efcff */
[----:B------:R-:W-:Y:S01]  /*cd80*/  LOP3.LUT R9, R29, 0x20, RZ, 0xfc, !PT ;  /* 0x000000201d097812 */ /* 0x000fe200078efcff */
[----:B------:R-:W-:Y:S01]  /*cd90*/  IMAD R7, R0, UR5, R7 ;  /* 0x0000000500077c24 */ /* 0x000fe2000f8e0207 */
[----:B------:R-:W-:Y:S02]  /*cda0*/  ULDC.64 UR4, c[0x0][0x310] ;  /* 0x0000c40000047ab9 */ /* 0x000fe40000000a00 */
[----:B------:R-:W-:-:S02]  /*cdb0*/  IMAD R17, R17, UR4, RZ ;  /* 0x0000000411117c24 */ /* 0x000fc4000f8e02ff */
[----:B------:R-:W-:Y:S02]  /*cdc0*/  IMAD.IADD R3, R3, 0x1, R7 ;  /* 0x0000000103037824 */ /* 0x000fe400078e0207 */
[C---:B------:R-:W-:Y:S02]  /*cdd0*/  IMAD R17, R6.reuse, UR5, R17 ;  /* 0x0000000506117c24 */ /* 0x040fe4000f8e0211 */
[----:B------:R-:W-:Y:S01]  /*cde0*/  IMAD.WIDE.U32 R2, R6, UR4, R2 ;  /* 0x0000000406027c25 */ /* 0x000fe2000f8e0002 */
[----:B------:R-:W-:-:S03]  /*cdf0*/  ULDC.64 UR4, c[0x0][0x308] ;  /* 0x0000c20000047ab9 */ /* 0x000fc60000000a00 */
[----:B------:R-:W-:Y:S02]  /*ce00*/  IMAD.IADD R3, R3, 0x1, R17 ;  /* 0x0000000103037824 */ /* 0x000fe400078e0211 */
[C---:B------:R-:W-:Y:S01]  /*ce10*/  IMAD.WIDE.U32 R2, R18.reuse, UR4, R2 ;  /* 0x0000000412027c25 */ /* 0x040fe2000f8e0002 */
[----:B------:R-:W-:Y:S01]  /*ce20*/  UMOV UR4, 0xffffffff ;  /* 0xffffffff00047882 */ /* 0x000fe20000000000 */
[-C--:B-1----:R-:W-:Y:S02]  /*ce30*/  ISETP.GE.AND P2, PT, R11, R8.reuse, PT ;  /* 0x000000080b00720c */ /* 0x082fe40003f46270 */
[----:B------:R-:W-:Y:S01]  /*ce40*/  IMAD R6, R18, UR5, R3 ;  /* 0x0000000512067c24 */ /* 0x000fe2000f8e0203 */
[----:B------:R-:W-:Y:S02]  /*ce50*/  IADD3 R0, P1, R2, UR6, RZ ;  /* 0x0000000602007c10 */ /* 0x000fe4000ff3e0ff */
[----:B------:R-:W-:Y:S02]  /*ce60*/  ISETP.GE.AND P3, PT, R9, R8, PT ;  /* 0x000000080900720c */ /* 0x000fe40003f66270 */
[----:B------:R-:W-:-:S02]  /*ce70*/  IADD3.X R6, R6, UR7, RZ, P1, !PT ;  /* 0x0000000706067c10 */ /* 0x000fc40008ffe4ff */
[----:B------:R-:W-:Y:S01]  /*ce80*/  ISETP.GE.AND P5, PT, R29, R8, PT ;  /* 0x000000081d00720c */ /* 0x000fe20003fa6270 */
[----:B------:R-:W-:-:S12]  /*ce90*/  BRA.DIV UR4, `(.L_x_227) ;  /* 0x0000003a046c7947 */ /* 0x000fd8000b800000 */
[----:B------:R-:W1:Y:S04]  /*cea0*/  SHFL.IDX PT, R3, R0, RZ, 0x1e1f ;  /* 0x001e1fff00037589 */ /* 0x000e6800000e0000 */
[----:B------:R-:W4:Y:S04]  /*ceb0*/  SHFL.IDX PT, R2, R6, RZ, 0x1e1f ;  /* 0x001e1fff06027589 */ /* 0x000f2800000e0000 */
[----:B------:R-:W0:Y:S04]  /*cec0*/  SHFL.IDX PT, R0, R0, 0x1, 0x1e1f ;  /* 0x003e1f0000007f89 */ /* 0x000e2800000e0000 */
[----:B------:R-:W0:Y:S01]  /*ced0*/  SHFL.IDX PT, R6, R6, 0x1, 0x1e1f ;  /* 0x003e1f0006067f89 */ /* 0x000e2200000e0000 */
[----:B-1----:R-:W-:-:S05]  /*cee0*/  @P0 IADD3 R3, P1, R29, R3, RZ ;  /* 0x000000031d030210 */ /* 0x002fca0007f3e0ff */
[----:B----4-:R-:W-:-:S05]  /*cef0*/  @P0 IMAD.X R2, RZ, RZ, R2, P1 ;  /* 0x000000ffff020224 */ /* 0x010fca00008e0602 */
[----:B------:R-:W-:-:S04]  /*cf00*/  @P0 LOP3.LUT R3, R3, R2, RZ, 0x3c, !PT ;  /* 0x0000000203030212 */ /* 0x000fc800078e3cff */
[----:B------:R-:W-:-:S04]  /*cf10*/  @P0 LOP3.LUT R2, R3, R2, RZ, 0x3c, !PT ;  /* 0x0000000203020212 */ /* 0x000fc800078e3cff */
[----:B------:R-:W-:-:S05]  /*cf20*/  @P0 LOP3.LUT R3, R3, R2, RZ, 0x3c, !PT ;  /* 0x0000000203030212 */ /* 0x000fca00078e3cff */
[----:B------:R1:W-:Y:S04]  /*cf30*/  @P0 LDGSTS.E.BYPASS.LTC128B.128 [R4+0x13800], desc[UR52][R2.64], !P5 ;  /* 0x1380000002040fae */ /* 0x0003e8000e901d74 */
[----:B------:R1:W-:Y:S04]  /*cf40*/  @P0 LDGSTS.E.BYPASS.LTC128B.128 [R4+0x14800], desc[UR52][R2.64+0x20], !P3 ;  /* 0x1480002002040fae */ /* 0x0003e8000d901d74 */
[----:B0-----:R1:W-:Y:S02]  /*cf50*/  @P0 LDGSTS.E.BYPASS.LTC128B.128 [R4+0x15800], desc[UR52][R2.64+0x40], !P2 ;  /* 0x1580004002040fae */ /* 0x0013e4000d101d74 */
.L_x_309:
[----:B------:R-:W-:-:S05]  /*cf60*/  @P4 IADD3 R0, P0, R29, R0, RZ ;  /* 0x000000001d004210 */ /* 0x000fca0007f1e0ff */
[----:B01----:R-:W-:Y:S01]  /*cf70*/  @P4 IMAD.X R2, RZ, RZ, R6, P0 ;  /* 0x000000ffff024224 */ /* 0x003fe200000e0606 */
[----:B------:R-:W-:-:S03]  /*cf80*/  PLOP3.LUT P0, PT, PT, PT, PT, 0x80, 0x0 ;  /* 0x000000000000781c */ /* 0x000fc60003f0f070 */
[----:B------:R-:W-:Y:S02]  /*cf90*/  @P4 IMAD.MOV.U32 R3, RZ, RZ, R2 ;  /* 0x000000ffff034224 */ /* 0x000fe400078e0002 */
[----:B------:R-:W-:-:S05]  /*cfa0*/  @P4 IMAD.MOV.U32 R2, RZ, RZ, R0 ;  /* 0x000000ffff024224 */ /* 0x000fca00078e0000 */
[----:B------:R-:W-:Y:S01]  /*cfb0*/  @!PT LDS RZ, [RZ] ;  /* 0x00000000fffff984 */ /* 0x000fe20000000800 */
[----:B------:R-:W-:Y:S01]  /*cfc0*/  @!PT LDS RZ, [RZ] ;  /* 0x00000000fffff984 */ /* 0x000fe20000000800 */
[----:B------:R-:W-:Y:S01]  /*cfd0*/  @!PT LDS RZ, [RZ] ;  /* 0x00000000fffff984 */ /* 0x000fe20000000800 */
[----:B------:R0:W-:Y:S04]  /*cfe0*/  @P4 LDGSTS.E.BYPASS.LTC128B.128 [R4+0x14000], desc[UR52][R2.64], !P5 ;  /* 0x1400000002044fae */ /* 0x0001e8000e901d74 */
[----:B------:R0:W-:Y:S04]  /*cff0*/  @P4 LDGSTS.E.BYPASS.LTC128B.128 [R4+0x15000], desc[UR52][R2.64+0x20], !P3 ;  /* 0x1500002002044fae */ /* 0x0001e8000d901d74 */
[----:B------:R0:W-:Y:S01]  /*d000*/  @P4 LDGSTS.E.BYPASS.LTC128B.128 [R4+0x16000], desc[UR52][R2.64+0x40], !P2 ;  /* 0x1600004002044fae */ /* 0x0001e2000d101d74 */
[----:B------:R-:W-:Y:S01]  /*d010*/  NOP ;  /* 0x0000000000007918 */ /* 0x000fe20000000000 */
.L_x_228:
[----:B------:R-:W-:Y:S02]  /*d020*/  PLOP3.LUT P1, PT, P1, P0, PT, 0xa2, 0x0 ;  /* 0x000000000000781c */ /* 0x000fe40000f21472 */
[----:B------:R-:W-:-:S08]  /*d030*/  @P0 R2UR P1, UR4, R5 ;  /* 0x00000000050402ca */ /* 0x000fd00000020000 */
[----:B------:R-:W-:-:S05]  /*d040*/  @P0 PLOP3.LUT P0, PT, P1, PT, PT, 0x80, 0x0 ;  /* 0x000000000000081c */ /* 0x000fca0000f0f070 */
[----:B------:R-:W-:Y:S01]  /*d050*/  @!P1 SYNCS.ARRIVE.TRANS64.RED.A0T1 RZ, [UR4+0x19c30], RZ ;  /* 0x019c30ffffff99a7 */ /* 0x000fe20008200404 */
[----:B------:R-:W-:Y:S07]  /*d060*/  @!P1 ARRIVES.LDGSTSBAR.64.TRANSCNT [UR4+0x19c30] ;  /* 0x019c3000ff0099b0 */ /* 0x000fee0008000a84 */
[----:B------:R-:W-:Y:S05]  /*d070*/  @P0 BRA.U.ANY `(.L_x_228) ;  /* 0xfffffffd00e80947 */ /* 0x000fea000393ffff */
[----:B------:R-:W-:Y:S01]  /*d080*/  NOP ;  /* 0x0000000000007918 */ /* 0x000fe20000000000 */
[----:B------:R-:W-:-:S05]  /*d090*/  IMAD.U32 R0, RZ, RZ, UR44 ;  /* 0x0000002cff007e24 */ /* 0x000fca000f8e00ff */
[----:B------:R-:W-:-:S13]  /*d0a0*/  ISETP.NE.AND P2, PT, R0, 0x3, PT ;  /* 0x000000030000780c */ /* 0x000fda0003f45270 */
[----:B------:R-:W-:Y:S05]  /*d0b0*/  @!P2 BRA `(.L_x_229) ;  /* 0x000000000004a947 */ /* 0x000fea0003800000 */
[----:B------:R-:W-:Y:S01]  /*d0c0*/  BPT.TRAP 0x1 ;  /* 0x000000040000795c */ /* 0x000fe20000300000 */
.L_x_229:
[----:B------:R1:W-:Y:S02]  /*d0d0*/  SYNCS.ARRIVE.TRANS64.A1T0 RZ, [R5+URZ+0x19c30], RZ ;  /* 0x019c30ff05ff79a7 */ /* 0x0003e4000810003f */
[----:B------:R-:W-:Y:S05]  /*d0e0*/  WARPSYNC.ALL ;  /* 0x0000000000007948 */ /* 0x000fea0003800000 */
[----:B------:R-:W-:Y:S01]  /*d0f0*/  VIADD R0, R16, 0xf000 ;  /* 0x0000f00010007836 */ /* 0x000fe20000000000 */
[----:B------:R-:W-:Y:S01]  /*d100*/  USHF.R.S32.HI UR4, URZ, 0x1f, UR38 ;  /* 0x0000001f3f047899 */ /* 0x000fe20008011426 */
[----:B------:R-:W-:Y:S01]  /*d110*/  BAR.SYNC.DEFER_BLOCKING 0x8, 0x200 ;  /* 0x0208000000007b1d */ /* 0x000fe20000010000 */
[----:B------:R-:W-:Y:S02]  /*d120*/  UISETP.NE.AND UP0, UPT, UR45, URZ, UPT ;  /* 0x0000003f2d00728c */ /* 0x000fe4000bf05270 */
[----:B------:R-:W-:-:S02]  /*d130*/  LOP3.LUT P0, RZ, R0, 0x9f, RZ, 0xc0, !PT ;  /* 0x0000009f00ff7812 */ /* 0x000fc4000780c0ff */
[----:B------:R-:W-:Y:S01]  /*d140*/  USEL UR43, UR43, URZ, !UP0 ;  /* 0x0000003f2b2b7287 */ /* 0x000fe2000c000000 */
[----:B------:R-:W-:Y:S01]  /*d150*/  BSSY B6, `(.L_x_230) ;  /* 0x0000018000067945 */ /* 0x000fe20003800000 */
[----:B------:R-:W-:Y:S01]  /*d160*/  ULDC.64 UR6, c[0x0][0x298] ;  /* 0x0000a60000067ab9 */ /* 0x000fe20000000a00 */
[----:B------:R-:W-:Y:S02]  /*d170*/  USEL UR42, UR42, URZ, !UP0 ;  /* 0x0000003f2a2a7287 */ /* 0x000fe4000c000000 */
[----:B------:R-:W-:Y:S02]  /*d180*/  UIMAD UR4, UR4, UR6, URZ ;  /* 0x00000006040472a4 */ /* 0x000fe4000f8e023f */
[----:B------:R-:W-:Y:S02]  /*d190*/  UIMAD.WIDE.U32 UR36, UR38, UR6, URZ ;  /* 0x00000006262472a5 */ /* 0x000fe4000f8e003f */
[----:B------:R-:W-:-:S04]  /*d1a0*/  UIMAD UR4, UR38, UR7, UR4 ;  /* 0x00000007260472a4 */ /* 0x000fc8000f8e0204 */
[----:B------:R-:W-:Y:S01]  /*d1b0*/  UIADD3 UR45, UR37, UR4, URZ ;  /* 0x00000004252d7290 */ /* 0x000fe2000fffe03f */
[----:B------:R-:W-:Y:S11]  /*d1c0*/  @!P0 BRA `(.L_x_231) ;  /* 0x0000000000408947 */ /* 0x000ff60003800000 */
[----:B0-----:R-:W-:Y:S01]  /*d1d0*/  MOV R2, 0x0 ;  /* 0x0000000000027802 */ /* 0x001fe20000000f00 */
[----:B------:R-:W-:Y:S01]  /*d1e0*/  ULDC.64 UR6, c[0x4][0x98] ;  /* 0x0100260000067ab9 */ /* 0x000fe20000000a00 */
[----:B------:R-:W-:Y:S01]  /*d1f0*/  ULDC.64 UR8, c[0x4][0xa0] ;  /* 0x0100280000087ab9 */ /* 0x000fe20000000a00 */
[----:B------:R-:W-:Y:S01]  /*d200*/  ULDC.64 UR4, c[0x4][0x28] ;  /* 0x01000a0000047ab9 */ /* 0x000fe20000000a00 */
[----:B------:R-:W-:Y:S02]  /*d210*/  IMAD.U32 R4, RZ, RZ, UR6 ;  /* 0x00000006ff047e24 */ /* 0x000fe4000f8e00ff */
[----:B------:R-:W0:Y:S01]  /*d220*/  LDC.64 R2, c[0x4][R2] ;  /* 0x0100000002027b82 */ /* 0x000e220000000a00 */
[----:B-123--:R-:W-:Y:S02]  /*d230*/  IMAD.U32 R5, RZ, RZ, UR7 ;  /* 0x00000007ff057e24 */ /* 0x00efe4000f8e00ff */
        /* <DEDUP_REMOVED lines=9> */
.L_x_231:
[----:B------:R-:W-:Y:S05]  /*d2d0*/  BSYNC B6 ;  /* 0x0000000000067941 */ /* 0x000fea0003800000 */
.L_x_230:
[----:B------:R4:W5:Y:S01]  /*d2e0*/  LDL R9, [R1+0x1c] ;  /* 0x00001c0001097983 */ /* 0x0009620000100800 */
[----:B------:R-:W0:Y:S01]  /*d2f0*/  LDC R8, c[0x0][0x448] ;  /* 0x00011200ff087b82 */ /* 0x000e220000000800 */
[----:B------:R-:W-:Y:S01]  /*d300*/  R2UR UR8, R18 ;  /* 0x00000000120872ca */ /* 0x000fe200000e0000 */
[----:B------:R-:W-:Y:S01]  /*d310*/  ULDC.64 UR6, c[0x0][0x2d8] ;  /* 0x0000b60000067ab9 */ /* 0x000fe20000000a00 */
[----:B------:R-:W1:Y:S01]  /*d320*/  S2R R17, SR_TID.X ;  /* 0x0000000000117919 */ /* 0x000e620000002100 */
[----:B0-----:R-:W-:Y:S02]  /*d330*/  ISETP.NE.AND P0, PT, R8, 0x1, PT ;  /* 0x000000010800780c */ /* 0x001fe40003f05270 */
[----:B------:R-:W-:Y:S02]  /*d340*/  R2UR UR10, R18 ;  /* 0x00000000120a72ca */ /* 0x000fe400000e0000 */
[C---:B-1----:R-:W-:Y:S01]  /*d350*/  LOP3.LUT R2, R17.reuse, 0x7f, RZ, 0xc0, !PT ;  /* 0x0000007f11027812 */ /* 0x042fe200078ec0ff */
[----:B------:R-:W-:-:S08]  /*d360*/  IMAD.SHL.U32 R17, R17, 0x40, RZ ;  /* 0x0000004011117824 */ /* 0x000fd000078e00ff */
[----:B------:R-:W0:Y:S01]  /*d370*/  @P0 LDC R3, c[0x0][0x44c] ;  /* 0x00011300ff030b82 */ /* 0x000e220000000800 */
[----:B------:R-:W-:Y:S02]  /*d380*/  SHF.R.U32.HI R2, RZ, 0x1, R2 ;  /* 0x00000001ff027819 */ /* 0x000fe40000011602 */
[----:B------:R-:W-:-:S05]  /*d390*/  LOP3.LUT R17, R17, 0x40, RZ, 0xc0, !PT ;  /* 0x0000004011117812 */ /* 0x000fca00078ec0ff */
[----:B------:R-:W1:Y:S01]  /*d3a0*/  @P0 LDC R0, c[0x0][0x450] ;  /* 0x00011400ff000b82 */ /* 0x000e620000000800 */
[----:B------:R-:W-:Y:S01]  /*d3b0*/  LOP3.LUT R2, R2, R17, RZ, 0xfc, !PT ;  /* 0x0000001102027212 */ /* 0x000fe200078efcff */
[----:B------:R-:W-:Y:S01]  /*d3c0*/  UMOV UR4, UR36 ;  /* 0x0000002400047c82 */ /* 0x000fe20008000000 */
[----:B------:R-:W-:-:S03]  /*d3d0*/  UMOV UR5, UR45 ;  /* 0x0000002d00057c82 */ /* 0x000fc60008000000 */
[----:B------:R-:W-:Y:S01]  /*d3e0*/  IMAD R6, R25, 0xc0, R2 ;  /* 0x000000c019067824 */ /* 0x000fe200078e0202 */
[----:B------:R-:W-:-:S03]  /*d3f0*/  UIMAD.WIDE.U32 UR4, UR8, UR6, UR4 ;  /* 0x00000006080472a5 */ /* 0x000fc6000f8e0004 */
[----:B------:R-:W-:Y:S02]  /*d400*/  ULDC.64 UR8, c[0x0][0x2e0] ;  /* 0x0000b80000087ab9 */ /* 0x000fe40000000a00 */
[----:B------:R-:W-:Y:S01]  /*d410*/  UIMAD UR6, UR42, UR8, URZ ;  /* 0x000000082a0672a4 */ /* 0x000fe2000f8e023f */
[----:B0-----:R-:W-:Y:S01]  /*d420*/  @P0 IMAD.HI.U32 R3, R6, R3, RZ ;  /* 0x0000000306030227 */ /* 0x001fe200078e00ff */
[----:B------:R-:W-:Y:S02]  /*d430*/  UIMAD UR5, UR10, UR7, UR5 ;  /* 0x000000070a0572a4 */ /* 0x000fe4000f8e0205 */
[----:B------:R-:W-:Y:S01]  /*d440*/  UIMAD UR6, UR43, UR9, UR6 ;  /* 0x000000092b0672a4 */ /* 0x000fe2000f8e0206 */
[----:B------:R-:W-:Y:S01]  /*d450*/  IMAD.MOV.U32 R2, RZ, RZ, R6 ;  /* 0x000000ffff027224 */ /* 0x000fe200078e0006 */
[----:B------:R-:W-:Y:S01]  /*d460*/  UIMAD.WIDE.U32 UR4, UR43, UR8, UR4 ;  /* 0x000000082b0472a5 */ /* 0x000fe2000f8e0004 */
[----:B------:R-:W-:Y:S01]  /*d470*/  ULDC.64 UR10, c[0x0][0x280] ;  /* 0x0000a000000a7ab9 */ /* 0x000fe20000000a00 */
[----:B-1----:R-:W-:-:S02]  /*d480*/  @P0 SHF.R.U32.HI R2, RZ, R0, R3 ;  /* 0x00000000ff020219 */ /* 0x002fc40000011603 */
[----:B------:R-:W-:Y:S01]  /*d490*/  UIADD3 UR5, UR5, UR6, URZ ;  /* 0x0000000605057290 */ /* 0x000fe2000fffe03f */
[----:B------:R-:W-:Y:S01]  /*d4a0*/  ULDC.64 UR8, c[0x0][0x2c8] ;  /* 0x0000b20000087ab9 */ /* 0x000fe20000000a00 */
[--C-:B--23--:R-:W-:Y:S01]  /*d4b0*/  SHF.R.S32.HI R5, RZ, 0x1f, R2.reuse ;  /* 0x0000001fff057819 */ /* 0x10cfe20000011402 */
[----:B------:R-:W-:Y:S01]  /*d4c0*/  ULDC.64 UR6, c[0x0][0x2d0] ;  /* 0x0000b40000067ab9 */ /* 0x000fe20000000a00 */
[----:B------:R-:W-:Y:S02]  /*d4d0*/  IMAD.MOV R0, RZ, RZ, -R2 ;  /* 0x000000ffff007224 */ /* 0x000fe400078e0a02 */
[----:B------:R-:W-:Y:S02]  /*d4e0*/  IMAD.U32 R4, RZ, RZ, UR6 ;  /* 0x00000006ff047e24 */ /* 0x000fe4000f8e00ff */
[----:B------:R-:W-:Y:S02]  /*d4f0*/  IMAD R5, R5, UR6, RZ ;  /* 0x0000000605057c24 */ /* 0x000fe4000f8e02ff */
[----:B------:R-:W-:-:S02]  /*d500*/  IMAD R0, R8, R0, R6 ;  /* 0x0000000008007224 */ /* 0x000fc400078e0206 */
[C---:B------:R-:W-:Y:S02]  /*d510*/  IMAD R5, R2.reuse, UR7, R5 ;  /* 0x0000000702057c24 */ /* 0x040fe4000f8e0205 */
[----:B------:R-:W-:-:S04]  /*d520*/  IMAD.WIDE.U32 R2, R2, R4, UR4 ;  /* 0x0000000402027e25 */ /* 0x000fc8000f8e0004 */
[----:B------:R-:W-:Y:S01]  /*d530*/  IMAD.IADD R3, R3, 0x1, R5 ;  /* 0x0000000103037824 */ /* 0x000fe200078e0205 */
[----:B------:R-:W-:Y:S01]  /*d540*/  SHF.R.S32.HI R5, RZ, 0x1f, R0 ;  /* 0x0000001fff057819 */ /* 0x000fe20000011400 */
[----:B------:R-:W-:-:S04]  /*d550*/  IMAD.WIDE.U32 R2, R0, UR8, R2 ;  /* 0x0000000800027c25 */ /* 0x000fc8000f8e0002 */
[----:B------:R-:W-:-:S04]  /*d560*/  IMAD R5, R5, UR8, RZ ;  /* 0x0000000805057c24 */ /* 0x000fc8000f8e02ff */
[----:B------:R-:W-:Y:S01]  /*d570*/  IMAD R0, R0, UR9, R5 ;  /* 0x0000000900007c24 */ /* 0x000fe2000f8e0205 */
[----:B------:R-:W-:Y:S02]  /*d580*/  IADD3 R5, P1, R2, UR10, RZ ;  /* 0x0000000a02057c10 */ /* 0x000fe4000ff3e0ff */
[----:B------:R-:W0:Y:S02]  /*d590*/  @P0 LDC R2, c[0x0][0x44c] ;  /* 0x00011300ff020b82 */ /* 0x000e240000000800 */
[----:B------:R-:W-:-:S06]  /*d5a0*/  IADD3.X R0, R3, UR11, R0, P1, !PT ;  /* 0x0000000b03007c10 */ /* 0x000fcc0008ffe400 */
[----:B------:R-:W1:Y:S01]  /*d5b0*/  @P0 LDC R3, c[0x0][0x450] ;  /* 0x00011400ff030b82 */ /* 0x000e620000000800 */
[----:B------:R-:W-:Y:S01]  /*d5c0*/  VIADD R6, R6, 0x80 ;  /* 0x0000008006067836 */ /* 0x000fe20000000000 */
[----:B------:R-:W2:Y:S03]  /*d5d0*/  S2R R17, SR_TID.X ;  /* 0x0000000000117919 */ /* 0x000ea60000002100 */
[----:B0-----:R-:W-:-:S04]  /*d5e0*/  @P0 IMAD.HI.U32 R7, R6, R2, RZ ;  /* 0x0000000206070227 */ /* 0x001fc800078e00ff */
[----:B------:R-:W-:Y:S01]  /*d5f0*/  IMAD.MOV.U32 R2, RZ, RZ, R6 ;  /* 0x000000ffff027224 */ /* 0x000fe200078e0006 */
[----:B-1----:R-:W-:-:S05]  /*d600*/  @P0 SHF.R.U32.HI R2, RZ, R3, R7 ;  /* 0x00000003ff020219 */ /* 0x002fca0000011607 */
[----:B------:R-:W-:-:S04]  /*d610*/  IMAD.MOV R3, RZ, RZ, -R2 ;  /* 0x000000ffff037224 */ /* 0x000fc800078e0a02 */
[----:B------:R-:W-:Y:S01]  /*d620*/  IMAD R6, R8, R3, R6 ;  /* 0x0000000308067224 */ /* 0x000fe200078e0206 */
[----:B------:R-:W-:-:S05]  /*d630*/  SHF.R.S32.HI R3, RZ, 0x1f, R2 ;  /* 0x0000001fff037819 */ /* 0x000fca0000011402 */
[----:B------:R-:W-:-:S04]  /*d640*/  IMAD R3, R3, UR6, RZ ;  /* 0x0000000603037c24 */ /* 0x000fc8000f8e02ff */
[C---:B------:R-:W-:Y:S02]  /*d650*/  IMAD R7, R2.reuse, UR7, R3 ;  /* 0x0000000702077c24 */ /* 0x040fe4000f8e0203 */
[----:B------:R-:W-:Y:S01]  /*d660*/  IMAD.WIDE.U32 R2, R2, R4, UR4 ;  /* 0x0000000402027e25 */ /* 0x000fe2000f8e0004 */
[----:B------:R-:W-:Y:S01]  /*d670*/  SHF.R.S32.HI R4, RZ, 0x1f, R6 ;  /* 0x0000001fff047819 */ /* 0x000fe20000011406 */
[----:B------:R-:W-:Y:S02]  /*d680*/  ULDC UR4, c[0x0][0x2b8] ;  /* 0x0000ae0000047ab9 */ /* 0x000fe40000000800 */
[----:B------:R-:W-:Y:S02]  /*d690*/  IMAD.IADD R3, R3, 0x1, R7 ;  /* 0x0000000103037824 */ /* 0x000fe400078e0207 */
[----:B------:R-:W-:Y:S02]  /*d6a0*/  IMAD R4, R4, UR8, RZ ;  /* 0x0000000804047c24 */ /* 0x000fe4000f8e02ff */
[----:B------:R-:W-:Y:S01]  /*d6b0*/  IMAD.WIDE.U32 R2, R6, UR8, R2 ;  /* 0x0000000806027c25 */ /* 0x000fe2000f8e0002 */
[----:B------:R-:W-:-:S03]  /*d6c0*/  LOP3.LUT R10, R29, 0x20, RZ, 0xfc, !PT ;  /* 0x000000201d0a7812 */ /* 0x000fc600078efcff */
[----:B------:R-:W-:Y:S01]  /*d6d0*/  IMAD R6, R6, UR9, R4 ;  /* 0x0000000906067c24 */ /* 0x000fe2000f8e0204 */
[----:B------:R-:W-:Y:S02]  /*d6e0*/  IADD3 R7, P0, R2, UR10, RZ ;  /* 0x0000000a02077c10 */ /* 0x000fe4000ff1e0ff */
[----:B------:R-:W-:Y:S01]  /*d6f0*/  LOP3.LUT R11, R29, 0x40, RZ, 0xfc, !PT ;  /* 0x000000401d0b7812 */ /* 0x000fe200078efcff */
[----:B------:R-:W-:Y:S01]  /*d700*/  UMOV UR5, 0xffffffff ;  /* 0xffffffff00057882 */ /* 0x000fe20000000000 */
[----:B------:R-:W-:Y:S02]  /*d710*/  IADD3.X R6, R3, UR11, R6, P0, !PT ;  /* 0x0000000b03067c10 */ /* 0x000fe400087fe406 */
[----:B--2---:R-:W-:Y:S02]  /*d720*/  LOP3.LUT R17, R17, 0x7f, RZ, 0xc0, !PT ;  /* 0x0000007f11117812 */ /* 0x004fe400078ec0ff */
[----:B------:R-:W-:Y:S02]  /*d730*/  ISETP.GE.AND P3, PT, R29, UR4, PT ;  /* 0x000000041d007c0c */ /* 0x000fe4000bf66270 */
[----:B------:R-:W-:-:S02]  /*d740*/  ISETP.GE.AND P2, PT, R10, UR4, PT ;  /* 0x000000040a007c0c */ /* 0x000fc4000bf46270 */
[----:B------:R-:W-:Y:S02]  /*d750*/  ISETP.GE.AND P0, PT, R11, UR4, PT ;  /* 0x000000040b007c0c */ /* 0x000fe4000bf06270 */
[----:B------:R-:W-:Y:S01]  /*d760*/  SHF.R.U32.HI R10, RZ, 0x1, R17 ;  /* 0x00000001ff0a7819 */ /* 0x000fe20000011611 */
[----:B----4-:R-:W-:Y:S10]  /*d770*/  BRA.DIV UR5, `(.L_x_232) ;  /* 0x0000003205d87947 */ /* 0x010ff4000b800000 */
[----:B------:R-:W0:Y:S01]  /*d780*/  SHFL.IDX PT, R3, R5, RZ, 0x1e1f ;  /* 0x001e1fff05037589 */ /* 0x000e2200000e0000 */
[----:B------:R-:W-:Y:S02]  /*d790*/  IMAD R25, R25, 0xc0, R10 ;  /* 0x000000c019197824 */ /* 0x000fe400078e020a */
[----:B------:R-:W-:Y:S01]  /*d7a0*/  IMAD R4, R8, UR41, RZ ;  /* 0x0000002908047c24 */ /* 0x000fe2000f8e02ff */
[----:B------:R-:W1:Y:S04]  /*d7b0*/  SHFL.IDX PT, R2, R0, RZ, 0x1e1f ;  /* 0x001e1fff00027589 */ /* 0x000e6800000e0000 */
[----:B------:R-:W-:Y:S01]  /*d7c0*/  ISETP.GE.AND P1, PT, R25, R4, PT ;  /* 0x000000041900720c */ /* 0x000fe20003f26270 */
[----:B------:R-:W2:Y:S04]  /*d7d0*/  SHFL.IDX PT, R5, R5, 0x1, 0x1e1f ;  /* 0x003e1f0005057f89 */ /* 0x000ea800000e0000 */
[----:B------:R-:W3:Y:S04]  /*d7e0*/  SHFL.IDX PT, R0, R0, 0x1, 0x1e1f ;  /* 0x003e1f0000007f89 */ /* 0x000ee800000e0000 */
[----:B------:R-:W4:Y:S04]  /*d7f0*/  SHFL.IDX PT, R6, R6, RZ, 0x1e1f ;  /* 0x001e1fff06067589 */ /* 0x000f2800000e0000 */
[----:B0-----:R-:W-:-:S05]  /*d800*/  @!P1 IADD3 R3, P4, R29, R3, RZ ;  /* 0x000000031d039210 */ /* 0x001fca0007f9e0ff */
[----:B-1----:R-:W-:-:S05]  /*d810*/  @!P1 IMAD.X R2, RZ, RZ, R2, P4 ;  /* 0x000000ffff029224 */ /* 0x002fca00020e0602 */
[----:B------:R-:W-:-:S04]  /*d820*/  @!P1 LOP3.LUT R3, R3, R2, RZ, 0x3c, !PT ;  /* 0x0000000203039212 */ /* 0x000fc800078e3cff */
[----:B------:R-:W-:-:S04]  /*d830*/  @!P1 LOP3.LUT R2, R3, R2, RZ, 0x3c, !PT ;  /* 0x0000000203029212 */ /* 0x000fc800078e3cff */
[----:B------:R-:W-:-:S05]  /*d840*/  @!P1 LOP3.LUT R3, R3, R2, RZ, 0x3c, !PT ;  /* 0x0000000203039212 */ /* 0x000fca00078e3cff */
[----:B-----5:R-:W-:Y:S04]  /*d850*/  @!P1 LDGSTS.E.BYPASS.LTC128B.128 [R9+0xf000], desc[UR52][R2.64], !P3 ;  /* 0x0f00000002099fae */ /* 0x020fe8000d901d74 */
[----:B------:R-:W-:Y:S04]  /*d860*/  @!P1 LDGSTS.E.BYPASS.LTC128B.128 [R9+0x10800], desc[UR52][R2.64+0x20], !P2 ;  /* 0x1080002002099fae */ /* 0x000fe8000d101d74 */
[----:B------:R0:W-:Y:S02]  /*d870*/  @!P1 LDGSTS.E.BYPASS.LTC128B.128 [R9+0x12000], desc[UR52][R2.64+0x40], !P0 ;  /* 0x1200004002099fae */ /* 0x0001e4000c101d74 */
[----:B0-----:R-:W-:-:S05]  /*d880*/  VIADD R2, R25, 0x40 ;  /* 0x0000004019027836 */ /* 0x001fca0000000000 */
[----:B------:R-:W-:-:S13]  /*d890*/  ISETP.GE.AND P1, PT, R2, R4, PT ;  /* 0x000000040200720c */ /* 0x000fda0003f26270 */
[----:B--2---:R-:W-:-:S05]  /*d8a0*/  @!P1 IADD3 R2, P4, R29, R5, RZ ;  /* 0x000000051d029210 */ /* 0x004fca0007f9e0ff */
[----:B---3--:R-:W-:-:S04]  /*d8b0*/  @!P1 IMAD.X R0, RZ, RZ, R0, P4 ;  /* 0x000000ffff009224 */ /* 0x008fc800020e0600 */
[----:B------:R-:W-:-:S05]  /*d8c0*/  @!P1 IMAD.MOV.U32 R3, RZ, RZ, R0 ;  /* 0x000000ffff039224 */ /* 0x000fca00078e0000 */
[----:B------:R-:W-:Y:S04]  /*d8d0*/  @!P1 LDGSTS.E.BYPASS.LTC128B.128 [R9+0xf800], desc[UR52][R2.64], !P3 ;  /* 0x0f80000002099fae */ /* 0x000fe8000d901d74 */
[----:B------:R-:W-:Y:S04]  /*d8e0*/  @!P1 LDGSTS.E.BYPASS.LTC128B.128 [R9+0x11000], desc[UR52][R2.64+0x20], !P2 ;  /* 0x1100002002099fae */ /* 0x000fe8000d101d74 */
[----:B------:R0:W-:Y:S04]  /*d8f0*/  @!P1 LDGSTS.E.BYPASS.LTC128B.128 [R9+0x12800], desc[UR52][R2.64+0x40], !P0 ;  /* 0x1280004002099fae */ /* 0x0001e8000c101d74 */
[----:B0---4-:R0:W1:Y:S02]  /*d900*/  SHFL.IDX PT, R2, R7, RZ, 0x1e1f ;  /* 0x001e1fff07027589 */ /* 0x01106400000e0000 */
.L_x_316:
[----:B------:R-:W-:Y:S01]  /*d910*/  VIADD R25, R25, 0x80 ;  /* 0x0000008019197836 */ /* 0x000fe20000000000 */
[----:B------:R-:W-:Y:S04]  /*d920*/  BSSY B0, `(.L_x_233) ;  /* 0x000000b000007945 */ /* 0x000fe80003800000 */
[----:B------:R-:W-:-:S13]  /*d930*/  ISETP.GE.AND P1, PT, R25, R4, PT ;  /* 0x000000041900720c */ /* 0x000fda0003f26270 */
[----:B------:R-:W-:Y:S05]  /*d940*/  @P1 BRA `(.L_x_234) ;  /* 0x0000000000201947 */ /* 0x000fea0003800000 */
[----:B-1----:R-:W-:-:S05]  /*d950*/  IADD3 R2, P1, R29, R2, RZ ;  /* 0x000000021d027210 */ /* 0x002fca0007f3e0ff */
[----:B------:R-:W-:-:S05]  /*d960*/  IMAD.X R3, RZ, RZ, R6, P1 ;  /* 0x000000ffff037224 */ /* 0x000fca00008e0606 */
[----:B------:R-:W-:Y:S01]  /*d970*/  @!PT LDS RZ, [RZ] ;  /* 0x00000000fffff984 */ /* 0x000fe20000000800 */
[----:B------:R-:W-:Y:S01]  /*d980*/  @!PT LDS RZ, [RZ] ;  /* 0x00000000fffff984 */ /* 0x000fe20000000800 */
[----:B------:R-:W-:Y:S01]  /*d990*/  @!PT LDS RZ, [RZ] ;  /* 0x00000000fffff984 */ /* 0x000fe20000000800 */
[----:B------:R2:W-:Y:S04]  /*d9a0*/  LDGSTS.E.BYPASS.LTC128B.128 [R9+0x10000], desc[UR52][R2.64], !P3 ;  /* 0x1000000002097fae */ /* 0x0005e8000d901d74 */
[----:B------:R2:W-:Y:S04]  /*d9b0*/  LDGSTS.E.BYPASS.LTC128B.128 [R9+0x11800], desc[UR52][R2.64+0x20], !P2 ;  /* 0x1180002002097fae */ /* 0x0005e8000d101d74 */
[----:B------:R2:W-:Y:S02]  /*d9c0*/  LDGSTS.E.BYPASS.LTC128B.128 [R9+0x13000], desc[UR52][R2.64+0x40], !P0 ;  /* 0x1300004002097fae */ /* 0x0005e4000c101d74 */
.L_x_234:
[----:B------:R-:W-:Y:S05]  /*d9d0*/  BSYNC B0 ;  /* 0x0000000000007941 */ /* 0x000fea0003800000 */
.L_x_233:
[----:B------:R-:W-:Y:S01]  /*d9e0*/  NOP ;  /* 0x0000000000007918 */ /* 0x000fe20000000000 */
[----:B------:R-:W-:-:S13]  /*d9f0*/  PLOP3.LUT P0, PT, PT, PT, PT, 0x80, 0x0 ;  /* 0x000000000000781c */ /* 0x000fda0003f0f070 */
.L_x_235:
[----:B------:R-:W-:Y:S02]  /*da00*/  PLOP3.LUT P1, PT, P1, P0, PT, 0xa2, 0x0 ;  /* 0x000000000000781c */ /* 0x000fe40000f21472 */
[----:B------:R-:W-:-:S08]  /*da10*/  @P0 R2UR P1, UR4, R16 ;  /* 0x00000000100402ca */ /* 0x000fd00000020000 */
[----:B------:R-:W-:-:S05]  /*da20*/  @P0 PLOP3.LUT P0, PT, P1, PT, PT, 0x80, 0x0 ;  /* 0x000000000000081c */ /* 0x000fca0000f0f070 */
[----:B------:R-:W-:Y:S01]  /*da30*/  @!P1 SYNCS.ARRIVE.TRANS64.RED.A0T1 RZ, [UR4+0x19c00], RZ ;  /* 0x019c00ffffff99a7 */ /* 0x000fe20008200404 */
[----:B------:R-:W-:Y:S07]  /*da40*/  @!P1 ARRIVES.LDGSTSBAR.64.TRANSCNT [UR4+0x19c00] ;  /* 0x019c0000ff0099b0 */ /* 0x000fee0008000a84 */
[----:B------:R-:W-:Y:S05]  /*da50*/  @P0 BRA.U.ANY `(.L_x_235) ;  /* 0xfffffffd00e80947 */ /* 0x000fea000393ffff */
[----:B-12---:R-:W2:Y:S02]  /*da60*/  LDL.LU R2, [R1+0x24] ;  /* 0x0000240001027983 */ /* 0x006ea40000300800 */
[----:B--2---:R-:W-:-:S05]  /*da70*/  VIADD R2, R2, 0x1 ;  /* 0x0000000102027836 */ /* 0x004fca0000000000 */
[----:B------:R1:W-:Y:S01]  /*da80*/  STL [R1+0x24], R2 ;  /* 0x0000240201007387 */ /* 0x0003e20000100800 */
[----:B------:R-:W-:-:S04]  /*da90*/  LEA.HI R0, R2, R2, RZ, 0x1 ;  /* 0x0000000202007211 */ /* 0x000fc800078f08ff */
[----:B------:R-:W-:-:S05]  /*daa0*/  LOP3.LUT R0, R0, 0xfffffffe, RZ, 0xc0, !PT ;  /* 0xfffffffe00007812 */ /* 0x000fca00078ec0ff */
[----:B------:R-:W-:-:S05]  /*dab0*/  IMAD.IADD R0, R2, 0x1, -R0 ;  /* 0x0000000102007824 */ /* 0x000fca00078e0a00 */
[----:B------:R-:W-:Y:S01]  /*dac0*/  SHF.L.U32 R0, R0, 0x1f, RZ ;  /* 0x0000001f00007819 */ /* 0x000fe200000006ff */
[----:B------:R-:W-:Y:S01]  /*dad0*/  NOP ;  /* 0x0000000000007918 */ /* 0x000fe20000000000 */
[----:B------:R1:W-:Y:S01]  /*dae0*/  SYNCS.ARRIVE.TRANS64.A1T0 RZ, [R16+URZ+0x19c00], RZ ;  /* 0x019c00ff10ff79a7 */ /* 0x0003e2000810003f */
[----:B------:R-:W-:Y:S01]  /*daf0*/  BSSY B0, `(.L_x_236) ;  /* 0x0000003000007945 */ /* 0x000fe20003800000 */
[----:B------:R-:W2:Y:S03]  /*db00*/  SYNCS.PHASECHK.TRANS64.TRYWAIT P0, [R16+URZ+0x19c20], R0 ;  /* 0x019c2000100075a7 */ /* 0x000ea6000800017f */
[----:B-12---:R-:W-:Y:S05]  /*db10*/  @!P0 BRA `(.L_x_237) ;  /* 0x0000003000e48947 */ /* 0x006fea0003800000 */
.L_x_317:
[----:B------:R-:W-:Y:S05]  /*db20*/  BSYNC B0 ;  /* 0x0000000000007941 */ /* 0x000fea0003800000 */
.L_x_236:
[----:B------:R-:W2:Y:S02]  /*db30*/  LDL.LU R2, [R1+0x20] ;  /* 0x0000200001027983 */ /* 0x000ea40000300800 */
[----:B--2---:R-:W-:-:S05]  /*db40*/  VIADD R20, R2, 0xfffffffe ;  /* 0xfffffffe02147836 */ /* 0x004fca0000000000 */
[----:B------:R-:W-:-:S13]  /*db50*/  ISETP.GE.AND P0, PT, R20, R27, PT ;  /* 0x0000001b1400720c */ /* 0x000fda0003f06270 */
[----:B------:R-:W-:Y:S05]  /*db60*/  @!P0 BRA `(.L_x_238) ;  /* 0x0000001000008947 */ /* 0x000fea0003800000 */
[----:B------:R-:W-:Y:S02]  /*db70*/  IMAD.MOV.U32 R4, RZ, RZ, R22 ;  /* 0x000000ffff047224 */ /* 0x000fe400078e0016 */
[----:B-1----:R-:W-:-:S07]  /*db80*/  IMAD.MOV.U32 R0, RZ, RZ, R19 ;  /* 0x000000ffff007224 */ /* 0x002fce00078e0013 */
.L_x_258:
[----:B0-2---:R-:W2:Y:S01]  /*db90*/  LDL R8, [R1] ;  /* 0x0000000001087983 */ /* 0x005ea20000100800 */
[----:B-1----:R-:W1:Y:S03]  /*dba0*/  LDC R5, c[0x0][0x430] ;  /* 0x00010c00ff057b82 */ /* 0x002e660000000800 */
[----:B0-----:R-:W3:Y:S01]  /*dbb0*/  LDL R7, [R1+0x4] ;  /* 0x0000040001077983 */ /* 0x001ee20000100800 */
[----:B------:R-:W0:Y:S01]  /*dbc0*/  S2R R2, SR_TID.X ;  /* 0x0000000000027919 */ /* 0x000e220000002100 */
[----:B-1----:R-:W-:-:S13]  /*dbd0*/  ISETP.NE.AND P0, PT, R5, 0x1, PT ;  /* 0x000000010500780c */ /* 0x002fda0003f05270 */
[----:B------:R-:W1:Y:S01]  /*dbe0*/  @P0 LDC R6, c[0x0][0x434] ;  /* 0x00010d00ff060b82 */ /* 0x000e620000000800 */
[----:B0-----:R-:W-:-:S04]  /*dbf0*/  LOP3.LUT R3, R2, 0x7f, RZ, 0xc0, !PT ;  /* 0x0000007f02037812 */ /* 0x001fc800078ec0ff */
[----:B------:R-:W-:-:S03]  /*dc00*/  SHF.R.U32.HI R5, RZ, 0x1, R3 ;  /* 0x00000001ff057819 */ /* 0x000fc60000011603 */
[----:B------:R-:W0:Y:S01]  /*dc10*/  @P0 LDC R3, c[0x0][0x438] ;  /* 0x00010e00ff030b82 */ /* 0x000e220000000800 */
[----:B------:R-:W-:Y:S02]  /*dc20*/  IMAD.SHL.U32 R2, R2, 0x40, RZ ;  /* 0x0000004002027824 */ /* 0x000fe400078e00ff */
[----:B------:R-:W-:-:S03]  /*dc30*/  IMAD R5, R20, 0x80, R5 ;  /* 0x0000008014057824 */ /* 0x000fc600078e0205 */
[----:B------:R-:W-:Y:S01]  /*dc40*/  LOP3.LUT R2, R2, 0x40, RZ, 0xc0, !PT ;  /* 0x0000004002027812 */ /* 0x000fe200078ec0ff */
[----:B------:R-:W-:Y:S05]  /*dc50*/  YIELD ;  /* 0x0000000000007946 */ /* 0x000fea0003800000 */
[----:B------:R-:W-:Y:S01]  /*dc60*/  ULDC UR4, c[0x0][0x430] ;  /* 0x00010c0000047ab9 */ /* 0x000fe20000000800 */
[----:B--2---:R-:W-:-:S05]  /*dc70*/  IADD3 R5, R2, R5, R8 ;  /* 0x0000000502057210 */ /* 0x004fca0007ffe008 */
[----:B-1----:R-:W-:-:S04]  /*dc80*/  @P0 IMAD.HI.U32 R6, R5, R6, RZ ;  /* 0x0000000605060227 */ /* 0x002fc800078e00ff */
[----:B------:R-:W-:Y:S01]  /*dc90*/  IMAD.MOV.U32 R2, RZ, RZ, R5 ;  /* 0x000000ffff027224 */ /* 0x000fe200078e0005 */
[----:B0-----:R-:W-:-:S05]  /*dca0*/  @P0 SHF.R.U32.HI R2, RZ, R3, R6 ;  /* 0x00000003ff020219 */ /* 0x001fca0000011606 */
[--C-:B------:R-:W-:Y:S01]  /*dcb0*/  IMAD.MOV R8, RZ, RZ, -R2.reuse ;  /* 0x000000ffff087224 */ /* 0x100fe200078e0a02 */
[----:B------:R-:W-:-:S03]  /*dcc0*/  SHF.R.S32.HI R3, RZ, 0x1f, R2 ;  /* 0x0000001fff037819 */ /* 0x000fc60000011402 */
[----:B------:R-:W-:Y:S01]  /*dcd0*/  IMAD R8, R8, UR4, R5 ;  /* 0x0000000408087c24 */ /* 0x000fe2000f8e0205 */
[----:B------:R-:W-:Y:S02]  /*dce0*/  ULDC.64 UR4, c[0x0][0x428] ;  /* 0x00010a0000047ab9 */ /* 0x000fe40000000a00 */
[----:B---3--:R-:W-:Y:S02]  /*dcf0*/  IMAD R5, R7, UR4, RZ ;  /* 0x0000000407057c24 */ /* 0x008fe4000f8e02ff */
[----:B------:R-:W-:-:S04]  /*dd00*/  IMAD.WIDE.U32 R2, R23, UR4, R2 ;  /* 0x0000000417027c25 */ /* 0x000fc8000f8e0002 */
[----:B------:R-:W-:Y:S01]  /*dd10*/  IMAD R5, R23, UR5, R5 ;  /* 0x0000000517057c24 */ /* 0x000fe2000f8e0205 */
[----:B------:R-:W-:Y:S02]  /*dd20*/  ULDC.64 UR4, c[0x0][0x418] ;  /* 0x0001060000047ab9 */ /* 0x000fe40000000a00 */
[----:B------:R-:W-:Y:S01]  /*dd30*/  LEA R6, P0, R2, UR4, 0x2 ;  /* 0x0000000402067c11 */ /* 0x000fe2000f8010ff */
[----:B------:R-:W-:-:S05]  /*dd40*/  IMAD.IADD R5, R5, 0x1, R3 ;  /* 0x0000000105057824 */ /* 0x000fca00078e0203 */
[----:B------:R-:W-:-:S06]  /*dd50*/  LEA.HI.X R7, R2, UR5, R5, 0x2, P0 ;  /* 0x0000000502077c11 */ /* 0x000fcc00080f1405 */
[----:B------:R-:W2:Y:S01]  /*dd60*/  LDG.E R7, desc[UR52][R6.64] ;  /* 0x0000003406077981 */ /* 0x000ea2000c1e1900 */
[----:B------:R-:W-:Y:S02]  /*dd70*/  IMAD.U32 R9, RZ, RZ, UR44 ;  /* 0x0000002cff097e24 */ /* 0x000fe4000f8e00ff */
[----:B------:R-:W-:-:S03]  /*dd80*/  VIADD R19, R0, 0x1 ;  /* 0x0000000100137836 */ /* 0x000fc60000000000 */
[----:B------:R-:W-:Y:S02]  /*dd90*/  ISETP.NE.AND P2, PT, R9, 0x3, PT ;  /* 0x000000030900780c */ /* 0x000fe40003f45270 */
[----:B------:R-:W-:Y:S01]  /*dda0*/  ISETP.NE.AND P0, PT, R19, 0x2, PT ;  /* 0x000000021300780c */ /* 0x000fe20003f05270 */
[----:B------:R-:W-:-:S03]  /*ddb0*/  IMAD.MOV.U32 R2, RZ, RZ, R20 ;  /* 0x000000ffff027224 */ /* 0x000fc600078e0014 */
[----:B------:R-:W-:Y:S01]  /*ddc0*/  SEL R22, RZ, 0x1, P0 ;  /* 0x00000001ff167807 */ /* 0x000fe20000000000 */
[----:B------:R-:W-:Y:S01]  /*ddd0*/  VIADD R20, R20, 0xffffffff ;  /* 0xffffffff14147836 */ /* 0x000fe20000000000 */
[----:B------:R-:W-:Y:S02]  /*dde0*/  ISETP.GT.AND P1, PT, R2, R27, PT ;  /* 0x0000001b0200720c */ /* 0x000fe40003f24270 */
[----:B------:R-:W-:Y:S02]  /*ddf0*/  SEL R19, R19, RZ, P0 ;  /* 0x000000ff13137207 */ /* 0x000fe40000000000 */
[----:B------:R-:W-:Y:S02]  /*de00*/  LOP3.LUT R22, R4, R22, RZ, 0x3c, !PT ;  /* 0x0000001604167212 */ /* 0x000fe400078e3cff */
[----:B--2---:R-:W-:Y:S01]  /*de10*/  SHF.R.S32.HI R17, RZ, 0x1f, R7 ;  /* 0x0000001fff117819 */ /* 0x004fe20000011407 */
[----:B------:R-:W-:Y:S06]  /*de20*/  @!P2 BRA `(.L_x_239) ;  /* 0x000000000004a947 */ /* 0x000fec0003800000 */
[----:B------:R-:W-:Y:S01]  /*de30*/  BPT.TRAP 0x1 ;  /* 0x000000040000795c */ /* 0x000fe20000300000 */
.L_x_239:
[----:B------:R-:W-:Y:S01]  /*de40*/  IMAD R5, R19, 0x8, R16 ;  /* 0x0000000813057824 */ /* 0x000fe200078e0210 */
[----:B------:R-:W-:Y:S01]  /*de50*/  SHF.L.U32 R10, R22, 0x1f, RZ ;  /* 0x0000001f160a7819 */ /* 0x000fe200000006ff */
[----:B------:R-:W-:Y:S01]  /*de60*/  BSSY B0, `(.L_x_240) ;  /* 0x0000004000007945 */ /* 0x000fe20003800000 */
[----:B------:R-:W-:Y:S02]  /*de70*/  SHF.R.S32.HI R9, RZ, 0x1f, R8 ;  /* 0x0000001fff097819 */ /* 0x000fe40000011408 */
[----:B------:R-:W0:Y:S02]  /*de80*/  SYNCS.PHASECHK.TRANS64.TRYWAIT P0, [R5+URZ+0x19c80], R10 ;  /* 0x019c800a050075a7 */ /* 0x000e24000800017f */
[----:B0-----:R-:W-:Y:S05]  /*de90*/  @!P0 BRA `(.L_x_241) ;  /* 0x0000003000188947 */ /* 0x001fea0003800000 */
.L_x_318:
[----:B------:R-:W-:Y:S05]  /*dea0*/  BSYNC B0 ;  /* 0x0000000000007941 */ /* 0x000fea0003800000 */
.L_x_240:
[----:B------:R-:W2:Y:S01]  /*deb0*/  LDL R14, [R1+0xc] ;  /* 0x00000c00010e7983 */ /* 0x000ea20000100800 */
[----:B------:R-:W-:Y:S01]  /*dec0*/  ULDC.64 UR4, c[0x0][0x328] ;  /* 0x0000ca0000047ab9 */ /* 0x000fe20000000a00 */
[----:B------:R-:W1:Y:S01]  /*ded0*/  LDC R11, c[0x0][0x2f4] ;  /* 0x0000bd00ff0b7b82 */ /* 0x000e620000000800 */
[----:B------:R-:W-:Y:S01]  /*dee0*/  IMAD R6, R9, UR4, RZ ;  /* 0x0000000409067c24 */ /* 0x000fe2000f8e02ff */
[----:B------:R-:W-:Y:S01]  /*def0*/  ULDC.64 UR6, c[0x0][0x318] ;  /* 0x0000c60000067ab9 */ /* 0x000fe20000000a00 */
[C---:B------:R-:W-:Y:S01]  /*df00*/  IMAD.WIDE.U32 R2, R8.reuse, UR4, RZ ;  /* 0x0000000408027c25 */ /* 0x040fe2000f8e00ff */
[C---:B------:R-:W-:Y:S02]  /*df10*/  LOP3.LUT R13, R29.reuse, 0x40, RZ, 0xfc, !PT ;  /* 0x000000401d0d7812 */ /* 0x040fe400078efcff */
[----:B------:R-:W-:Y:S01]  /*df20*/  LOP3.LUT R12, R29, 0x20, RZ, 0xfc, !PT ;  /* 0x000000201d0c7812 */ /* 0x000fe200078efcff */
[----:B------:R-:W-:Y:S01]  /*df30*/  IMAD R6, R8, UR5, R6 ;  /* 0x0000000508067c24 */ /* 0x000fe2000f8e0206 */
[----:B------:R-:W-:-:S03]  /*df40*/  ULDC.64 UR4, c[0x0][0x338] ;  /* 0x0000ce0000047ab9 */ /* 0x000fc60000000a00 */
[----:B------:R-:W-:Y:S02]  /*df50*/  IMAD.IADD R3, R3, 0x1, R6 ;  /* 0x0000000103037824 */ /* 0x000fe400078e0206 */
[----:B------:R-:W-:Y:S02]  /*df60*/  IMAD R6, R17, UR4, RZ ;  /* 0x0000000411067c24 */ /* 0x000fe4000f8e02ff */
[----:B------:R-:W-:-:S04]  /*df70*/  IMAD.WIDE.U32 R2, R7, UR4, R2 ;  /* 0x0000000407027c25 */ /* 0x000fc8000f8e0002 */
[----:B------:R-:W-:Y:S01]  /*df80*/  IMAD R6, R7, UR5, R6 ;  /* 0x0000000507067c24 */ /* 0x000fe2000f8e0206 */
[----:B------:R-:W-:-:S03]  /*df90*/  ULDC.64 UR4, c[0x0][0x330] ;  /* 0x0000cc0000047ab9 */ /* 0x000fc60000000a00 */
[----:B------:R-:W-:Y:S01]  /*dfa0*/  IMAD.IADD R3, R3, 0x1, R6 ;  /* 0x0000000103037824 */ /* 0x000fe200078e0206 */
[-C--:B-1----:R-:W-:Y:S02]  /*dfb0*/  ISETP.GE.AND P2, PT, R13, R11.reuse, PT ;  /* 0x0000000b0d00720c */ /* 0x082fe40003f46270 */
[-C--:B------:R-:W-:Y:S01]  /*dfc0*/  ISETP.GE.AND P3, PT, R12, R11.reuse, PT ;  /* 0x0000000b0c00720c */ /* 0x080fe20003f66270 */
[C---:B------:R-:W-:Y:S01]  /*dfd0*/  IMAD.WIDE.U32 R2, R18.reuse, UR4, R2 ;  /* 0x0000000412027c25 */ /* 0x040fe2000f8e0002 */
[----:B------:R-:W-:Y:S01]  /*dfe0*/  UMOV UR4, 0xffffffff ;  /* 0xffffffff00047882 */ /* 0x000fe20000000000 */
[----:B------:R-:W-:Y:S02]  /*dff0*/  ISETP.GE.AND P4, PT, R29, R11, PT ;  /* 0x0000000b1d00720c */ /* 0x000fe40003f86270 */
[----:B------:R-:W-:Y:S01]  /*e000*/  IMAD R21, R18, UR5, R3 ;  /* 0x0000000512157c24 */ /* 0x000fe2000f8e0203 */
[----:B------:R-:W-:-:S04]  /*e010*/  IADD3 R25, P0, R2, UR6, RZ ;  /* 0x0000000602197c10 */ /* 0x000fc8000ff1e0ff */
[----:B------:R-:W-:Y:S01]  /*e020*/  IADD3.X R21, R21, UR7, RZ, P0, !PT ;  /* 0x0000000715157c10 */ /* 0x000fe200087fe4ff */
[----:B--2---:R-:W-:Y:S01]  /*e030*/  IMAD R6, R19, 0x3000, R14 ;  /* 0x0000300013067824 */ /* 0x004fe200078e020e */
[----:B------:R-:W-:Y:S07]  /*e040*/  BRA.DIV UR4, `(.L_x_242) ;  /* 0x0000002e04c07947 */ /* 0x000fee000b800000 */
[----:B------:R-:W1:Y:S01]  /*e050*/  SHFL.IDX PT, R2, R25, RZ, 0x1e1f ;  /* 0x001e1fff19027589 */ /* 0x000e6200000e0000 */
[----:B------:R-:W-:-:S03]  /*e060*/  IMAD.IADD R6, R16, 0x1, R6 ;  /* 0x0000000110067824 */ /* 0x000fc600078e0206 */
[----:B------:R-:W2:Y:S04]  /*e070*/  SHFL.IDX PT, R3, R21, RZ, 0x1e1f ;  /* 0x001e1fff15037589 */ /* 0x000ea800000e0000 */
[----:B------:R-:W3:Y:S01]  /*e080*/  SHFL.IDX PT, R21, R21, 0x1, 0x1e1f ;  /* 0x003e1f0015157f89 */ /* 0x000ee200000e0000 */
[----:B-1----:R-:W-:-:S05]  /*e090*/  IADD3 R2, P0, R29, R2, RZ ;  /* 0x000000021d027210 */ /* 0x002fca0007f1e0ff */
[----:B--2---:R-:W-:-:S05]  /*e0a0*/  IMAD.X R3, RZ, RZ, R3, P0 ;  /* 0x000000ffff037224 */ /* 0x004fca00000e0603 */
[----:B------:R-:W-:Y:S04]  /*e0b0*/  LDGSTS.E.BYPASS.LTC128B.128 [R6+0x9000], desc[UR52][R2.64], !P4 ;  /* 0x0900000002067fae */ /* 0x000fe8000e101d74 */
[----:B------:R-:W-:Y:S04]  /*e0c0*/  LDGSTS.E.BYPASS.LTC128B.128 [R6+0xa000], desc[UR52][R2.64+0x20], !P3 ;  /* 0x0a00002002067fae */ /* 0x000fe8000d901d74 */
[----:B------:R1:W-:Y:S04]  /*e0d0*/  LDGSTS.E.BYPASS.LTC128B.128 [R6+0xb000], desc[UR52][R2.64+0x40], !P2 ;  /* 0x0b00004002067fae */ /* 0x0003e8000d101d74 */
[----:B-1-3--:R1:W2:Y:S02]  /*e0e0*/  SHFL.IDX PT, R2, R25, 0x1, 0x1e1f ;  /* 0x003e1f0019027f89 */ /* 0x00a2a400000e0000 */
.L_x_324:
[----:B--2---:R-:W-:-:S05]  /*e0f0*/  IADD3 R2, P0, R29, R2, RZ ;  /* 0x000000021d027210 */ /* 0x004fca0007f1e0ff */
[----:B------:R-:W-:Y:S01]  /*e100*/  IMAD.X R3, RZ, RZ, R21, P0 ;  /* 0x000000ffff037224 */ /* 0x000fe200000e0615 */
[----:B------:R-:W-:-:S04]  /*e110*/  PLOP3.LUT P0, PT, PT, PT, PT, 0x80, 0x0 ;  /* 0x000000000000781c */ /* 0x000fc80003f0f070 */
[----:B------:R-:W-:Y:S01]  /*e120*/  @!PT LDS RZ, [RZ] ;  /* 0x00000000fffff984 */ /* 0x000fe20000000800 */
[----:B------:R-:W-:Y:S01]  /*e130*/  @!PT LDS RZ, [RZ] ;  /* 0x00000000fffff984 */ /* 0x000fe20000000800 */
[----:B------:R-:W-:Y:S01]  /*e140*/  @!PT LDS RZ, [RZ] ;  /* 0x00000000fffff984 */ /* 0x000fe20000000800 */
[----:B------:R2:W-:Y:S04]  /*e150*/  LDGSTS.E.BYPASS.LTC128B.128 [R6+0x9800], desc[UR52][R2.64], !P4 ;  /* 0x0980000002067fae */ /* 0x0005e8000e101d74 */
[----:B------:R2:W-:Y:S04]  /*e160*/  LDGSTS.E.BYPASS.LTC128B.128 [R6+0xa800], desc[UR52][R2.64+0x20], !P3 ;  /* 0x0a80002002067fae */ /* 0x0005e8000d901d74 */
[----:B------:R2:W-:Y:S01]  /*e170*/  LDGSTS.E.BYPASS.LTC128B.128 [R6+0xb800], desc[UR52][R2.64+0x40], !P2 ;  /* 0x0b80004002067fae */ /* 0x0005e2000d101d74 */
[----:B------:R-:W-:Y:S01]  /*e180*/  NOP ;  /* 0x0000000000007918 */ /* 0x000fe20000000000 */
.L_x_243:
        /* <DEDUP_REMOVED lines=11> */
.L_x_244:
[----:B------:R2:W-:Y:S01]  /*e240*/  SYNCS.ARRIVE.TRANS64.A1T0 RZ, [R5+URZ+0x19c70], RZ ;  /* 0x019c70ff05ff79a7 */ /* 0x0005e2000810003f */
[----:B------:R-:W-:Y:S05]  /*e250*/  @!P3 BRA `(.L_x_245) ;  /* 0x000000000004b947 */ /* 0x000fea0003800000 */
[----:B------:R-:W-:Y:S01]  /*e260*/  BPT.TRAP 0x1 ;  /* 0x000000040000795c */ /* 0x000fe20000300000 */
.L_x_245:
[----:B------:R-:W3:Y:S01]  /*e270*/  SYNCS.PHASECHK.TRANS64.TRYWAIT P0, [R5+URZ+0x19c40], R10 ;  /* 0x019c400a050075a7 */ /* 0x000ee2000800017f */
[----:B------:R-:W-:Y:S04]  /*e280*/  BSSY B0, `(.L_x_246) ;  /* 0x0000002000007945 */ /* 0x000fe80003800000 */
[----:B---3--:R-:W-:Y:S05]  /*e290*/  @!P0 BRA `(.L_x_247) ;  /* 0x0000002c00c88947 */ /* 0x008fea0003800000 */
.L_x_325:
[----:B------:R-:W-:Y:S05]  /*e2a0*/  BSYNC B0 ;  /* 0x0000000000007941 */ /* 0x000fea0003800000 */
.L_x_246:
[----:B------:R-:W-:Y:S01]  /*e2b0*/  ULDC.64 UR4, c[0x0][0x300] ;  /* 0x0000c00000047ab9 */ /* 0x000fe20000000a00 */
[----:B------:R-:W4:Y:S01]  /*e2c0*/  LDC R11, c[0x0][0x2f4] ;  /* 0x0000bd00ff0b7b82 */ /* 0x000f220000000800 */
        /* <DEDUP_REMOVED lines=15> */
[-C--:B----4-:R-:W-:Y:S02]  /*e3c0*/  ISETP.GE.AND P2, PT, R13, R11.reuse, PT ;  /* 0x0000000b0d00720c */ /* 0x090fe40003f46270 */
[----:B------:R-:W-:Y:S01]  /*e3d0*/  IMAD R8, R18, UR5, R3 ;  /* 0x0000000512087c24 */ /* 0x000fe2000f8e0203 */
[----:B------:R-:W-:Y:S02]  /*e3e0*/  IADD3 R7, P0, R2, UR6, RZ ;  /* 0x0000000602077c10 */ /* 0x000fe4000ff1e0ff */
[----:B------:R-:W-:Y:S02]  /*e3f0*/  ISETP.GE.AND P3, PT, R12, R11, PT ;  /* 0x0000000b0c00720c */ /* 0x000fe40003f66270 */
[----:B------:R-:W-:-:S02]  /*e400*/  IADD3.X R8, R8, UR7, RZ, P0, !PT ;  /* 0x0000000708087c10 */ /* 0x000fc400087fe4ff */
[----:B------:R-:W-:Y:S01]  /*e410*/  ISETP.GE.AND P4, PT, R29, R11, PT ;  /* 0x0000000b1d00720c */ /* 0x000fe20003f86270 */
[----:B------:R-:W-:-:S12]  /*e420*/  BRA.DIV UR4, `(.L_x_248) ;  /* 0x0000002e04787947 */ /* 0x000fd8000b800000 */
[----:B------:R-:W4:Y:S04]  /*e430*/  SHFL.IDX PT, R2, R7, RZ, 0x1e1f ;  /* 0x001e1fff07027589 */ /* 0x000f2800000e0000 */
[----:B------:R-:W5:Y:S04]  /*e440*/  SHFL.IDX PT, R3, R8, RZ, 0x1e1f ;  /* 0x001e1fff08037589 */ /* 0x000f6800000e0000 */
[----:B------:R-:W0:Y:S01]  /*e450*/  SHFL.IDX PT, R8, R8, 0x1, 0x1e1f ;  /* 0x003e1f0008087f89 */ /* 0x000e2200000e0000 */
[----:B----4-:R-:W-:-:S05]  /*e460*/  IADD3 R2, P0, R29, R2, RZ ;  /* 0x000000021d027210 */ /* 0x010fca0007f1e0ff */
[----:B-----5:R-:W-:-:S05]  /*e470*/  IMAD.X R3, RZ, RZ, R3, P0 ;  /* 0x000000ffff037224 */ /* 0x020fca00000e0603 */
[----:B------:R-:W-:Y:S04]  /*e480*/  LDGSTS.E.BYPASS.LTC128B.128 [R6+0x13800], desc[UR52][R2.64], !P4 ;  /* 0x1380000002067fae */ /* 0x000fe8000e101d74 */
[----:B------:R-:W-:Y:S04]  /*e490*/  LDGSTS.E.BYPASS.LTC128B.128 [R6+0x14800], desc[UR52][R2.64+0x20], !P3 ;  /* 0x1480002002067fae */ /* 0x000fe8000d901d74 */
[----:B------:R4:W-:Y:S04]  /*e4a0*/  LDGSTS.E.BYPASS.LTC128B.128 [R6+0x15800], desc[UR52][R2.64+0x40], !P2 ;  /* 0x1580004002067fae */ /* 0x0009e8000d101d74 */
[----:B----4-:R4:W0:Y:S02]  /*e4b0*/  SHFL.IDX PT, R2, R7, 0x1, 0x1e1f ;  /* 0x003e1f0007027f89 */ /* 0x01082400000e0000 */
.L_x_331:
[----:B0-----:R-:W-:-:S05]  /*e4c0*/  IADD3 R2, P0, R29, R2, RZ ;  /* 0x000000021d027210 */ /* 0x001fca0007f1e0ff */
        /* <DEDUP_REMOVED lines=9> */
.L_x_249:
[----:B------:R-:W-:Y:S02]  /*e560*/  PLOP3.LUT P2, PT, P2, P0, PT, 0xa2, 0x0 ;  /* 0x000000000000781c */ /* 0x000fe40001741472 */
[----:B------:R-:W-:-:S08]  /*e570*/  @P0 R2UR P2, UR4, R5 ;  /* 0x00000000050402ca */ /* 0x000fd00000040000 */
[----:B------:R-:W-:-:S05]  /*e580*/  @P0 PLOP3.LUT P0, PT, P2, PT, PT, 0x80, 0x0 ;  /* 0x000000000000081c */ /* 0x000fca000170f070 */
[----:B------:R-:W-:Y:S01]  /*e590*/  @!P2 SYNCS.ARRIVE.TRANS64.RED.A0T1 RZ, [UR4+0x19c30], RZ ;  /* 0x019c30ffffffa9a7 */ /* 0x000fe20008200404 */
[----:B------:R-:W-:Y:S07]  /*e5a0*/  @!P2 ARRIVES.LDGSTSBAR.64.TRANSCNT [UR4+0x19c30] ;  /* 0x019c3000ff00a9b0 */ /* 0x000fee0008000a84 */
[----:B------:R-:W-:Y:S05]  /*e5b0*/  @P0 BRA.U.ANY `(.L_x_249) ;  /* 0xfffffffd00e80947 */ /* 0x000fea000393ffff */
[----:B------:R-:W-:Y:S01]  /*e5c0*/  NOP ;  /* 0x0000000000007918 */ /* 0x000fe20000000000 */
[----:B0-----:R-:W-:-:S05]  /*e5d0*/  IMAD.U32 R2, RZ, RZ, UR44 ;  /* 0x0000002cff027e24 */ /* 0x001fca000f8e00ff */
[----:B------:R-:W-:-:S13]  /*e5e0*/  ISETP.NE.AND P3, PT, R2, 0x3, PT ;  /* 0x000000030200780c */ /* 0x000fda0003f65270 */
[----:B------:R-:W-:Y:S05]  /*e5f0*/  @!P3 BRA `(.L_x_250) ;  /* 0x000000000004b947 */ /* 0x000fea0003800000 */
[----:B------:R-:W-:Y:S01]  /*e600*/  BPT.TRAP 0x1 ;  /* 0x000000040000795c */ /* 0x000fe20000300000 */
.L_x_250:
[----:B------:R-:W-:Y:S01]  /*e610*/  IMAD.U32 R2, RZ, RZ, UR46 ;  /* 0x0000002eff027e24 */ /* 0x000fe2000f8e00ff */
[----:B------:R0:W-:Y:S04]  /*e620*/  SYNCS.ARRIVE.TRANS64.A1T0 RZ, [R5+URZ+0x19c30], RZ ;  /* 0x019c30ff05ff79a7 */ /* 0x0001e8000810003f */
[----:B------:R-:W-:-:S13]  /*e630*/  ISETP.NE.AND P0, PT, R2, 0x3, PT ;  /* 0x000000030200780c */ /* 0x000fda0003f05270 */
[----:B0-----:R-:W-:Y:S05]  /*e640*/  @!P0 BRA `(.L_x_251) ;  /* 0x0000000000048947 */ /* 0x001fea0003800000 */
[----:B------:R-:W-:Y:S01]  /*e650*/  BPT.TRAP 0x1 ;  /* 0x000000040000795c */ /* 0x000fe20000300000 */
.L_x_251:
[----:B------:R-:W-:Y:S01]  /*e660*/  LOP3.LUT R3, R4, 0x1, RZ, 0x3c, !PT ;  /* 0x0000000104037812 */ /* 0x000fe200078e3cff */
[----:B------:R-:W-:Y:S01]  /*e670*/  IMAD R2, R0, 0x8, R16 ;  /* 0x0000000800027824 */ /* 0x000fe200078e0210 */
[----:B------:R-:W-:Y:S02]  /*e680*/  BSSY B0, `(.L_x_252) ;  /* 0x0000004000007945 */ /* 0x000fe40003800000 */
[----:B------:R-:W-:-:S04]  /*e690*/  SHF.L.U32 R3, R3, 0x1f, RZ ;  /* 0x0000001f03037819 */ /* 0x000fc800000006ff */
[----:B------:R-:W0:Y:S02]  /*e6a0*/  SYNCS.PHASECHK.TRANS64.TRYWAIT P2, [R2+URZ+0x19c70], R3 ;  /* 0x019c7003020075a7 */ /* 0x000e24000804017f */
[----:B0-----:R-:W-:Y:S05]  /*e6b0*/  @!P2 BRA `(.L_x_253) ;  /* 0x0000002c006ca947 */ /* 0x001fea0003800000 */
.L_x_332:
[----:B------:R-:W-:Y:S05]  /*e6c0*/  BSYNC B0 ;  /* 0x0000000000007941 */ /* 0x000fea0003800000 */
.L_x_252:
[----:B--23--:R-:W-:-:S05]  /*e6d0*/  IMAD.U32 R5, RZ, RZ, UR44 ;  /* 0x0000002cff057e24 */ /* 0x00cfca000f8e00ff */
[----:B------:R-:W-:-:S13]  /*e6e0*/  ISETP.NE.AND P2, PT, R5, 0x3, PT ;  /* 0x000000030500780c */ /* 0x000fda0003f45270 */
[----:B------:R-:W-:Y:S05]  /*e6f0*/  @!P2 BRA `(.L_x_254) ;  /* 0x000000000004a947 */ /* 0x000fea0003800000 */
[----:B------:R-:W-:Y:S01]  /*e700*/  BPT.TRAP 0x1 ;  /* 0x000000040000795c */ /* 0x000fe20000300000 */
.L_x_254:
[----:B------:R-:W-:Y:S01]  /*e710*/  SHF.L.U32 R4, R4, 0x1f, RZ ;  /* 0x0000001f04047819 */ /* 0x000fe200000006ff */
[----:B------:R-:W-:-:S03]  /*e720*/  IMAD R3, R0, 0x3000, RZ ;  /* 0x0000300000037824 */ /* 0x000fc600078e02ff */
[----:B------:R-:W0:Y:S02]  /*e730*/  SYNCS.PHASECHK.TRANS64.TRYWAIT P2, [R2+URZ+0x19c60], R4 ;  /* 0x019c6004020075a7 */ /* 0x000e24000804017f */
[----:B0-----:R-:W-:Y:S05]  /*e740*/  @!P2 BRA `(.L_x_255) ;  /* 0x0000002c005ca947 */ /* 0x001fea0003800000 */
.L_x_333:
[----:B------:R-:W2:Y:S04]  /*e750*/  LDL R0, [R1+0x18] ;  /* 0x0000180001007983 */ /* 0x000ea80000100800 */
[----:B------:R-:W3:Y:S04]  /*e760*/  LDL R10, [R1+0x10] ;  /* 0x00001000010a7983 */ /* 0x000ee80000100800 */
[----:B------:R-:W5:Y:S01]  /*e770*/  LDL R12, [R1+0x14] ;  /* 0x00001400010c7983 */ /* 0x000f620000100800 */
[----:B------:R-:W-:Y:S05]  /*e780*/  WARPSYNC.ALL ;  /* 0x0000000000007948 */ /* 0x000fea0003800000 */
[----:B--2---:R-:W-:-:S02]  /*e790*/  LOP3.LUT R0, R3, R0, RZ, 0xfc, !PT ;  /* 0x0000000003007212 */ /* 0x004fc400078efcff */
[----:B---3--:R-:W-:-:S03]  /*e7a0*/  LOP3.LUT R3, R3, R10, RZ, 0xfc, !PT ;  /* 0x0000000a03037212 */ /* 0x008fc600078efcff */
[C---:B------:R-:W-:Y:S02]  /*e7b0*/  IMAD.IADD R0, R16.reuse, 0x1, R0 ;  /* 0x0000000110007824 */ /* 0x040fe400078e0200 */
[----:B------:R-:W-:-:S03]  /*e7c0*/  IMAD.IADD R3, R16, 0x1, R3 ;  /* 0x0000000110037824 */ /* 0x000fc600078e0203 */
[----:B0---4-:R-:W0:Y:S02]  /*e7d0*/  LDSM.16.MT88.4 R4, [R0+0x9000] ;  /* 0x009000000004783b */ /* 0x011e240000004200 */
[C-C-:B0-----:R-:W-:Y:S02]  /*e7e0*/  PRMT R8, R4.reuse, 0x6420, R5.reuse ;  /* 0x0000642004087816 */ /* 0x141fe40000000005 */
[----:B------:R-:W-:Y:S02]  /*e7f0*/  PRMT R9, R4, 0x7531, R5 ;  /* 0x0000753104097816 */ /* 0x000fe40000000005 */
[C-C-:B------:R-:W-:Y:S02]  /*e800*/  PRMT R10, R6.reuse, 0x6420, R7.reuse ;  /* 0x00006420060a7816 */ /* 0x140fe40000000007 */
[----:B------:R-:W-:-:S05]  /*e810*/  PRMT R11, R6, 0x7531, R7 ;  /* 0x00007531060b7816 */ /* 0x000fca0000000007 */
[----:B------:R-:W-:Y:S04]  /*e820*/  STSM.16.M88.4 [R3+0x3000], R8 ;  /* 0x0030000803007844 */ /* 0x000fe80000000200 */
[----:B------:R-:W0:Y:S02]  /*e830*/  LDSM.16.MT88.4 R4, [R0+0xa000] ;  /* 0x00a000000004783b */ /* 0x000e240000004200 */
[C-C-:B0-----:R-:W-:Y:S02]  /*e840*/  PRMT R8, R4.reuse, 0x6420, R5.reuse ;  /* 0x0000642004087816 */ /* 0x141fe40000000005 */
[----:B------:R-:W-:Y:S02]  /*e850*/  PRMT R9, R4, 0x7531, R5 ;  /* 0x0000753104097816 */ /* 0x000fe40000000005 */
[----:B------:R-:W-:-:S02]  /*e860*/  PRMT R10, R6, 0x6420, R7 ;  /* 0x00006420060a7816 */ /* 0x000fc40000000007 */
[----:B------:R-:W-:-:S05]  /*e870*/  PRMT R11, R6, 0x7531, R7 ;  /* 0x00007531060b7816 */ /* 0x000fca0000000007 */
[----:B------:R-:W-:Y:S04]  /*e880*/  STSM.16.M88.4 [R3+0x4000], R8 ;  /* 0x0040000803007844 */ /* 0x000fe80000000200 */
[----:B------:R-:W0:Y:S02]  /*e890*/  LDSM.16.MT88.4 R4, [R0+0xb000] ;  /* 0x00b000000004783b */ /* 0x000e240000004200 */
[C-C-:B0-----:R-:W-:Y:S02]  /*e8a0*/  PRMT R8, R4.reuse, 0x6420, R5.reuse ;  /* 0x0000642004087816 */ /* 0x141fe40000000005 */
[----:B------:R-:W-:Y:S02]  /*e8b0*/  PRMT R9, R4, 0x7531, R5 ;  /* 0x0000753104097816 */ /* 0x000fe40000000005 */
[----:B------:R-:W-:-:S02]  /*e8c0*/  PRMT R10, R6, 0x6420, R7 ;  /* 0x00006420060a7816 */ /* 0x000fc40000000007 */
[----:B------:R-:W-:-:S05]  /*e8d0*/  PRMT R11, R6, 0x7531, R7 ;  /* 0x00007531060b7816 */ /* 0x000fca0000000007 */
[----:B------:R5:W-:Y:S04]  /*e8e0*/  STSM.16.M88.4 [R3+0x5000], R8 ;  /* 0x0050000803007844 */ /* 0x000be80000000200 */
[----:B------:R-:W0:Y:S01]  /*e8f0*/  LDSM.16.MT88.4 R4, [R0+0x9800] ;  /* 0x009800000004783b */ /* 0x000e220000004200 */
[----:B-----5:R-:W-:Y:S01]  /*e900*/  IADD3 R3, R12, 0x3000, R3 ;  /* 0x000030000c037810 */ /* 0x020fe20007ffe003 */
[----:B------:R-:W-:-:S05]  /*e910*/  IMAD.U32 R12, RZ, RZ, UR44 ;  /* 0x0000002cff0c7e24 */ /* 0x000fca000f8e00ff */
[----:B------:R-:W-:Y:S02]  /*e920*/  ISETP.NE.AND P2, PT, R12, 0x3, PT ;  /* 0x000000030c00780c */ /* 0x000fe40003f45270 */
[C-C-:B0-----:R-:W-:Y:S02]  /*e930*/  PRMT R8, R4.reuse, 0x6420, R5.reuse ;  /* 0x0000642004087816 */ /* 0x141fe40000000005 */
[----:B------:R-:W-:Y:S02]  /*e940*/  PRMT R9, R4, 0x7531, R5 ;  /* 0x0000753104097816 */ /* 0x000fe40000000005 */
[C-C-:B------:R-:W-:Y:S02]  /*e950*/  PRMT R10, R6.reuse, 0x6420, R7.reuse ;  /* 0x00006420060a7816 */ /* 0x140fe40000000007 */
[----:B------:R-:W-:-:S05]  /*e960*/  PRMT R11, R6, 0x7531, R7 ;  /* 0x00007531060b7816 */ /* 0x000fca0000000007 */
[----:B------:R-:W-:Y:S04]  /*e970*/  STSM.16.M88.4 [R3], R8 ;  /* 0x0000000803007844 */ /* 0x000fe80000000200 */
        /* <DEDUP_REMOVED lines=17> */
[----:B--2---:R-:W2:Y:S01]  /*ea90*/  FENCE.VIEW.ASYNC.S ;  /* 0x00000000000073c6 */ /* 0x004ea20000000000 */
[----:B------:R-:W-:Y:S05]  /*eaa0*/  @!P2 BRA `(.L_x_256) ;  /* 0x000000000004a947 */ /* 0x000fea0003800000 */
[----:B------:R-:W-:Y:S01]  /*eab0*/  BPT.TRAP 0x1 ;  /* 0x000000040000795c */ /* 0x000fe20000300000 */
.L_x_256:
[----:B--2---:R2:W-:Y:S01]  /*eac0*/  SYNCS.ARRIVE.TRANS64.A1T0 RZ, [R2+URZ+0x19c50], RZ ;  /* 0x019c50ff02ff79a7 */ /* 0x0045e2000810003f */
[----:B------:R-:W-:Y:S06]  /*ead0*/  BAR.SYNC.DEFER_BLOCKING 0x2, 0x80 ;  /* 0x0082000000007b1d */ /* 0x000fec0000010000 */
[----:B------:R-:W-:Y:S05]  /*eae0*/  @!P0 BRA `(.L_x_257) ;  /* 0x0000000000048947 */ /* 0x000fea0003800000 */
[----:B------:R-:W-:Y:S01]  /*eaf0*/  BPT.TRAP 0x1 ;  /* 0x000000040000795c */ /* 0x000fe20000300000 */
.L_x_257:
[----:B------:R-:W3:Y:S01]  /*eb00*/  LDL R0, [R1+0x8] ;  /* 0x0000080001007983 */ /* 0x000ee20000100800 */
[----:B--2---:R-:W-:Y:S02]  /*eb10*/  VIADD R2, R2, 0x19c80 ;  /* 0x00019c8002027836 */ /* 0x004fe40000000000 */
[----:B------:R-:W-:-:S03]  /*eb20*/  IMAD.MOV.U32 R4, RZ, RZ, R22 ;  /* 0x000000ffff047224 */ /* 0x000fc600078e0016 */
[----:B---3--:R-:W-:Y:S01]  /*eb30*/  PRMT R2, R0, 0x654, R2 ;  /* 0x0000065400027816 */ /* 0x008fe20000000002 */
[----:B------:R-:W-:-:S03]  /*eb40*/  IMAD.MOV.U32 R0, RZ, RZ, R19 ;  /* 0x000000ffff007224 */ /* 0x000fc600078e0013 */
[----:B------:R2:W-:Y:S01]  /*eb50*/  SYNCS.ARRIVE.TRANS64.RED.A1T0 RZ, [R2+URZ], RZ ;  /* 0x000000ff02ff79a7 */ /* 0x0005e2000810043f */
[----:B------:R-:W-:Y:S05]  /*eb60*/  @P1 BRA `(.L_x_258) ;  /* 0xfffffff000081947 */ /* 0x000fea000383ffff */
.L_x_238:
[----:B--2---:R-:W2:Y:S01]  /*eb70*/  S2R R2, SR_TID.X ;  /* 0x0000000000027919 */ /* 0x004ea20000002100 */
[----:B-1----:R-:W-:Y:S01]  /*eb80*/  IMAD.U32 R0, RZ, RZ, UR46 ;  /* 0x0000002eff007e24 */ /* 0x002fe2000f8e00ff */
[----:B------:R-:W-:Y:S04]  /*eb90*/  BSSY B0, `(.L_x_259) ;  /* 0x0000011000007945 */ /* 0x000fe80003800000 */
[----:B------:R-:W-:Y:S02]  /*eba0*/  ISETP.NE.AND P0, PT, R0, 0x3, PT ;  /* 0x000000030000780c */ /* 0x000fe40003f05270 */
[----:B--2---:R-:W-:-:S04]  /*ebb0*/  LOP3.LUT R2, R2, 0x7f, RZ, 0xc0, !PT ;  /* 0x0000007f02027812 */ /* 0x004fc800078ec0ff */
[----:B------:R-:W-:-:S13]  /*ebc0*/  ISETP.NE.AND P1, PT, R2, RZ, PT ;  /* 0x000000ff0200720c */ /* 0x000fda0003f25270 */
[----:B------:R-:W-:Y:S05]  /*ebd0*/  @P1 BRA `(.L_x_260) ;  /* 0x0000000000301947 */ /* 0x000fea0003800000 */
[----:B------:R-:W1:Y:S01]  /*ebe0*/  S2R R5, SR_LANEID ;  /* 0x0000000000057919 */ /* 0x000e620000000000 */
[----:B------:R-:W-:Y:S01]  /*ebf0*/  VOTEU.ANY UR4, UPT, PT ;  /* 0x0000000000047886 */ /* 0x000fe200038e0100 */
[----:B0-----:R-:W0:Y:S01]  /*ec00*/  LDC.64 R2, c[0x0][0xc60] ;  /* 0x00031800ff027b82 */ /* 0x001e220000000a00 */
[----:B------:R-:W1:Y:S02]  /*ec10*/  FLO.U32 R0, UR4 ;  /* 0x0000000400007d00 */ /* 0x000e6400080e0000 */
[----:B-1----:R-:W-:-:S06]  /*ec20*/  ISETP.EQ.U32.AND P1, PT, R0, R5, PT ;  /* 0x000000050000720c */ /* 0x002fcc0003f22070 */
[----:B------:R-:W0:Y:S07]  /*ec30*/  POPC R5, UR4 ;  /* 0x0000000400057d09 */ /* 0x000e2e0008000000 */
[----:B0-----:R-:W2:Y:S01]  /*ec40*/  @P1 ATOMG.E.ADD.STRONG.GPU PT, R3, desc[UR52][R2.64], R5 ;  /* 0x00000005020319a8 */ /* 0x001ea200081ee1f4 */
[----:B------:R-:W0:Y:S02]  /*ec50*/  S2R R4, SR_LTMASK ;  /* 0x0000000000047919 */ /* 0x000e240000003900 */
[----:B0-----:R-:W-:-:S04]  /*ec60*/  LOP3.LUT R4, R4, UR4, RZ, 0xc0, !PT ;  /* 0x0000000404047c12 */ /* 0x001fc8000f8ec0ff */
[----:B------:R-:W0:Y:S01]  /*ec70*/  POPC R7, R4 ;  /* 0x0000000400077309 */ /* 0x000e220000000000 */
[----:B--2---:R-:W0:Y:S02]  /*ec80*/  SHFL.IDX PT, R0, R3, R0, 0x1f ;  /* 0x00001f0003007589 */ /* 0x004e2400000e0000 */
[----:B0-----:R-:W-:-:S07]  /*ec90*/  IADD3 R24, R0, UR47, R7 ;  /* 0x0000002f00187c10 */ /* 0x001fce000fffe007 */
.L_x_260:
[----:B------:R-:W-:Y:S05]  /*eca0*/  BSYNC B0 ;  /* 0x0000000000007941 */ /* 0x000fea0003800000 */
.L_x_259:
[----:B------:R-:W-:Y:S05]  /*ecb0*/  @!P0 BRA `(.L_x_261) ;  /* 0x0000000000048947 */ /* 0x000fea0003800000 */
[----:B------:R-:W-:Y:S01]  /*ecc0*/  BPT.TRAP 0x1 ;  /* 0x000000040000795c */ /* 0x000fe20000300000 */
.L_x_261:
[----:B------:R-:W-:Y:S01]  /*ecd0*/  LOP3.LUT R0, R22, 0x1, RZ, 0x3c, !PT ;  /* 0x0000000116007812 */ /* 0x000fe200078e3cff */
[----:B0-----:R-:W-:Y:S01]  /*ece0*/  IMAD R3, R19, 0x8, R16 ;  /* 0x0000000813037824 */ /* 0x001fe200078e0210 */
[----:B------:R-:W-:Y:S02]  /*ecf0*/  BSSY B0, `(.L_x_262) ;  /* 0x0000004000007945 */ /* 0x000fe40003800000 */
[----:B------:R-:W-:-:S04]  /*ed00*/  SHF.L.U32 R0, R0, 0x1f, RZ ;  /* 0x0000001f00007819 */ /* 0x000fc800000006ff */
[----:B------:R-:W0:Y:S02]  /*ed10*/  SYNCS.PHASECHK.TRANS64.TRYWAIT P1, [R3+URZ+0x19c70], R0 ;  /* 0x019c7000030075a7 */ /* 0x000e24000802017f */
[----:B0-----:R-:W-:Y:S05]  /*ed20*/  @!P1 BRA `(.L_x_263) ;  /* 0x0000002400f89947 */ /* 0x001fea0003800000 */
.L_x_334:
[----:B------:R-:W-:Y:S05]  /*ed30*/  BSYNC B0 ;  /* 0x0000000000007941 */ /* 0x000fea0003800000 */
.L_x_262:
[----:B------:R-:W-:-:S05]  /*ed40*/  IMAD.U32 R2, RZ, RZ, UR44 ;  /* 0x0000002cff027e24 */ /* 0x000fca000f8e00ff */
[----:B------:R-:W-:-:S13]  /*ed50*/  ISETP.NE.AND P1, PT, R2, 0x3, PT ;  /* 0x000000030200780c */ /* 0x000fda0003f25270 */
[----:B------:R-:W-:Y:S05]  /*ed60*/  @!P1 BRA `(.L_x_264) ;  /* 0x0000000000049947 */ /* 0x000fea0003800000 */
[----:B------:R-:W-:Y:S01]  /*ed70*/  BPT.TRAP 0x1 ;  /* 0x000000040000795c */ /* 0x000fe20000300000 */
.L_x_264:
[----:B0-----:R-:W-:-:S04]  /*ed80*/  SHF.L.U32 R0, R22, 0x1f, RZ ;  /* 0x0000001f16007819 */ /* 0x001fc800000006ff */
[----:B------:R-:W0:Y:S02]  /*ed90*/  SYNCS.PHASECHK.TRANS64.TRYWAIT P1, [R3+URZ+0x19c60], R0 ;  /* 0x019c6000030075a7 */ /* 0x000e24000802017f */
[----:B0-----:R-:W-:Y:S05]  /*eda0*/  @!P1 BRA `(.L_x_265) ;  /* 0x0000002400ec9947 */ /* 0x001fea0003800000 */
.L_x_335:
[----:B------:R-:W2:Y:S04]  /*edb0*/  LDL R4, [R1+0x18] ;  /* 0x0000180001047983 */ /* 0x000ea80000100800 */
[----:B------:R-:W3:Y:S04]  /*edc0*/  LDL R10, [R1+0x10] ;  /* 0x00001000010a7983 */ /* 0x000ee80000100800 */
[----:B------:R-:W4:Y:S01]  /*edd0*/  LDL R12, [R1+0x14] ;  /* 0x00001400010c7983 */ /* 0x000f220000100800 */
[----:B------:R-:W-:Y:S01]  /*ede0*/  IMAD R2, R19, 0x3000, RZ ;  /* 0x0000300013027824 */ /* 0x000fe200078e02ff */
[----:B------:R-:W-:Y:S05]  /*edf0*/  WARPSYNC.ALL ;  /* 0x0000000000007948 */ /* 0x000fea0003800000 */
[----:B--2---:R-:W-:-:S02]  /*ee00*/  LOP3.LUT R5, R2, R4, RZ, 0xfc, !PT ;  /* 0x0000000402057212 */ /* 0x004fc400078efcff */
[----:B---3--:R-:W-:-:S03]  /*ee10*/  LOP3.LUT R2, R2, R10, RZ, 0xfc, !PT ;  /* 0x0000000a02027212 */ /* 0x008fc600078efcff */
[C---:B0-----:R-:W-:Y:S02]  /*ee20*/  IMAD.IADD R0, R16.reuse, 0x1, R5 ;  /* 0x0000000110007824 */ /* 0x041fe400078e0205 */
[----:B------:R-:W-:-:S03]  /*ee30*/  IMAD.IADD R2, R16, 0x1, R2 ;  /* 0x0000000110027824 */ /* 0x000fc600078e0202 */
[----:B------:R-:W0:Y:S02]  /*ee40*/  LDSM.16.MT88.4 R4, [R0+0x9000] ;  /* 0x009000000004783b */ /* 0x000e240000004200 */
        /* <DEDUP_REMOVED lines=18> */
[----:B----4-:R-:W-:Y:S01]  /*ef70*/  IADD3 R2, R12, 0x3000, R2 ;  /* 0x000030000c027810 */ /* 0x010fe20007ffe002 */
        /* <DEDUP_REMOVED lines=27> */
.L_x_266:
[----:B-1----:R1:W-:Y:S01]  /*f130*/  SYNCS.ARRIVE.TRANS64.A1T0 RZ, [R3+URZ+0x19c50], RZ ;  /* 0x019c50ff03ff79a7 */ /* 0x0023e2000810003f */
[----:B------:R-:W-:Y:S06]  /*f140*/  BAR.SYNC.DEFER_BLOCKING 0x2, 0x80 ;  /* 0x0082000000007b1d */ /* 0x000fec0000010000 */
[----:B------:R-:W-:Y:S05]  /*f150*/  @!P0 BRA `(.L_x_267) ;  /* 0x0000000000048947 */ /* 0x000fea0003800000 */
[----:B------:R-:W-:Y:S01]  /*f160*/  BPT.TRAP 0x1 ;  /* 0x000000040000795c */ /* 0x000fe20000300000 */
.L_x_267:
[----:B------:R-:W2:Y:S01]  /*f170*/  LDL R0, [R1+0x8] ;  /* 0x0000080001007983 */ /* 0x000ea20000100800 */
[----:B-1----:R-:W-:Y:S02]  /*f180*/  VIADD R3, R3, 0x19c80 ;  /* 0x00019c8003037836 */ /* 0x002fe40000000000 */
[----:B------:R-:W-:-:S05]  /*f190*/  VIADD R19, R19, 0x1 ;  /* 0x0000000113137836 */ /* 0x000fca0000000000 */
[----:B------:R-:W-:-:S04]  /*f1a0*/  ISETP.NE.AND P0, PT, R19, 0x2, PT ;  /* 0x000000021300780c */ /* 0x000fc80003f05270 */
[----:B------:R-:W-:Y:S02]  /*f1b0*/  SEL R19, R19, RZ, P0 ;  /* 0x000000ff13137207 */ /* 0x000fe40000000000 */
[----:B--2---:R-:W-:-:S04]  /*f1c0*/  PRMT R3, R0, 0x654, R3 ;  /* 0x0000065400037816 */ /* 0x004fc80000000003 */
[----:B------:R1:W-:Y:S02]  /*f1d0*/  SYNCS.ARRIVE.TRANS64.RED.A1T0 RZ, [R3+URZ], RZ ;  /* 0x000000ff03ff79a7 */ /* 0x0003e4000810043f */
[----:B-1----:R-:W-:-:S04]  /*f1e0*/  SEL R3, RZ, 0x1, P0 ;  /* 0x00000001ff037807 */ /* 0x002fc80000000000 */
[----:B------:R-:W-:-:S07]  /*f1f0*/  LOP3.LUT R22, R22, R3, RZ, 0x3c, !PT ;  /* 0x0000000316167212 */ /* 0x000fce00078e3cff */
.L_x_208:
[----:B------:R-:W-:Y:S05]  /*f200*/  BSYNC B7 ;  /* 0x0000000000077941 */ /* 0x000fea0003800000 */
.L_x_206:
[----:B------:R-:W-:-:S13]  /*f210*/  LOP3.LUT P0, RZ, R28, 0x20, RZ, 0xc0, !PT ;  /* 0x000000201cff7812 */ /* 0x000fda000780c0ff */
[----:B------:R-:W-:Y:S05]  /*f220*/  @!P0 BRA `(.L_x_268) ;  /* 0x0000000000288947 */ /* 0x000fea0003800000 */
[----:B------:R-:W1:Y:S08]  /*f230*/  S2UR UR4, SR_CgaCtaId ;  /* 0x00000000000479c3 */ /* 0x000e700000008800 */
[----:B------:R-:W-:Y:S01]  /*f240*/  BAR.SYNC.DEFER_BLOCKING 0x5, 0x200 ;  /* 0x0148000000007b1d */ /* 0x000fe20000010000 */
[----:B------:R-:W-:Y:S01]  /*f250*/  MOV R16, 0x400 ;  /* 0x0000040000107802 */ /* 0x000fe20000000f00 */
[----:B-1----:R-:W-:-:S05]  /*f260*/  IMAD.U32 R0, RZ, RZ, UR4 ;  /* 0x00000004ff007e24 */ /* 0x002fca000f8e00ff */
[----:B------:R-:W-:Y:S01]  /*f270*/  LEA R16, R0, R16, 0x18 ;  /* 0x0000001000107211 */ /* 0x000fe200078ec0ff */
[----:B------:R-:W-:Y:S04]  /*f280*/  STL [R1+0x8], R0 ;  /* 0x0000080001007387 */ /* 0x000fe80000100800 */
[----:B------:R-:W1:Y:S02]  /*f290*/  LDS.128 R24, [R16+0x19cd0] ;  /* 0x019cd00010187984 */ /* 0x000e640000000c00 */
[----:B-1----:R-:W-:Y:S01]  /*f2a0*/  R2UR UR40, R27 ;  /* 0x000000001b2872ca */ /* 0x002fe200000e0000 */
[----:B------:R-:W-:Y:S06]  /*f2b0*/  BAR.ARV 0x4, 0x200 ;  /* 0x0108000000007b1d */ /* 0x000fec0000002000 */
[----:B------:R-:W-:Y:S08]  /*f2c0*/  BRA `(.L_x_269) ;  /* 0x0000000800ac7947 */ /* 0x000ff00003800000 */
.L_x_268:
[----:B------:R-:W0:Y:S01]  /*f2d0*/  S2R R0, SR_TID.X ;  /* 0x0000000000007919 */ /* 0x000e220000002100 */
[----:B------:R-:W-:Y:S01]  /*f2e0*/  ULDC UR4, c[0x0][0xc3c] ;  /* 0x00030f0000047ab9 */ /* 0x000fe20000000800 */
[----:B0-----:R-:W-:Y:S01]  /*f2f0*/  LOP3.LUT R10, R0, 0x1f, RZ, 0xc0, !PT ;  /* 0x0000001f000a7812 */ /* 0x001fe200078ec0ff */
[----:B------:R-:W-:-:S03]  /*f300*/  IMAD.MOV.U32 R0, RZ, RZ, RZ ;  /* 0x000000ffff007224 */ /* 0x000fc600078e00ff */
[C---:B------:R-:W-:Y:S01]  /*f310*/  ISETP.NE.AND P0, PT, R10.reuse, 0x1f, PT ;  /* 0x0000001f0a00780c */ /* 0x040fe20003f05270 */
[----:B------:R-:W-:-:S05]  /*f320*/  VIADD R7, R10, UR40 ;  /* 0x000000280a077c36 */ /* 0x000fca0008000000 */
[----:B------:R-:W-:Y:S01]  /*f330*/  ISETP.GE.OR P1, PT, R7, UR4, !P0 ;  /* 0x0000000407007c0c */ /* 0x000fe2000c726670 */
[----:B------:R-:W-:Y:S01]  /*f340*/  IMAD.MOV.U32 R6, RZ, RZ, RZ ;  /* 0x000000ffff067224 */ /* 0x000fe200078e00ff */
[----:B------:R-:W-:Y:S01]  /*f350*/  ISETP.GE.U32.AND P2, PT, R10, 0x2, PT ;  /* 0x000000020a00780c */ /* 0x000fe20003f46070 */
[----:B------:R-:W-:-:S10]  /*f360*/  ULDC UR4, c[0x0][0xc3c] ;  /* 0x00030f0000047ab9 */ /* 0x000fd40000000800 */
[----:B------:R-:W0:Y:S08]  /*f370*/  @!P1 LDC.64 R2, c[0x0][0xc80] ;  /* 0x00032000ff029b82 */ /* 0x000e300000000a00 */
[----:B------:R-:W1:Y:S01]  /*f380*/  @!P1 LDC.64 R4, c[0x0][0xc78] ;  /* 0x00031e00ff049b82 */ /* 0x000e620000000a00 */
[----:B0-----:R-:W-:-:S05]  /*f390*/  @!P1 IMAD.WIDE R2, R7, 0x4, R2 ;  /* 0x0000000407029825 */ /* 0x001fca00078e0202 */
[----:B------:R1:W2:Y:S02]  /*f3a0*/  @!P1 LDG.E R0, desc[UR52][R2.64] ;  /* 0x0000003402009981 */ /* 0x0002a4000c1e1900 */
[----:B-1----:R-:W-:-:S05]  /*f3b0*/  @!P1 IMAD.WIDE R2, R7, 0x4, R4 ;  /* 0x0000000407029825 */ /* 0x002fca00078e0204 */
[----:B------:R0:W2:Y:S01]  /*f3c0*/  @!P1 LDG.E R6, desc[UR52][R2.64] ;  /* 0x0000003402069981 */ /* 0x0000a2000c1e1900 */
[C---:B------:R-:W-:Y:S02]  /*f3d0*/  ISETP.NE.AND P1, PT, R10.reuse, RZ, PT ;  /* 0x000000ff0a00720c */ /* 0x040fe40003f25270 */
[C---:B------:R-:W-:Y:S02]  /*f3e0*/  ISETP.GE.U32.AND P3, PT, R10.reuse, 0x4, PT ;  /* 0x000000040a00780c */ /* 0x040fe40003f66070 */
[C---:B------:R-:W-:Y:S02]  /*f3f0*/  ISETP.GE.U32.AND P4, PT, R10.reuse, 0x8, PT ;  /* 0x000000080a00780c */ /* 0x040fe40003f86070 */
[----:B------:R-:W-:Y:S01]  /*f400*/  ISETP.GE.U32.AND P5, PT, R10, 0x10, PT ;  /* 0x000000100a00780c */ /* 0x000fe20003fa6070 */
[----:B0-----:R-:W0:Y:S01]  /*f410*/  LDC R3, c[0x0][0xc38] ;  /* 0x00030e00ff037b82 */ /* 0x001e220000000800 */
[----:B--2---:R-:W-:-:S05]  /*f420*/  IMAD R4, R6, R0, RZ ;  /* 0x0000000006047224 */ /* 0x004fca00078e02ff */
[----:B------:R-:W1:Y:S02]  /*f430*/  SHFL.UP PT, R5, R4, 0x1, RZ ;  /* 0x0420000004057989 */ /* 0x000e6400000e00ff */
[----:B-1----:R-:W-:-:S05]  /*f440*/  SEL R5, R5, RZ, P1 ;  /* 0x000000ff05057207 */ /* 0x002fca0000800000 */
[----:B------:R-:W-:Y:S02]  /*f450*/  IMAD.IADD R5, R4, 0x1, R5 ;  /* 0x0000000104057824 */ /* 0x000fe400078e0205 */
[----:B------:R-:W-:Y:S04]  /*f460*/  SHFL.IDX PT, R4, R24, RZ, 0x1f ;  /* 0x00001fff18047589 */ /* 0x000fe800000e0000 */
[----:B------:R-:W1:Y:S02]  /*f470*/  SHFL.UP PT, R7, R5, 0x2, RZ ;  /* 0x0440000005077989 */ /* 0x000e6400000e00ff */
[----:B-1----:R-:W-:-:S05]  /*f480*/  SEL R8, R7, RZ, P2 ;  /* 0x000000ff07087207 */ /* 0x002fca0001000000 */
[----:B------:R-:W-:Y:S02]  /*f490*/  IMAD.IADD R8, R5, 0x1, R8 ;  /* 0x0000000105087824 */ /* 0x000fe400078e0208 */
[----:B------:R1:W-:Y:S04]  /*f4a0*/  SHFL.IDX PT, R5, R24, 0x1, 0x1f ;  /* 0x00201f0018057f89 */ /* 0x0003e800000e0000 */
[----:B------:R-:W2:Y:S01]  /*f4b0*/  SHFL.UP PT, R7, R8, 0x4, RZ ;  /* 0x0480000008077989 */ /* 0x000ea200000e00ff */
[----:B-1----:R-:W-:Y:S01]  /*f4c0*/  IMAD.MOV.U32 R24, RZ, RZ, RZ ;  /* 0x000000ffff187224 */ /* 0x002fe200078e00ff */
[----:B--2---:R-:W-:-:S05]  /*f4d0*/  SEL R7, R7, RZ, P3 ;  /* 0x000000ff07077207 */ /* 0x004fca0001800000 */
        /* <DEDUP_REMOVED lines=11> */
[----:B------:R-:W-:Y:S05]  /*f590*/  @P6 BRA `(.L_x_270) ;  /* 0x0000000000986947 */ /* 0x000fea0003800000 */
.L_x_272:
[----:B------:R-:W-:-:S04]  /*f5a0*/  UIADD3 UR40, UR40, 0x1f, URZ ;  /* 0x0000001f28287890 */ /* 0x000fc8000fffe03f */
[----:B------:R-:W-:-:S06]  /*f5b0*/  UISETP.GE.AND UP0, UPT, UR40, UR4, UPT ;  /* 0x000000042800728c */ /* 0x000fcc000bf06270 */
[----:B------:R-:W-:-:S13]  /*f5c0*/  PLOP3.LUT P6, PT, PT, PT, UP0, 0x40, 0x0 ;  /* 0x000000000000781c */ /* 0x000fda0003fce808 */
[----:B------:R-:W-:Y:S05]  /*f5d0*/  @!P6 BRA `(.L_x_271) ;  /* 0x0000000400a8e947 */ /* 0x000fea0003800000 */
[----:B------:R-:W0:Y:S02]  /*f5e0*/  S2R R0, SR_TID.X ;  /* 0x0000000000007919 */ /* 0x000e240000002100 */
[----:B0-----:R-:W-:-:S05]  /*f5f0*/  LOP3.LUT R0, R0, 0x1f, RZ, 0xc0, !PT ;  /* 0x0000001f00007812 */ /* 0x001fca00078ec0ff */
[----:B------:R-:W-:Y:S02]  /*f600*/  VIADD R6, R0, UR40 ;  /* 0x0000002800067c36 */ /* 0x000fe40008000000 */
[----:B------:R-:W-:-:S03]  /*f610*/  IMAD.MOV.U32 R0, RZ, RZ, RZ ;  /* 0x000000ffff007224 */ /* 0x000fc600078e00ff */
[----:B------:R-:W-:-:S13]  /*f620*/  ISETP.GE.OR P6, PT, R6, UR4, !P0 ;  /* 0x0000000406007c0c */ /* 0x000fda000c7c6670 */
[----:B------:R-:W0:Y:S02]  /*f630*/  @!P6 LDC.64 R2, c[0x0][0xc80] ;  /* 0x00032000ff02eb82 */ /* 0x000e240000000a00 */
[----:B0-----:R-:W-:-:S05]  /*f640*/  @!P6 IMAD.WIDE R2, R6, 0x4, R2 ;  /* 0x000000040602e825 */ /* 0x001fca00078e0202 */
[----:B------:R0:W2:Y:S02]  /*f650*/  @!P6 LDG.E R0, desc[UR52][R2.64] ;  /* 0x000000340200e981 */ /* 0x0000a4000c1e1900 */
[----:B0-----:R-:W0:Y:S02]  /*f660*/  @!P6 LDC.64 R2, c[0x0][0xc78] ;  /* 0x00031e00ff02eb82 */ /* 0x001e240000000a00 */
[----:B0-----:R-:W-:-:S04]  /*f670*/  @!P6 IMAD.WIDE R2, R6, 0x4, R2 ;  /* 0x000000040602e825 */ /* 0x001fc800078e0202 */
[----:B------:R-:W-:-:S06]  /*f680*/  IMAD.MOV.U32 R6, RZ, RZ, RZ ;  /* 0x000000ffff067224 */ /* 0x000fcc00078e00ff */
[----:B------:R-:W2:Y:S02]  /*f690*/  @!P6 LDG.E R6, desc[UR52][R2.64] ;  /* 0x000000340206e981 */ /* 0x000ea4000c1e1900 */
[----:B--2---:R-:W-:-:S05]  /*f6a0*/  IMAD R10, R6, R0, RZ ;  /* 0x00000000060a7224 */ /* 0x004fca00078e02ff */
        /* <DEDUP_REMOVED lines=14> */
[----:B------:R-:W-:Y:S02]  /*f790*/  IMAD.IADD R2, R2, 0x1, R3 ;  /* 0x0000000102027824 */ /* 0x000fe400078e0203 */
[----:B------:R-:W0:Y:S03]  /*f7a0*/  LDC R3, c[0x0][0xc38] ;  /* 0x00030e00ff037b82 */ /* 0x000e260000000800 */
[----:B------:R-:W0:Y:S02]  /*f7b0*/  SHFL.IDX PT, R10, R2, 0x1f, 0x1f ;  /* 0x03e01f00020a7f89 */ /* 0x000e2400000e0000 */
[----:B0-----:R-:W-:-:S04]  /*f7c0*/  IMAD R8, R10, R3, RZ ;  /* 0x000000030a087224 */ /* 0x001fc800078e02ff */
[----:B------:R-:W-:-:S05]  /*f7d0*/  IMAD.IADD R5, R8, 0x1, R5 ;  /* 0x0000000108057824 */ /* 0x000fca00078e0205 */
[----:B------:R-:W-:-:S13]  /*f7e0*/  ISETP.GT.AND P6, PT, R5, R4, PT ;  /* 0x000000040500720c */ /* 0x000fda0003fc4270 */
[----:B------:R-:W-:Y:S05]  /*f7f0*/  @!P6 BRA `(.L_x_272) ;  /* 0xfffffffc0068e947 */ /* 0x000fea000383ffff */
.L_x_270:
[----:B------:R-:W-:-:S04]  /*f800*/  IMAD.IADD R5, R5, 0x1, -R8 ;  /* 0x0000000105057824 */ /* 0x000fc800078e0a08 */
[----:B------:R-:W-:-:S05]  /*f810*/  IMAD R7, R2, R3, R5 ;  /* 0x0000000302077224 */ /* 0x000fca00078e0205 */
[----:B------:R-:W-:-:S13]  /*f820*/  ISETP.GT.AND P0, PT, R7, R4, PT ;  /* 0x000000040700720c */ /* 0x000fda0003f04270 */
[----:B------:R-:W-:Y:S02]  /*f830*/  VOTEU.ANY UR5, UPT, !P0 ;  /* 0x0000000000057886 */ /* 0x000fe400040e0100 */
[----:B------:R-:W-:Y:S01]  /*f840*/  ISETP.NE.AND P0, PT, RZ, UR5, PT ;  /* 0x00000005ff007c0c */ /* 0x000fe2000bf05270 */
[----:B------:R-:W-:-:S06]  /*f850*/  UPOPC UR4, UR5 ;  /* 0x00000005000472bf */ /* 0x000fcc0008000000 */
[----:B------:R-:W-:Y:S02]  /*f860*/  IMAD.U32 R7, RZ, RZ, UR4 ;  /* 0x00000004ff077e24 */ /* 0x000fe4000f8e00ff */
[----:B------:R-:W-:-:S03]  /*f870*/  IMAD.U32 R9, RZ, RZ, UR4 ;  /* 0x00000004ff097e24 */ /* 0x000fc6000f8e00ff */
[----:B------:R0:W1:Y:S04]  /*f880*/  SHFL.IDX PT, R0, R0, R7, 0x1f ;  /* 0x00001f0700007589 */ /* 0x00006800000e0000 */
[----:B------:R0:W2:Y:S01]  /*f890*/  SHFL.IDX PT, R6, R6, R9, 0x1f ;  /* 0x00001f0906067589 */ /* 0x0000a200000e0000 */
[----:B------:R-:W-:Y:S05]  /*f8a0*/  @!P0 BRA `(.L_x_273) ;  /* 0x00000000000c8947 */ /* 0x000fea0003800000 */
[----:B------:R-:W-:-:S06]  /*f8b0*/  UIADD3 UR5, UR4, -0x1, URZ ;  /* 0xffffffff04057890 */ /* 0x000fcc000fffe03f */
[----:B0-----:R-:W-:-:S05]  /*f8c0*/  IMAD.U32 R7, RZ, RZ, UR5 ;  /* 0x00000005ff077e24 */ /* 0x001fca000f8e00ff */
[----:B------:R3:W4:Y:S02]  /*f8d0*/  SHFL.IDX PT, R24, R2, R7, 0x1f ;  /* 0x00001f0702187589 */ /* 0x00072400000e0000 */
.L_x_273:
[-C--:B01-3--:R-:W-:Y:S01]  /*f8e0*/  IABS R7, R0.reuse ;  /* 0x0000000000077213 */ /* 0x08bfe20000000000 */
[----:B----4-:R-:W-:Y:S01]  /*f8f0*/  IMAD R24, R24, R3, R5 ;  /* 0x0000000318187224 */ /* 0x010fe200078e0205 */
[----:B------:R-:W-:Y:S02]  /*f900*/  UIADD3 UR40, UR4, UR40, URZ ;  /* 0x0000002804287290 */ /* 0x000fe4000fffe03f */
[----:B------:R-:W0:Y:S01]  /*f910*/  I2F.RP R5, R7 ;  /* 0x0000000700057306 */ /* 0x000e220000209400 */
[----:B------:R-:W-:Y:S01]  /*f920*/  IMAD.IADD R25, R4, 0x1, -R24 ;  /* 0x0000000104197824 */ /* 0x000fe200078e0a18 */
[----:B------:R-:W-:-:S05]  /*f930*/  IABS R4, R0 ;  /* 0x0000000000047213 */ /* 0x000fca0000000000 */
[----:B------:R-:W-:Y:S01]  /*f940*/  IMAD.MOV R4, RZ, RZ, -R4 ;  /* 0x000000ffff047224 */ /* 0x000fe200078e0a04 */
[----:B0-----:R-:W0:Y:S02]  /*f950*/  MUFU.RCP R5, R5 ;  /* 0x0000000500057308 */ /* 0x001e240000001000 */
[----:B0-----:R-:W-:-:S06]  /*f960*/  VIADD R8, R5, 0xffffffe ;  /* 0x0ffffffe05087836 */ /* 0x001fcc0000000000 */
[----:B------:R-:W0:Y:S02]  /*f970*/  F2I.FTZ.U32.TRUNC.NTZ R3, R8 ;  /* 0x0000000800037305 */ /* 0x000e24000021f000 */
[----:B0-----:R-:W-:-:S04]  /*f980*/  IMAD.MOV R2, RZ, RZ, -R3 ;  /* 0x000000ffff027224 */ /* 0x001fc800078e0a03 */
[----:B------:R-:W-:Y:S02]  /*f990*/  IMAD R9, R2, R7, RZ ;  /* 0x0000000702097224 */ /* 0x000fe400078e02ff */
[----:B------:R-:W-:-:S04]  /*f9a0*/  IMAD.MOV.U32 R2, RZ, RZ, RZ ;  /* 0x000000ffff027224 */ /* 0x000fc800078e00ff */
[----:B------:R-:W-:Y:S01]  /*f9b0*/  IMAD.HI.U32 R2, R3, R9, R2 ;  /* 0x0000000903027227 */ /* 0x000fe200078e0002 */
[----:B------:R-:W-:-:S05]  /*f9c0*/  IABS R3, R25 ;  /* 0x0000001900037213 */ /* 0x000fca0000000000 */
[----:B------:R-:W-:-:S04]  /*f9d0*/  IMAD.HI.U32 R5, R2, R3, RZ ;  /* 0x0000000302057227 */ /* 0x000fc800078e00ff */
[----:B------:R-:W-:Y:S01]  /*f9e0*/  IMAD R2, R5, R4, R3 ;  /* 0x0000000405027224 */ /* 0x000fe200078e0203 */
[----:B--2---:R-:W-:-:S04]  /*f9f0*/  IABS R4, R6 ;  /* 0x0000000600047213 */ /* 0x004fc80000000000 */
[----:B------:R-:W-:-:S13]  /*fa00*/  ISETP.GT.U32.AND P1, PT, R7, R2, PT ;  /* 0x000000020700720c */ /* 0x000fda0003f24070 */
[----:B------:R-:W-:Y:S02]  /*fa10*/  @!P1 IMAD.IADD R2, R2, 0x1, -R7 ;  /* 0x0000000102029824 */ /* 0x000fe400078e0a07 */
[----:B------:R-:W-:Y:S01]  /*fa20*/  @!P1 VIADD R5, R5, 0x1 ;  /* 0x0000000105059836 */ /* 0x000fe20000000000 */
[----:B------:R-:W-:Y:S02]  /*fa30*/  ISETP.NE.AND P1, PT, R0, RZ, PT ;  /* 0x000000ff0000720c */ /* 0x000fe40003f25270 */
[----:B------:R-:W-:Y:S01]  /*fa40*/  ISETP.GE.U32.AND P0, PT, R2, R7, PT ;  /* 0x000000070200720c */ /* 0x000fe20003f06070 */
[----:B------:R-:W-:Y:S01]  /*fa50*/  IMAD.MOV.U32 R2, RZ, RZ, RZ ;  /* 0x000000ffff027224 */ /* 0x000fe200078e00ff */
[----:B------:R-:W0:Y:S11]  /*fa60*/  I2F.RP R7, R4 ;  /* 0x0000000400077306 */ /* 0x000e360000209400 */
[----:B------:R-:W-:Y:S01]  /*fa70*/  @P0 VIADD R5, R5, 0x1 ;  /* 0x0000000105050836 */ /* 0x000fe20000000000 */
[----:B0-----:R-:W0:Y:S02]  /*fa80*/  MUFU.RCP R7, R7 ;  /* 0x0000000700077308 */ /* 0x001e240000001000 */
[----:B0-----:R-:W-:-:S06]  /*fa90*/  VIADD R8, R7, 0xffffffe ;  /* 0x0ffffffe07087836 */ /* 0x001fcc0000000000 */
[----:B------:R0:W1:Y:S02]  /*faa0*/  F2I.FTZ.U32.TRUNC.NTZ R3, R8 ;  /* 0x0000000800037305 */ /* 0x000064000021f000 */
[----:B0-----:R-:W-:-:S05]  /*fab0*/  IABS R8, R6 ;  /* 0x0000000600087213 */ /* 0x001fca0000000000 */
[----:B------:R-:W-:Y:S02]  /*fac0*/  IMAD.MOV R8, RZ, RZ, -R8 ;  /* 0x000000ffff087224 */ /* 0x000fe400078e0a08 */
[----:B-1----:R-:W-:-:S04]  /*fad0*/  IMAD.MOV R9, RZ, RZ, -R3 ;  /* 0x000000ffff097224 */ /* 0x002fc800078e0a03 */
[----:B------:R-:W-:-:S04]  /*fae0*/  IMAD R9, R9, R4, RZ ;  /* 0x0000000409097224 */ /* 0x000fc800078e02ff */
[----:B------:R-:W-:Y:S01]  /*faf0*/  IMAD.HI.U32 R2, R3, R9, R2 ;  /* 0x0000000903027227 */ /* 0x000fe200078e0002 */
[----:B------:R-:W-:-:S04]  /*fb00*/  LOP3.LUT R3, R25, R0, RZ, 0x3c, !PT ;  /* 0x0000000019037212 */ /* 0x000fc800078e3cff */
[----:B------:R-:W-:-:S13]  /*fb10*/  ISETP.GE.AND P2, PT, R3, RZ, PT ;  /* 0x000000ff0300720c */ /* 0x000fda0003f46270 */
[----:B------:R-:W-:Y:S01]  /*fb20*/  @!P2 IMAD.MOV R5, RZ, RZ, -R5 ;  /* 0x000000ffff05a224 */ /* 0x000fe200078e0a05 */
[----:B------:R-:W-:-:S04]  /*fb30*/  @!P1 LOP3.LUT R5, RZ, R0, RZ, 0x33, !PT ;  /* 0x00000000ff059212 */ /* 0x000fc800078e33ff */
[-C--:B------:R-:W-:Y:S01]  /*fb40*/  IABS R3, R5.reuse ;  /* 0x0000000500037213 */ /* 0x080fe20000000000 */
[----:B------:R-:W-:-:S04]  /*fb50*/  IMAD R0, R0, R5, RZ ;  /* 0x0000000500007224 */ /* 0x000fc800078e02ff */
[----:B------:R-:W-:-:S04]  /*fb60*/  IMAD.HI.U32 R2, R2, R3, RZ ;  /* 0x0000000302027227 */ /* 0x000fc800078e00ff */
[----:B------:R-:W-:Y:S02]  /*fb70*/  IMAD R3, R2, R8, R3 ;  /* 0x0000000802037224 */ /* 0x000fe400078e0203 */
[----:B------:R-:W-:-:S03]  /*fb80*/  IMAD.IADD R25, R25, 0x1, -R0 ;  /* 0x0000000119197824 */ /* 0x000fc600078e0a00 */
[----:B------:R-:W-:-:S13]  /*fb90*/  ISETP.GT.U32.AND P1, PT, R4, R3, PT ;  /* 0x000000030400720c */ /* 0x000fda0003f24070 */
[----:B------:R-:W-:Y:S02]  /*fba0*/  @!P1 IMAD.IADD R3, R3, 0x1, -R4 ;  /* 0x0000000103039824 */ /* 0x000fe400078e0a04 */
[----:B------:R-:W-:Y:S01]  /*fbb0*/  @!P1 VIADD R2, R2, 0x1 ;  /* 0x0000000102029836 */ /* 0x000fe20000000000 */
[----:B------:R-:W-:Y:S02]  /*fbc0*/  ISETP.NE.AND P1, PT, R6, RZ, PT ;  /* 0x000000ff0600720c */ /* 0x000fe40003f25270 */
[----:B------:R-:W-:Y:S02]  /*fbd0*/  ISETP.GE.U32.AND P0, PT, R3, R4, PT ;  /* 0x000000040300720c */ /* 0x000fe40003f06070 */
[----:B------:R-:W-:-:S04]  /*fbe0*/  LOP3.LUT R3, R5, R6, RZ, 0x3c, !PT ;  /* 0x0000000605037212 */ /* 0x000fc800078e3cff */
[----:B------:R-:W-:-:S07]  /*fbf0*/  ISETP.GE.AND P2, PT, R3, RZ, PT ;  /* 0x000000ff0300720c */ /* 0x000fce0003f46270 */
[----:B------:R-:W-:-:S06]  /*fc00*/  @P0 VIADD R2, R2, 0x1 ;  /* 0x0000000102020836 */ /* 0x000fcc0000000000 */
[----:B------:R-:W-:Y:S01]  /*fc10*/  @!P2 IMAD.MOV R2, RZ, RZ, -R2 ;  /* 0x000000ffff02a224 */ /* 0x000fe200078e0a02 */
[----:B------:R-:W-:-:S05]  /*fc20*/  @!P1 LOP3.LUT R2, RZ, R6, RZ, 0x33, !PT ;  /* 0x00000006ff029212 */ /* 0x000fca00078e33ff */
[--C-:B------:R-:W-:Y:S02]  /*fc30*/  IMAD.MOV R3, RZ, RZ, -R2.reuse ;  /* 0x000000ffff037224 */ /* 0x100fe400078e0a02 */
[C---:B------:R-:W-:Y:S02]  /*fc40*/  IMAD R2, R6.reuse, 0x1000000, R2 ;  /* 0x0100000006027824 */ /* 0x040fe400078e0202 */
[----:B------:R-:W-:-:S04]  /*fc50*/  IMAD R5, R6, R3, R5 ;  /* 0x0000000306057224 */ /* 0x000fc800078e0205 */
[----:B------:R-:W-:Y:S01]  /*fc60*/  IMAD R26, R5, 0x10000, R2 ;  /* 0x00010000051a7824 */ /* 0x000fe200078e0202 */
[----:B------:R-:W-:Y:S06]  /*fc70*/  BRA `(.L_x_274) ;  /* 0x0000000000107947 */ /* 0x000fec0003800000 */
.L_x_271:
[----:B------:R-:W-:Y:S01]  /*fc80*/  IMAD.MOV.U32 R24, RZ, RZ, R4 ;  /* 0x000000ffff187224 */ /* 0x000fe200078e0004 */
[----:B------:R-:W-:Y:S01]  /*fc90*/  ULDC UR40, c[0x0][0xc3c] ;  /* 0x00030f0000287ab9 */ /* 0x000fe20000000800 */
[----:B------:R-:W-:Y:S02]  /*fca0*/  IMAD.MOV.U32 R25, RZ, RZ, RZ ;  /* 0x000000ffff197224 */ /* 0x000fe400078e00ff */
[----:B------:R-:W-:-:S07]  /*fcb0*/  IMAD.MOV.U32 R26, RZ, RZ, RZ ;  /* 0x000000ffff1a7224 */ /* 0x000fce00078e00ff */
.L_x_274:
[----:B------:R1:W2:Y:S01]  /*fcc0*/  LDL R2, [R1+0x8] ;  /* 0x0000080001027983 */ /* 0x0002a20000100800 */
[----:B------:R-:W0:Y:S02]  /*fcd0*/  S2R R0, SR_TID.X ;  /* 0x0000000000007919 */ /* 0x000e240000002100 */
[----:B0-----:R-:W-:Y:S01]  /*fce0*/  LOP3.LUT R0, R0, 0x1f, RZ, 0xc0, !PT ;  /* 0x0000001f00007812 */ /* 0x001fe200078ec0ff */
[----:B------:R-:W-:Y:S03]  /*fcf0*/  BAR.SYNC.DEFER_BLOCKING 0x4, 0x200 ;  /* 0x0108000000007b1d */ /* 0x000fe60000010000 */
[----:B------:R-:W-:Y:S01]  /*fd00*/  ISETP.NE.AND P0, PT, R0, RZ, PT ;  /* 0x000000ff0000720c */ /* 0x000fe20003f05270 */
[----:B------:R-:W-:-:S12]  /*fd10*/  IMAD.U32 R27, RZ, RZ, UR40 ;  /* 0x00000028ff1b7e24 */ /* 0x000fd8000f8e00ff */
[----:B------:R-:W-:Y:S01]  /*fd20*/  @!P0 MOV R0, 0x400 ;  /* 0x0000040000008802 */ /* 0x000fe20000000f00 */
[----:B--2---:R-:W0:Y:S03]  /*fd30*/  @!P0 S2R R2, SR_CgaCtaId ;  /* 0x0000000000028919 */ /* 0x004e260000008800 */
[----:B0-----:R-:W-:Y:S01]  /*fd40*/  @!P0 LEA R16, R2, R0, 0x18 ;  /* 0x0000000002108211 */ /* 0x001fe200078ec0ff */
[----:B------:R1:W-:Y:S04]  /*fd50*/  @!P0 STL [R1+0x8], R2 ;  /* 0x0000080201008387 */ /* 0x0003e80000100800 */
[----:B------:R1:W-:Y:S01]  /*fd60*/  @!P0 STS.128 [R16+0x19cd0], R24 ;  /* 0x019cd01810008388 */ /* 0x0003e20000000c00 */
[----:B------:R-:W-:Y:S06]  /*fd70*/  BAR.ARV 0x5, 0x200 ;  /* 0x0148000000007b1d */ /* 0x000fec0000002000 */
.L_x_269:
[----:B------:R-:W-:Y:S02]  /*fd80*/  ULDC UR4, c[0x0][0xc3c] ;  /* 0x00030f0000047ab9 */ /* 0x000fe40000000800 */
[----:B------:R-:W-:-:S06]  /*fd90*/  UISETP.GE.AND UP0, UPT, UR40, UR4, UPT ;  /* 0x000000042800728c */ /* 0x000fcc000bf06270 */
[----:B------:R-:W-:-:S13]  /*fda0*/  PLOP3.LUT P0, PT, PT, PT, UP0, 0x80, 0x0 ;  /* 0x000000000000781c */ /* 0x000fda0003f0f008 */
[----:B------:R-:W-:Y:S05]  /*fdb0*/  @!P0 BRA `(.L_x_275) ;  /* 0xffffffb400fc8947 */ /* 0x000fea000383ffff */
.L_x_201:
[----:B------:R-:W2:Y:S01]  /*fdc0*/  LDL.LU R0, [R1+0x24] ;  /* 0x0000240001007983 */ /* 0x000ea20000300800 */
[----:B------:R-:W-:Y:S01]  /*fdd0*/  BSSY B0, `(.L_x_276) ;  /* 0x000000b000007945 */ /* 0x000fe20003800000 */
[----:B------:R-:W3:Y:S01]  /*fde0*/  S2R R5, SR_CgaCtaId ;  /* 0x0000000000057919 */ /* 0x000ee20000008800 */
[----:B--2---:R-:W-:-:S05]  /*fdf0*/  VIADD R0, R0, 0x1 ;  /* 0x0000000100007836 */ /* 0x004fca0000000000 */
[----:B01----:R-:W-:-:S04]  /*fe00*/  LEA.HI R2, R0, R0, RZ, 0x1 ;  /* 0x0000000000027211 */ /* 0x003fc800078f08ff */
[----:B------:R-:W-:Y:S02]  /*fe10*/  LOP3.LUT R3, R2, 0xfffffffe, RZ, 0xc0, !PT ;  /* 0xfffffffe02037812 */ /* 0x000fe400078ec0ff */
[----:B------:R-:W-:-:S03]  /*fe20*/  MOV R2, 0x400 ;  /* 0x0000040000027802 */ /* 0x000fc60000000f00 */
[----:B------:R-:W-:Y:S01]  /*fe30*/  IMAD.IADD R0, R0, 0x1, -R3 ;  /* 0x0000000100007824 */ /* 0x000fe200078e0a03 */
[----:B---3--:R-:W-:-:S04]  /*fe40*/  LEA R4, R5, R2, 0x18 ;  /* 0x0000000205047211 */ /* 0x008fc800078ec0ff */
[----:B------:R-:W-:-:S04]  /*fe50*/  SHF.L.U32 R0, R0, 0x1f, RZ ;  /* 0x0000001f00007819 */ /* 0x000fc800000006ff */
[----:B------:R-:W0:Y:S02]  /*fe60*/  SYNCS.PHASECHK.TRANS64.TRYWAIT P0, [R4+URZ+0x19c20], R0 ;  /* 0x019c2000040075a7 */ /* 0x000e24000800017f */
[----:B0-----:R-:W-:Y:S05]  /*fe70*/  @!P0 BRA `(.L_x_277) ;  /* 0x0000001400cc8947 */ /* 0x001fea0003800000 */
.L_x_336:
[----:B------:R-:W-:Y:S05]  /*fe80*/  BSYNC B0 ;  /* 0x0000000000007941 */ /* 0x000fea0003800000 */
.L_x_276:
[----:B------:R-:W-:-:S03]  /*fe90*/  UMOV UR4, 0xffffffff ;  /* 0xffffffff00047882 */ /* 0x000fc60000000000 */
[----:B------:R-:W-:Y:S05]  /*fea0*/  BRA.DIV UR4, `(.L_x_278) ;  /* 0x0000001604d47947 */ /* 0x000fea000b800000 */
[----:B0-----:R-:W0:Y:S02]  /*feb0*/  S2R R0, SR_TID.X ;  /* 0x0000000000007919 */ /* 0x001e240000002100 */
[----:B0-----:R-:W-:-:S04]  /*fec0*/  SHF.R.U32.HI R0, RZ, 0x5, R0 ;  /* 0x00000005ff007819 */ /* 0x001fc80000011600 */
[----:B------:R-:W-:-:S05]  /*fed0*/  LOP3.LUT R0, R0, 0x3, RZ, 0xc0, !PT ;  /* 0x0000000300007812 */ /* 0x000fca00078ec0ff */
[----:B------:R0:W1:Y:S02]  /*fee0*/  SHFL.IDX PT, R14, R0, RZ, 0x1f ;  /* 0x00001fff000e7589 */ /* 0x00006400000e0000 */
.L_x_339:
[----:B-1----:R-:W-:Y:S01]  /*fef0*/  ISETP.NE.AND P0, PT, R14, RZ, PT ;  /* 0x000000ff0e00720c */ /* 0x002fe20003f05270 */
[----:B------:R-:W-:-:S12]  /*ff00*/  BSSY B0, `(.L_x_279) ;  /* 0x000002c000007945 */ /* 0x000fd80003800000 */
[----:B------:R-:W-:Y:S05]  /*ff10*/  @P0 BRA `(.L_x_280) ;  /* 0x0000000000a80947 */ /* 0x000fea0003800000 */
[----:B------:R-:W-:-:S03]  /*ff20*/  UMOV UR4, 0xffffffff ;  /* 0xffffffff00047882 */ /* 0x000fc60000000000 */
[----:B------:R-:W-:Y:S05]  /*ff30*/  BRA.DIV UR4, `(.L_x_281) ;  /* 0x0000001604e47947 */ /* 0x000fea000b800000 */
[----:B------:R-:W-:-:S13]  /*ff40*/  ELECT P6, URZ, PT ;  /* 0x00000000003f782f */ /* 0x000fda00038c0000 */
.L_x_342:
[----:B------:R-:W-:Y:S05]  /*ff50*/  @!P6 BRA `(.L_x_280) ;  /* 0x000000000098e947 */ /* 0x000fea0003800000 */
[----:B------:R-:W-:-:S06]  /*ff60*/  ULOP3.LUT UR4, UR39, 0x2, URZ, 0xfc, !UPT ;  /* 0x0000000227047892 */ /* 0x000fcc000f8efc3f */
[----:B0-----:R-:W-:-:S05]  /*ff70*/  IMAD.U32 R0, RZ, RZ, UR4 ;  /* 0x00000004ff007e24 */ /* 0x001fca000f8e00ff */
[----:B------:R-:W-:-:S13]  /*ff80*/  ISETP.NE.AND P0, PT, R0, 0x3, PT ;  /* 0x000000030000780c */ /* 0x000fda0003f05270 */
[----:B------:R-:W-:Y:S05]  /*ff90*/  @!P0 BRA `(.L_x_282) ;  /* 0x0000000000048947 */ /* 0x000fea0003800000 */
[----:B------:R-:W-:Y:S01]  /*ffa0*/  BPT.TRAP 0x1 ;  /* 0x000000040000795c */ /* 0x000fe20000300000 */
.L_x_282:
[C---:B------:R-:W-:Y:S01]  /*ffb0*/  IMAD R5, R19.reuse, 0x8, R4 ;  /* 0x0000000813057824 */ /* 0x040fe200078e0204 */
[----:B------:R-:W-:Y:S01]  /*ffc0*/  SHF.L.U32 R0, R22, 0x1f, RZ ;  /* 0x0000001f16007819 */ /* 0x000fe200000006ff */
[----:B------:R-:W-:-:S03]  /*ffd0*/  VIADD R19, R19, 0x1 ;  /* 0x0000000113137836 */ /* 0x000fc60000000000 */
[----:B------:R-:W0:Y:S02]  /*ffe0*/  SYNCS.PHASECHK.TRANS64.TRYWAIT P1, [R5+URZ+0x19c40], R0 ;  /* 0x019c4000050075a7 */ /* 0x000e24000802017f */
[----:B------:R-:W-:-:S04]  /*fff0*/  ISETP.NE.AND P2, PT, R19, 0x2, PT ;  /* 0x000000021300780c */ /* 0x000fc80003f45270 */
[----:B------:R-:W-:Y:S01]  /*10000*/  SEL R3, RZ, 0x1, P2 ;  /* 0x00000001ff037807 */ /* 0x000fe20001000000 */
[----:B0-----:R-:W-:Y:S08]  /*10010*/  @!P1 BRA `(.L_x_283) ;  /* 0x0000001400cc9947 */ /* 0x001ff00003800000 */
.L_x_343:
[----:B------:R-:W-:Y:S02]  /*10020*/  SEL R19, R19, RZ, P2 ;  /* 0x000000ff13137207 */ /* 0x000fe40001000000 */
[----:B------:R-:W-:Y:S01]  /*10030*/  LOP3.LUT R2, R22, R3, RZ, 0x3c, !PT ;  /* 0x0000000316027212 */ /* 0x000fe200078e3cff */
[----:B------:R-:W-:Y:S06]  /*10040*/  @!P0 BRA `(.L_x_284) ;  /* 0x0000000000048947 */ /* 0x000fec0003800000 */
[----:B------:R-:W-:Y:S01]  /*10050*/  BPT.TRAP 0x1 ;  /* 0x000000040000795c */ /* 0x000fe20000300000 */
.L_x_284:
[----:B------:R-:W-:Y:S01]  /*10060*/  IMAD R19, R19, 0x8, R4 ;  /* 0x0000000813137824 */ /* 0x000fe200078e0204 */
[----:B------:R-:W-:-:S04]  /*10070*/  SHF.L.U32 R2, R2, 0x1f, RZ ;  /* 0x0000001f02027819 */ /* 0x000fc800000006ff */
[----:B------:R-:W1:Y:S02]  /*10080*/  SYNCS.PHASECHK.TRANS64.TRYWAIT P1, [R19+URZ+0x19c40], R2 ;  /* 0x019c4002130075a7 */ /* 0x000e64000802017f */
[----:B-1----:R-:W-:Y:S05]  /*10090*/  @!P1 BRA `(.L_x_285) ;  /* 0x0000001400c09947 */ /* 0x002fea0003800000 */
.L_x_344:
[----:B------:R-:W-:Y:S05]  /*100a0*/  @!P0 BRA `(.L_x_286) ;  /* 0x0000000000048947 */ /* 0x000fea0003800000 */
[----:B------:R-:W-:Y:S01]  /*100b0*/  BPT.TRAP 0x1 ;  /* 0x000000040000795c */ /* 0x000fe20000300000 */
.L_x_286:
[----:B------:R-:W2:Y:S02]  /*100c0*/  SYNCS.PHASECHK.TRANS64.TRYWAIT P1, [R5+URZ+0x19c60], R0 ;  /* 0x019c6000050075a7 */ /* 0x000ea4000802017f */
[----:B--2---:R-:W-:Y:S05]  /*100d0*/  @!P1 BRA `(.L_x_287) ;  /* 0x0000001400c49947 */ /* 0x004fea0003800000 */
.L_x_345:
[----:B------:R-:W-:Y:S05]  /*100e0*/  @!P0 BRA `(.L_x_288) ;  /* 0x0000000000048947 */ /* 0x000fea0003800000 */
[----:B------:R-:W-:Y:S01]  /*100f0*/  BPT.TRAP 0x1 ;  /* 0x000000040000795c */ /* 0x000fe20000300000 */
.L_x_288:
[----:B------:R-:W3:Y:S02]  /*10100*/  SYNCS.PHASECHK.TRANS64.TRYWAIT P1, [R19+URZ+0x19c60], R2 ;  /* 0x019c6002130075a7 */ /* 0x000ee4000802017f */
[----:B---3--:R-:W-:Y:S05]  /*10110*/  @!P1 BRA `(.L_x_289) ;  /* 0x0000001400c89947 */ /* 0x008fea0003800000 */
.L_x_346:
[----:B------:R-:W-:Y:S05]  /*10120*/  @!P0 BRA `(.L_x_290) ;  /* 0x0000000000048947 */ /* 0x000fea0003800000 */
[----:B------:R-:W-:Y:S01]  /*10130*/  BPT.TRAP 0x1 ;  /* 0x000000040000795c */ /* 0x000fe20000300000 */
.L_x_290:
[----:B------:R-:W4:Y:S02]  /*10140*/  SYNCS.PHASECHK.TRANS64.TRYWAIT P1, [R5+URZ+0x19c80], R0 ;  /* 0x019c8000050075a7 */ /* 0x000f24000802017f */
[----:B----4-:R-:W-:Y:S05]  /*10150*/  @!P1 BRA `(.L_x_291) ;  /* 0x0000001400cc9947 */ /* 0x010fea0003800000 */
.L_x_347:
[----:B------:R-:W-:Y:S05]  /*10160*/  @!P0 BRA `(.L_x_292) ;  /* 0x0000000000048947 */ /* 0x000fea0003800000 */
[----:B------:R-:W-:Y:S01]  /*10170*/  BPT.TRAP 0x1 ;  /* 0x000000040000795c */ /* 0x000fe20000300000 */
.L_x_292:
[----:B------:R0:W0:Y:S02]  /*10180*/  SYNCS.PHASECHK.TRANS64.TRYWAIT P0, [R19+URZ+0x19c80], R2 ;  /* 0x019c8002130075a7 */ /* 0x000024000800017f */
[----:B0-----:R-:W-:Y:S05]  /*10190*/  @!P0 NANOSLEEP.SYNCS 0x989680 ;  /* 0x009896800000895d */ /* 0x001fea0003900000 */
[----:B------:R-:W0:Y:S02]  /*101a0*/  @!P0 SYNCS.PHASECHK.TRANS64 P0, [R19+URZ+0x19c80], R2 ;  /* 0x019c8002130085a7 */ /* 0x000e24000800007f */
[----:B0-----:R-:W-:Y:S05]  /*101b0*/  @!P0 BRA `(.L_x_292) ;  /* 0xfffffffc00f08947 */ /* 0x001fea000383ffff */
.L_x_280:
[----:B------:R-:W-:Y:S05]  /*101c0*/  BSYNC B0 ;  /* 0x0000000000007941 */ /* 0x000fea0003800000 */
.L_x_279:
[----:B------:R-:W-:Y:S05]  /*101d0*/  EXIT ;  /* 0x000000000000794d */ /* 0x000fea0003800000 */
.L_x_157:
[----:B0-----:R-:W-:-:S04]  /*101e0*/  IMAD.U32 R3, RZ, RZ, UR51 ;  /* 0x00000033ff037e24 */ /* 0x001fc8000f8e00ff */
[----:B------:R0:W1:Y:S03]  /*101f0*/  SYNCS.PHASECHK.TRANS64.TRYWAIT P1, [R3+URZ+0x19c00], R4 ;  /* 0x019c0004030075a7 */ /* 0x000066000802017f */
[----:B-1----:R-:W-:Y:S05]  /*10200*/  @!P1 NANOSLEEP.SYNCS 0x989680 ;  /* 0x009896800000995d */ /* 0x002fea0003900000 */
[----:B------:R-:W1:Y:S02]  /*10210*/  @!P1 SYNCS.PHASECHK.TRANS64 P1, [R3+URZ+0x19c00], R4 ;  /* 0x019c0004030095a7 */ /* 0x000e64000802007f */
[----:B-1----:R-:W-:Y:S05]  /*10220*/  @!P1 BRA `(.L_x_157) ;  /* 0xfffffffc00ec9947 */ /* 0x002fea000383ffff */
[----:B------:R-:W-:Y:S05]  /*10230*/  BRA `(.L_x_293) ;  /* 0xffffff1800887947 */ /* 0x000fea000383ffff */
.L_x_161:
[----:B-1----:R1:W2:Y:S02]  /*10240*/  SYNCS.PHASECHK.TRANS64.TRYWAIT P1, [R3+URZ+0x19c30], R4 ;  /* 0x019c3004030075a7 */ /* 0x0022a4000802017f */
[----:B--2---:R-:W-:Y:S05]  /*10250*/  @!P1 NANOSLEEP.SYNCS 0x989680 ;  /* 0x009896800000995d */ /* 0x004fea0003900000 */
[----:B------:R-:W2:Y:S02]  /*10260*/  @!P1 SYNCS.PHASECHK.TRANS64 P1, [R3+URZ+0x19c30], R4 ;  /* 0x019c3004030095a7 */ /* 0x000ea4000802007f */
[----:B--2---:R-:W-:Y:S05]  /*10270*/  @!P1 BRA `(.L_x_161) ;  /* 0xfffffffc00f09947 */ /* 0x004fea000383ffff */
[----:B------:R-:W-:Y:S05]  /*10280*/  BRA `(.L_x_160) ;  /* 0xffffff1800a87947 */ /* 0x000fea000383ffff */
.L_x_167:
[----:B-1----:R-:W-:-:S04]  /*10290*/  IMAD.U32 R8, RZ, RZ, UR20 ;  /* 0x00000014ff087e24 */ /* 0x002fc8000f8e00ff */
[----:B------:R1:W2:Y:S03]  /*102a0*/  SYNCS.PHASECHK.TRANS64.TRYWAIT P1, [R8+URZ+0x19c30], R7 ;  /* 0x019c3007080075a7 */ /* 0x0002a6000802017f */
[----:B--2---:R-:W-:Y:S05]  /*102b0*/  @!P1 NANOSLEEP.SYNCS 0x989680 ;  /* 0x009896800000995d */ /* 0x004fea0003900000 */
[----:B------:R-:W2:Y:S02]  /*102c0*/  @!P1 SYNCS.PHASECHK.TRANS64 P1, [R8+URZ+0x19c30], R7 ;  /* 0x019c3007080095a7 */ /* 0x000ea4000802007f */
[----:B--2---:R-:W-:Y:S05]  /*102d0*/  @!P1 BRA `(.L_x_167) ;  /* 0xfffffffc00ec9947 */ /* 0x004fea000383ffff */
[----:B------:R-:W-:Y:S05]  /*102e0*/  BRA `(.L_x_166) ;  /* 0xffffff4000f07947 */ /* 0x000fea000383ffff */
.L_x_171:
[----:B-1----:R-:W-:-:S04]  /*102f0*/  IMAD.U32 R8, RZ, RZ, UR11 ;  /* 0x0000000bff087e24 */ /* 0x002fc8000f8e00ff */
[----:B------:R1:W2:Y:S03]  /*10300*/  SYNCS.PHASECHK.TRANS64.TRYWAIT P1, [R8+URZ+0x19c50], R7 ;  /* 0x019c5007080075a7 */ /* 0x0002a6000802017f */
[----:B--2---:R-:W-:Y:S05]  /*10310*/  @!P1 NANOSLEEP.SYNCS 0x989680 ;  /* 0x009896800000995d */ /* 0x004fea0003900000 */
[----:B------:R-:W2:Y:S02]  /*10320*/  @!P1 SYNCS.PHASECHK.TRANS64 P1, [R8+URZ+0x19c50], R7 ;  /* 0x019c5007080095a7 */ /* 0x000ea4000802007f */
[----:B--2---:R-:W-:Y:S05]  /*10330*/  @!P1 BRA `(.L_x_171) ;  /* 0xfffffffc00ec9947 */ /* 0x004fea000383ffff */
[----:B------:R-:W-:Y:S05]  /*10340*/  BRA `(.L_x_170) ;  /* 0xffffff4400407947 */ /* 0x000fea000383ffff */
.L_x_178:
[----:B-1----:R-:W-:-:S04]  /*10350*/  IMAD.U32 R5, RZ, RZ, UR5 ;  /* 0x00000005ff057e24 */ /* 0x002fc8000f8e00ff */
[----:B------:R1:W2:Y:S03]  /*10360*/  SYNCS.PHASECHK.TRANS64.TRYWAIT P1, [R5+URZ+0x19c50], R0 ;  /* 0x019c5000050075a7 */ /* 0x0002a6000802017f */
[----:B--2---:R-:W-:Y:S05]  /*10370*/  @!P1 NANOSLEEP.SYNCS 0x989680 ;  /* 0x009896800000995d */ /* 0x004fea0003900000 */
[----:B------:R-:W2:Y:S02]  /*10380*/  @!P1 SYNCS.PHASECHK.TRANS64 P1, [R5+URZ+0x19c50], R0 ;  /* 0x019c5000050095a7 */ /* 0x000ea4000802007f */
[----:B--2---:R-:W-:Y:S05]  /*10390*/  @!P1 BRA `(.L_x_178) ;  /* 0xfffffffc00ec9947 */ /* 0x004fea000383ffff */
[----:B------:R-:W-:Y:S05]  /*103a0*/  BRA `(.L_x_177) ;  /* 0xffffff6400987947 */ /* 0x000fea000383ffff */
.L_x_217:
[----:B------:R-:W0:Y:S01]  /*103b0*/  S2R R18, SR_TID.X ;  /* 0x0000000000127919 */ /* 0x000e220000002100 */
[----:B------:R-:W-:Y:S02]  /*103c0*/  IMAD.MOV.U32 R12, RZ, RZ, RZ ;  /* 0x000000ffff0c7224 */ /* 0x000fe400078e00ff */
[----:B------:R-:W-:Y:S02]  /*103d0*/  IMAD.MOV.U32 R11, RZ, RZ, 0x1f ;  /* 0x0000001fff0b7424 */ /* 0x000fe400078e00ff */
[----:B------:R-:W-:Y:S01]  /*103e0*/  IMAD.MOV.U32 R15, RZ, RZ, -0x1 ;  /* 0xffffffffff0f7424 */ /* 0x000fe200078e00ff */
[----:B0-----:R-:W-:-:S04]  /*103f0*/  SHF.R.U32.HI R8, RZ, 0x5, R18 ;  /* 0x00000005ff087819 */ /* 0x001fc80000011612 */
[----:B------:R-:W-:-:S05]  /*10400*/  LOP3.LUT R8, R8, 0x3, RZ, 0xc0, !PT ;  /* 0x0000000308087812 */ /* 0x000fca00078ec0ff */
[----:B------:R-:W-:-:S07]  /*10410*/  IMAD.MOV.U32 R13, RZ, RZ, R8 ;  /* 0x000000ffff0d7224 */ /* 0x000fce00078e0008 */
[----:B-----5:R-:W-:Y:S05]  /*10420*/  WARPSYNC.COLLECTIVE R15, `(.L_x_294) ;  /* 0x000000000f087348 */ /* 0x020fea0003c00000 */
[----:B------:R0:W1:Y:S02]  /*10430*/  SHFL.IDX P6, R14, R13, R12, R11 ;  /* 0x0000000c0d0e7389 */ /* 0x00006400000c000b */
[----:B01---5:R-:W-:Y:S01]  /*10440*/  ENDCOLLECTIVE ;  /* 0x000000000000791b */ /* 0x023fe20003800000 */
.L_x_294:
[----:B------:R-:W-:Y:S05]  /*10450*/  BRA `(.L_x_295) ;  /* 0xffffffc000e07947 */ /* 0x000fea000383ffff */
.L_x_220:
[----:B0-----:R0:W1:Y:S02]  /*10460*/  SYNCS.PHASECHK.TRANS64.TRYWAIT P0, [R5+URZ+0x19c80], R20 ;  /* 0x019c8014050075a7 */ /* 0x001064000800017f */
[----:B-1----:R-:W-:Y:S05]  /*10470*/  @!P0 NANOSLEEP.SYNCS 0x989680 ;  /* 0x009896800000895d */ /* 0x002fea0003900000 */
[----:B------:R-:W1:Y:S02]  /*10480*/  @!P0 SYNCS.PHASECHK.TRANS64 P0, [R5+URZ+0x19c80], R20 ;  /* 0x019c8014050085a7 */ /* 0x000e64000800007f */
[----:B-1----:R-:W-:Y:S05]  /*10490*/  @!P0 BRA `(.L_x_220) ;  /* 0xfffffffc00f08947 */ /* 0x002fea000383ffff */
[----:B------:R-:W-:Y:S05]  /*104a0*/  BRA `(.L_x_296) ;  /* 0xffffffc000f47947 */ /* 0x000fea000383ffff */
.L_x_221:
[----:B------:R-:W-:Y:S01]  /*104b0*/  BSSY B0, `(.L_x_297) ;  /* 0x0000008000007945 */ /* 0x000fe20003800000 */
[----:B------:R-:W-:Y:S02]  /*104c0*/  IMAD.MOV.U32 R13, RZ, RZ, R9 ;  /* 0x000000ffff0d7224 */ /* 0x000fe400078e0009 */
[----:B------:R-:W-:Y:S02]  /*104d0*/  IMAD.MOV.U32 R12, RZ, RZ, RZ ;  /* 0x000000ffff0c7224 */ /* 0x000fe400078e00ff */
[----:B------:R-:W-:Y:S02]  /*104e0*/  IMAD.MOV.U32 R11, RZ, RZ, 0x1e1f ;  /* 0x00001e1fff0b7424 */ /* 0x000fe400078e00ff */
[----:B------:R-:W-:-:S07]  /*104f0*/  IMAD.MOV.U32 R15, RZ, RZ, -0x1 ;  /* 0xffffffffff0f7424 */ /* 0x000fce00078e00ff */
[----:B0-----:R-:W-:Y:S05]  /*10500*/  WARPSYNC.COLLECTIVE R15, `(.L_x_298) ;  /* 0x000000000f087348 */ /* 0x001fea0003c00000 */
[----:B------:R1:W2:Y:S02]  /*10510*/  SHFL.IDX P6, R14, R13, R12, R11 ;  /* 0x0000000c0d0e7389 */ /* 0x0002a400000c000b */
[----:B012---:R-:W-:Y:S01]  /*10520*/  ENDCOLLECTIVE ;  /* 0x000000000000791b */ /* 0x007fe20003800000 */
.L_x_298:
[----:B------:R-:W-:Y:S05]  /*10530*/  BSYNC B0 ;  /* 0x0000000000007941 */ /* 0x000fea0003800000 */
.L_x_297:
[----:B------:R-:W-:Y:S01]  /*10540*/  IMAD.MOV.U32 R13, RZ, RZ, R8 ;  /* 0x000000ffff0d7224 */ /* 0x000fe200078e0008 */
[----:B------:R-:W0:Y:S01]  /*10550*/  LDC R26, c[0x0][0x2f4] ;  /* 0x0000bd00ff1a7b82 */ /* 0x000e220000000800 */
[----:B------:R-:W-:Y:S01]  /*10560*/  IMAD.MOV.U32 R12, RZ, RZ, RZ ;  /* 0x000000ffff0c7224 */ /* 0x000fe200078e00ff */
[----:B------:R-:W-:Y:S01]  /*10570*/  LOP3.LUT R21, R29, 0x40, RZ, 0xfc, !PT ;  /* 0x000000401d157812 */ /* 0x000fe200078efcff */
[----:B------:R-:W-:Y:S02]  /*10580*/  IMAD.MOV.U32 R11, RZ, RZ, 0x1e1f ;  /* 0x00001e1fff0b7424 */ /* 0x000fe400078e00ff */
[----:B------:R-:W-:Y:S02]  /*10590*/  IMAD.MOV.U32 R15, RZ, RZ, -0x1 ;  /* 0xffffffffff0f7424 */ /* 0x000fe400078e00ff */
[----:B------:R-:W-:Y:S02]  /*105a0*/  IMAD.MOV.U32 R3, RZ, RZ, R14 ;  /* 0x000000ffff037224 */ /* 0x000fe400078e000e */
[----:B------:R-:W-:-:S07]  /*105b0*/  IMAD.IADD R4, R16, 0x1, R4 ;  /* 0x0000000110047824 */ /* 0x000fce00078e0204 */
[----:B0-----:R-:W-:Y:S05]  /*105c0*/  WARPSYNC.COLLECTIVE R15, `(.L_x_299) ;  /* 0x000000000f087348 */ /* 0x001fea0003c00000 */
[----:B------:R1:W2:Y:S02]  /*105d0*/  SHFL.IDX P6, R14, R13, R12, R11 ;  /* 0x0000000c0d0e7389 */ /* 0x0002a400000c000b */
[----:B012---:R-:W-:Y:S01]  /*105e0*/  ENDCOLLECTIVE ;  /* 0x000000000000791b */ /* 0x007fe20003800000 */
.L_x_299:
[C---:B------:R-:W-:Y:S01]  /*105f0*/  LOP3.LUT R15, R29.reuse, 0x20, RZ, 0xfc, !PT ;  /* 0x000000201d0f7812 */ /* 0x040fe200078efcff */
[----:B------:R-:W-:Y:S01]  /*10600*/  IMAD.MOV.U32 R13, RZ, RZ, R9 ;  /* 0x000000ffff0d7224 */ /* 0x000fe200078e0009 */
[-C--:B------:R-:W-:Y:S01]  /*10610*/  ISETP.GE.AND P3, PT, R29, R26.reuse, PT ;  /* 0x0000001a1d00720c */ /* 0x080fe20003f66270 */
[----:B------:R-:W-:Y:S01]  /*10620*/  IMAD.MOV.U32 R12, RZ, RZ, 0x1 ;  /* 0x00000001ff0c7424 */ /* 0x000fe200078e00ff */
[----:B------:R-:W-:Y:S01]  /*10630*/  ISETP.GE.AND P2, PT, R15, R26, PT ;  /* 0x0000001a0f00720c */ /* 0x000fe20003f46270 */
[----:B------:R-:W-:Y:S02]  /*10640*/  IMAD.MOV.U32 R15, RZ, RZ, -0x1 ;  /* 0xffffffffff0f7424 */ /* 0x000fe400078e00ff */
[----:B------:R-:W-:-:S10]  /*10650*/  IMAD.MOV.U32 R2, RZ, RZ, R14 ;  /* 0x000000ffff027224 */ /* 0x000fd400078e000e */
[----:B------:R-:W-:Y:S05]  /*10660*/  WARPSYNC.COLLECTIVE R15, `(.L_x_300) ;  /* 0x000000000f087348 */ /* 0x000fea0003c00000 */
[----:B------:R0:W1:Y:S02]  /*10670*/  SHFL.IDX P6, R14, R13, R12, R11 ;  /* 0x0000000c0d0e7389 */ /* 0x00006400000c000b */
[----:B01----:R-:W-:Y:S01]  /*10680*/  ENDCOLLECTIVE ;  /* 0x000000000000791b */ /* 0x003fe20003800000 */
.L_x_300:
        /* <DEDUP_REMOVED lines=13> */
.L_x_301:
[----:B------:R-:W-:Y:S01]  /*10760*/  @!PT LDS RZ, [RZ] ;  /* 0x00000000fffff984 */ /* 0x000fe20000000800 */
[----:B------:R-:W-:Y:S01]  /*10770*/  @!PT LDS RZ, [RZ] ;  /* 0x00000000fffff984 */ /* 0x000fe20000000800 */
[----:B------:R-:W-:Y:S01]  /*10780*/  @!PT LDS RZ, [RZ] ;  /* 0x00000000fffff984 */ /* 0x000fe20000000800 */
[----:B------:R-:W-:Y:S01]  /*10790*/  LDGSTS.E.BYPASS.LTC128B.128 [R4+0xa000], desc[UR52][R2.64+0x20], !P1 ;  /* 0x0a00002002047fae */ /* 0x000fe2000c901d74 */
[----:B------:R-:W-:-:S04]  /*107a0*/  ISETP.GE.AND P1, PT, R21, R26, PT ;  /* 0x0000001a1500720c */ /* 0x000fc80003f26270 */
[----:B------:R-:W-:-:S13]  /*107b0*/  ISETP.LT.OR P4, PT, R7, 0x1, P1 ;  /* 0x000000010700780c */ /* 0x000fda0000f81670 */
[----:B------:R0:W-:Y:S01]  /*107c0*/  LDGSTS.E.BYPASS.LTC128B.128 [R4+0xb000], desc[UR52][R2.64+0x40], !P4 ;  /* 0x0b00004002047fae */ /* 0x0001e2000e101d74 */
[----:B------:R-:W-:Y:S01]  /*107d0*/  ISETP.GE.AND P4, PT, R7, 0x41, PT ;  /* 0x000000410700780c */ /* 0x000fe20003f86270 */
[----:B0-----:R-:W-:Y:S01]  /*107e0*/  IMAD.MOV.U32 R2, RZ, RZ, R14 ;  /* 0x000000ffff027224 */ /* 0x001fe200078e000e */
[----:B------:R-:W-:Y:S11]  /*107f0*/  BRA `(.L_x_302) ;  /* 0xffffffc000cc7947 */ /* 0x000ff6000383ffff */
.L_x_226:
[----:B---3--:R3:W4:Y:S02]  /*10800*/  SYNCS.PHASECHK.TRANS64.TRYWAIT P1, [R5+URZ+0x19c40], R20 ;  /* 0x019c4014050075a7 */ /* 0x008724000802017f */
[----:B----4-:R-:W-:Y:S05]  /*10810*/  @!P1 NANOSLEEP.SYNCS 0x989680 ;  /* 0x009896800000995d */ /* 0x010fea0003900000 */
[----:B------:R-:W4:Y:S02]  /*10820*/  @!P1 SYNCS.PHASECHK.TRANS64 P1, [R5+URZ+0x19c40], R20 ;  /* 0x019c4014050095a7 */ /* 0x000f24000802007f */
[----:B----4-:R-:W-:Y:S05]  /*10830*/  @!P1 BRA `(.L_x_226) ;  /* 0xfffffffc00f09947 */ /* 0x010fea000383ffff */
[----:B------:R-:W-:Y:S05]  /*10840*/  BRA `(.L_x_303) ;  /* 0xffffffc400307947 */ /* 0x000fea000383ffff */
.L_x_227:
[----:B------:R-:W-:Y:S01]  /*10850*/  BSSY B0, `(.L_x_304) ;  /* 0x0000008000007945 */ /* 0x000fe20003800000 */
[----:B------:R-:W-:Y:S02]  /*10860*/  IMAD.MOV.U32 R13, RZ, RZ, R6 ;  /* 0x000000ffff0d7224 */ /* 0x000fe400078e0006 */
[----:B------:R-:W-:Y:S02]  /*10870*/  IMAD.MOV.U32 R12, RZ, RZ, RZ ;  /* 0x000000ffff0c7224 */ /* 0x000fe400078e00ff */
[----:B------:R-:W-:Y:S02]  /*10880*/  IMAD.MOV.U32 R11, RZ, RZ, 0x1e1f ;  /* 0x00001e1fff0b7424 */ /* 0x000fe400078e00ff */
[----:B------:R-:W-:-:S07]  /*10890*/  IMAD.MOV.U32 R15, RZ, RZ, -0x1 ;  /* 0xffffffffff0f7424 */ /* 0x000fce00078e00ff */
[----:B0-23--:R-:W-:Y:S05]  /*108a0*/  WARPSYNC.COLLECTIVE R15, `(.L_x_305) ;  /* 0x000000000f087348 */ /* 0x00dfea0003c00000 */
[----:B------:R1:W4:Y:S02]  /*108b0*/  SHFL.IDX P6, R14, R13, R12, R11 ;  /* 0x0000000c0d0e7389 */ /* 0x00032400000c000b */
[----:B01234-:R-:W-:Y:S01]  /*108c0*/  ENDCOLLECTIVE ;  /* 0x000000000000791b */ /* 0x01ffe20003800000 */
.L_x_305:
[----:B------:R-:W-:Y:S05]  /*108d0*/  BSYNC B0 ;  /* 0x0000000000007941 */ /* 0x000fea0003800000 */
.L_x_304:
[----:B------:R-:W-:Y:S02]  /*108e0*/  IMAD.MOV.U32 R13, RZ, RZ, R0 ;  /* 0x000000ffff0d7224 */ /* 0x000fe400078e0000 */
[----:B------:R-:W-:Y:S02]  /*108f0*/  IMAD.MOV.U32 R12, RZ, RZ, RZ ;  /* 0x000000ffff0c7224 */ /* 0x000fe400078e00ff */
[----:B------:R-:W-:Y:S02]  /*10900*/  IMAD.MOV.U32 R11, RZ, RZ, 0x1e1f ;  /* 0x00001e1fff0b7424 */ /* 0x000fe400078e00ff */
[----:B------:R-:W-:Y:S02]  /*10910*/  IMAD.MOV.U32 R15, RZ, RZ, -0x1 ;  /* 0xffffffffff0f7424 */ /* 0x000fe400078e00ff */
[----:B------:R-:W-:-:S07]  /*10920*/  IMAD.MOV.U32 R2, RZ, RZ, R14 ;  /* 0x000000ffff027224 */ /* 0x000fce00078e000e */
[----:B------:R-:W-:Y:S05]  /*10930*/  WARPSYNC.COLLECTIVE R15, `(.L_x_306) ;  /* 0x000000000f087348 */ /* 0x000fea0003c00000 */
[----:B------:R0:W1:Y:S02]  /*10940*/  SHFL.IDX P6, R14, R13, R12, R11 ;  /* 0x0000000c0d0e7389 */ /* 0x00006400000c000b */
[----:B01----:R-:W-:Y:S01]  /*10950*/  ENDCOLLECTIVE ;  /* 0x000000000000791b */ /* 0x003fe20003800000 */
.L_x_306:
[----:B------:R-:W-:Y:S02]  /*10960*/  IMAD.MOV.U32 R13, RZ, RZ, R6 ;  /* 0x000000ffff0d7224 */ /* 0x000fe400078e0006 */
[----:B------:R-:W-:Y:S02]  /*10970*/  IMAD.MOV.U32 R12, RZ, RZ, 0x1 ;  /* 0x00000001ff0c7424 */ /* 0x000fe400078e00ff */
[----:B------:R-:W-:-:S07]  /*10980*/  IMAD.MOV.U32 R3, RZ, RZ, R14 ;  /* 0x000000ffff037224 */ /* 0x000fce00078e000e */
[----:B------:R-:W-:Y:S05]  /*10990*/  WARPSYNC.COLLECTIVE R15, `(.L_x_307) ;  /* 0x000000000f087348 */ /* 0x000fea0003c00000 */
[----:B------:R0:W1:Y:S02]  /*109a0*/  SHFL.IDX P6, R14, R13, R12, R11 ;  /* 0x0000000c0d0e7389 */ /* 0x00006400000c000b */
[----:B01----:R-:W-:Y:S01]  /*109b0*/  ENDCOLLECTIVE ;  /* 0x000000000000791b */ /* 0x003fe20003800000 */
.L_x_307:
[----:B------:R-:W-:-:S05]  /*109c0*/  @P0 IADD3 R3, P1, R29, R3, RZ ;  /* 0x000000031d030210 */ /* 0x000fca0007f3e0ff */
[----:B------:R-:W-:-:S05]  /*109d0*/  @P0 IMAD.X R2, RZ, RZ, R2, P1 ;  /* 0x000000ffff020224 */ /* 0x000fca00008e0602 */
[----:B------:R-:W-:Y:S01]  /*109e0*/  @P0 LOP3.LUT R3, R3, R2, RZ, 0x3c, !PT ;  /* 0x0000000203030212 */ /* 0x000fe200078e3cff */
[----:B------:R-:W-:-:S03]  /*109f0*/  IMAD.MOV.U32 R13, RZ, RZ, R0 ;  /* 0x000000ffff0d7224 */ /* 0x000fc600078e0000 */
[----:B------:R-:W-:-:S04]  /*10a00*/  @P0 LOP3.LUT R2, R3, R2, RZ, 0x3c, !PT ;  /* 0x0000000203020212 */ /* 0x000fc800078e3cff */
[----:B------:R-:W-:Y:S01]  /*10a10*/  @P0 LOP3.LUT R3, R3, R2, RZ, 0x3c, !PT ;  /* 0x0000000203030212 */ /* 0x000fe200078e3cff */
[----:B------:R-:W-:-:S07]  /*10a20*/  IMAD.MOV.U32 R6, RZ, RZ, R14 ;  /* 0x000000ffff067224 */ /* 0x000fce00078e000e */
[----:B------:R-:W-:Y:S05]  /*10a30*/  WARPSYNC.COLLECTIVE R15, `(.L_x_308) ;  /* 0x000000000f087348 */ /* 0x000fea0003c00000 */
[----:B------:R0:W1:Y:S02]  /*10a40*/  SHFL.IDX P6, R14, R13, R12, R11 ;  /* 0x0000000c0d0e7389 */ /* 0x00006400000c000b */
[----:B01----:R-:W-:Y:S01]  /*10a50*/  ENDCOLLECTIVE ;  /* 0x000000000000791b */ /* 0x003fe20003800000 */
.L_x_308:
[----:B------:R-:W-:Y:S01]  /*10a60*/  @!PT LDS RZ, [RZ] ;  /* 0x00000000fffff984 */ /* 0x000fe20000000800 */
[----:B------:R-:W-:Y:S01]  /*10a70*/  @!PT LDS RZ, [RZ] ;  /* 0x00000000fffff984 */ /* 0x000fe20000000800 */
[----:B------:R-:W-:Y:S01]  /*10a80*/  @!PT LDS RZ, [RZ] ;  /* 0x00000000fffff984 */ /* 0x000fe20000000800 */
[----:B------:R0:W-:Y:S04]  /*10a90*/  @P0 LDGSTS.E.BYPASS.LTC128B.128 [R4+0x13800], desc[UR52][R2.64], !P5 ;  /* 0x1380000002040fae */ /* 0x0001e8000e901d74 */
[----:B------:R0:W-:Y:S04]  /*10aa0*/  @P0 LDGSTS.E.BYPASS.LTC128B.128 [R4+0x14800], desc[UR52][R2.64+0x20], !P3 ;  /* 0x1480002002040fae */ /* 0x0001e8000d901d74 */
[----:B------:R0:W-:Y:S01]  /*10ab0*/  @P0 LDGSTS.E.BYPASS.LTC128B.128 [R4+0x15800], desc[UR52][R2.64+0x40], !P2 ;  /* 0x1580004002040fae */ /* 0x0001e2000d101d74 */
[----:B------:R-:W-:Y:S01]  /*10ac0*/  IMAD.MOV.U32 R0, RZ, RZ, R14 ;  /* 0x000000ffff007224 */ /* 0x000fe200078e000e */
[----:B------:R-:W-:Y:S06]  /*10ad0*/  BRA `(.L_x_309) ;  /* 0xffffffc400207947 */ /* 0x000fec000383ffff */
.L_x_232:
[----:B------:R-:W-:Y:S02]  /*10ae0*/  IMAD.MOV.U32 R13, RZ, RZ, R0 ;  /* 0x000000ffff0d7224 */ /* 0x000fe400078e0000 */
[----:B------:R-:W-:Y:S02]  /*10af0*/  IMAD.MOV.U32 R12, RZ, RZ, RZ ;  /* 0x000000ffff0c7224 */ /* 0x000fe400078e00ff */
[----:B------:R-:W-:Y:S02]  /*10b00*/  IMAD.MOV.U32 R11, RZ, RZ, 0x1e1f ;  /* 0x00001e1fff0b7424 */ /* 0x000fe400078e00ff */
[----:B------:R-:W-:Y:S02]  /*10b10*/  IMAD.MOV.U32 R15, RZ, RZ, -0x1 ;  /* 0xffffffffff0f7424 */ /* 0x000fe400078e00ff */
[----:B------:R-:W-:Y:S02]  /*10b20*/  IMAD R25, R25, 0xc0, R10 ;  /* 0x000000c019197824 */ /* 0x000fe400078e020a */
[----:B------:R-:W-:-:S07]  /*10b30*/  IMAD R4, R8, UR41, RZ ;  /* 0x0000002908047c24 */ /* 0x000fce000f8e02ff */
[----:B-----5:R-:W-:Y:S05]  /*10b40*/  WARPSYNC.COLLECTIVE R15, `(.L_x_310) ;  /* 0x000000000f087348 */ /* 0x020fea0003c00000 */
[----:B------:R0:W1:Y:S02]  /*10b50*/  SHFL.IDX P6, R14, R13, R12, R11 ;  /* 0x0000000c0d0e7389 */ /* 0x00006400000c000b */
[----:B01---5:R-:W-:Y:S01]  /*10b60*/  ENDCOLLECTIVE ;  /* 0x000000000000791b */ /* 0x023fe20003800000 */
.L_x_310:
[----:B------:R-:W-:Y:S01]  /*10b70*/  ISETP.GE.AND P1, PT, R25, R4, PT ;  /* 0x000000041900720c */ /* 0x000fe20003f26270 */
[----:B------:R-:W-:Y:S02]  /*10b80*/  IMAD.MOV.U32 R13, RZ, RZ, R5 ;  /* 0x000000ffff0d7224 */ /* 0x000fe400078e0005 */
[----:B------:R-:W-:-:S10]  /*10b90*/  IMAD.MOV.U32 R2, RZ, RZ, R14 ;  /* 0x000000ffff027224 */ /* 0x000fd400078e000e */
[----:B------:R-:W-:Y:S05]  /*10ba0*/  WARPSYNC.COLLECTIVE R15, `(.L_x_311) ;  /* 0x000000000f087348 */ /* 0x000fea0003c00000 */
[----:B------:R0:W1:Y:S02]  /*10bb0*/  SHFL.IDX P6, R14, R13, R12, R11 ;  /* 0x0000000c0d0e7389 */ /* 0x00006400000c000b */
[----:B01----:R-:W-:Y:S01]  /*10bc0*/  ENDCOLLECTIVE ;  /* 0x000000000000791b */ /* 0x003fe20003800000 */
.L_x_311:
[----:B------:R-:W-:Y:S02]  /*10bd0*/  IMAD.MOV.U32 R13, RZ, RZ, R0 ;  /* 0x000000ffff0d7224 */ /* 0x000fe400078e0000 */
[----:B------:R-:W-:Y:S02]  /*10be0*/  IMAD.MOV.U32 R12, RZ, RZ, 0x1 ;  /* 0x00000001ff0c7424 */ /* 0x000fe400078e00ff */
[----:B------:R-:W-:-:S07]  /*10bf0*/  IMAD.MOV.U32 R3, RZ, RZ, R14 ;  /* 0x000000ffff037224 */ /* 0x000fce00078e000e */
[----:B------:R-:W-:Y:S05]  /*10c00*/  WARPSYNC.COLLECTIVE R15, `(.L_x_312) ;  /* 0x000000000f087348 */ /* 0x000fea0003c00000 */
[----:B------:R0:W1:Y:S02]  /*10c10*/  SHFL.IDX P6, R14, R13, R12, R11 ;  /* 0x0000000c0d0e7389 */ /* 0x00006400000c000b */
[----:B01----:R-:W-:Y:S01]  /*10c20*/  ENDCOLLECTIVE ;  /* 0x000000000000791b */ /* 0x003fe20003800000 */
.L_x_312:
[----:B------:R-:W-:-:S05]  /*10c30*/  @!P1 IADD3 R3, P4, R29, R3, RZ ;  /* 0x000000031d039210 */ /* 0x000fca0007f9e0ff */
[----:B------:R-:W-:-:S05]  /*10c40*/  @!P1 IMAD.X R2, RZ, RZ, R2, P4 ;  /* 0x000000ffff029224 */ /* 0x000fca00020e0602 */
[----:B------:R-:W-:Y:S01]  /*10c50*/  @!P1 LOP3.LUT R3, R3, R2, RZ, 0x3c, !PT ;  /* 0x0000000203039212 */ /* 0x000fe200078e3cff */
[----:B------:R-:W-:-:S03]  /*10c60*/  IMAD.MOV.U32 R13, RZ, RZ, R5 ;  /* 0x000000ffff0d7224 */ /* 0x000fc600078e0005 */
[----:B------:R-:W-:-:S04]  /*10c70*/  @!P1 LOP3.LUT R2, R3, R2, RZ, 0x3c, !PT ;  /* 0x0000000203029212 */ /* 0x000fc800078e3cff */
[----:B------:R-:W-:Y:S01]  /*10c80*/  @!P1 LOP3.LUT R3, R3, R2, RZ, 0x3c, !PT ;  /* 0x0000000203039212 */ /* 0x000fe200078e3cff */
[----:B------:R-:W-:-:S07]  /*10c90*/  IMAD.MOV.U32 R0, RZ, RZ, R14 ;  /* 0x000000ffff007224 */ /* 0x000fce00078e000e */
[----:B------:R-:W-:Y:S05]  /*10ca0*/  WARPSYNC.COLLECTIVE R15, `(.L_x_313) ;  /* 0x000000000f087348 */ /* 0x000fea0003c00000 */
[----:B------:R0:W1:Y:S02]  /*10cb0*/  SHFL.IDX P6, R14, R13, R12, R11 ;  /* 0x0000000c0d0e7389 */ /* 0x00006400000c000b */
[----:B01----:R-:W-:Y:S01]  /*10cc0*/  ENDCOLLECTIVE ;  /* 0x000000000000791b */ /* 0x003fe20003800000 */
.L_x_313:
[----:B------:R-:W-:Y:S01]  /*10cd0*/  @!PT LDS RZ, [RZ] ;  /* 0x00000000fffff984 */ /* 0x000fe20000000800 */
[----:B------:R-:W-:Y:S01]  /*10ce0*/  @!PT LDS RZ, [RZ] ;  /* 0x00000000fffff984 */ /* 0x000fe20000000800 */
[----:B------:R-:W-:Y:S01]  /*10cf0*/  @!PT LDS RZ, [RZ] ;  /* 0x00000000fffff984 */ /* 0x000fe20000000800 */
[----:B------:R0:W-:Y:S04]  /*10d00*/  @!P1 LDGSTS.E.BYPASS.LTC128B.128 [R9+0xf000], desc[UR52][R2.64], !P3 ;  /* 0x0f00000002099fae */ /* 0x0001e8000d901d74 */
[----:B------:R0:W-:Y:S04]  /*10d10*/  @!P1 LDGSTS.E.BYPASS.LTC128B.128 [R9+0x10800], desc[UR52][R2.64+0x20], !P2 ;  /* 0x1080002002099fae */ /* 0x0001e8000d101d74 */
[----:B------:R0:W-:Y:S01]  /*10d20*/  @!P1 LDGSTS.E.BYPASS.LTC128B.128 [R9+0x12000], desc[UR52][R2.64+0x40], !P0 ;  /* 0x1200004002099fae */ /* 0x0001e2000c101d74 */
[----:B------:R-:W-:Y:S02]  /*10d30*/  IMAD.MOV.U32 R13, RZ, RZ, R6 ;  /* 0x000000ffff0d7224 */ /* 0x000fe400078e0006 */
[----:B------:R-:W-:-:S02]  /*10d40*/  IMAD.MOV.U32 R12, RZ, RZ, RZ ;  /* 0x000000ffff0c7224 */ /* 0x000fc400078e00ff */
[----:B------:R-:W-:-:S07]  /*10d50*/  IMAD.MOV.U32 R5, RZ, RZ, R14 ;  /* 0x000000ffff057224 */ /* 0x000fce00078e000e */
[----:B0-----:R-:W-:Y:S05]  /*10d60*/  WARPSYNC.COLLECTIVE R15, `(.L_x_314) ;  /* 0x000000000f087348 */ /* 0x001fea0003c00000 */
[----:B------:R1:W2:Y:S02]  /*10d70*/  SHFL.IDX P6, R14, R13, R12, R11 ;  /* 0x0000000c0d0e7389 */ /* 0x0002a400000c000b */
[----:B012---:R-:W-:Y:S01]  /*10d80*/  ENDCOLLECTIVE ;  /* 0x000000000000791b */ /* 0x007fe20003800000 */
.L_x_314:
[----:B------:R-:W-:-:S05]  /*10d90*/  VIADD R3, R25, 0x40 ;  /* 0x0000004019037836 */ /* 0x000fca0000000000 */
[----:B------:R-:W-:Y:S01]  /*10da0*/  ISETP.GE.AND P1, PT, R3, R4, PT ;  /* 0x000000040300720c */ /* 0x000fe20003f26270 */
[----:B------:R-:W-:-:S12]  /*10db0*/  IMAD.MOV.U32 R13, RZ, RZ, R7 ;  /* 0x000000ffff0d7224 */ /* 0x000fd800078e0007 */
[----:B------:R-:W-:Y:S01]  /*10dc0*/  @!P1 IADD3 R2, P4, R29, R5, RZ ;  /* 0x000000051d029210 */ /* 0x000fe20007f9e0ff */
[----:B------:R-:W-:-:S12]  /*10dd0*/  IMAD.MOV.U32 R6, RZ, RZ, R14 ;  /* 0x000000ffff067224 */ /* 0x000fd800078e000e */
[----:B------:R-:W-:Y:S05]  /*10de0*/  WARPSYNC.COLLECTIVE R15, `(.L_x_315) ;  /* 0x000000000f087348 */ /* 0x000fea0003c00000 */
[----:B------:R0:W1:Y:S02]  /*10df0*/  SHFL.IDX P6, R14, R13, R12, R11 ;  /* 0x0000000c0d0e7389 */ /* 0x00006400000c000b */
[----:B01----:R-:W-:Y:S01]  /*10e00*/  ENDCOLLECTIVE ;  /* 0x000000000000791b */ /* 0x003fe20003800000 */
.L_x_315:
[----:B------:R-:W-:-:S04]  /*10e10*/  @!P1 IMAD.X R0, RZ, RZ, R0, P4 ;  /* 0x000000ffff009224 */ /* 0x000fc800020e0600 */
[----:B------:R-:W-:-:S05]  /*10e20*/  @!P1 IMAD.MOV.U32 R3, RZ, RZ, R0 ;  /* 0x000000ffff039224 */ /* 0x000fca00078e0000 */
[----:B------:R-:W-:Y:S01]  /*10e30*/  @!PT LDS RZ, [RZ] ;  /* 0x00000000fffff984 */ /* 0x000fe20000000800 */
[----:B------:R-:W-:Y:S01]  /*10e40*/  @!PT LDS RZ, [RZ] ;  /* 0x00000000fffff984 */ /* 0x000fe20000000800 */
[----:B------:R-:W-:Y:S01]  /*10e50*/  @!PT LDS RZ, [RZ] ;  /* 0x00000000fffff984 */ /* 0x000fe20000000800 */
[----:B------:R-:W-:Y:S04]  /*10e60*/  @!P1 LDGSTS.E.BYPASS.LTC128B.128 [R9+0xf800], desc[UR52][R2.64], !P3 ;  /* 0x0f80000002099fae */ /* 0x000fe8000d901d74 */
[----:B------:R-:W-:Y:S04]  /*10e70*/  @!P1 LDGSTS.E.BYPASS.LTC128B.128 [R9+0x11000], desc[UR52][R2.64+0x20], !P2 ;  /* 0x1100002002099fae */ /* 0x000fe8000d101d74 */
[----:B------:R0:W-:Y:S02]  /*10e80*/  @!P1 LDGSTS.E.BYPASS.LTC128B.128 [R9+0x12800], desc[UR52][R2.64+0x40], !P0 ;  /* 0x1280004002099fae */ /* 0x0001e4000c101d74 */
[----:B0-----:R-:W-:Y:S01]  /*10e90*/  IMAD.MOV.U32 R2, RZ, RZ, R14 ;  /* 0x000000ffff027224 */ /* 0x001fe200078e000e */
[----:B------:R-:W-:Y:S06]  /*10ea0*/  BRA `(.L_x_316) ;  /* 0xffffffc800987947 */ /* 0x000fec000383ffff */
.L_x_237:
[----:B-1----:R1:W2:Y:S02]  /*10eb0*/  SYNCS.PHASECHK.TRANS64.TRYWAIT P0, [R16+URZ+0x19c20], R0 ;  /* 0x019c2000100075a7 */ /* 0x0022a4000800017f */
[----:B--2---:R-:W-:Y:S05]  /*10ec0*/  @!P0 NANOSLEEP.SYNCS 0x989680 ;  /* 0x009896800000895d */ /* 0x004fea0003900000 */
[----:B------:R-:W2:Y:S02]  /*10ed0*/  @!P0 SYNCS.PHASECHK.TRANS64 P0, [R16+URZ+0x19c20], R0 ;  /* 0x019c2000100085a7 */ /* 0x000ea4000800007f */
[----:B--2---:R-:W-:Y:S05]  /*10ee0*/  @!P0 BRA `(.L_x_237) ;  /* 0xfffffffc00f08947 */ /* 0x004fea000383ffff */
[----:B------:R-:W-:Y:S05]  /*10ef0*/  BRA `(.L_x_317) ;  /* 0xffffffcc00087947 */ /* 0x000fea000383ffff */
.L_x_241:
[----:B0-----:R0:W1:Y:S02]  /*10f00*/  SYNCS.PHASECHK.TRANS64.TRYWAIT P0, [R5+URZ+0x19c80], R10 ;  /* 0x019c800a050075a7 */ /* 0x001064000800017f */
[----:B-1----:R-:W-:Y:S05]  /*10f10*/  @!P0 NANOSLEEP.SYNCS 0x989680 ;  /* 0x009896800000895d */ /* 0x002fea0003900000 */
[----:B------:R-:W1:Y:S02]  /*10f20*/  @!P0 SYNCS.PHASECHK.TRANS64 P0, [R5+URZ+0x19c80], R10 ;  /* 0x019c800a050085a7 */ /* 0x000e64000800007f */
[----:B-1----:R-:W-:Y:S05]  /*10f30*/  @!P0 BRA `(.L_x_241) ;  /* 0xfffffffc00f08947 */ /* 0x002fea000383ffff */
[----:B------:R-:W-:Y:S05]  /*10f40*/  BRA `(.L_x_318) ;  /* 0xffffffcc00d47947 */ /* 0x000fea000383ffff */
.L_x_242:
        /* <DEDUP_REMOVED lines=8> */
.L_x_320:
[----:B------:R-:W-:Y:S05]  /*10fd0*/  BSYNC B0 ;  /* 0x0000000000007941 */ /* 0x000fea0003800000 */
.L_x_319:
[----:B------:R-:W-:Y:S02]  /*10fe0*/  IMAD.MOV.U32 R13, RZ, RZ, R25 ;  /* 0x000000ffff0d7224 */ /* 0x000fe400078e0019 */
[----:B------:R-:W-:Y:S02]  /*10ff0*/  IMAD.MOV.U32 R12, RZ, RZ, RZ ;  /* 0x000000ffff0c7224 */ /* 0x000fe400078e00ff */
[----:B------:R-:W-:Y:S02]  /*11000*/  IMAD.MOV.U32 R11, RZ, RZ, 0x1e1f ;  /* 0x00001e1fff0b7424 */ /* 0x000fe400078e00ff */
[----:B------:R-:W-:Y:S02]  /*11010*/  IMAD.MOV.U32 R15, RZ, RZ, -0x1 ;  /* 0xffffffffff0f7424 */ /* 0x000fe400078e00ff */
[----:B------:R-:W-:Y:S02]  /*11020*/  IMAD.MOV.U32 R3, RZ, RZ, R14 ;  /* 0x000000ffff037224 */ /* 0x000fe400078e000e */
[----:B------:R-:W-:-:S07]  /*11030*/  IMAD.IADD R6, R16, 0x1, R6 ;  /* 0x0000000110067824 */ /* 0x000fce00078e0206 */
[----:B------:R-:W-:Y:S05]  /*11040*/  WARPSYNC.COLLECTIVE R15, `(.L_x_321) ;  /* 0x000000000f087348 */ /* 0x000fea0003c00000 */
[----:B------:R0:W1:Y:S02]  /*11050*/  SHFL.IDX P6, R14, R13, R12, R11 ;  /* 0x0000000c0d0e7389 */ /* 0x00006400000c000b */
[----:B01----:R-:W-:Y:S01]  /*11060*/  ENDCOLLECTIVE ;  /* 0x000000000000791b */ /* 0x003fe20003800000 */
.L_x_321:
[----:B------:R-:W-:Y:S02]  /*11070*/  IMAD.MOV.U32 R13, RZ, RZ, R21 ;  /* 0x000000ffff0d7224 */ /* 0x000fe400078e0015 */
[----:B------:R-:W-:Y:S02]  /*11080*/  IMAD.MOV.U32 R12, RZ, RZ, 0x1 ;  /* 0x00000001ff0c7424 */ /* 0x000fe400078e00ff */
[----:B------:R-:W-:-:S07]  /*11090*/  IMAD.MOV.U32 R2, RZ, RZ, R14 ;  /* 0x000000ffff027224 */ /* 0x000fce00078e000e */
[----:B------:R-:W-:Y:S05]  /*110a0*/  WARPSYNC.COLLECTIVE R15, `(.L_x_322) ;  /* 0x000000000f087348 */ /* 0x000fea0003c00000 */
[----:B------:R0:W1:Y:S02]  /*110b0*/  SHFL.IDX P6, R14, R13, R12, R11 ;  /* 0x0000000c0d0e7389 */ /* 0x00006400000c000b */
[----:B01----:R-:W-:Y:S01]  /*110c0*/  ENDCOLLECTIVE ;  /* 0x000000000000791b */ /* 0x003fe20003800000 */
.L_x_322:
[----:B------:R-:W-:-:S05]  /*110d0*/  IADD3 R2, P0, R29, R2, RZ ;  /* 0x000000021d027210 */ /* 0x000fca0007f1e0ff */
        /* <DEDUP_REMOVED lines=12> */
.L_x_323:
[----:B------:R-:W-:Y:S01]  /*111a0*/  IMAD.MOV.U32 R2, RZ, RZ, R14 ;  /* 0x000000ffff027224 */ /* 0x000fe200078e000e */
[----:B------:R-:W-:Y:S06]  /*111b0*/  BRA `(.L_x_324) ;  /* 0xffffffcc00cc7947 */ /* 0x000fec000383ffff */
.L_x_247:
[----:B---3--:R3:W4:Y:S02]  /*111c0*/  SYNCS.PHASECHK.TRANS64.TRYWAIT P0, [R5+URZ+0x19c40], R10 ;  /* 0x019c400a050075a7 */ /* 0x008724000800017f */
[----:B----4-:R-:W-:Y:S05]  /*111d0*/  @!P0 NANOSLEEP.SYNCS 0x989680 ;  /* 0x009896800000895d */ /* 0x010fea0003900000 */
[----:B------:R-:W4:Y:S02]  /*111e0*/  @!P0 SYNCS.PHASECHK.TRANS64 P0, [R5+URZ+0x19c40], R10 ;  /* 0x019c400a050085a7 */ /* 0x000f24000800007f */
[----:B----4-:R-:W-:Y:S05]  /*111f0*/  @!P0 BRA `(.L_x_247) ;  /* 0xfffffffc00f08947 */ /* 0x010fea000383ffff */
[----:B------:R-:W-:Y:S05]  /*11200*/  BRA `(.L_x_325) ;  /* 0xffffffd000247947 */ /* 0x000fea000383ffff */
.L_x_248:
[----:B------:R-:W-:Y:S01]  /*11210*/  BSSY B0, `(.L_x_326) ;  /* 0x0000008000007945 */ /* 0x000fe20003800000 */
[----:B------:R-:W-:Y:S02]  /*11220*/  IMAD.MOV.U32 R13, RZ, RZ, R8 ;  /* 0x000000ffff0d7224 */ /* 0x000fe400078e0008 */
[----:B------:R-:W-:Y:S02]  /*11230*/  IMAD.MOV.U32 R12, RZ, RZ, RZ ;  /* 0x000000ffff0c7224 */ /* 0x000fe400078e00ff */
[----:B------:R-:W-:Y:S02]  /*11240*/  IMAD.MOV.U32 R11, RZ, RZ, 0x1e1f ;  /* 0x00001e1fff0b7424 */ /* 0x000fe400078e00ff */
[----:B------:R-:W-:-:S07]  /*11250*/  IMAD.MOV.U32 R15, RZ, RZ, -0x1 ;  /* 0xffffffffff0f7424 */ /* 0x000fce00078e00ff */
[----:B0123--:R-:W-:Y:S05]  /*11260*/  WARPSYNC.COLLECTIVE R15, `(.L_x_327) ;  /* 0x000000000f087348 */ /* 0x00ffea0003c00000 */
[----:B------:R4:W0:Y:S02]  /*11270*/  SHFL.IDX P6, R14, R13, R12, R11 ;  /* 0x0000000c0d0e7389 */ /* 0x00082400000c000b */
[----:B01234-:R-:W-:Y:S01]  /*11280*/  ENDCOLLECTIVE ;  /* 0x000000000000791b */ /* 0x01ffe20003800000 */
.L_x_327:
[----:B------:R-:W-:Y:S05]  /*11290*/  BSYNC B0 ;  /* 0x0000000000007941 */ /* 0x000fea0003800000 */
.L_x_326:
        /* <DEDUP_REMOVED lines=8> */
.L_x_328:
[----:B------:R-:W-:Y:S02]  /*11320*/  IMAD.MOV.U32 R13, RZ, RZ, R8 ;  /* 0x000000ffff0d7224 */ /* 0x000fe400078e0008 */
[----:B------:R-:W-:Y:S02]  /*11330*/  IMAD.MOV.U32 R12, RZ, RZ, 0x1 ;  /* 0x00000001ff0c7424 */ /* 0x000fe400078e00ff */
[----:B------:R-:W-:-:S07]  /*11340*/  IMAD.MOV.U32 R2, RZ, RZ, R14 ;  /* 0x000000ffff027224 */ /* 0x000fce00078e000e */
[----:B------:R-:W-:Y:S05]  /*11350*/  WARPSYNC.COLLECTIVE R15, `(.L_x_329) ;  /* 0x000000000f087348 */ /* 0x000fea0003c00000 */
[----:B------:R0:W1:Y:S02]  /*11360*/  SHFL.IDX P6, R14, R13, R12, R11 ;  /* 0x0000000c0d0e7389 */ /* 0x00006400000c000b */
[----:B01----:R-:W-:Y:S01]  /*11370*/  ENDCOLLECTIVE ;  /* 0x000000000000791b */ /* 0x003fe20003800000 */
.L_x_329:
        /* <DEDUP_REMOVED lines=13> */
.L_x_330:
[----:B------:R-:W-:Y:S01]  /*11450*/  IMAD.MOV.U32 R2, RZ, RZ, R14 ;  /* 0x000000ffff027224 */ /* 0x000fe200078e000e */
[----:B------:R-:W-:Y:S06]  /*11460*/  BRA `(.L_x_331) ;  /* 0xffffffd000147947 */ /* 0x000fec000383ffff */
.L_x_253:
[----:B------:R0:W0:Y:S02]  /*11470*/  SYNCS.PHASECHK.TRANS64.TRYWAIT P2, [R2+URZ+0x19c70], R3 ;  /* 0x019c7003020075a7 */ /* 0x000024000804017f */
[----:B0-----:R-:W-:Y:S05]  /*11480*/  @!P2 NANOSLEEP.SYNCS 0x989680 ;  /* 0x009896800000a95d */ /* 0x001fea0003900000 */
[----:B------:R-:W0:Y:S02]  /*11490*/  @!P2 SYNCS.PHASECHK.TRANS64 P2, [R2+URZ+0x19c70], R3 ;  /* 0x019c70030200a5a7 */ /* 0x000e24000804007f */
[----:B0-----:R-:W-:Y:S05]  /*114a0*/  @!P2 BRA `(.L_x_253) ;  /* 0xfffffffc00f0a947 */ /* 0x001fea000383ffff */
[----:B------:R-:W-:Y:S05]  /*114b0*/  BRA `(.L_x_332) ;  /* 0xffffffd000807947 */ /* 0x000fea000383ffff */
.L_x_255:
[----:B0-----:R0:W2:Y:S02]  /*114c0*/  SYNCS.PHASECHK.TRANS64.TRYWAIT P2, [R2+URZ+0x19c60], R4 ;  /* 0x019c6004020075a7 */ /* 0x0010a4000804017f */
[----:B--2---:R-:W-:Y:S05]  /*114d0*/  @!P2 NANOSLEEP.SYNCS 0x989680 ;  /* 0x009896800000a95d */ /* 0x004fea0003900000 */
[----:B------:R-:W2:Y:S02]  /*114e0*/  @!P2 SYNCS.PHASECHK.TRANS64 P2, [R2+URZ+0x19c60], R4 ;  /* 0x019c60040200a5a7 */ /* 0x000ea4000804007f */
[----:B--2---:R-:W-:Y:S05]  /*114f0*/  @!P2 BRA `(.L_x_255) ;  /* 0xfffffffc00f0a947 */ /* 0x004fea000383ffff */
[----:B------:R-:W-:Y:S05]  /*11500*/  BRA `(.L_x_333) ;  /* 0xffffffd000907947 */ /* 0x000fea000383ffff */
.L_x_263:
[----:B0-----:R0:W1:Y:S02]  /*11510*/  SYNCS.PHASECHK.TRANS64.TRYWAIT P1, [R3+URZ+0x19c70], R0 ;  /* 0x019c7000030075a7 */ /* 0x001064000802017f */
[----:B-1----:R-:W-:Y:S05]  /*11520*/  @!P1 NANOSLEEP.SYNCS 0x989680 ;  /* 0x009896800000995d */ /* 0x002fea0003900000 */
[----:B------:R-:W1:Y:S02]  /*11530*/  @!P1 SYNCS.PHASECHK.TRANS64 P1, [R3+URZ+0x19c70], R0 ;  /* 0x019c7000030095a7 */ /* 0x000e64000802007f */
[----:B-1----:R-:W-:Y:S05]  /*11540*/  @!P1 BRA `(.L_x_263) ;  /* 0xfffffffc00f09947 */ /* 0x002fea000383ffff */
[----:B------:R-:W-:Y:S05]  /*11550*/  BRA `(.L_x_334) ;  /* 0xffffffd400f47947 */ /* 0x000fea000383ffff */
.L_x_265:
[----:B0-----:R0:W1:Y:S02]  /*11560*/  SYNCS.PHASECHK.TRANS64.TRYWAIT P1, [R3+URZ+0x19c60], R0 ;  /* 0x019c6000030075a7 */ /* 0x001064000802017f */
[----:B-1----:R-:W-:Y:S05]  /*11570*/  @!P1 NANOSLEEP.SYNCS 0x989680 ;  /* 0x009896800000995d */ /* 0x002fea0003900000 */
[----:B------:R-:W1:Y:S02]  /*11580*/  @!P1 SYNCS.PHASECHK.TRANS64 P1, [R3+URZ+0x19c60], R0 ;  /* 0x019c6000030095a7 */ /* 0x000e64000802007f */
[----:B-1----:R-:W-:Y:S05]  /*11590*/  @!P1 BRA `(.L_x_265) ;  /* 0xfffffffc00f09947 */ /* 0x002fea000383ffff */
[----:B------:R-:W-:Y:S05]  /*115a0*/  BRA `(.L_x_335) ;  /* 0xffffffd800007947 */ /* 0x000fea000383ffff */
.L_x_277:
[----:B0-----:R0:W1:Y:S02]  /*115b0*/  SYNCS.PHASECHK.TRANS64.TRYWAIT P0, [R4+URZ+0x19c20], R0 ;  /* 0x019c2000040075a7 */ /* 0x001064000800017f */
[----:B-1----:R-:W-:Y:S05]  /*115c0*/  @!P0 NANOSLEEP.SYNCS 0x989680 ;  /* 0x009896800000895d */ /* 0x002fea0003900000 */
[----:B------:R-:W1:Y:S02]  /*115d0*/  @!P0 SYNCS.PHASECHK.TRANS64 P0, [R4+URZ+0x19c20], R0 ;  /* 0x019c2000040085a7 */ /* 0x000e64000800007f */
[----:B-1----:R-:W-:Y:S05]  /*115e0*/  @!P0 BRA `(.L_x_277) ;  /* 0xfffffffc00f08947 */ /* 0x002fea000383ffff */
[----:B------:R-:W-:Y:S05]  /*115f0*/  BRA `(.L_x_336) ;  /* 0xffffffe800207947 */ /* 0x000fea000383ffff */
.L_x_278:
[----:B------:R-:W1:Y:S01]  /*11600*/  S2R R2, SR_TID.X ;  /* 0x0000000000027919 */ /* 0x000e620000002100 */
[----:B------:R-:W-:Y:S01]  /*11610*/  BSSY B0, `(.L_x_337) ;  /* 0x000000a000007945 */ /* 0x000fe20003800000 */
[----:B------:R-:W-:Y:S02]  /*11620*/  IMAD.MOV.U32 R12, RZ, RZ, RZ ;  /* 0x000000ffff0c7224 */ /* 0x000fe400078e00ff */
[----:B------:R-:W-:Y:S02]  /*11630*/  IMAD.MOV.U32 R11, RZ, RZ, 0x1f ;  /* 0x0000001fff0b7424 */ /* 0x000fe400078e00ff */
[----:B------:R-:W-:Y:S01]  /*11640*/  IMAD.MOV.U32 R15, RZ, RZ, -0x1 ;  /* 0xffffffffff0f7424 */ /* 0x000fe200078e00ff */
[----:B-1----:R-:W-:-:S04]  /*11650*/  SHF.R.U32.HI R2, RZ, 0x5, R2 ;  /* 0x00000005ff027819 */ /* 0x002fc80000011602 */
[----:B------:R-:W-:-:S05]  /*11660*/  LOP3.LUT R2, R2, 0x3, RZ, 0xc0, !PT ;  /* 0x0000000302027812 */ /* 0x000fca00078ec0ff */
[----:B------:R-:W-:-:S07]  /*11670*/  IMAD.MOV.U32 R13, RZ, RZ, R2 ;  /* 0x000000ffff0d7224 */ /* 0x000fce00078e0002 */
[----:B0-----:R-:W-:Y:S05]  /*11680*/  WARPSYNC.COLLECTIVE R15, `(.L_x_338) ;  /* 0x000000000f087348 */ /* 0x001fea0003c00000 */
[----:B------:R1:W2:Y:S02]  /*11690*/  SHFL.IDX P6, R14, R13, R12, R11 ;  /* 0x0000000c0d0e7389 */ /* 0x0002a400000c000b */
[----:B012---:R-:W-:Y:S01]  /*116a0*/  ENDCOLLECTIVE ;  /* 0x000000000000791b */ /* 0x007fe20003800000 */
.L_x_338:
[----:B------:R-:W-:Y:S05]  /*116b0*/  BSYNC B0 ;  /* 0x0000000000007941 */ /* 0x000fea0003800000 */
.L_x_337:
[----:B------:R-:W-:Y:S05]  /*116c0*/  BRA `(.L_x_339) ;  /* 0xffffffe800087947 */ /* 0x000fea000383ffff */
.L_x_281:
[----:B------:R-:W-:Y:S01]  /*116d0*/  BSSY B1, `(.L_x_340) ;  /* 0x0000006000017945 */ /* 0x000fe20003800000 */
[----:B------:R-:W-:-:S07]  /*116e0*/  IMAD.MOV.U32 R15, RZ, RZ, -0x1 ;  /* 0xffffffffff0f7424 */ /* 0x000fce00078e00ff */
[----:B0-----:R-:W-:Y:S05]  /*116f0*/  WARPSYNC.COLLECTIVE R15, `(.L_x_341) ;  /* 0x000000000f0c7348 */ /* 0x001fea0003c00000 */
[----:B------:R-:W-:Y:S02]  /*11700*/  ELECT P6, UR62, PT ;  /* 0x00000000003e782f */ /* 0x000fe400038c0000 */
[----:B------:R-:W-:Y:S01]  /*11710*/  MOV R14, UR62 ;  /* 0x0000003e000e7c02 */ /* 0x000fe20008000f00 */
[----:B0-----:R-:W-:Y:S10]  /*11720*/  ENDCOLLECTIVE ;  /* 0x000000000000791b */ /* 0x001ff40003800000 */
.L_x_341:
[----:B------:R-:W-:Y:S05]  /*11730*/  BSYNC B1 ;  /* 0x0000000000017941 */ /* 0x000fea0003800000 */
.L_x_340:
[----:B------:R-:W-:Y:S05]  /*11740*/  BRA `(.L_x_342) ;  /* 0xffffffe800007947 */ /* 0x000fea000383ffff */
.L_x_283:
[----:B0-----:R0:W1:Y:S02]  /*11750*/  SYNCS.PHASECHK.TRANS64.TRYWAIT P1, [R5+URZ+0x19c40], R0 ;  /* 0x019c4000050075a7 */ /* 0x001064000802017f */
[----:B-1----:R-:W-:Y:S05]  /*11760*/  @!P1 NANOSLEEP.SYNCS 0x989680 ;  /* 0x009896800000995d */ /* 0x002fea0003900000 */
[----:B------:R-:W1:Y:S02]  /*11770*/  @!P1 SYNCS.PHASECHK.TRANS64 P1, [R5+URZ+0x19c40], R0 ;  /* 0x019c4000050095a7 */ /* 0x000e64000802007f */
[----:B-1----:R-:W-:Y:S05]  /*11780*/  @!P1 BRA `(.L_x_283) ;  /* 0xfffffffc00f09947 */ /* 0x002fea000383ffff */
[----:B------:R-:W-:Y:S05]  /*11790*/  BRA `(.L_x_343) ;  /* 0xffffffe800207947 */ /* 0x000fea000383ffff */
.L_x_285:
[----:B-1----:R1:W2:Y:S02]  /*117a0*/  SYNCS.PHASECHK.TRANS64.TRYWAIT P1, [R19+URZ+0x19c40], R2 ;  /* 0x019c4002130075a7 */ /* 0x0022a4000802017f */
[----:B--2---:R-:W-:Y:S05]  /*117b0*/  @!P1 NANOSLEEP.SYNCS 0x989680 ;  /* 0x009896800000995d */ /* 0x004fea0003900000 */
[----:B------:R-:W2:Y:S02]  /*117c0*/  @!P1 SYNCS.PHASECHK.TRANS64 P1, [R19+URZ+0x19c40], R2 ;  /* 0x019c4002130095a7 */ /* 0x000ea4000802007f */
[----:B--2---:R-:W-:Y:S05]  /*117d0*/  @!P1 BRA `(.L_x_285) ;  /* 0xfffffffc00f09947 */ /* 0x004fea000383ffff */
[----:B------:R-:W-:Y:S05]  /*117e0*/  BRA `(.L_x_344) ;  /* 0xffffffe8002c7947 */ /* 0x000fea000383ffff */
.L_x_287:
[----:B--2---:R2:W3:Y:S02]  /*117f0*/  SYNCS.PHASECHK.TRANS64.TRYWAIT P1, [R5+URZ+0x19c60], R0 ;  /* 0x019c6000050075a7 */ /* 0x0044e4000802017f */
[----:B---3--:R-:W-:Y:S05]  /*11800*/  @!P1 NANOSLEEP.SYNCS 0x989680 ;  /* 0x009896800000995d */ /* 0x008fea0003900000 */
[----:B------:R-:W3:Y:S02]  /*11810*/  @!P1 SYNCS.PHASECHK.TRANS64 P1, [R5+URZ+0x19c60], R0 ;  /* 0x019c6000050095a7 */ /* 0x000ee4000802007f */
[----:B---3--:R-:W-:Y:S05]  /*11820*/  @!P1 BRA `(.L_x_287) ;  /* 0xfffffffc00f09947 */ /* 0x008fea000383ffff */
[----:B------:R-:W-:Y:S05]  /*11830*/  BRA `(.L_x_345) ;  /* 0xffffffe800287947 */ /* 0x000fea000383ffff */
.L_x_289:
[----:B---3--:R3:W4:Y:S02]  /*11840*/  SYNCS.PHASECHK.TRANS64.TRYWAIT P1, [R19+URZ+0x19c60], R2 ;  /* 0x019c6002130075a7 */ /* 0x008724000802017f */
[----:B----4-:R-:W-:Y:S05]  /*11850*/  @!P1 NANOSLEEP.SYNCS 0x989680 ;  /* 0x009896800000995d */ /* 0x010fea0003900000 */
[----:B------:R-:W4:Y:S02]  /*11860*/  @!P1 SYNCS.PHASECHK.TRANS64 P1, [R19+URZ+0x19c60], R2 ;  /* 0x019c6002130095a7 */ /* 0x000f24000802007f */
[----:B----4-:R-:W-:Y:S05]  /*11870*/  @!P1 BRA `(.L_x_289) ;  /* 0xfffffffc00f09947 */ /* 0x010fea000383ffff */
[----:B------:R-:W-:Y:S05]  /*11880*/  BRA `(.L_x_346) ;  /* 0xffffffe800247947 */ /* 0x000fea000383ffff */
.L_x_291:
[----:B----4-:R4:W0:Y:S02]  /*11890*/  SYNCS.PHASECHK.TRANS64.TRYWAIT P1, [R5+URZ+0x19c80], R0 ;  /* 0x019c8000050075a7 */ /* 0x010824000802017f */
[----:B0-----:R-:W-:Y:S05]  /*118a0*/  @!P1 NANOSLEEP.SYNCS 0x989680 ;  /* 0x009896800000995d */ /* 0x001fea0003900000 */
[----:B------:R-:W0:Y:S02]  /*118b0*/  @!P1 SYNCS.PHASECHK.TRANS64 P1, [R5+URZ+0x19c80], R0 ;  /* 0x019c8000050095a7 */ /* 0x000e24000802007f */
[----:B0-----:R-:W-:Y:S05]  /*118c0*/  @!P1 BRA `(.L_x_291) ;  /* 0xfffffffc00f09947 */ /* 0x001fea000383ffff */
[----:B------:R-:W-:Y:S05]  /*118d0*/  BRA `(.L_x_347) ;  /* 0xffffffe800207947 */ /* 0x000fea000383ffff */
.L_x_348:
        /* <DEDUP_REMOVED lines=10> */
.L_x_2538:


//--------------------- .text._ZN7cutlass13device_kernelIN5flash11enable_sm90INS1_16FlashAttnFwdSm90INS1_25CollectiveMainloopFwdSm90ILi2EN4cute5tupleIJNS5_1CILi1EEES8_S8_EEENS6_IJNS7_ILi192EEENS7_ILi128EEENS7_ILi96EEEEEELi96ENS_12float_e4m3_tEfNS_4arch4Sm90ELb0ELb0ELb1ELb1ELb1ELb1ELb0ELb1ELb1ELb1ELb1ELb0EEENS1_21CollectiveEpilogueFwdINS6_IJSA_SC_SB_EEES9_NS_10bfloat16_tESG_Li384ELb1ELb1ELb1ELb1EEENS1_36VarlenDynamicPersistentTileSchedulerILi192ELi128ELi384ELi128ELb1ELb1ELb1ELb0ELb1ELb1EEEEEEEEEvNT_6ParamsE --------------------------
	.section	.text._ZN7cutlass13device_kernelIN5flash11enable_sm90INS1_16FlashAttnFwdSm90INS1_25CollectiveMainloopFwdSm90ILi2EN4cute5tupleIJNS5_1CILi1EEES8_S8_EEENS6_IJNS7_ILi192EEENS7_ILi128EEENS7_ILi96EEEEEELi96ENS_12float_e4m3_tEfNS_4arch4Sm90ELb0ELb0ELb1ELb1ELb1ELb1ELb0ELb1ELb1ELb1ELb1ELb0EEENS1_21CollectiveEpilogueFwdINS6_IJSA_SC_SB_EEES9_NS_10bfloat16_tESG_Li384ELb1ELb1ELb1ELb1EEENS1_36VarlenDynamicPersistentTileSchedulerILi192ELi128ELi384ELi128ELb1ELb1ELb1ELb0ELb1ELb1EEEEEEEEEvNT_6ParamsE,"ax",@progbits
	.align	128
.text._ZN7cutlass13device_kernelIN5flash11enable_sm90INS1_16FlashAttnFwdSm90INS1_25CollectiveMainloopFwdSm90ILi2EN4cute5tupleIJNS5_1CILi1EEES8_S8_EEENS6_IJNS7_ILi192EEENS7_ILi128EEENS7_ILi96EEEEEELi96ENS_12float_e4m3_tEfNS_4arch4Sm90ELb0ELb0ELb1ELb1ELb1ELb1ELb0ELb1ELb1ELb1ELb1ELb0EEENS1_21CollectiveEpilogueFwdINS6_IJSA_SC_SB_EEES9_NS_10bfloat16_tESG_Li384ELb1ELb1ELb1ELb1EEENS1_36VarlenDynamicPersistentTileSchedulerILi192ELi128ELi384ELi128ELb1ELb1ELb1ELb0ELb1ELb1EEEEEEEEEvNT_6ParamsE:
        .type           _ZN7cutlass13device_kernelIN5flash11enable_sm90INS1_16FlashAttnFwdSm90INS1_25CollectiveMainloopFwdSm90ILi2EN4cute5tupleIJNS5_1CILi1EEES8_S8_EEENS6_IJNS7_ILi192EEENS7_ILi128EEENS7_ILi96EEEEEELi96ENS_12float_e4m3_tEfNS_4arch4Sm90ELb0ELb0ELb1ELb1ELb1ELb1ELb0ELb1ELb1ELb1ELb1ELb0EEENS1_21CollectiveEpilogueFwdINS6_IJSA_SC_SB_EEES9_NS_10bfloat16_tESG_Li384ELb1ELb1ELb1ELb1EEENS1_36VarlenDynamicPersistentTileSchedulerILi192ELi128ELi384ELi128ELb1ELb1ELb1ELb0ELb1ELb1EEEEEEEEEvNT_6ParamsE,@function
        .size           _ZN7cutlass13device_kernelIN5flash11enable_sm90INS1_16FlashAttnFwdSm90INS1_25CollectiveMainloopFwdSm90ILi2EN4cute5tupleIJNS5_1CILi1EEES8_S8_EEENS6_IJNS7_ILi192EEENS7_ILi128EEENS7_ILi96EEEEEELi96ENS_12float_e4m3_tEfNS_4arch4Sm90ELb0ELb0ELb1ELb1ELb1ELb1ELb0ELb1ELb1ELb1ELb1ELb0EEENS1_21CollectiveEpilogueFwdINS6_IJSA_SC_SB_EEES9_NS_10bfloat16_tESG_Li384ELb1ELb1ELb1ELb1EEENS1_36VarlenDynamicPersistentTileSchedulerILi192ELi128ELi384ELi128ELb1ELb1ELb1ELb0ELb1ELb1EEEEEEEEEvNT_6ParamsE,(.L_x_2539 - _ZN7cutlass13device_kernelIN5flash11enable_sm90INS1_16FlashAttnFwdSm90INS1_25CollectiveMainloopFwdSm90ILi2EN4cute5tupleIJNS5_1CILi1EEES8_S8_EEENS6_IJNS7_ILi192EEENS7_ILi128EEENS7_ILi96EEEEEELi96ENS_12float_e4m3_tEfNS_4arch4Sm90ELb0ELb0ELb1ELb1ELb1ELb1ELb0ELb1ELb1ELb1ELb1ELb0EEENS1_21CollectiveEpilogueFwdINS6_IJSA_SC_SB_EEES9_NS_10bfloat16_tESG_Li384ELb1ELb1ELb1ELb1EEENS1_36VarlenDynamicPersistentTileSchedulerILi192ELi128ELi384ELi128ELb1ELb1ELb1ELb0ELb1ELb1EEEEEEEEEvNT_6ParamsE)
        .other          _ZN7cutlass13device_kernelIN5flash11enable_sm90INS1_16FlashAttnFwdSm90INS1_25CollectiveMainloopFwdSm90ILi2EN4cute5tupleIJNS5_1CILi1EEES8_S8_EEENS6_IJNS7_ILi192EEENS7_ILi128EEENS7_ILi96EEEEEELi96ENS_12float_e4m3_tEfNS_4arch4Sm90ELb0ELb0ELb1ELb1ELb1ELb1ELb0ELb1ELb1ELb1ELb1ELb0EEENS1_21CollectiveEpilogueFwdINS6_IJSA_SC_SB_EEES9_NS_10bfloat16_tESG_Li384ELb1ELb1ELb1ELb1EEENS1_36VarlenDynamicPersistentTileSchedulerILi192ELi128ELi384ELi128ELb1ELb1ELb1ELb0ELb1ELb1EEEEEEEEEvNT_6ParamsE,@"STO_CUDA_ENTRY STV_DEFAULT"
_ZN7cutlass13device_kernelIN5flash11enable_sm90INS1_16FlashAttnFwdSm90INS1_25CollectiveMainloopFwdSm90ILi2EN4cute5tupleIJNS5_1CILi1EEES8_S8_EEENS6_IJNS7_ILi192EEENS7_ILi128EEENS7_ILi96EEEEEELi96ENS_12float_e4m3_tEfNS_4arch4Sm90ELb0ELb0ELb1ELb1ELb1ELb1ELb0ELb1ELb1ELb1ELb1ELb0EEENS1_21CollectiveEpilogueFwdINS6_IJSA_SC_SB_EEES9_NS_10bfloat16_tESG_Li384ELb1ELb1ELb1ELb1EEENS1_36VarlenDynamicPersistentTileSchedulerILi192ELi128ELi384ELi128ELb1ELb1ELb1ELb0ELb1ELb1EEEEEEEEEvNT_6ParamsE:
[----:B------:R-:W0:Y:S02]  /*0000*/  LDC R1, c[0x0][0x28] ;  /* 0x00000a00ff017b82 */ /* 0x000e240000000800 */
[----:B0-----:R-:W-:Y:S01]  /*0010*/  VIADD R1, R1, 0xffffff50 ;  /* 0xffffff5001017836 */ /* 0x001fe20000000000 */
[----:B------:R-:W0:Y:S01]  /*0020*/  S2R R2, SR_TID.X ;  /* 0x0000000000027919 */ /* 0x000e220000002100 */
[----:B------:R-:W-:Y:S01]  /*0030*/  ELECT P0, URZ, PT ;  /* 0x00000000003f782f */ /* 0x000fe20003800000 */
[----:B------:R-:W-:Y:S01]  /*0040*/  BSSY B0, `(.L_x_349) ;  /* 0x000000d000007945 */ /* 0x000fe20003800000 */
[----:B0-----:R-:W-:-:S05]  /*0050*/  SHF.R.U32.HI R6, RZ, 0x5, R2 ;  /* 0x00000005ff067819 */ /* 0x001fca0000011602 */
[----:B------:R-:W0:Y:S02]  /*0060*/  SHFL.IDX PT, R0, R6, RZ, 0x1f ;  /* 0x00001fff06007589 */ /* 0x000e2400000e0000 */
[----:B0-----:R-:W-:-:S13]  /*0070*/  ISETP.EQ.AND P0, PT, R0, RZ, P0 ;  /* 0x000000ff0000720c */ /* 0x001fda0000702270 */
[----:B------:R-:W-:Y:S05]  /*0080*/  @!P0 BRA `(.L_x_350) ;  /* 0x0000000000208947 */ /* 0x000fea0003800000 */
[----:B------:R-:W-:Y:S02]  /*0090*/  ULDC.64 UR4, c[0x0][0x198] ;  /* 0x0000660000047ab9 */ /* 0x000fe40000000a00 */
[----:B------:R-:W-:Y:S02]  /*00a0*/  UIADD3 UR6, UP0, UR4, 0x570, URZ ;  /* 0x0000057004067890 */ /* 0x000fe4000ff1e03f */
[----:B------:R-:W-:Y:S02]  /*00b0*/  UIADD3 UR4, UP1, UR4, 0x670, URZ ;  /* 0x0000067004047890 */ /* 0x000fe4000ff3e03f */
[----:B------:R-:W-:Y:S02]  /*00c0*/  UIADD3.X UR7, URZ, UR5, URZ, UP0, !UPT ;  /* 0x000000053f077290 */ /* 0x000fe400087fe43f */
[----:B------:R-:W-:-:S07]  /*00d0*/  UIADD3.X UR5, URZ, UR5, URZ, UP1, !UPT ;  /* 0x000000053f057290 */ /* 0x000fce0008ffe43f */
[----:B------:R0:W-:Y:S02]  /*00e0*/  UTMACCTL.PF [UR6] ;  /* 0x00000000060079b9 */ /* 0x0001e40008040000 */
[----:B------:R0:W-:Y:S02]  /*00f0*/  UTMACCTL.PF [UR4] ;  /* 0x00000000040079b9 */ /* 0x0001e40008040000 */
[----:B0-----:R-:W-:Y:S01]  /*0100*/  NOP ;  /* 0x0000000000007918 */ /* 0x001fe20000000000 */
.L_x_350:
[----:B------:R-:W-:Y:S05]  /*0110*/  BSYNC B0 ;  /* 0x0000000000007941 */ /* 0x000fea0003800000 */
.L_x_349:
[----:B------:R-:W-:Y:S01]  /*0120*/  VOTEU.ANY UP0, P0 ;  /* 0x00000000003f7886 */ /* 0x000fe20000000100 */
[----:B------:R-:W0:Y:S01]  /*0130*/  SHFL.IDX PT, R0, R6, RZ, 0x1f ;  /* 0x00001fff06007589 */ /* 0x000e2200000e0000 */
[----:B------:R-:W-:Y:S01]  /*0140*/  UMOV UR4, 0x80 ;  /* 0x0000008000047882 */ /* 0x000fe20000000000 */
[----:B------:R-:W-:Y:S01]  /*0150*/  UMOV UR7, 0x180 ;  /* 0x0000018000077882 */ /* 0x000fe20000000000 */
[----:B------:R-:W-:Y:S01]  /*0160*/  SHF.R.U32.HI R2, RZ, 0x7, R2 ;  /* 0x00000007ff027819 */ /* 0x000fe20000011602 */
[----:B------:R-:W1:Y:S01]  /*0170*/  @UP0 S2UR UR8, SR_CgaCtaId ;  /* 0x00000000000809c3 */ /* 0x000e620000008800 */
[----:B------:R-:W-:Y:S01]  /*0180*/  @UP0 UMOV UR6, 0x400 ;  /* 0x0000040000060882 */ /* 0x000fe20000000000 */
[----:B------:R-:W-:-:S04]  /*0190*/  @UP0 UIADD3 UR4, -UR4, 0x100000, URZ ;  /* 0x0010000004040890 */ /* 0x000fc8000fffe13f */
[----:B------:R-:W-:Y:S02]  /*01a0*/  @UP0 USHF.L.U32 UR5, UR4, 0xb, URZ ;  /* 0x0000000b04050899 */ /* 0x000fe4000800063f */
[----:B------:R-:W-:Y:S01]  /*01b0*/  @UP0 USHF.L.U32 UR4, UR4, 0x1, URZ ;  /* 0x0000000104040899 */ /* 0x000fe2000800063f */
[----:B------:R-:W-:Y:S01]  /*01c0*/  VOTEU.ANY UP1, P0 ;  /* 0x00000000003f7886 */ /* 0x000fe20000020100 */
[----:B0-----:R-:W-:Y:S02]  /*01d0*/  ISETP.NE.AND P1, PT, R0, RZ, PT ;  /* 0x000000ff0000720c */ /* 0x001fe40003f25270 */
[----:B------:R0:W2:Y:S01]  /*01e0*/  SHFL.IDX PT, R0, R2, RZ, 0x1f ;  /* 0x00001fff02007589 */ /* 0x0000a200000e0000 */
[----:B-1----:R-:W-:Y:S02]  /*01f0*/  @UP0 ULEA UR8, UR8, UR6, 0x18 ;  /* 0x0000000608080291 */ /* 0x002fe4000f8ec03f */
[----:B------:R-:W-:-:S04]  /*0200*/  @UP0 UIADD3 UR6, -UR7, 0x100000, URZ ;  /* 0x0010000007060890 */ /* 0x000fc8000fffe13f */
[----:B------:R-:W-:Y:S02]  /*0210*/  @UP0 USHF.L.U32 UR7, UR6, 0xb, URZ ;  /* 0x0000000b06070899 */ /* 0x000fe4000800063f */
[----:B------:R-:W-:Y:S01]  /*0220*/  @UP0 USHF.L.U32 UR6, UR6, 0x1, URZ ;  /* 0x0000000106060899 */ /* 0x000fe2000800063f */
[----:B------:R-:W-:Y:S01]  /*0230*/  VOTEU.ANY UP0, P0 ;  /* 0x00000000003f7886 */ /* 0x000fe20000000100 */
[----:B------:R-:W1:Y:S04]  /*0240*/  FENCE.VIEW.ASYNC.S ;  /* 0x00000000000073c6 */ /* 0x000e680000000000 */
[----:B-1----:R0:W1:Y:S06]  /*0250*/  @UP0 SYNCS.EXCH.64 URZ, [UR8+0x19c00], UR4 ;  /* 0x019c0004083f05b2 */ /* 0x00206c0008000100 */
[----:B------:R0:W3:Y:S02]  /*0260*/  @UP1 SYNCS.EXCH.64 URZ, [UR8+0x19c20], UR6 ;  /* 0x019c2006083f15b2 */ /* 0x0000e40008000100 */
        /* <DEDUP_REMOVED lines=14> */
[----:B0-----:R0:W4:Y:S08]  /*0350*/  SYNCS.EXCH.64 URZ, [UR8+0x19c30], UR4 ;  /* 0x019c3004083f75b2 */ /* 0x0011300008000100 */
[----:B------:R0:W0:Y:S01]  /*0360*/  SYNCS.EXCH.64 URZ, [UR8+0x19c40], UR6 ;  /* 0x019c4006083f75b2 */ /* 0x0000220008000100 */
[----:B------:R0:W0:Y:S01]  /*0370*/  SYNCS.EXCH.64 URZ, [UR8+0x19c38], UR4 ;  /* 0x019c3804083f75b2 */ /* 0x0000220008000100 */
[----:B------:R0:W0:Y:S01]  /*0380*/  SYNCS.EXCH.64 URZ, [UR8+0x19c48], UR6 ;  /* 0x019c4806083f75b2 */ /* 0x0000220008000100 */
[----:B------:R-:W-:Y:S01]  /*0390*/  NOP ;  /* 0x0000000000007918 */ /* 0x000fe20000000000 */
.L_x_351:
        /* <DEDUP_REMOVED lines=22> */
.L_x_352:
        /* <DEDUP_REMOVED lines=18> */
.L_x_353:
        /* <DEDUP_REMOVED lines=22> */
.L_x_354:
[----:B------:R-:W5:Y:S01]  /*0780*/  SHFL.IDX PT, R3, R6, RZ, 0x1f ;  /* 0x00001fff06037589 */ /* 0x000f6200000e0000 */
        /* <DEDUP_REMOVED lines=22> */
.L_x_355:
[----:B--2---:R-:W-:Y:S01]  /*08f0*/  ISETP.NE.AND P0, PT, R0, RZ, PT ;  /* 0x000000ff0000720c */ /* 0x004fe20003f05270 */
[----:B------:R-:W-:Y:S01]  /*0900*/  IMAD.MOV.U32 R0, RZ, RZ, 0x1 ;  /* 0x00000001ff007424 */ /* 0x000fe200078e00ff */
[----:B------:R-:W-:Y:S01]  /*0910*/  NOP ;  /* 0x0000000000007918 */ /* 0x000fe20000000000 */
[----:B------:R-:W-:Y:S01]  /*0920*/  ULDC.64 UR40, c[0x0][0x208] ;  /* 0x0000820000287ab9 */ /* 0x000fe20000000a00 */
[----:B------:R-:W-:Y:S02]  /*0930*/  BSSY B8, `(.L_x_356) ;  /* 0x0001b1d000087945 */ /* 0x000fe40003800000 */
[----:B------:R-:W-:-:S05]  /*0940*/  SEL R0, R0, 0x2, !P0 ;  /* 0x0000000200007807 */ /* 0x000fca0004000000 */
[----:B------:R2:W-:Y:S01]  /*0950*/  STL [R1+0x2c], R0 ;  /* 0x00002c0001007387 */ /* 0x0005e20000100800 */
[----:B01-34-:R-:W-:Y:S06]  /*0960*/  BAR.SYNC.DEFER_BLOCKING 0x0 ;  /* 0x0000000000007b1d */ /* 0x01bfec0000010000 */
[----:B------:R-:W-:Y:S05]  /*0970*/  @!P0 BRA `(.L_x_357) ;  /* 0x0000013c00348947 */ /* 0x000fea0003800000 */
.L_x_358:
[----:B------:R-:W-:-:S08]  /*0980*/  NOP ;  /* 0x0000000000007918 */ /* 0x000fd00000000000 */
[----:B------:R-:W0:Y:S02]  /*0990*/  USETMAXREG.TRY_ALLOC.CTAPOOL UP0, 0xa0 ;  /* 0x000000a0000079c8 */ /* 0x000e240008000600 */
[----:B0-----:R-:W-:-:S13]  /*09a0*/  PLOP3.LUT P0, PT, PT, PT, UP0, 0x80, 0x0 ;  /* 0x000000000000781c */ /* 0x001fda0003f0f008 */
[----:B------:R-:W-:Y:S05]  /*09b0*/  @!P0 BRA `(.L_x_358) ;  /* 0xfffffffc00f08947 */ /* 0x000fea000383ffff */
[----:B------:R-:W2:Y:S08]  /*09c0*/  S2UR UR4, SR_CgaCtaId ;  /* 0x00000000000479c3 */ /* 0x000eb00000008800 */
[----:B------:R-:W-:Y:S06]  /*09d0*/  BAR.ARV 0x8, 0x200 ;  /* 0x0208000000007b1d */ /* 0x000fec0000002000 */
[----:B------:R-:W-:-:S02]  /*09e0*/  MOV R18, 0x400 ;  /* 0x0000040000127802 */ /* 0x000fc40000000f00 */
[----:B------:R-:W-:Y:S01]  /*09f0*/  BAR.SYNC.DEFER_BLOCKING 0x5, 0x200 ;  /* 0x0148000000007b1d */ /* 0x000fe20000010000 */
[----:B--2---:R-:W-:-:S05]  /*0a00*/  IMAD.U32 R0, RZ, RZ, UR4 ;  /* 0x00000004ff007e24 */ /* 0x004fca000f8e00ff */
[----:B------:R-:W-:Y:S01]  /*0a10*/  ULDC UR4, c[0x0][0xc3c] ;  /* 0x00030f0000047ab9 */ /* 0x000fe20000000800 */
[----:B------:R-:W-:Y:S01]  /*0a20*/  LEA R18, R0, R18, 0x18 ;  /* 0x0000001200127211 */ /* 0x000fe200078ec0ff */
[----:B------:R-:W-:Y:S04]  /*0a30*/  STL [R1+0x24], R0 ;  /* 0x0000240001007387 */ /* 0x000fe80000100800 */
[----:B------:R-:W0:Y:S01]  /*0a40*/  LDS.128 R24, [R18+0x19cd0] ;  /* 0x019cd00012187984 */ /* 0x000e220000000c00 */
[----:B------:R-:W-:Y:S06]  /*0a50*/  BAR.ARV 0x4, 0x200 ;  /* 0x0108000000007b1d */ /* 0x000fec0000002000 */
[----:B0-----:R-:W-:-:S13]  /*0a60*/  ISETP.GE.AND P0, PT, R27, UR4, PT ;  /* 0x000000041b007c0c */ /* 0x001fda000bf06270 */
[----:B------:R-:W-:Y:S05]  /*0a70*/  @P0 BRA `(.L_x_359) ;  /* 0x000001b000200947 */ /* 0x000fea0003800000 */
[----:B------:R-:W0:Y:S02]  /*0a80*/  S2R R0, SR_TID.X ;  /* 0x0000000000007919 */ /* 0x000e240000002100 */
[----:B0-----:R-:W-:-:S05]  /*0a90*/  VIADD R22, R0, 0xffffff80 ;  /* 0xffffff8000167836 */ /* 0x001fca0000000000 */
[-C--:B------:R-:W-:Y:S02]  /*0aa0*/  LEA.HI R6, R22, R22.reuse, RZ, 0x1 ;  /* 0x0000001616067211 */ /* 0x080fe400078f08ff */
[----:B------:R-:W-:Y:S02]  /*0ab0*/  SHF.R.S32.HI R0, RZ, 0x1f, R22 ;  /* 0x0000001fff007819 */ /* 0x000fe40000011416 */
[----:B------:R-:W-:Y:S02]  /*0ac0*/  LOP3.LUT R7, R6, 0xfffffffe, RZ, 0xc0, !PT ;  /* 0xfffffffe06077812 */ /* 0x000fe400078ec0ff */
[CC--:B------:R-:W-:Y:S02]  /*0ad0*/  LEA.HI R2, R0.reuse, R22.reuse, RZ, 0x5 ;  /* 0x0000001600027211 */ /* 0x0c0fe400078f28ff */
[----:B------:R-:W-:Y:S01]  /*0ae0*/  LEA.HI R3, R0, R22, RZ, 0x4 ;  /* 0x0000001600037211 */ /* 0x000fe200078f20ff */
[----:B------:R-:W-:Y:S01]  /*0af0*/  IMAD.IADD R16, R22, 0x1, -R7 ;  /* 0x0000000116107824 */ /* 0x000fe200078e0a07 */
[----:B------:R-:W-:Y:S01]  /*0b00*/  SHF.R.S32.HI R155, RZ, 0x1, R6 ;  /* 0x00000001ff9b7819 */ /* 0x000fe20000011406 */
[----:B------:R-:W-:Y:S01]  /*0b10*/  IMAD.SHL.U32 R4, R2, 0x10, RZ ;  /* 0x0000001002047824 */ /* 0x000fe200078e00ff */
[----:B------:R-:W-:-:S02]  /*0b20*/  LOP3.LUT R2, R3, 0x7fffff0, RZ, 0xc0, !PT ;  /* 0x07fffff003027812 */ /* 0x000fc400078ec0ff */
[----:B------:R-:W-:Y:S02]  /*0b30*/  SHF.L.U32 R152, R16, 0x3, RZ ;  /* 0x0000000310987819 */ /* 0x000fe400000006ff */
[----:B------:R-:W-:Y:S01]  /*0b40*/  LOP3.LUT R5, R4, 0xfffffe00, RZ, 0xc0, !PT ;  /* 0xfffffe0004057812 */ /* 0x000fe200078ec0ff */
[----:B------:R-:W-:Y:S01]  /*0b50*/  IMAD.IADD R4, R22, 0x1, -R2 ;  /* 0x0000000116047824 */ /* 0x000fe200078e0a02 */
[----:B------:R-:W-:Y:S01]  /*0b60*/  LEA.HI R2, R0, R22, RZ, 0x7 ;  /* 0x0000001600027211 */ /* 0x000fe200078f38ff */
[----:B------:R-:W-:Y:S01]  /*0b70*/  VIADD R10, R152, 0x20 ;  /* 0x00000020980a7836 */ /* 0x000fe20000000000 */
[----:B------:R-:W-:Y:S01]  /*0b80*/  SHF.R.S32.HI R6, RZ, 0x1f, R6 ;  /* 0x0000001fff067819 */ /* 0x000fe20000011406 */
[----:B------:R-:W-:Y:S01]  /*0b90*/  IMAD R4, R4, 0x20, R5 ;  /* 0x0000002004047824 */ /* 0x000fe200078e0205 */
[----:B------:R-:W-:Y:S02]  /*0ba0*/  LOP3.LUT R8, R2, 0xffffff80, RZ, 0xc0, !PT ;  /* 0xffffff8002087812 */ /* 0x000fe400078ec0ff */
[----:B------:R0:W-:Y:S01]  /*0bb0*/  STL [R1+0x1c], R10 ;  /* 0x00001c0a01007387 */ /* 0x0001e20000100800 */
[----:B------:R-:W-:-:S02]  /*0bc0*/  LEA.HI R6, R6, R155, RZ, 0x2 ;  /* 0x0000009b06067211 */ /* 0x000fc400078f10ff */
[----:B------:R-:W-:Y:S01]  /*0bd0*/  IMAD.IADD R20, R22, 0x1, -R8 ;  /* 0x0000000116147824 */ /* 0x000fe200078e0a08 */
[----:B------:R-:W2:Y:S01]  /*0be0*/  LDL.LU R19, [R1+0x2c] ;  /* 0x00002c0001137983 */ /* 0x000ea20000300800 */
[----:B------:R-:W-:Y:S02]  /*0bf0*/  SHF.R.S32.HI R23, RZ, 0x7, R2 ;  /* 0x00000007ff177819 */ /* 0x000fe40000011402 */
[----:B------:R-:W-:Y:S02]  /*0c00*/  SHF.R.S32.HI R2, RZ, 0x4, R3 ;  /* 0x00000004ff027819 */ /* 0x000fe40000011403 */
[----:B------:R-:W-:Y:S01]  /*0c10*/  SHF.R.S32.HI R8, RZ, 0x1f, R20 ;  /* 0x0000001fff087819 */ /* 0x000fe20000011414 */
[----:B0-----:R-:W-:Y:S01]  /*0c20*/  IMAD.IADD R10, R152, 0x1, R10 ;  /* 0x00000001980a7824 */ /* 0x001fe200078e020a */
[----:B------:R-:W-:Y:S02]  /*0c30*/  LOP3.LUT R6, R6, 0x7fffffc, RZ, 0xc0, !PT ;  /* 0x07fffffc06067812 */ /* 0x000fe400078ec0ff */
[----:B------:R-:W-:-:S02]  /*0c40*/  LEA.HI R9, R8, R20, RZ, 0x2 ;  /* 0x0000001408097211 */ /* 0x000fc400078f10ff */
[----:B------:R-:W-:Y:S01]  /*0c50*/  LEA.HI R3, R3, R2, RZ, 0x1 ;  /* 0x0000000203037211 */ /* 0x000fe200078f08ff */
[----:B------:R-:W-:Y:S01]  /*0c60*/  IMAD.IADD R7, R155, 0x1, -R6 ;  /* 0x000000019b077824 */ /* 0x000fe200078e0a06 */
[----:B------:R-:W-:Y:S02]  /*0c70*/  LEA.HI R5, R0, R22, RZ, 0x3 ;  /* 0x0000001600057211 */ /* 0x000fe400078f18ff */
[--C-:B------:R-:W-:Y:S02]  /*0c80*/  SHF.R.S32.HI R6, RZ, 0x2, R9.reuse ;  /* 0x00000002ff067819 */ /* 0x100fe40000011409 */
[----:B------:R-:W-:Y:S02]  /*0c90*/  SHF.R.S32.HI R11, RZ, 0x1f, R9 ;  /* 0x0000001fff0b7819 */ /* 0x000fe40000011409 */
[----:B------:R-:W-:Y:S02]  /*0ca0*/  LOP3.LUT R3, R3, 0x1ffffffe, RZ, 0xc0, !PT ;  /* 0x1ffffffe03037812 */ /* 0x000fe400078ec0ff */
[----:B------:R-:W-:Y:S01]  /*0cb0*/  SHF.R.S32.HI R5, RZ, 0x3, R5 ;  /* 0x00000003ff057819 */ /* 0x000fe20000011405 */
[C---:B------:R-:W-:Y:S01]  /*0cc0*/  IMAD R13, R2.reuse, 0x8, R7 ;  /* 0x00000008020d7824 */ /* 0x040fe200078e0207 */
[----:B------:R-:W-:Y:S01]  /*0cd0*/  LEA.HI R11, R11, R6, RZ, 0x3 ;  /* 0x000000060b0b7211 */ /* 0x000fe200078f18ff */
[----:B------:R-:W-:Y:S01]  /*0ce0*/  IMAD.IADD R3, R2, 0x1, -R3 ;  /* 0x0000000102037824 */ /* 0x000fe200078e0a03 */
[----:B------:R-:W-:Y:S01]  /*0cf0*/  SHF.R.S32.HI R7, RZ, 0x1f, R10 ;  /* 0x0000001fff077819 */ /* 0x000fe2000001140a */
[----:B------:R-:W-:Y:S01]  /*0d00*/  IMAD.HI R2, R23, 0x55555556, RZ ;  /* 0x5555555617027827 */ /* 0x000fe200078e02ff */
[----:B------:R-:W-:-:S02]  /*0d10*/  LOP3.LUT R11, R11, 0xfffffff8, RZ, 0xc0, !PT ;  /* 0xfffffff80b0b7812 */ /* 0x000fc400078ec0ff */
[----:B------:R-:W-:Y:S01]  /*0d20*/  LEA.HI R8, R8, R20, RZ, 0x5 ;  /* 0x0000001408087211 */ /* 0x000fe200078f28ff */
[----:B------:R-:W-:Y:S01]  /*0d30*/  IMAD.SHL.U32 R5, R5, 0x80, RZ ;  /* 0x0000008005057824 */ /* 0x000fe200078e00ff */
[CC--:B------:R-:W-:Y:S02]  /*0d40*/  LEA.HI R12, R7.reuse, R10.reuse, RZ, 0x4 ;  /* 0x0000000a070c7211 */ /* 0x0c0fe400078f20ff */
[----:B------:R-:W-:Y:S01]  /*0d50*/  LEA.HI R7, R7, R10, RZ, 0x5 ;  /* 0x0000000a07077211 */ /* 0x000fe200078f28ff */
[----:B------:R-:W-:Y:S01]  /*0d60*/  IMAD.IADD R11, R6, 0x1, -R11 ;  /* 0x00000001060b7824 */ /* 0x000fe200078e0a0b */
[----:B------:R-:W-:Y:S02]  /*0d70*/  LEA.HI R2, R2, R2, RZ, 0x1 ;  /* 0x0000000202027211 */ /* 0x000fe400078f08ff */
[----:B------:R-:W-:Y:S02]  /*0d80*/  SHF.R.S32.HI R8, RZ, 0x5, R8 ;  /* 0x00000005ff087819 */ /* 0x000fe40000011408 */
[----:B------:R-:W-:Y:S01]  /*0d90*/  LOP3.LUT R21, R5, 0x80, RZ, 0xc0, !PT ;  /* 0x0000008005157812 */ /* 0x000fe200078ec0ff */
[----:B------:R-:W-:Y:S01]  /*0da0*/  IMAD.SHL.U32 R14, R13, 0x20, RZ ;  /* 0x000000200d0e7824 */ /* 0x000fe200078e00ff */
[----:B------:R-:W-:Y:S01]  /*0db0*/  SHF.R.S32.HI R7, RZ, 0x5, R7 ;  /* 0x00000005ff077819 */ /* 0x000fe20000011407 */
[----:B------:R-:W-:Y:S01]  /*0dc0*/  IMAD R2, R2, -0x3, R23 ;  /* 0xfffffffd02027824 */ /* 0x000fe200078e0217 */
[----:B------:R-:W-:Y:S01]  /*0dd0*/  SHF.R.U32.HI R15, RZ, 0x3, R21 ;  /* 0x00000003ff0f7819 */ /* 0x000fe20000011615 */
[----:B------:R-:W-:Y:S01]  /*0de0*/  IMAD R11, R8, 0x10, R11 ;  /* 0x00000010080b7824 */ /* 0x000fe200078e020b */
[----:B------:R-:W-:-:S02]  /*0df0*/  LOP3.LUT R5, R21, 0x10, R12, 0xf8, !PT ;  /* 0x0000001015057812 */ /* 0x000fc400078ef80c */
[----:B------:R-:W-:Y:S01]  /*0e00*/  LEA.HI R0, R0, R22, RZ, 0x2 ;  /* 0x0000001600007211 */ /* 0x000fe200078f10ff */
[----:B------:R-:W-:Y:S01]  /*0e10*/  IMAD R7, R7, 0x1800, R14 ;  /* 0x0000180007077824 */ /* 0x000fe200078e020e */
[----:B------:R-:W-:Y:S01]  /*0e20*/  LEA R6, R3, R4, 0x3 ;  /* 0x0000000403067211 */ /* 0x000fe200078e18ff */
[----:B------:R-:W-:Y:S01]  /*0e30*/  IMAD R3, R2, 0x40, R11 ;  /* 0x0000004002037824 */ /* 0x000fe200078e020b */
[----:B------:R-:W-:Y:S01]  /*0e40*/  LOP3.LUT R5, R5, R15, RZ, 0x3c, !PT ;  /* 0x0000000f05057212 */ /* 0x000fe200078e3cff */
[----:B------:R-:W-:Y:S01]  /*0e50*/  STL [R1+0x8], R21 ;  /* 0x0000081501007387 */ /* 0x000fe20000100800 */
[----:B------:R-:W-:Y:S02]  /*0e60*/  LOP3.LUT R2, R0, 0xfffffffc, RZ, 0xc0, !PT ;  /* 0xfffffffc00027812 */ /* 0x000fe400078ec0ff */
[----:B------:R-:W-:Y:S01]  /*0e70*/  IADD3 R4, R18, R7, R5 ;  /* 0x0000000712047210 */ /* 0x000fe20007ffe005 */
[----:B------:R-:W-:Y:S01]  /*0e80*/  STL [R1+0x20], R14 ;  /* 0x0000200e01007387 */ /* 0x000fe20000100800 */
[----:B------:R-:W-:-:S03]  /*0e90*/  IMAD.SHL.U32 R16, R16, 0x10, RZ ;  /* 0x0000001010107824 */ /* 0x000fc600078e00ff */
[----:B------:R-:W-:Y:S04]  /*0ea0*/  STL [R1+0x98], R15 ;  /* 0x0000980f01007387 */ /* 0x000fe80000100800 */
[----:B------:R0:W-:Y:S01]  /*0eb0*/  STL [R1+0xa4], R6 ;  /* 0x0000a40601007387 */ /* 0x0001e20000100800 */
[----:B------:R-:W-:-:S03]  /*0ec0*/  VIADD R23, R16, 0x40 ;  /* 0x0000004010177836 */ /* 0x000fc60000000000 */
[----:B------:R1:W-:Y:S01]  /*0ed0*/  STL [R1+0x94], R4 ;  /* 0x0000940401007387 */ /* 0x0003e20000100800 */
[----:B------:R-:W-:Y:S02]  /*0ee0*/  VIADD R5, R152, 0x10 ;  /* 0x0000001098057836 */ /* 0x000fe40000000000 */
[----:B0-----:R-:W-:Y:S01]  /*0ef0*/  IMAD.IADD R6, R22, 0x1, -R2 ;  /* 0x0000000116067824 */ /* 0x001fe200078e0a02 */
[----:B------:R-:W-:Y:S01]  /*0f00*/  SHF.R.S32.HI R2, RZ, 0x2, R0 ;  /* 0x00000002ff027819 */ /* 0x000fe20000011400 */
[----:B------:R-:W-:Y:S02]  /*0f10*/  STL [R1+0x9c], R3 ;  /* 0x00009c0301007387 */ /* 0x000fe40000100800 */
[C---:B-1----:R-:W-:Y:S01]  /*0f20*/  IMAD.SHL.U32 R4, R6.reuse, 0x8, RZ ;  /* 0x0000000806047824 */ /* 0x042fe200078e00ff */
[----:B------:R-:W-:Y:S01]  /*0f30*/  LEA.HI R0, R6, R6, RZ, 0x1 ;  /* 0x0000000606007211 */ /* 0x000fe200078f08ff */
[----:B------:R-:W-:Y:S01]  /*0f40*/  STL [R1+0x4c], RZ ;  /* 0x00004cff01007387 */ /* 0x000fe20000100800 */
[----:B------:R-:W-:-:S02]  /*0f50*/  LOP3.LUT R9, R9, 0x7ffffffc, RZ, 0xc0, !PT ;  /* 0x7ffffffc09097812 */ /* 0x000fc400078ec0ff */
[----:B------:R-:W-:Y:S01]  /*0f60*/  LOP3.LUT R2, R0, 0x1ffffffe, RZ, 0xc0, !PT ;  /* 0x1ffffffe00027812 */ /* 0x000fe200078ec0ff */
[----:B------:R-:W-:Y:S01]  /*0f70*/  STL [R1+0x4], RZ ;  /* 0x000004ff01007387 */ /* 0x000fe20000100800 */
[----:B------:R-:W-:Y:S02]  /*0f80*/  LOP3.LUT R0, R21, 0x10, R16, 0xf8, !PT ;  /* 0x0000001015007812 */ /* 0x000fe400078ef810 */
[----:B------:R-:W-:Y:S01]  /*0f90*/  SHF.R.S32.HI R7, RZ, 0x1f, R23 ;  /* 0x0000001fff077819 */ /* 0x000fe20000011417 */
[----:B------:R-:W-:Y:S04]  /*0fa0*/  STL [R1+0x38], R4 ;  /* 0x0000380401007387 */ /* 0x000fe80000100800 */
[----:B------:R0:W-:Y:S01]  /*0fb0*/  STL [R1+0x18], R5 ;  /* 0x0000180501007387 */ /* 0x0001e20000100800 */
[----:B------:R-:W-:Y:S01]  /*0fc0*/  IMAD.IADD R9, R20, 0x1, -R9 ;  /* 0x0000000114097824 */ /* 0x000fe200078e0a09 */
[----:B------:R-:W-:Y:S01]  /*0fd0*/  LOP3.LUT R0, R0, R15, RZ, 0x3c, !PT ;  /* 0x0000000f00007212 */ /* 0x000fe200078e3cff */
[----:B------:R-:W-:Y:S01]  /*0fe0*/  IMAD.IADD R2, R6, 0x1, -R2 ;  /* 0x0000000106027824 */ /* 0x000fe200078e0a02 */
[----:B------:R-:W-:Y:S01]  /*0ff0*/  STL [R1+0xc], R7 ;  /* 0x00000c0701007387 */ /* 0x000fe20000100800 */
[C---:B0-----:R-:W-:Y:S01]  /*1000*/  IADD3 R5, R4.reuse, 0x20, RZ ;  /* 0x0000002004057810 */ /* 0x041fe20007ffe0ff */
[----:B------:R-:W-:-:S03]  /*1010*/  VIADD R4, R4, 0x40 ;  /* 0x0000004004047836 */ /* 0x000fc60000000000 */
[----:B------:R-:W-:Y:S01]  /*1020*/  SHF.R.S32.HI R6, RZ, 0x1f, R5 ;  /* 0x0000001fff067819 */ /* 0x000fe20000011405 */
[----:B------:R0:W-:Y:S01]  /*1030*/  STL [R1+0x58], R5 ;  /* 0x0000580501007387 */ /* 0x0001e20000100800 */
[----:B------:R-:W-:-:S03]  /*1040*/  IMAD.SHL.U32 R9, R9, 0x2, RZ ;  /* 0x0000000209097824 */ /* 0x000fc600078e00ff */
[----:B------:R1:W-:Y:S01]  /*1050*/  STL [R1+0x60], R4 ;  /* 0x0000600401007387 */ /* 0x0003e20000100800 */
[C---:B------:R-:W-:Y:S01]  /*1060*/  VIADD R8, R9.reuse, 0x30 ;  /* 0x0000003009087836 */ /* 0x040fe20000000000 */
[----:B0-----:R-:W-:Y:S02]  /*1070*/  SHF.R.S32.HI R5, RZ, 0x1f, R4 ;  /* 0x0000001fff057819 */ /* 0x001fe40000011404 */
[----:B------:R0:W-:Y:S01]  /*1080*/  STL [R1+0xac], R6 ;  /* 0x0000ac0601007387 */ /* 0x0001e20000100800 */
[----:B-1----:R-:W-:Y:S01]  /*1090*/  IMAD.IADD R4, R14, 0x1, R0 ;  /* 0x000000010e047824 */ /* 0x002fe200078e0200 */
[----:B------:R-:W-:Y:S02]  /*10a0*/  SHF.R.S32.HI R0, RZ, 0x4, R12 ;  /* 0x00000004ff007819 */ /* 0x000fe4000001140c */
[----:B------:R1:W-:Y:S01]  /*10b0*/  STL [R1+0xa8], R5 ;  /* 0x0000a80501007387 */ /* 0x0003e20000100800 */
[----:B------:R-:W-:-:S03]  /*10c0*/  VIADD R7, R9, 0x38 ;  /* 0x0000003809077836 */ /* 0x000fc60000000000 */
[----:B------:R-:W-:Y:S01]  /*10d0*/  STL [R1+0x3c], R9 ;  /* 0x00003c0901007387 */ /* 0x000fe20000100800 */
[----:B0-----:R-:W-:-:S03]  /*10e0*/  VIADD R6, R9, 0x40 ;  /* 0x0000004009067836 */ /* 0x001fc60000000000 */
[----:B------:R0:W-:Y:S01]  /*10f0*/  STL [R1+0x30], R4 ;  /* 0x0000300401007387 */ /* 0x0001e20000100800 */
[----:B-1----:R-:W-:-:S03]  /*1100*/  VIADD R5, R9, 0x48 ;  /* 0x0000004809057836 */ /* 0x002fc60000000000 */
[----:B------:R1:W-:Y:S04]  /*1110*/  STL [R1], R0 ;  /* 0x0000000001007387 */ /* 0x0003e80000100800 */
[----:B------:R3:W-:Y:S01]  /*1120*/  STL [R1+0x78], R8 ;  /* 0x0000780801007387 */ /* 0x0007e20000100800 */
[C---:B0-----:R-:W-:Y:S01]  /*1130*/  IADD3 R4, R9.reuse, 0x50, RZ ;  /* 0x0000005009047810 */ /* 0x041fe20007ffe0ff */
[----:B-1----:R-:W-:Y:S01]  /*1140*/  VIADD R0, R9, 0x58 ;  /* 0x0000005809007836 */ /* 0x002fe20000000000 */
[----:B------:R-:W-:Y:S01]  /*1150*/  SHF.R.S32.HI R9, RZ, 0x1f, R8 ;  /* 0x0000001fff097819 */ /* 0x000fe20000011408 */
[----:B------:R0:W-:Y:S01]  /*1160*/  STL [R1+0x74], R7 ;  /* 0x0000740701007387 */ /* 0x0001e20000100800 */
[----:B---3--:R-:W-:-:S03]  /*1170*/  SHF.R.S32.HI R8, RZ, 0x1f, R7 ;  /* 0x0000001fff087819 */ /* 0x008fc60000011407 */
[----:B------:R1:W-:Y:S04]  /*1180*/  STL [R1+0x70], R6 ;  /* 0x0000700601007387 */ /* 0x0003e80000100800 */
[----:B------:R3:W-:Y:S01]  /*1190*/  STL [R1+0x6c], R5 ;  /* 0x00006c0501007387 */ /* 0x0007e20000100800 */
[----:B0-----:R-:W-:-:S03]  /*11a0*/  SHF.R.S32.HI R7, RZ, 0x1f, R6 ;  /* 0x0000001fff077819 */ /* 0x001fc60000011406 */
[----:B------:R-:W-:Y:S01]  /*11b0*/  STL [R1+0x90], R9 ;  /* 0x0000900901007387 */ /* 0x000fe20000100800 */
[----:B-1----:R-:W-:-:S03]  /*11c0*/  SHF.R.S32.HI R6, RZ, 0x1f, R5 ;  /* 0x0000001fff067819 */ /* 0x002fc60000011405 */
[----:B------:R0:W-:Y:S01]  /*11d0*/  STL [R1+0x68], R4 ;  /* 0x0000680401007387 */ /* 0x0001e20000100800 */
[----:B---3--:R-:W-:-:S03]  /*11e0*/  SHF.R.S32.HI R5, RZ, 0x1f, R4 ;  /* 0x0000001fff057819 */ /* 0x008fc60000011404 */
[----:B------:R-:W-:Y:S04]  /*11f0*/  STL [R1+0x8c], R8 ;  /* 0x00008c0801007387 */ /* 0x000fe80000100800 */
[----:B------:R1:W-:Y:S01]  /*1200*/  STL [R1+0x64], R0 ;  /* 0x0000640001007387 */ /* 0x0003e20000100800 */
[----:B0-----:R-:W-:-:S03]  /*1210*/  SHF.R.S32.HI R4, RZ, 0x1f, R0 ;  /* 0x0000001fff047819 */ /* 0x001fc60000011400 */
[----:B------:R0:W-:Y:S01]  /*1220*/  STL [R1+0x88], R7 ;  /* 0x0000880701007387 */ /* 0x0001e20000100800 */
[----:B-1----:R-:W-:-:S03]  /*1230*/  IMAD R0, R2, 0x8, R3 ;  /* 0x0000000802007824 */ /* 0x002fc600078e0203 */
[----:B------:R0:W-:Y:S04]  /*1240*/  STL [R1+0x84], R6 ;  /* 0x0000840601007387 */ /* 0x0001e80000100800 */
[----:B------:R0:W-:Y:S04]  /*1250*/  STL [R1+0x80], R5 ;  /* 0x0000800501007387 */ /* 0x0001e80000100800 */
[----:B------:R0:W-:Y:S04]  /*1260*/  STL [R1+0xa0], R0 ;  /* 0x0000a00001007387 */ /* 0x0001e80000100800 */
[----:B------:R0:W-:Y:S01]  /*1270*/  STL [R1+0x7c], R4 ;  /* 0x00007c0401007387 */ /* 0x0001e20000100800 */
[----:B------:R-:W-:-:S02]  /*1280*/  IMAD.MOV.U32 R154, RZ, RZ, RZ ;  /* 0x000000ffff9a7224 */ /* 0x000fc400078e00ff */
[----:B------:R-:W-:Y:S01]  /*1290*/  IMAD.MOV.U32 R156, RZ, RZ, RZ ;  /* 0x000000ffff9c7224 */ /* 0x000fe200078e00ff */
[----:B--2---:R-:W-:Y:S01]  /*12a0*/  LOP3.LUT R157, R19, 0x1, RZ, 0xfc, !PT ;  /* 0x00000001139d7812 */ /* 0x004fe200078efcff */
[----:B0-----:R-:W-:-:S07]  /*12b0*/  IMAD.MOV.U32 R19, RZ, RZ, RZ ;  /* 0x000000ffff137224 */ /* 0x001fce00078e00ff */
.L_x_486:
[----:B012-4-:R-:W0:Y:S01]  /*12c0*/  LDC.64 R2, c[0x0][0xc88] ;  /* 0x00032200ff027b82 */ /* 0x017e220000000a00 */
[----:B------:R-:W-:Y:S01]  /*12d0*/  ULDC.64 UR4, c[0x0][0xa28] ;  /* 0x00028a0000047ab9 */ /* 0x000fe20000000a00 */
[----:B------:R-:W-:Y:S01]  /*12e0*/  ULDC.64 UR8, c[0x0][0xa18] ;  /* 0x0002860000087ab9 */ /* 0x000fe20000000a00 */
[----:B------:R-:W-:Y:S01]  /*12f0*/  ULDC.64 UR6, c[0x0][0xa08] ;  /* 0x0002820000067ab9 */ /* 0x000fe20000000a00 */
[----:B0-----:R-:W-:-:S05]  /*1300*/  IMAD.WIDE R2, R27, 0x4, R2 ;  /* 0x000000041b027825 */ /* 0x001fca00078e0202 */
[----:B------:R-:W2:Y:S01]  /*1310*/  LDG.E R30, desc[UR40][R2.64] ;  /* 0x00000028021e7981 */ /* 0x000ea2000c1e1900 */
[----:B------:R-:W-:Y:S01]  /*1320*/  ISETP.NE.U32.AND P2, PT, RZ, UR4, PT ;  /* 0x00000004ff007c0c */ /* 0x000fe2000bf45070 */
[----:B---3--:R-:W-:Y:S01]  /*1330*/  IMAD.MOV.U32 R8, RZ, RZ, RZ ;  /* 0x000000ffff087224 */ /* 0x008fe200078e00ff */
[----:B------:R-:W-:Y:S01]  /*1340*/  ISETP.NE.U32.AND P1, PT, RZ, UR8, PT ;  /* 0x00000008ff007c0c */ /* 0x000fe2000bf25070 */
[----:B------:R-:W-:Y:S01]  /*1350*/  IMAD.MOV.U32 R66, RZ, RZ, RZ ;  /* 0x000000ffff427224 */ /* 0x000fe200078e00ff */
[----:B------:R-:W-:Y:S02]  /*1360*/  ISETP.NE.AND.EX P2, PT, RZ, UR5, PT, P2 ;  /* 0x00000005ff007c0c */ /* 0x000fe4000bf45320 */
[----:B------:R-:W-:Y:S02]  /*1370*/  ISETP.NE.AND.EX P1, PT, RZ, UR9, PT, P1 ;  /* 0x00000009ff007c0c */ /* 0x000fe4000bf25310 */
[----:B------:R-:W-:-:S04]  /*1380*/  ISETP.NE.U32.AND P0, PT, RZ, UR6, PT ;  /* 0x00000006ff007c0c */ /* 0x000fc8000bf05070 */
[----:B------:R-:W-:Y:S02]  /*1390*/  ISETP.NE.AND.EX P0, PT, RZ, UR7, PT, P0 ;  /* 0x00000007ff007c0c */ /* 0x000fe4000bf05300 */
[----:B--2---:R-:W-:Y:S01]  /*13a0*/  SHF.R.S32.HI R0, RZ, 0x1f, R30 ;  /* 0x0000001fff007819 */ /* 0x004fe2000001141e */
[C---:B-----5:R-:W-:Y:S02]  /*13b0*/  IMAD.SHL.U32 R32, R30.reuse, 0x4, RZ ;  /* 0x000000041e207824 */ /* 0x060fe400078e00ff */
[C---:B------:R-:W-:Y:S01]  /*13c0*/  @P2 LEA R2, P3, R30.reuse, UR4, 0x2 ;  /* 0x000000041e022c11 */ /* 0x040fe2000f8610ff */
[----:B------:R-:W-:Y:S01]  /*13d0*/  STL [R1+0x34], R30 ;  /* 0x0000341e01007387 */ /* 0x000fe20000100800 */
[C-C-:B------:R-:W-:Y:S02]  /*13e0*/  SHF.L.U64.HI R31, R30.reuse, 0x2, R0.reuse ;  /* 0x000000021e1f7819 */ /* 0x140fe40000010200 */
[----:B------:R-:W-:Y:S01]  /*13f0*/  @P2 LEA.HI.X R3, R30, UR5, R0, 0x2, P3 ;  /* 0x000000051e032c11 */ /* 0x000fe200098f1400 */
[----:B------:R-:W-:Y:S01]  /*1400*/  ULDC UR4, c[0x0][0x288] ;  /* 0x0000a20000047ab9 */ /* 0x000fe20000000800 */
[C---:B------:R-:W-:Y:S01]  /*1410*/  IADD3 R6, P4, R32.reuse, UR6, RZ ;  /* 0x0000000620067c10 */ /* 0x040fe2000ff9e0ff */
[----:B------:R0:W-:Y:S04]  /*1420*/  STL [R1+0x50], R0 ;  /* 0x0000500001007387 */ /* 0x0001e80000100800 */
[----:B------:R1:W5:Y:S01]  /*1430*/  @P2 LDG.E R8, desc[UR40][R2.64] ;  /* 0x0000002802082981 */ /* 0x000362000c1e1900 */
[----:B------:R-:W-:Y:S01]  /*1440*/  @P1 IADD3 R4, P2, R32, UR8, RZ ;  /* 0x0000000820041c10 */ /* 0x000fe2000ff5e0ff */
[----:B------:R-:W-:Y:S01]  /*1450*/  IMAD.U32 R24, RZ, RZ, UR4 ;  /* 0x00000004ff187e24 */ /* 0x000fe2000f8e00ff */
[C---:B------:R-:W-:Y:S01]  /*1460*/  IADD3.X R7, R31.reuse, UR7, RZ, P4, !PT ;  /* 0x000000071f077c10 */ /* 0x040fe2000a7fe4ff */
[----:B------:R2:W-:Y:S01]  /*1470*/  STL [R1+0x44], R32 ;  /* 0x0000442001007387 */ /* 0x0005e20000100800 */
[----:B------:R-:W-:Y:S01]  /*1480*/  @P1 IADD3.X R5, R31, UR9, RZ, P2, !PT ;  /* 0x000000091f051c10 */ /* 0x000fe200097fe4ff */
[----:B------:R-:W-:Y:S01]  /*1490*/  ULDC.64 UR4, c[0x0][0x418] ;  /* 0x0001060000047ab9 */ /* 0x000fe20000000a00 */
[----:B------:R-:W-:Y:S01]  /*14a0*/  ULDC.64 UR8, c[0x0][0xa20] ;  /* 0x0002880000087ab9 */ /* 0x000fe20000000a00 */
[----:B------:R2:W5:Y:S04]  /*14b0*/  @P0 LDG.E R66, desc[UR40][R6.64] ;  /* 0x0000002806420981 */ /* 0x000568000c1e1900 */
[----:B------:R2:W5:Y:S04]  /*14c0*/  @P1 LDG.E R24, desc[UR40][R4.64] ;  /* 0x0000002804181981 */ /* 0x000568000c1e1900 */
[----:B------:R2:W-:Y:S04]  /*14d0*/  STL [R1+0x48], R31 ;  /* 0x0000481f01007387 */ /* 0x0005e80000100800 */
[----:B------:R2:W-:Y:S01]  /*14e0*/  STL [R1+0x54], R25 ;  /* 0x0000541901007387 */ /* 0x0005e20000100800 */
[----:B------:R-:W-:Y:S01]  /*14f0*/  UISETP.NE.U32.AND UP0, UPT, UR4, URZ, UPT ;  /* 0x0000003f0400728c */ /* 0x000fe2000bf05070 */
[----:B-1----:R-:W-:-:S02]  /*1500*/  LOP3.LUT R2, R26, 0xff000000, RZ, 0xc0, !PT ;  /* 0xff0000001a027812 */ /* 0x002fc400078ec0ff */
[----:B------:R-:W-:Y:S01]  /*1510*/  ULDC UR4, c[0x0][0x424] ;  /* 0x0001090000047ab9 */ /* 0x000fe20000000800 */
[----:B------:R-:W-:Y:S01]  /*1520*/  UISETP.NE.AND.EX UP0, UPT, UR5, URZ, UPT, UP0 ;  /* 0x0000003f0500728c */ /* 0x000fe2000bf05300 */
[----:B------:R-:W-:Y:S02]  /*1530*/  ISETP.NE.U32.AND P2, PT, RZ, UR8, PT ;  /* 0x00000008ff007c0c */ /* 0x000fe4000bf45070 */
[----:B------:R-:W-:Y:S01]  /*1540*/  ULDC UR5, c[0x0][0x2f0] ;  /* 0x0000bc0000057ab9 */ /* 0x000fe20000000800 */
[----:B------:R-:W-:Y:S01]  /*1550*/  USEL UR4, UR4, 0x1, UP0 ;  /* 0x0000000104047887 */ /* 0x000fe20008000000 */
[----:B0-----:R-:W-:Y:S02]  /*1560*/  LOP3.LUT R0, R26, 0xff0000, RZ, 0xc0, !PT ;  /* 0x00ff00001a007812 */ /* 0x001fe400078ec0ff */
[----:B------:R-:W-:Y:S01]  /*1570*/  SHF.R.U32.HI R3, RZ, 0x8, R2 ;  /* 0x00000008ff037819 */ /* 0x000fe20000011602 */
[----:B------:R-:W-:Y:S01]  /*1580*/  UIMAD UR4, UR4, UR5, URZ ;  /* 0x00000005040472a4 */ /* 0x000fe2000f8e023f */
[----:B------:R-:W-:-:S02]  /*1590*/  ISETP.NE.AND.EX P2, PT, RZ, UR9, PT, P2 ;  /* 0x00000009ff007c0c */ /* 0x000fc4000bf45320 */
[----:B------:R-:W-:Y:S01]  /*15a0*/  ULDC UR5, c[0x0][0x348] ;  /* 0x0000d20000057ab9 */ /* 0x000fe20000000800 */
[----:B------:R-:W-:Y:S02]  /*15b0*/  LEA.HI R9, R0, R3, RZ, 0x10 ;  /* 0x0000000300097211 */ /* 0x000fe400078f80ff */
[----:B------:R-:W-:Y:S01]  /*15c0*/  LOP3.LUT R22, R26, 0xffff, RZ, 0xc0, !PT ;  /* 0x0000ffff1a167812 */ /* 0x000fe200078ec0ff */
[----:B--2---:R-:W-:Y:S07]  /*15d0*/  @P1 BRA `(.L_x_360) ;  /* 0x0000000000241947 */ /* 0x004fee0003800000 */
[----:B------:R-:W-:Y:S02]  /*15e0*/  ULDC.64 UR6, c[0x0][0xa00] ;  /* 0x0002800000067ab9 */ /* 0x000fe40000000a00 */
[----:B------:R-:W-:-:S04]  /*15f0*/  ISETP.NE.U32.AND P1, PT, RZ, UR6, PT ;  /* 0x00000006ff007c0c */ /* 0x000fc8000bf25070 */
[----:B------:R-:W-:-:S13]  /*1600*/  ISETP.NE.AND.EX P1, PT, RZ, UR7, PT, P1 ;  /* 0x00000007ff007c0c */ /* 0x000fda000bf25310 */
[----:B------:R-:W-:Y:S05]  /*1610*/  @!P1 BRA `(.L_x_360) ;  /* 0x0000000000149947 */ /* 0x000fea0003800000 */
[----:B------:R-:W0:Y:S02]  /*1620*/  LDC.64 R2, c[0x0][0xa00] ;  /* 0x00028000ff027b82 */ /* 0x000e240000000a00 */
[----:B0-----:R-:W-:-:S05]  /*1630*/  IMAD.WIDE R2, R30, 0x4, R2 ;  /* 0x000000041e027825 */ /* 0x001fca00078e0202 */
[----:B-----5:R-:W2:Y:S04]  /*1640*/  LDG.E R24, desc[UR40][R2.64] ;  /* 0x0000002802187981 */ /* 0x020ea8000c1e1900 */
[----:B------:R-:W2:Y:S02]  /*1650*/  LDG.E R5, desc[UR40][R2.64+0x4] ;  /* 0x0000042802057981 */ /* 0x000ea4000c1e1900 */
[----:B--2---:R-:W-:-:S07]  /*1660*/  IMAD.IADD R24, R5, 0x1, -R24 ;  /* 0x0000000105187824 */ /* 0x004fce00078e0a18 */
.L_x_360:
[----:B------:R-:W-:Y:S02]  /*1670*/  IMAD.U32 R41, RZ, RZ, UR5 ;  /* 0x00000005ff297e24 */ /* 0x000fe4000f8e00ff */
[----:B------:R-:W-:Y:S01]  /*1680*/  IMAD.U32 R29, RZ, RZ, UR4 ;  /* 0x00000004ff1d7e24 */ /* 0x000fe2000f8e00ff */
[----:B------:R-:W-:Y:S06]  /*1690*/  @!P2 BRA `(.L_x_361) ;  /* 0x000000000010a947 */ /* 0x000fec0003800000 */
[----:B------:R-:W-:-:S04]  /*16a0*/  IADD3 R2, P0, R32, UR8, RZ ;  /* 0x0000000820027c10 */ /* 0x000fc8000ff1e0ff */
[----:B------:R-:W-:-:S05]  /*16b0*/  IADD3.X R3, R31, UR9, RZ, P0, !PT ;  /* 0x000000091f037c10 */ /* 0x000fca00087fe4ff */
[----:B------:R0:W5:Y:S01]  /*16c0*/  LDG.E R29, desc[UR40][R2.64] ;  /* 0x00000028021d7981 */ /* 0x000162000c1e1900 */
[----:B------:R-:W-:Y:S05]  /*16d0*/  BRA `(.L_x_362) ;  /* 0x0000000000107947 */ /* 0x000fea0003800000 */
.L_x_361:
[----:B------:R-:W-:Y:S05]  /*16e0*/  @!P0 BRA `(.L_x_362) ;  /* 0x00000000000c8947 */ /* 0x000fea0003800000 */
[----:B------:R-:W2:Y:S04]  /*16f0*/  LDG.E R0, desc[UR40][R6.64] ;  /* 0x0000002806007981 */ /* 0x000ea8000c1e1900 */
[----:B------:R-:W2:Y:S02]  /*1700*/  LDG.E R29, desc[UR40][R6.64+0x4] ;  /* 0x00000428061d7981 */ /* 0x000ea4000c1e1900 */
[----:B--2---:R-:W-:-:S07]  /*1710*/  IADD3 R29, -R0, R29, RZ ;  /* 0x0000001d001d7210 */ /* 0x004fce0007ffe1ff */
.L_x_362:
[----:B------:R-:W-:Y:S01]  /*1720*/  ULDC.64 UR4, c[0x0][0xa10] ;  /* 0x0002840000047ab9 */ /* 0x000fe20000000a00 */
[----:B------:R-:W2:Y:S01]  /*1730*/  LDL.LU R28, [R1+0x28] ;  /* 0x00002800011c7983 */ /* 0x000ea20000300800 */
[----:B------:R-:W-:-:S04]  /*1740*/  ISETP.NE.U32.AND P0, PT, RZ, UR4, PT ;  /* 0x00000004ff007c0c */ /* 0x000fc8000bf05070 */
[----:B------:R-:W-:Y:S01]  /*1750*/  ISETP.NE.AND.EX P0, PT, RZ, UR5, PT, P0 ;  /* 0x00000005ff007c0c */ /* 0x000fe2000bf05300 */
[----:B------:R-:W-:Y:S02]  /*1760*/  ULDC.64 UR4, c[0x0][0xa30] ;  /* 0x00028c0000047ab9 */ /* 0x000fe40000000a00 */
[----:B------:R-:W-:-:S10]  /*1770*/  ISETP.NE.U32.AND P1, PT, RZ, UR4, PT ;  /* 0x00000004ff007c0c */ /* 0x000fd4000bf25070 */
[----:B0-----:R-:W0:Y:S02]  /*1780*/  @P0 LDC.64 R2, c[0x0][0xa10] ;  /* 0x00028400ff020b82 */ /* 0x001e240000000a00 */
[----:B0-----:R-:W-:-:S05]  /*1790*/  @P0 IMAD.WIDE R2, R30, 0x4, R2 ;  /* 0x000000041e020825 */ /* 0x001fca00078e0202 */
[----:B------:R-:W3:Y:S04]  /*17a0*/  @P0 LDG.E R0, desc[UR40][R2.64] ;  /* 0x0000002802000981 */ /* 0x000ee8000c1e1900 */
[----:B------:R-:W3:Y:S01]  /*17b0*/  @P0 LDG.E R7, desc[UR40][R2.64+0x4] ;  /* 0x0000042802070981 */ /* 0x000ee2000c1e1900 */
[----:B------:R-:W-:Y:S01]  /*17c0*/  ISETP.NE.AND.EX P1, PT, RZ, UR5, PT, P1 ;  /* 0x00000005ff007c0c */ /* 0x000fe2000bf25310 */
[----:B-----5:R-:W-:-:S12]  /*17d0*/  IMAD.MOV.U32 R26, RZ, RZ, R29 ;  /* 0x000000ffff1a7224 */ /* 0x020fd800078e001d */
[----:B------:R-:W-:-:S04]  /*17e0*/  @P1 IADD3 R4, P2, R32, UR4, RZ ;  /* 0x0000000420041c10 */ /* 0x000fc8000ff5e0ff */
[----:B------:R-:W-:-:S05]  /*17f0*/  @P1 IADD3.X R5, R31, UR5, RZ, P2, !PT ;  /* 0x000000051f051c10 */ /* 0x000fca00097fe4ff */
[----:B------:R0:W5:Y:S01]  /*1800*/  @P1 LDG.E R26, desc[UR40][R4.64] ;  /* 0x00000028041a1981 */ /* 0x000162000c1e1900 */
[----:B------:R-:W-:Y:S01]  /*1810*/  IMAD.IADD R10, R29, 0x1, -R8 ;  /* 0x000000011d0a7824 */ /* 0x000fe200078e0a08 */
[----:B------:R-:W-:Y:S01]  /*1820*/  LOP3.LUT R12, R9, 0xff, RZ, 0xc0, !PT ;  /* 0x000000ff090c7812 */ /* 0x000fe200078ec0ff */
[----:B------:R-:W-:Y:S01]  /*1830*/  BSSY B0, `(.L_x_363) ;  /* 0x000002d000007945 */ /* 0x000fe20003800000 */
[----:B------:R-:W-:-:S03]  /*1840*/  SHF.R.U32.HI R6, RZ, 0x10, R9 ;  /* 0x00000010ff067819 */ /* 0x000fc60000011609 */
[----:B------:R0:W-:Y:S04]  /*1850*/  STL [R1+0x5c], R12 ;  /* 0x00005c0c01007387 */ /* 0x0001e80000100800 */
[----:B------:R0:W-:Y:S01]  /*1860*/  STL [R1+0x40], R6 ;  /* 0x0000400601007387 */ /* 0x0001e20000100800 */
[----:B--2---:R-:W-:Y:S01]  /*1870*/  LOP3.LUT R28, R28, 0xfffffffb, RZ, 0xc0, !PT ;  /* 0xfffffffb1c1c7812 */ /* 0x004fe200078ec0ff */
[----:B---3--:R-:W-:-:S04]  /*1880*/  @P0 IMAD.IADD R41, R7, 0x1, -R0 ;  /* 0x0000000107290824 */ /* 0x008fc800078e0a00 */
[----:B------:R-:W-:-:S04]  /*1890*/  IMAD.IADD R88, R10, 0x1, R41 ;  /* 0x000000010a587824 */ /* 0x000fc800078e0229 */
[C---:B------:R-:W-:Y:S01]  /*18a0*/  VIADD R0, R88.reuse, 0x7f ;  /* 0x0000007f58007836 */ /* 0x040fe20000000000 */
[----:B------:R-:W-:-:S04]  /*18b0*/  ISETP.GE.AND P3, PT, R88, 0x1, PT ;  /* 0x000000015800780c */ /* 0x000fc80003f66270 */
[----:B------:R-:W-:-:S04]  /*18c0*/  SHF.R.S32.HI R3, RZ, 0x1f, R0 ;  /* 0x0000001fff037819 */ /* 0x000fc80000011400 */
[----:B------:R-:W-:Y:S01]  /*18d0*/  LEA.HI R2, R3, R0, RZ, 0x7 ;  /* 0x0000000003027211 */ /* 0x000fe200078f38ff */
[----:B------:R-:W-:-:S03]  /*18e0*/  IMAD.MOV.U32 R3, RZ, RZ, RZ ;  /* 0x000000ffff037224 */ /* 0x000fc600078e00ff */
[----:B------:R-:W-:Y:S02]  /*18f0*/  SHF.R.S32.HI R2, RZ, 0x7, R2 ;  /* 0x00000007ff027819 */ /* 0x000fe40000011402 */
[----:B------:R-:W-:-:S05]  /*1900*/  @P3 LOP3.LUT R28, R28, 0x4, RZ, 0xfc, !PT ;  /* 0x000000041c1c3812 */ /* 0x000fca00078efcff */
[----:B------:R0:W-:Y:S01]  /*1910*/  STL [R1+0x28], R28 ;  /* 0x0000281c01007387 */ /* 0x0001e20000100800 */
[----:B------:R-:W-:Y:S05]  /*1920*/  @!P3 BRA `(.L_x_364) ;  /* 0x000000000074b947 */ /* 0x000fea0003800000 */
[----:B------:R-:W-:Y:S01]  /*1930*/  ISETP.NE.AND P0, PT, R6, RZ, PT ;  /* 0x000000ff0600720c */ /* 0x000fe20003f05270 */
[----:B------:R-:W-:-:S03]  /*1940*/  ULDC UR4, c[0x0][0x9f0] ;  /* 0x00027c0000047ab9 */ /* 0x000fc60000000800 */
[----:B------:R-:W-:-:S04]  /*1950*/  SEL R9, R6, UR4, P0 ;  /* 0x0000000406097c07 */ /* 0x000fc80008000000 */
[-C--:B0-----:R-:W-:Y:S02]  /*1960*/  IABS R6, R9.reuse ;  /* 0x0000000900067213 */ /* 0x081fe40000000000 */
[----:B------:R-:W-:Y:S02]  /*1970*/  IADD3 R0, R2, -0x1, R9 ;  /* 0xffffffff02007810 */ /* 0x000fe40007ffe009 */
[----:B------:R-:W0:Y:S01]  /*1980*/  I2F.RP R3, R6 ;  /* 0x0000000600037306 */ /* 0x000e220000209400 */
[-C--:B------:R-:W-:Y:S02]  /*1990*/  IABS R11, R9.reuse ;  /* 0x00000009000b7213 */ /* 0x080fe40000000000 */
[----:B------:R-:W-:Y:S02]  /*19a0*/  IABS R8, R0 ;  /* 0x0000000000087213 */ /* 0x000fe40000000000 */
[----:B------:R-:W-:-:S04]  /*19b0*/  LOP3.LUT R0, R0, R9, RZ, 0x3c, !PT ;  /* 0x0000000900007212 */ /* 0x000fc800078e3cff */
[----:B------:R-:W-:Y:S01]  /*19c0*/  ISETP.GE.AND P2, PT, R0, RZ, PT ;  /* 0x000000ff0000720c */ /* 0x000fe20003f46270 */
[----:B0-----:R-:W0:Y:S02]  /*19d0*/  MUFU.RCP R3, R3 ;  /* 0x0000000300037308 */ /* 0x001e240000001000 */
[----:B0-----:R-:W-:Y:S02]  /*19e0*/  VIADD R4, R3, 0xffffffe ;  /* 0x0ffffffe03047836 */ /* 0x001fe40000000000 */
[----:B------:R-:W-:-:S04]  /*19f0*/  IMAD.MOV R3, RZ, RZ, -R11 ;  /* 0x000000ffff037224 */ /* 0x000fc800078e0a0b */
[----:B------:R0:W1:Y:S02]  /*1a00*/  F2I.FTZ.U32.TRUNC.NTZ R5, R4 ;  /* 0x0000000400057305 */ /* 0x000064000021f000 */
[----:B0-----:R-:W-:Y:S01]  /*1a10*/  MOV R4, RZ ;  /* 0x000000ff00047202 */ /* 0x001fe20000000f00 */
[----:B-1----:R-:W-:-:S04]  /*1a20*/  IMAD.MOV R7, RZ, RZ, -R5 ;  /* 0x000000ffff077224 */ /* 0x002fc800078e0a05 */
[----:B------:R-:W-:-:S04]  /*1a30*/  IMAD R7, R7, R6, RZ ;  /* 0x0000000607077224 */ /* 0x000fc800078e02ff */
[----:B------:R-:W-:-:S06]  /*1a40*/  IMAD.HI.U32 R5, R5, R7, R4 ;  /* 0x0000000705057227 */ /* 0x000fcc00078e0004 */
[----:B------:R-:W-:-:S04]  /*1a50*/  IMAD.HI.U32 R5, R5, R8, RZ ;  /* 0x0000000805057227 */ /* 0x000fc800078e00ff */
        /* <DEDUP_REMOVED lines=10> */
.L_x_364:
[----:B------:R-:W-:Y:S05]  /*1b00*/  BSYNC B0 ;  /* 0x0000000000007941 */ /* 0x000fea0003800000 */
.L_x_363:
[----:B------:R-:W-:Y:S01]  /*1b10*/  IMAD R0, R12, R3, RZ ;  /* 0x000000030c007224 */ /* 0x000fe200078e02ff */
[----:B------:R-:W-:-:S04]  /*1b20*/  PLOP3.LUT P2, PT, PT, PT, PT, 0x80, 0x0 ;  /* 0x000000000000781c */ /* 0x000fc80003f4f070 */
[C---:B------:R-:W-:Y:S01]  /*1b30*/  VIADDMNMX R3, R0.reuse, R3, R2, PT ;  /* 0x0000000300037246 */ /* 0x040fe20003800102 */
[----:B------:R-:W-:-:S04]  /*1b40*/  IMAD R0, R0, 0x80, -R10 ;  /* 0x0000008000007824 */ /* 0x000fc800078e0a0a */
[----:B0-----:R-:W-:Y:S01]  /*1b50*/  IMAD R4, R3, 0x80, -R10 ;  /* 0x0000008003047824 */ /* 0x001fe200078e0a0a */
[----:B------:R-:W-:-:S04]  /*1b60*/  VIMNMX R0, RZ, R0, !PT ;  /* 0x00000000ff007248 */ /* 0x000fc80007fe0100 */
[----:B------:R-:W-:Y:S02]  /*1b70*/  VIMNMX R3, R4, R41, PT ;  /* 0x0000002904037248 */ /* 0x000fe40003fe0100 */
[----:B------:R-:W-:Y:S02]  /*1b80*/  SHF.R.U32.HI R40, RZ, 0x7, R0 ;  /* 0x00000007ff287819 */ /* 0x000fe40000011600 */
[----:B------:R-:W-:-:S03]  /*1b90*/  ISETP.GT.AND P0, PT, R3, R0, PT ;  /* 0x000000000300720c */ /* 0x000fc60003f04270 */
[----:B------:R-:W-:-:S10]  /*1ba0*/  IMAD.MOV.U32 R27, RZ, RZ, R40 ;  /* 0x000000ffff1b7224 */ /* 0x000fd400078e0028 */
[----:B------:R-:W-:-:S05]  /*1bb0*/  @P0 VIADD R3, R3, 0x7f ;  /* 0x0000007f03030836 */ /* 0x000fca0000000000 */
[----:B------:R-:W-:-:S04]  /*1bc0*/  @P0 SHF.R.S32.HI R0, RZ, 0x1f, R3 ;  /* 0x0000001fff000819 */ /* 0x000fc80000011403 */
[----:B------:R-:W-:-:S04]  /*1bd0*/  @P0 LEA.HI R0, R0, R3, RZ, 0x7 ;  /* 0x0000000300000211 */ /* 0x000fc800078f38ff */
[----:B------:R-:W-:-:S04]  /*1be0*/  @P0 SHF.R.S32.HI R27, RZ, 0x7, R0 ;  /* 0x00000007ff1b0819 */ /* 0x000fc80000011400 */
[----:B------:R-:W-:-:S13]  /*1bf0*/  ISETP.GT.AND P0, PT, R27, R40, PT ;  /* 0x000000281b00720c */ /* 0x000fda0003f04270 */
[----:B------:R-:W-:Y:S05]  /*1c00*/  @!P0 BRA `(.L_x_365) ;  /* 0x00000050001c8947 */ /* 0x000fea0003800000 */
[----:B------:R-:W-:Y:S01]  /*1c10*/  IADD3 R0, R18, 0x13800, RZ ;  /* 0x0001380012007810 */ /* 0x000fe20007ffe0ff */
[----:B------:R-:W-:Y:S03]  /*1c20*/  BSSY B6, `(.L_x_366) ;  /* 0x0000013000067945 */ /* 0x000fe60003800000 */
        /* <DEDUP_REMOVED lines=17> */
[----:B0----5:R-:W-:Y:S05]  /*1d40*/  CALL.ABS.NOINC R14 ;  /* 0x000000000e007343 */ /* 0x021fea0003c00000 */
.L_x_367:
[----:B------:R-:W-:Y:S05]  /*1d50*/  BSYNC B6 ;  /* 0x0000000000067941 */ /* 0x000fea0003800000 */
.L_x_366:
        /* <DEDUP_REMOVED lines=20> */
.L_x_369:
[----:B------:R-:W-:Y:S05]  /*1ea0*/  BSYNC B6 ;  /* 0x0000000000067941 */ /* 0x000fea0003800000 */
.L_x_368:
[----:B------:R-:W2:Y:S01]  /*1eb0*/  LDL R11, [R1+0x8] ;  /* 0x00000800010b7983 */ /* 0x000ea20000100800 */
[----:B------:R-:W-:Y:S01]  /*1ec0*/  ULDC.64 UR4, c[0x0][0x9f8] ;  /* 0x00027e0000047ab9 */ /* 0x000fe20000000a00 */
[----:B------:R-:W-:Y:S01]  /*1ed0*/  MOV R68, R30 ;  /* 0x0000001e00447202 */ /* 0x000fe20000000f00 */
[----:B------:R-:W0:Y:S01]  /*1ee0*/  LDC.64 R60, c[0x0][0x3f8] ;  /* 0x0000fe00ff3c7b82 */ /* 0x000e220000000a00 */
[----:B------:R-:W3:Y:S01]  /*1ef0*/  LDL R8, [R1+0x98] ;  /* 0x0000980001087983 */ /* 0x000ee20000100800 */
[----:B------:R-:W-:-:S03]  /*1f00*/  ISETP.NE.U32.AND P0, PT, RZ, UR4, PT ;  /* 0x00000004ff007c0c */ /* 0x000fc6000bf05070 */
[----:B------:R-:W4:Y:S01]  /*1f10*/  LDL R10, [R1+0x20] ;  /* 0x00002000010a7983 */ /* 0x000f220000100800 */
[----:B------:R-:W-:Y:S02]  /*1f20*/  ISETP.NE.AND.EX P0, PT, RZ, UR5, PT, P0 ;  /* 0x00000005ff007c0c */ /* 0x000fe4000bf05300 */
[----:B------:R-:W1:Y:S08]  /*1f30*/  LDC R55, c[0x0][0x3f4] ;  /* 0x0000fd00ff377b82 */ /* 0x000e700000000800 */
[----:B------:R-:W1:Y:S03]  /*1f40*/  LDC.64 R58, c[0x0][0x408] ;  /* 0x00010200ff3a7b82 */ /* 0x000e660000000a00 */
[----:B------:R-:W-:Y:S01]  /*1f50*/  @P0 IADD3 R4, P1, R32, UR4, RZ ;  /* 0x0000000420040c10 */ /* 0x000fe2000ff3e0ff */
[----:B------:R-:W-:Y:S01]  /*1f60*/  VIADD R67, R16, 0x20 ;  /* 0x0000002010437836 */ /* 0x000fe20000000000 */
[----:B------:R-:W-:-:S02]  /*1f70*/  ULDC UR4, c[0x0][0x2f4] ;  /* 0x0000bd0000047ab9 */ /* 0x000fc40000000800 */
[----:B------:R-:W-:-:S05]  /*1f80*/  @P0 IADD3.X R5, R31, UR5, RZ, P1, !PT ;  /* 0x000000051f050c10 */ /* 0x000fca0008ffe4ff */
[----:B------:R0:W4:Y:S01]  /*1f90*/  @P0 LDG.E R68, desc[UR40][R4.64] ;  /* 0x0000002804440981 */ /* 0x000122000c1e1900 */
[----:B------:R-:W-:-:S04]  /*1fa0*/  ISETP.GE.AND P1, PT, R67, UR4, PT ;  /* 0x0000000443007c0c */ /* 0x000fc8000bf26270 */
[----:B------:R-:W-:Y:S02]  /*1fb0*/  SEL R3, RZ, 0xffffffff, P1 ;  /* 0xffffffffff037807 */ /* 0x000fe40000800000 */
[----:B------:R-:W-:-:S03]  /*1fc0*/  ISETP.GE.AND P0, PT, R16, UR4, PT ;  /* 0x0000000410007c0c */ /* 0x000fc6000bf06270 */
[----:B0-----:R-:W-:Y:S01]  /*1fd0*/  IMAD.SHL.U32 R5, R3, 0x2, RZ ;  /* 0x0000000203057824 */ /* 0x001fe200078e00ff */
[----:B------:R-:W-:Y:S02]  /*1fe0*/  SHF.R.S32.HI R3, RZ, 0x1f, R155 ;  /* 0x0000001fff037819 */ /* 0x000fe4000001149b */
[----:B------:R-:W-:Y:S02]  /*1ff0*/  SEL R0, RZ, 0x1, P0 ;  /* 0x00000001ff007807 */ /* 0x000fe40000000000 */
[----:B------:R-:W-:Y:S01]  /*2000*/  SHF.R.S32.HI R153, RZ, 0x1f, R152 ;  /* 0x0000001fff997819 */ /* 0x000fe20000011498 */
[----:B------:R-:W-:Y:S01]  /*2010*/  IMAD R4, R3, R60, RZ ;  /* 0x0000003c03047224 */ /* 0x000fe200078e02ff */
[----:B------:R-:W-:Y:S02]  /*2020*/  SHF.R.S32.HI R17, RZ, 0x1f, R16 ;  /* 0x0000001fff117819 */ /* 0x000fe40000011410 */
[-C--:B-1----:R-:W-:Y:S02]  /*2030*/  ISETP.GE.AND P2, PT, R67, R55.reuse, PT ;  /* 0x000000374300720c */ /* 0x082fe40003f46270 */
[----:B------:R-:W-:-:S02]  /*2040*/  ISETP.GE.AND P0, PT, R16, R55, PT ;  /* 0x000000371000720c */ /* 0x000fc40003f06270 */
[----:B------:R-:W-:Y:S01]  /*2050*/  LOP3.LUT R0, R5, 0x2, R0, 0xe2, !PT ;  /* 0x0000000205007812 */ /* 0x000fe200078ee200 */
[----:B------:R-:W-:Y:S01]  /*2060*/  IMAD R5, R155, R61, R4 ;  /* 0x0000003d9b057224 */ /* 0x000fe200078e0204 */
[----:B------:R-:W-:Y:S01]  /*2070*/  SEL R4, R55, RZ, P2 ;  /* 0x000000ff37047207 */ /* 0x000fe20001000000 */
[----:B------:R-:W-:Y:S01]  /*2080*/  IMAD R6, R3, R58, RZ ;  /* 0x0000003a03067224 */ /* 0x000fe200078e02ff */
[----:B------:R-:W-:Y:S01]  /*2090*/  SEL R3, R55, RZ, P0 ;  /* 0x000000ff37037207 */ /* 0x000fe20000000000 */
[----:B------:R-:W-:-:S04]  /*20a0*/  IMAD.WIDE.U32 R46, R155, R60, R152 ;  /* 0x0000003c9b2e7225 */ /* 0x000fc800078e0098 */
[----:B------:R-:W-:-:S04]  /*20b0*/  IMAD.WIDE.U32 R44, R155, R60, R16 ;  /* 0x0000003c9b2c7225 */ /* 0x000fc800078e0010 */
[----:B------:R-:W-:Y:S02]  /*20c0*/  IMAD.IADD R47, R47, 0x1, R5 ;  /* 0x000000012f2f7824 */ /* 0x000fe400078e0205 */
[----:B------:R-:W-:Y:S02]  /*20d0*/  IMAD.IADD R45, R5, 0x1, R45 ;  /* 0x00000001052d7824 */ /* 0x000fe400078e022d */
[----:B------:R-:W-:Y:S02]  /*20e0*/  IMAD.IADD R5, R67, 0x1, R4 ;  /* 0x0000000143057824 */ /* 0x000fe400078e0204 */
[----:B------:R-:W-:Y:S02]  /*20f0*/  IMAD.IADD R3, R16, 0x1, R3 ;  /* 0x0000000110037824 */ /* 0x000fe400078e0203 */
[----:B------:R-:W-:Y:S01]  /*2100*/  IMAD R9, R155, R59, R6 ;  /* 0x0000003b9b097224 */ /* 0x000fe200078e0206 */
[----:B------:R-:W-:Y:S02]  /*2110*/  SHF.R.S32.HI R6, RZ, 0x1f, R5 ;  /* 0x0000001fff067819 */ /* 0x000fe40000011405 */
[----:B------:R-:W-:-:S02]  /*2120*/  SHF.R.S32.HI R4, RZ, 0x1f, R3 ;  /* 0x0000001fff047819 */ /* 0x000fc40000011403 */
[----:B------:R-:W-:Y:S02]  /*2130*/  LEA.HI R64, R6, R5, RZ, 0x4 ;  /* 0x0000000506407211 */ /* 0x000fe400078f20ff */
[----:B------:R-:W-:Y:S02]  /*2140*/  LEA.HI R65, R4, R3, RZ, 0x4 ;  /* 0x0000000304417211 */ /* 0x000fe400078f20ff */
[----:B------:R-:W-:Y:S02]  /*2150*/  LEA.HI R5, R6, R5, RZ, 0x5 ;  /* 0x0000000506057211 */ /* 0x000fe400078f28ff */
[----:B------:R-:W-:-:S03]  /*2160*/  LEA.HI R3, R4, R3, RZ, 0x5 ;  /* 0x0000000304037211 */ /* 0x000fc600078f28ff */
[----:B------:R-:W-:Y:S01]  /*2170*/  IMAD.SHL.U32 R6, R5, 0x80, RZ ;  /* 0x0000008005067824 */ /* 0x000fe200078e00ff */
[----:B------:R-:W-:-:S04]  /*2180*/  SHF.L.U32 R4, R3, 0x7, RZ ;  /* 0x0000000703047819 */ /* 0x000fc800000006ff */
[----:B------:R-:W-:Y:S02]  /*2190*/  LOP3.LUT R4, R4, 0xfffff000, RZ, 0xc0, !PT ;  /* 0xfffff00004047812 */ /* 0x000fe400078ec0ff */
[----:B------:R-:W-:Y:S01]  /*21a0*/  LOP3.LUT R6, R6, 0xfffff000, RZ, 0xc0, !PT ;  /* 0xfffff00006067812 */ /* 0x000fe200078ec0ff */
[----:B------:R-:W0:Y:S01]  /*21b0*/  S2R R30, SR_TID.X ;  /* 0x00000000001e7919 */ /* 0x000e220000002100 */
[----:B------:R-:W-:Y:S02]  /*21c0*/  ISETP.GE.AND P1, PT, R23, UR4, PT ;  /* 0x0000000417007c0c */ /* 0x000fe4000bf26270 */
[----:B------:R-:W-:-:S04]  /*21d0*/  LOP3.LUT R28, R28, 0xfffffffe, RZ, 0xc0, !PT ;  /* 0xfffffffe1c1c7812 */ /* 0x000fc800078ec0ff */
[----:B------:R-:W-:-:S04]  /*21e0*/  @P2 LOP3.LUT R28, R28, 0x1, RZ, 0xfc, !PT ;  /* 0x000000011c1c2812 */ /* 0x000fc800078efcff */
[----:B------:R-:W-:-:S04]  /*21f0*/  LOP3.LUT R28, R28, 0xfffffffd, RZ, 0xc0, !PT ;  /* 0xfffffffd1c1c7812 */ /* 0x000fc800078ec0ff */
[----:B------:R-:W-:-:S05]  /*2200*/  @P1 LOP3.LUT R28, R28, 0x2, RZ, 0xfc, !PT ;  /* 0x000000021c1c1812 */ /* 0x000fca00078efcff */
[----:B------:R1:W-:Y:S01]  /*2210*/  STL [R1+0x28], R28 ;  /* 0x0000281c01007387 */ /* 0x0003e20000100800 */
[----:B-----5:R-:W-:Y:S01]  /*2220*/  SHF.R.S32.HI R7, RZ, 0x1f, R26 ;  /* 0x0000001fff077819 */ /* 0x020fe2000001141a */
[----:B------:R-:W-:-:S04]  /*2230*/  IMAD.WIDE.U32 R42, R155, R58, R152 ;  /* 0x0000003a9b2a7225 */ /* 0x000fc800078e0098 */
[----:B------:R-:W-:-:S04]  /*2240*/  IMAD.WIDE.U32 R20, R155, R58, R16 ;  /* 0x0000003a9b147225 */ /* 0x000fc800078e0010 */
[----:B------:R-:W-:Y:S02]  /*2250*/  IMAD.IADD R43, R43, 0x1, R9 ;  /* 0x000000012b2b7824 */ /* 0x000fe400078e0209 */
[----:B------:R-:W-:Y:S02]  /*2260*/  IMAD.IADD R21, R9, 0x1, R21 ;  /* 0x0000000109157824 */ /* 0x000fe400078e0215 */
[----:B------:R-:W-:-:S04]  /*2270*/  IMAD.WIDE.U32 R46, R26, R60, R46 ;  /* 0x0000003c1a2e7225 */ /* 0x000fc800078e002e */
[----:B------:R-:W-:Y:S01]  /*2280*/  IMAD.WIDE.U32 R42, R26, R58, R42 ;  /* 0x0000003a1a2a7225 */ /* 0x000fe200078e002a */
[----:B------:R-:W-:-:S03]  /*2290*/  LOP3.LUT R54, R0, 0x1, RZ, 0xc0, !PT ;  /* 0x0000000100367812 */ /* 0x000fc600078ec0ff */
[----:B------:R-:W-:Y:S01]  /*22a0*/  IMAD.WIDE.U32 R44, R26, R60, R44 ;  /* 0x0000003c1a2c7225 */ /* 0x000fe200078e002c */
[----:B------:R-:W-:-:S03]  /*22b0*/  LOP3.LUT R53, R0, 0x2, RZ, 0xc0, !PT ;  /* 0x0000000200357812 */ /* 0x000fc600078ec0ff */
[----:B------:R-:W-:Y:S01]  /*22c0*/  IMAD.WIDE.U32 R20, R26, R58, R20 ;  /* 0x0000003a1a147225 */ /* 0x000fe200078e0014 */
[----:B------:R-:W-:-:S03]  /*22d0*/  LOP3.LUT R48, R65, 0xfffffff0, RZ, 0xc0, !PT ;  /* 0xfffffff041307812 */ /* 0x000fc600078ec0ff */
[----:B------:R-:W-:Y:S02]  /*22e0*/  IMAD.IADD R66, R66, 0x1, R29 ;  /* 0x0000000142427824 */ /* 0x000fe400078e021d */
[----:B------:R-:W-:Y:S01]  /*22f0*/  IMAD.SHL.U32 R55, R55, 0x2, RZ ;  /* 0x0000000237377824 */ /* 0x000fe200078e00ff */
[C---:B--2---:R-:W-:Y:S02]  /*2300*/  LOP3.LUT R3, R11.reuse, 0x10, R65, 0xf8, !PT ;  /* 0x000000100b037812 */ /* 0x044fe400078ef841 */
[----:B------:R-:W-:Y:S02]  /*2310*/  LOP3.LUT R5, R11, 0x10, R64, 0xf8, !PT ;  /* 0x000000100b057812 */ /* 0x000fe400078ef840 */
[-C--:B---3--:R-:W-:Y:S02]  /*2320*/  LOP3.LUT R3, R3, R8.reuse, RZ, 0x3c, !PT ;  /* 0x0000000803037212 */ /* 0x088fe400078e3cff */
[----:B------:R-:W-:Y:S02]  /*2330*/  LOP3.LUT R5, R5, R8, RZ, 0x3c, !PT ;  /* 0x0000000805057212 */ /* 0x000fe400078e3cff */
[----:B----4-:R-:W-:-:S02]  /*2340*/  IADD3 R63, R3, R4, R10 ;  /* 0x00000004033f7210 */ /* 0x010fc40007ffe00a */
[----:B------:R-:W-:Y:S02]  /*2350*/  IADD3 R62, R5, R6, R10 ;  /* 0x00000006053e7210 */ /* 0x000fe40007ffe00a */
[----:B------:R-:W2:Y:S01]  /*2360*/  S2R R10, SR_TID.X ;  /* 0x00000000000a7919 */ /* 0x000ea20000002100 */
[C---:B------:R-:W-:Y:S02]  /*2370*/  IMAD R8, R7.reuse, R60, RZ ;  /* 0x0000003c07087224 */ /* 0x040fe400078e02ff */
[----:B------:R-:W-:Y:S02]  /*2380*/  IMAD R7, R7, R58, RZ ;  /* 0x0000003a07077224 */ /* 0x000fe400078e02ff */
[C---:B------:R-:W-:Y:S02]  /*2390*/  IMAD R51, R26.reuse, R61, R8 ;  /* 0x0000003d1a337224 */ /* 0x040fe400078e0208 */
[----:B------:R-:W-:Y:S01]  /*23a0*/  IMAD R7, R26, R59, R7 ;  /* 0x0000003b1a077224 */ /* 0x000fe200078e0207 */
[----:B------:R-:W-:Y:S01]  /*23b0*/  SHF.L.U64.HI R61, R60, 0x7, R61 ;  /* 0x000000073c3d7819 */ /* 0x000fe2000001023d */
[----:B------:R-:W-:Y:S01]  /*23c0*/  IMAD.IADD R52, R47, 0x1, R51 ;  /* 0x000000012f347824 */ /* 0x000fe200078e0233 */
[----:B------:R-:W-:Y:S01]  /*23d0*/  SHF.L.U64.HI R59, R58, 0x7, R59 ;  /* 0x000000073a3b7819 */ /* 0x000fe2000001023b */
[----:B------:R-:W-:Y:S01]  /*23e0*/  IMAD.SHL.U32 R60, R60, 0x80, RZ ;  /* 0x000000803c3c7824 */ /* 0x000fe200078e00ff */
[----:B------:R-:W-:Y:S01]  /*23f0*/  IADD3 R50, R43, R7, RZ ;  /* 0x000000072b327210 */ /* 0x000fe20007ffe0ff */
[----:B------:R-:W-:Y:S01]  /*2400*/  IMAD.SHL.U32 R58, R58, 0x80, RZ ;  /* 0x000000803a3a7824 */ /* 0x000fe200078e00ff */
[----:B------:R-:W-:Y:S01]  /*2410*/  LOP3.LUT R3, R64, 0xfffffff0, RZ, 0xc0, !PT ;  /* 0xfffffff040037812 */ /* 0x000fe200078ec0ff */
[----:B--2---:R-:W-:-:S05]  /*2420*/  VIADD R31, R10, 0xffffff80 ;  /* 0xffffff800a1f7836 */ /* 0x004fca0000000000 */
[----:B------:R-:W-:-:S04]  /*2430*/  LEA.HI R11, R31, R31, RZ, 0x1 ;  /* 0x0000001f1f0b7211 */ /* 0x000fc800078f08ff */
[----:B------:R-:W-:Y:S02]  /*2440*/  LOP3.LUT R11, R11, 0xfffffffe, RZ, 0xc0, !PT ;  /* 0xfffffffe0b0b7812 */ /* 0x000fe400078ec0ff */
[----:B0-----:R-:W-:-:S03]  /*2450*/  SHF.R.U32.HI R10, RZ, 0x7, R30 ;  /* 0x00000007ff0a7819 */ /* 0x001fc6000001161e */
[----:B------:R-:W-:Y:S01]  /*2460*/  IMAD.IADD R11, R31, 0x1, -R11 ;  /* 0x000000011f0b7824 */ /* 0x000fe200078e0a0b */
[----:B------:R-:W-:Y:S01]  /*2470*/  SHF.R.S32.HI R0, RZ, 0x1f, R68 ;  /* 0x0000001fff007819 */ /* 0x000fe20000011444 */
[----:B------:R-:W-:Y:S02]  /*2480*/  VIADD R56, R10, 0x8 ;  /* 0x000000080a387836 */ /* 0x000fe40000000000 */
[----:B------:R-:W-:Y:S02]  /*2490*/  IMAD R57, R11, 0xc0, R155 ;  /* 0x000000c00b397824 */ /* 0x000fe400078e029b */
[----:B------:R-:W-:Y:S02]  /*24a0*/  IMAD.IADD R51, R51, 0x1, R45 ;  /* 0x0000000133337824 */ /* 0x000fe400078e022d */
[----:B-1----:R-:W-:-:S07]  /*24b0*/  IMAD.IADD R49, R7, 0x1, R21 ;  /* 0x0000000107317824 */ /* 0x002fce00078e0215 */
.L_x_412:
[----:B------:R-:W2:Y:S01]  /*24c0*/  LDL R13, [R1+0x30] ;  /* 0x00003000010d7983 */ /* 0x000ea20000100800 */
[----:B------:R-:W0:Y:S01]  /*24d0*/  LDC R74, c[0x0][0x430] ;  /* 0x00010c00ff4a7b82 */ /* 0x000e220000000800 */
[----:B------:R-:W-:Y:S02]  /*24e0*/  VIADD R27, R27, 0xffffffff ;  /* 0xffffffff1b1b7836 */ /* 0x000fe40000000000 */
[----:B------:R-:W-:Y:S02]  /*24f0*/  IMAD.MOV.U32 R75, RZ, RZ, RZ ;  /* 0x000000ffff4b7224 */ /* 0x000fe400078e00ff */
[----:B-1----:R-:W-:-:S03]  /*2500*/  IMAD R4, R27, 0x80, R57 ;  /* 0x000000801b047824 */ /* 0x002fc600078e0239 */
[----:B------:R-:W1:Y:S01]  /*2510*/  LDC R77, c[0x0][0x3f4] ;  /* 0x0000fd00ff4d7b82 */ /* 0x000e620000000800 */
[----:B------:R-:W-:Y:S01]  /*2520*/  IMAD.IADD R12, R66, 0x1, R4 ;  /* 0x00000001420c7824 */ /* 0x000fe200078e0204 */
[----:B------:R-:W-:-:S03]  /*2530*/  ISETP.GE.AND P1, PT, R4, R41, PT ;  /* 0x000000290400720c */ /* 0x000fc60003f26270 */
[----:B------:R-:W-:Y:S01]  /*2540*/  IMAD.MOV.U32 R8, RZ, RZ, R12 ;  /* 0x000000ffff087224 */ /* 0x000fe200078e000c */
[----:B------:R-:W-:Y:S02]  /*2550*/  ISETP.GT.OR P1, PT, R57, 0x7f, P1 ;  /* 0x0000007f3900780c */ /* 0x000fe40000f24670 */
[----:B0-----:R-:W-:-:S11]  /*2560*/  ISETP.NE.AND P2, PT, R74, 0x1, PT ;  /* 0x000000014a00780c */ /* 0x001fd60003f45270 */
[----:B------:R-:W0:Y:S08]  /*2570*/  @!P1 LDC.64 R6, c[0x0][0x428] ;  /* 0x00010a00ff069b82 */ /* 0x000e300000000a00 */
[----:B---3--:R-:W3:Y:S08]  /*2580*/  @!P1 LDC.64 R4, c[0x0][0x418] ;  /* 0x00010600ff049b82 */ /* 0x008ef00000000a00 */
[----:B------:R-:W4:Y:S08]  /*2590*/  @P2 LDC R9, c[0x0][0x434] ;  /* 0x00010d00ff092b82 */ /* 0x000f300000000800 */
[----:B------:R-:W1:Y:S01]  /*25a0*/  @P2 LDC R10, c[0x0][0x438] ;  /* 0x00010e00ff0a2b82 */ /* 0x000e620000000800 */
[----:B----4-:R-:W-:-:S05]  /*25b0*/  @P2 IMAD.HI.U32 R9, R12, R9, RZ ;  /* 0x000000090c092227 */ /* 0x010fca00078e00ff */
[----:B-1----:R-:W-:Y:S01]  /*25c0*/  @P2 SHF.R.U32.HI R8, RZ, R10, R9 ;  /* 0x0000000aff082219 */ /* 0x002fe20000011609 */
[----:B0-----:R-:W-:-:S03]  /*25d0*/  @!P1 IMAD R10, R0, R6, RZ ;  /* 0x00000006000a9224 */ /* 0x001fc600078e02ff */
[----:B------:R-:W-:Y:S01]  /*25e0*/  @!P1 SHF.R.S32.HI R9, RZ, 0x1f, R8 ;  /* 0x0000001fff099819 */ /* 0x000fe20000011408 */
[C---:B------:R-:W-:Y:S02]  /*25f0*/  @!P1 IMAD R11, R68.reuse, R7, R10 ;  /* 0x00000007440b9224 */ /* 0x040fe400078e020a */
[----:B------:R-:W-:-:S04]  /*2600*/  @!P1 IMAD.WIDE.U32 R6, R68, R6, R8 ;  /* 0x0000000644069225 */ /* 0x000fc800078e0008 */
[----:B------:R-:W-:Y:S01]  /*2610*/  @!P1 IMAD.IADD R7, R7, 0x1, R11 ;  /* 0x0000000107079824 */ /* 0x000fe200078e020b */
[----:B---3--:R-:W-:-:S04]  /*2620*/  @!P1 LEA R4, P2, R6, R4, 0x2 ;  /* 0x0000000406049211 */ /* 0x008fc800078410ff */
[----:B------:R-:W-:Y:S02]  /*2630*/  @!P1 LEA.HI.X R5, R6, R5, R7, 0x2, P2 ;  /* 0x0000000506059211 */ /* 0x000fe400010f1407 */
[----:B------:R-:W-:Y:S01]  /*2640*/  ISETP.GE.AND P2, PT, R77, 0x1, PT ;  /* 0x000000014d00780c */ /* 0x000fe20003f46270 */
[----:B------:R-:W-:Y:S01]  /*2650*/  IMAD.MOV R7, RZ, RZ, -R8 ;  /* 0x000000ffff077224 */ /* 0x000fe200078e0a08 */
[----:B------:R-:W-:Y:S05]  /*2660*/  YIELD ;  /* 0x0000000000007946 */ /* 0x000fea0003800000 */
[----:B------:R-:W-:Y:S01]  /*2670*/  BSSY B0, `(.L_x_370) ;  /* 0x0000411000007945 */ /* 0x000fe20003800000 */
[----:B------:R0:W5:Y:S01]  /*2680*/  @!P1 LDG.E R75, desc[UR40][R4.64] ;  /* 0x00000028044b9981 */ /* 0x000162000c1e1900 */
[----:B------:R-:W-:Y:S01]  /*2690*/  IMAD R74, R74, R7, R12 ;  /* 0x000000074a4a7224 */ /* 0x000fe200078e020c */
[----:B------:R-:W-:Y:S01]  /*26a0*/  ISETP.GT.AND P1, PT, R27, R40, PT ;  /* 0x000000281b00720c */ /* 0x000fe20003f24270 */
[----:B--2---:R-:W-:-:S04]  /*26b0*/  IMAD R69, R19, 0x3000, R13 ;  /* 0x0000300013457824 */ /* 0x004fc800078e020d */
[----:B------:R-:W-:Y:S01]  /*26c0*/  IMAD.IADD R69, R18, 0x1, R69 ;  /* 0x0000000112457824 */ /* 0x000fe200078e0245 */
[----:B0-----:R-:W-:Y:S07]  /*26d0*/  @!P2 BRA `(.L_x_371) ;  /* 0x0000003c0050a947 */ /* 0x001fee0003800000 */
[----:B------:R-:W-:Y:S01]  /*26e0*/  SHF.R.S32.HI R73, RZ, 0x1f, R74 ;  /* 0x0000001fff497819 */ /* 0x000fe2000001144a */
[----:B------:R-:W-:Y:S01]  /*26f0*/  ULDC.64 UR4, c[0x0][0x300] ;  /* 0x0000c00000047ab9 */ /* 0x000fe20000000a00 */
[----:B-----5:R-:W-:Y:S01]  /*2700*/  SHF.R.S32.HI R72, RZ, 0x1f, R75 ;  /* 0x0000001fff487819 */ /* 0x020fe2000001144b */
[----:B------:R-:W-:Y:S01]  /*2710*/  IMAD.WIDE.U32 R4, R74, UR4, RZ ;  /* 0x000000044a047c25 */ /* 0x000fe2000f8e00ff */
[----:B------:R-:W-:-:S03]  /*2720*/  ULDC.64 UR6, c[0x0][0x2e8] ;  /* 0x0000ba0000067ab9 */ /* 0x000fc60000000a00 */
[----:B------:R-:W-:Y:S02]  /*2730*/  IMAD R7, R73, UR4, RZ ;  /* 0x0000000449077c24 */ /* 0x000fe4000f8e02ff */
[----:B------:R-:W-:Y:S02]  /*2740*/  IMAD R8, R59, R27, RZ ;  /* 0x0000001b3b087224 */ /* 0x000fe400078e02ff */
[----:B------:R-:W-:Y:S01]  /*2750*/  IMAD R7, R74, UR5, R7 ;  /* 0x000000054a077c24 */ /* 0x000fe2000f8e0207 */
[----:B------:R-:W-:Y:S01]  /*2760*/  ULDC.64 UR4, c[0x0][0x310] ;  /* 0x0000c40000047ab9 */ /* 0x000fe20000000a00 */
[----:B------:R-:W-:Y:S02]  /*2770*/  IMAD R71, R27, -0x80, R41 ;  /* 0xffffff801b477824 */ /* 0x000fe400078e0229 */
[----:B------:R-:W-:Y:S01]  /*2780*/  IMAD R6, R72, UR4, RZ ;  /* 0x0000000448067c24 */ /* 0x000fe2000f8e02ff */
[----:B------:R-:W-:Y:S01]  /*2790*/  IADD3 R5, R5, R7, RZ ;  /* 0x0000000705057210 */ /* 0x000fe20007ffe0ff */
[----:B------:R-:W-:Y:S01]  /*27a0*/  IMAD.WIDE.U32 R12, R60, R27, RZ ;  /* 0x0000001b3c0c7225 */ /* 0x000fe200078e00ff */
[----:B------:R-:W-:-:S03]  /*27b0*/  VIMNMX R71, R71, 0x80, PT ;  /* 0x0000008047477848 */ /* 0x000fc60003fe0100 */
[C---:B------:R-:W-:Y:S02]  /*27c0*/  IMAD R7, R75.reuse, UR5, R6 ;  /* 0x000000054b077c24 */ /* 0x040fe4000f8e0206 */
[----:B------:R-:W-:Y:S01]  /*27d0*/  IMAD.WIDE.U32 R4, R75, UR4, R4 ;  /* 0x000000044b047c25 */ /* 0x000fe2000f8e0004 */
[----:B------:R-:W-:-:S03]  /*27e0*/  ULDC.64 UR4, c[0x0][0x308] ;  /* 0x0000c20000047ab9 */ /* 0x000fc60000000a00 */
[----:B------:R-:W-:Y:S01]  /*27f0*/  IMAD.IADD R5, R5, 0x1, R7 ;  /* 0x0000000105057824 */ /* 0x000fe200078e0207 */
[----:B------:R-:W-:Y:S01]  /*2800*/  SHF.R.S32.HI R7, RZ, 0x1f, R27 ;  /* 0x0000001fff077819 */ /* 0x000fe2000001141b */
[----:B------:R-:W-:Y:S02]  /*2810*/  IMAD R6, R61, R27, RZ ;  /* 0x0000001b3d067224 */ /* 0x000fe400078e02ff */
[C---:B------:R-:W-:Y:S01]  /*2820*/  IMAD.WIDE.U32 R4, R22.reuse, UR4, R4 ;  /* 0x0000000416047c25 */ /* 0x040fe2000f8e0004 */
[----:B------:R-:W-:Y:S02]  /*2830*/  ULDC.U8 UR4, c[0x0][0x410] ;  /* 0x0001040000047ab9 */ /* 0x000fe40000000000 */
[----:B------:R-:W-:Y:S01]  /*2840*/  ISETP.NE.AND P2, PT, RZ, UR4, PT ;  /* 0x00000004ff007c0c */ /* 0x000fe2000bf45270 */
[----:B------:R-:W-:Y:S01]  /*2850*/  IMAD R78, R22, UR5, R5 ;  /* 0x00000005164e7c24 */ /* 0x000fe2000f8e0205 */
[----:B------:R-:W-:Y:S01]  /*2860*/  IADD3 R79, P3, R4, UR6, RZ ;  /* 0x00000006044f7c10 */ /* 0x000fe2000ff7e0ff */
[----:B------:R-:W-:-:S02]  /*2870*/  IMAD R9, R7, R60, R6 ;  /* 0x0000003c07097224 */ /* 0x000fc400078e0206 */
[----:B------:R-:W-:Y:S01]  /*2880*/  IMAD R7, R7, R58, R8 ;  /* 0x0000003a07077224 */ /* 0x000fe200078e0208 */
[----:B------:R-:W-:Y:S01]  /*2890*/  IADD3.X R78, R78, UR7, RZ, P3, !PT ;  /* 0x000000074e4e7c10 */ /* 0x000fe20009ffe4ff */
[----:B------:R-:W-:-:S04]  /*28a0*/  IMAD.WIDE.U32 R10, R58, R27, RZ ;  /* 0x0000001b3a0a7225 */ /* 0x000fc800078e00ff */
[----:B------:R-:W-:Y:S02]  /*28b0*/  IMAD.IADD R14, R13, 0x1, R9 ;  /* 0x000000010d0e7824 */ /* 0x000fe400078e0209 */
[----:B------:R-:W-:Y:S01]  /*28c0*/  IMAD.IADD R15, R11, 0x1, R7 ;  /* 0x000000010b0f7824 */ /* 0x000fe200078e0207 */
[----:B------:R-:W-:Y:S06]  /*28d0*/  @!P2 BRA `(.L_x_372) ;  /* 0x000000180050a947 */ /* 0x000fec0003800000 */
[----:B------:R-:W-:Y:S01]  /*28e0*/  ISETP.GE.AND P3, PT, R155, R71, PT ;  /* 0x000000479b00720c */ /* 0x000fe20003f66270 */
[----:B------:R-:W-:Y:S01]  /*28f0*/  BSSY B1, `(.L_x_373) ;  /* 0x000001f000017945 */ /* 0x000fe20003800000 */
[----:B------:R-:W-:Y:S02]  /*2900*/  CS2R R8, SRZ ;  /* 0x0000000000087805 */ /* 0x000fe4000001ff00 */
[----:B------:R-:W-:Y:S02]  /*2910*/  CS2R R32, SRZ ;  /* 0x0000000000207805 */ /* 0x000fe4000001ff00 */
[----:B------:R-:W-:Y:S02]  /*2920*/  CS2R R36, SRZ ;  /* 0x0000000000247805 */ /* 0x000fe4000001ff00 */
[----:B------:R-:W-:Y:S02]  /*2930*/  CS2R R28, SRZ ;  /* 0x00000000001c7805 */ /* 0x000fe4000001ff00 */
[----:B------:R-:W-:-:S02]  /*2940*/  CS2R R30, SRZ ;  /* 0x00000000001e7805 */ /* 0x000fc4000001ff00 */
[----:B------:R-:W-:Y:S01]  /*2950*/  CS2R R34, SRZ ;  /* 0x0000000000227805 */ /* 0x000fe2000001ff00 */
[----:B------:R-:W-:Y:S06]  /*2960*/  @P3 BRA `(.L_x_374) ;  /* 0x00000000005c3947 */ /* 0x000fec0003800000 */
[----:B------:R-:W2:Y:S01]  /*2970*/  LDL R39, [R1+0x18] ;  /* 0x0000180001277983 */ /* 0x000ea20000100800 */
[----:B------:R-:W-:-:S03]  /*2980*/  ULDC.64 UR4, c[0x0][0x3e8] ;  /* 0x0000fa0000047ab9 */ /* 0x000fc60000000a00 */
[----:B------:R-:W3:Y:S01]  /*2990*/  LDL R38, [R1+0x1c] ;  /* 0x00001c0001267983 */ /* 0x000ee20000100800 */
[----:B------:R-:W-:Y:S02]  /*29a0*/  IADD3 R12, P2, P4, R46, UR4, R12 ;  /* 0x000000042e0c7c10 */ /* 0x000fe4000fc5e00c */
[----:B------:R-:W-:Y:S02]  /*29b0*/  CS2R R36, SRZ ;  /* 0x0000000000247805 */ /* 0x000fe4000001ff00 */
[----:B------:R-:W-:Y:S02]  /*29c0*/  CS2R R34, SRZ ;  /* 0x0000000000227805 */ /* 0x000fe4000001ff00 */
[----:B------:R-:W-:Y:S01]  /*29d0*/  IADD3.X R13, R52, UR5, R14, P2, P4 ;  /* 0x00000005340d7c10 */ /* 0x000fe200097e840e */
[----:B------:R-:W-:Y:S02]  /*29e0*/  ULDC.64 UR4, c[0x0][0x400] ;  /* 0x0001000000047ab9 */ /* 0x000fe40000000a00 */
[----:B------:R-:W-:-:S04]  /*29f0*/  IADD3 R10, P2, P4, R42, UR4, R10 ;  /* 0x000000042a0a7c10 */ /* 0x000fc8000fc5e00a */
[----:B------:R-:W-:Y:S02]  /*2a00*/  IADD3.X R11, R50, UR5, R15, P2, P4 ;  /* 0x00000005320b7c10 */ /* 0x000fe400097e840f */
[----:B------:R-:W-:Y:S02]  /*2a10*/  ISETP.GE.AND P2, PT, R152, R77, PT ;  /* 0x0000004d9800720c */ /* 0x000fe40003f46270 */
[----:B------:R-:W-:Y:S02]  /*2a20*/  CS2R R32, SRZ ;  /* 0x0000000000207805 */ /* 0x000fe4000001ff00 */
[----:B------:R-:W-:-:S09]  /*2a30*/  CS2R R30, SRZ ;  /* 0x00000000001e7805 */ /* 0x000fd2000001ff00 */
[----:B------:R0:W5:Y:S04]  /*2a40*/  @!P2 LDG.E.64 R36, desc[UR40][R12.64] ;  /* 0x000000280c24a981 */ /* 0x000168000c1e1b00 */
[----:B------:R0:W5:Y:S01]  /*2a50*/  @!P2 LDG.E.64 R34, desc[UR40][R10.64] ;  /* 0x000000280a22a981 */ /* 0x000162000c1e1b00 */
[----:B------:R-:W-:Y:S02]  /*2a60*/  CS2R R8, SRZ ;  /* 0x0000000000087805 */ /* 0x000fe4000001ff00 */
[----:B------:R-:W-:Y:S02]  /*2a70*/  CS2R R28, SRZ ;  /* 0x00000000001c7805 */ /* 0x000fe4000001ff00 */
[----:B--2---:R-:W-:-:S13]  /*2a80*/  ISETP.GE.AND P2, PT, R39, R77, PT ;  /* 0x0000004d2700720c */ /* 0x004fda0003f46270 */
[----:B------:R0:W5:Y:S04]  /*2a90*/  @!P2 LDG.E.64 R32, desc[UR40][R12.64+0x10] ;  /* 0x000010280c20a981 */ /* 0x000168000c1e1b00 */
[----:B------:R0:W5:Y:S01]  /*2aa0*/  @!P2 LDG.E.64 R30, desc[UR40][R10.64+0x10] ;  /* 0x000010280a1ea981 */ /* 0x000162000c1e1b00 */
[----:B---3--:R-:W-:-:S13]  /*2ab0*/  ISETP.GE.AND P2, PT, R38, R77, PT ;  /* 0x0000004d2600720c */ /* 0x008fda0003f46270 */
[----:B------:R0:W5:Y:S04]  /*2ac0*/  @!P2 LDG.E.64 R8, desc[UR40][R12.64+0x20] ;  /* 0x000020280c08a981 */ /* 0x000168000c1e1b00 */
[----:B------:R0:W5:Y:S02]  /*2ad0*/  @!P2 LDG.E.64 R28, desc[UR40][R10.64+0x20] ;  /* 0x000020280a1ca981 */ /* 0x000164000c1e1b00 */
.L_x_374:
[----:B------:R-:W-:Y:S05]  /*2ae0*/  BSYNC B1 ;  /* 0x0000000000017941 */ /* 0x000fea0003800000 */
.L_x_373:
[----:B------:R-:W-:Y:S01]  /*2af0*/  ISETP.NE.AND P2, PT, R157, 0x3, PT ;  /* 0x000000039d00780c */ /* 0x000fe20003f45270 */
[----:B-----5:R-:W-:Y:S02]  /*2b00*/  IMAD.MOV.U32 R38, RZ, RZ, R8 ;  /* 0x000000ffff267224 */ /* 0x020fe400078e0008 */
[----:B------:R-:W-:Y:S02]  /*2b10*/  IMAD.MOV.U32 R81, RZ, RZ, R32 ;  /* 0x000000ffff517224 */ /* 0x000fe400078e0020 */
[----:B------:R-:W-:Y:S02]  /*2b20*/  IMAD.MOV.U32 R83, RZ, RZ, R36 ;  /* 0x000000ffff537224 */ /* 0x000fe400078e0024 */
[----:B------:R-:W-:Y:S02]  /*2b30*/  IMAD.MOV.U32 R80, RZ, RZ, R28 ;  /* 0x000000ffff507224 */ /* 0x000fe400078e001c */
[----:B------:R-:W-:Y:S02]  /*2b40*/  IMAD.MOV.U32 R82, RZ, RZ, R30 ;  /* 0x000000ffff527224 */ /* 0x000fe400078e001e */
[----:B------:R-:W-:-:S02]  /*2b50*/  IMAD.MOV.U32 R84, RZ, RZ, R34 ;  /* 0x000000ffff547224 */ /* 0x000fc400078e0022 */
[----:B------:R-:W-:Y:S05]  /*2b60*/  @!P2 BRA `(.L_x_375) ;  /* 0x000000000004a947 */ /* 0x000fea0003800000 */
[----:B------:R-:W-:Y:S01]  /*2b70*/  BPT.TRAP 0x1 ;  /* 0x000000040000795c */ /* 0x000fe20000300000 */
.L_x_375:
[----:B------:R-:W-:Y:S01]  /*2b80*/  LEA R70, R19, R18, 0x3 ;  /* 0x0000001213467211 */ /* 0x000fe200078e18ff */
[----:B------:R-:W-:Y:S01]  /*2b90*/  BSSY B1, `(.L_x_376) ;  /* 0x0000004000017945 */ /* 0x000fe20003800000 */
[----:B------:R-:W-:-:S04]  /*2ba0*/  SHF.L.U32 R76, R154, 0x1f, RZ ;  /* 0x0000001f9a4c7819 */ /* 0x000fc800000006ff */
[----:B------:R-:W1:Y:S02]  /*2bb0*/  SYNCS.PHASECHK.TRANS64.TRYWAIT P4, [R70+URZ+0x19c90], R76 ;  /* 0x019c904c460075a7 */ /* 0x000e64000808017f */
[----:B-1----:R-:W-:Y:S05]  /*2bc0*/  @!P4 BRA `(.L_x_377) ;  /* 0x0000018c00d4c947 */ /* 0x002fea0003800000 */
.L_x_629:
[----:B------:R-:W-:Y:S05]  /*2bd0*/  BSYNC B1 ;  /* 0x0000000000017941 */ /* 0x000fea0003800000 */
.L_x_376:
[----:B------:R-:W-:-:S03]  /*2be0*/  UMOV UR4, 0xffffffff ;  /* 0xffffffff00047882 */ /* 0x000fc60000000000 */
[----:B------:R-:W-:Y:S05]  /*2bf0*/  BRA.DIV UR4, `(.L_x_378) ;  /* 0x0000018e04dc7947 */ /* 0x000fea000b800000 */
[----:B------:R2:W3:Y:S04]  /*2c00*/  SHFL.IDX PT, R39, R78, RZ, 0x1e1f ;  /* 0x001e1fff4e277589 */ /* 0x0004e800000e0000 */
[----:B------:R2:W4:Y:S02]  /*2c10*/  SHFL.IDX PT, R14, R79, RZ, 0x1e1f ;  /* 0x001e1fff4f0e7589 */ /* 0x00052400000e0000 */
.L_x_633:
[----:B------:R-:W-:Y:S05]  /*2c20*/  @P3 BRA `(.L_x_379) ;  /* 0x0000003800d43947 */ /* 0x000fea0003800000 */
[----:B------:R-:W-:Y:S01]  /*2c30*/  ISETP.NE.AND P3, PT, R54, RZ, PT ;  /* 0x000000ff3600720c */ /* 0x000fe20003f65270 */
[----:B------:R-:W-:-:S12]  /*2c40*/  BSSY B1, `(.L_x_380) ;  /* 0x0000071000017945 */ /* 0x000fd80003800000 */
[----:B------:R-:W-:Y:S05]  /*2c50*/  @!P3 BRA `(.L_x_381) ;  /* 0x0000000400bcb947 */ /* 0x000fea0003800000 */
[----:B------:R1:W1:Y:S01]  /*2c60*/  LDS.128 R4, [R69+0x13800] ;  /* 0x0138000045047984 */ /* 0x0002620000000c00 */
[----:B0---4-:R-:W-:Y:S01]  /*2c70*/  IADD3 R10, P3, R16, R14, RZ ;  /* 0x0000000e100a7210 */ /* 0x011fe20007f7e0ff */
[----:B------:R-:W-:Y:S04]  /*2c80*/  BSSY B2, `(.L_x_382) ;  /* 0x000006b000027945 */ /* 0x000fe80003800000 */
[----:B---3--:R-:W-:Y:S01]  /*2c90*/  IMAD.X R11, R39, 0x1, R17, P3 ;  /* 0x00000001270b7824 */ /* 0x008fe200018e0611 */
[----:B------:R-:W-:-:S13]  /*2ca0*/  ISETP.GE.AND P3, PT, R152, R77, PT ;  /* 0x0000004d9800720c */ /* 0x000fda0003f66270 */
[----:B------:R-:W-:Y:S05]  /*2cb0*/  @P3 BRA `(.L_x_383) ;  /* 0x00000004009c3947 */ /* 0x000fea0003800000 */
[----:B------:R-:W-:Y:S01]  /*2cc0*/  SHF.R.U32.HI R12, RZ, 0x8, R37 ;  /* 0x00000008ff0c7819 */ /* 0x000fe20000011625 */
[----:B-1----:R-:W-:Y:S01]  /*2cd0*/  IMAD.MOV.U32 R15, RZ, RZ, R4 ;  /* 0x000000ffff0f7224 */ /* 0x002fe200078e0004 */
[----:B------:R-:W-:Y:S02]  /*2ce0*/  SHF.R.U32.HI R34, RZ, 0x8, R35 ;  /* 0x00000008ff227819 */ /* 0x000fe40000011623 */
[----:B--2---:R-:W-:Y:S01]  /*2cf0*/  SHF.R.U32.HI R78, RZ, 0x10, R37 ;  /* 0x00000010ff4e7819 */ /* 0x004fe20000011625 */
[----:B------:R-:W-:Y:S01]  /*2d00*/  IMAD.SHL.U32 R12, R12, 0x100, RZ ;  /* 0x000001000c0c7824 */ /* 0x000fe200078e00ff */
[----:B------:R-:W-:Y:S01]  /*2d10*/  LOP3.LUT R13, R37, 0xff0000ff, RZ, 0xc0, !PT ;  /* 0xff0000ff250d7812 */ /* 0x000fe200078ec0ff */
[----:B------:R-:W-:Y:S01]  /*2d20*/  IMAD.SHL.U32 R34, R34, 0x100, RZ ;  /* 0x0000010022227824 */ /* 0x000fe200078e00ff */
[----:B------:R-:W-:Y:S02]  /*2d30*/  SHF.R.U32.HI R36, RZ, 0x10, R35 ;  /* 0x00000010ff247819 */ /* 0x000fe40000011623 */
[----:B------:R-:W-:-:S02]  /*2d40*/  LOP3.LUT R35, R35, 0xff0000ff, RZ, 0xc0, !PT ;  /* 0xff0000ff23237812 */ /* 0x000fc400078ec0ff */
[----:B------:R-:W-:Y:S01]  /*2d50*/  LOP3.LUT R13, R13, 0xff00, R12, 0xf8, !PT ;  /* 0x0000ff000d0d7812 */ /* 0x000fe200078ef80c */
[----:B------:R-:W-:Y:S01]  /*2d60*/  IMAD.U32 R12, R78, 0x10000, RZ ;  /* 0x000100004e0c7824 */ /* 0x000fe200078e00ff */
[----:B------:R-:W-:Y:S01]  /*2d70*/  LOP3.LUT R37, R35, 0xff00, R34, 0xf8, !PT ;  /* 0x0000ff0023257812 */ /* 0x000fe200078ef822 */
[----:B------:R-:W-:Y:S01]  /*2d80*/  IMAD.U32 R34, R36, 0x10000, RZ ;  /* 0x0001000024227824 */ /* 0x000fe200078e00ff */
[----:B------:R-:W-:Y:S02]  /*2d90*/  F2FP.F16.E4M3.UNPACK_B R4, R5 ;  /* 0x00000005ff04723e */ /* 0x000fe400020006ff */
[-C--:B------:R-:W-:Y:S02]  /*2da0*/  F2FP.F16.E4M3.UNPACK_B R35, R84.reuse.H1 ;  /* 0x00000054ff23723e */ /* 0x080fe400030006ff */
[----:B------:R-:W-:Y:S02]  /*2db0*/  LOP3.LUT R12, R13, 0xff0000, R12, 0xf8, !PT ;  /* 0x00ff00000d0c7812 */ /* 0x000fe400078ef80c */
[----:B------:R-:W-:Y:S01]  /*2dc0*/  LOP3.LUT R13, R37, 0xff0000, R34, 0xf8, !PT ;  /* 0x00ff0000250d7812 */ /* 0x000fe200078ef822 */
[--C-:B------:R-:W-:Y:S01]  /*2dd0*/  HADD2.F32 R34, -RZ, R4.reuse.H1_H1 ;  /* 0x30000004ff227230 */ /* 0x100fe20000004100 */
[----:B------:R-:W-:Y:S01]  /*2de0*/  F2FP.F16.E4M3.UNPACK_B R37, R83.H1 ;  /* 0x00000053ff25723e */ /* 0x000fe200030006ff */
[--C-:B------:R-:W-:Y:S01]  /*2df0*/  HADD2.F32 R85, -RZ, R35.reuse.H0_H0 ;  /* 0x20000023ff557230 */ /* 0x100fe20000004100 */
[----:B------:R-:W-:Y:S01]  /*2e00*/  F2FP.F16.E4M3.UNPACK_B R5, R5.H1 ;  /* 0x00000005ff05723e */ /* 0x000fe200030006ff */
[----:B------:R-:W-:Y:S01]  /*2e10*/  HADD2.F32 R4, -RZ, R4.H0_H0 ;  /* 0x20000004ff047230 */ /* 0x000fe20000004100 */
[----:B------:R-:W-:Y:S01]  /*2e20*/  F2FP.F16.E4M3.UNPACK_B R84, R84 ;  /* 0x00000054ff54723e */ /* 0x000fe200020006ff */
[----:B------:R-:W-:-:S02]  /*2e30*/  HADD2.F32 R78, -RZ, R35.H1_H1 ;  /* 0x30000023ff4e7230 */ /* 0x000fc40000004100 */
[----:B------:R-:W-:Y:S01]  /*2e40*/  FMUL.FTZ R87, R34, R85 ;  /* 0x0000005522577220 */ /* 0x000fe20000410000 */
[----:B------:R-:W-:Y:S01]  /*2e50*/  HADD2.F32 R79, -RZ, R37.H0_H0 ;  /* 0x20000025ff4f7230 */ /* 0x000fe20000004100 */
[----:B------:R-:W-:Y:S01]  /*2e60*/  F2FP.F16.E4M3.UNPACK_B R83, R83 ;  /* 0x00000053ff53723e */ /* 0x000fe200020006ff */
[--C-:B------:R-:W-:Y:S02]  /*2e70*/  HADD2.F32 R35, -RZ, R5.reuse.H1_H1 ;  /* 0x30000005ff237230 */ /* 0x100fe40000004100 */
[----:B------:R-:W-:Y:S02]  /*2e80*/  HADD2.F32 R36, -RZ, R5.H0_H0 ;  /* 0x20000005ff247230 */ /* 0x000fe40000004100 */
[C---:B------:R-:W-:Y:S01]  /*2e90*/  FMUL.FTZ R5, R4.reuse, R85 ;  /* 0x0000005504057220 */ /* 0x040fe20000410000 */
[----:B------:R-:W-:Y:S02]  /*2ea0*/  HADD2.F32 R37, -RZ, R37.H1_H1 ;  /* 0x30000025ff257230 */ /* 0x000fe40000004100 */
[CC--:B------:R-:W-:Y:S01]  /*2eb0*/  FMUL.FTZ R85, R35.reuse, R78.reuse ;  /* 0x0000004e23557220 */ /* 0x0c0fe20000410000 */
[-C--:B------:R-:W-:Y:S01]  /*2ec0*/  FFMA.FTZ R4, R4, R79.reuse, -R87 ;  /* 0x0000004f04047223 */ /* 0x080fe20000010857 */
[----:B------:R-:W-:Y:S01]  /*2ed0*/  FFMA.FTZ R5, R34, R79, R5 ;  /* 0x0000004f22057223 */ /* 0x000fe20000010005 */
[C---:B------:R-:W-:Y:S01]  /*2ee0*/  FMUL.FTZ R78, R36.reuse, R78 ;  /* 0x0000004e244e7220 */ /* 0x040fe20000410000 */
[----:B------:R-:W-:Y:S01]  /*2ef0*/  F2FP.F16.E4M3.UNPACK_B R34, R15.H1 ;  /* 0x0000000fff22723e */ /* 0x000fe200030006ff */
[----:B------:R-:W-:Y:S01]  /*2f00*/  FFMA.FTZ R36, R36, R37, -R85 ;  /* 0x0000002524247223 */ /* 0x000fe20000010855 */
[----:B------:R-:W-:Y:S01]  /*2f10*/  F2FP.F16.E4M3.UNPACK_B R15, R15 ;  /* 0x0000000fff0f723e */ /* 0x000fe200020006ff */
[----:B------:R-:W-:Y:S01]  /*2f20*/  FFMA.FTZ R87, R35, R37, R78 ;  /* 0x0000002523577223 */ /* 0x000fe2000001004e */
[----:B------:R-:W-:-:S02]  /*2f30*/  HADD2.F32 R79, -RZ, R84.H1_H1 ;  /* 0x30000054ff4f7230 */ /* 0x000fc40000004100 */
[--C-:B------:R-:W-:Y:S02]  /*2f40*/  HADD2.F32 R37, -RZ, R34.reuse.H0_H0 ;  /* 0x20000022ff257230 */ /* 0x100fe40000004100 */
[----:B------:R-:W-:Y:S01]  /*2f50*/  HADD2.F32 R78, -RZ, R34.H1_H1 ;  /* 0x30000022ff4e7230 */ /* 0x000fe20000004100 */
[----:B------:R-:W-:Y:S01]  /*2f60*/  F2FP.SATFINITE.E4M3.F32.PACK_AB_MERGE_C R36, R87, R36, RZ ;  /* 0x000000245724723e */ /* 0x000fe200048070ff */
[----:B------:R-:W-:Y:S02]  /*2f70*/  HADD2.F32 R84, -RZ, R84.H0_H0 ;  /* 0x20000054ff547230 */ /* 0x000fe40000004100 */
[-C--:B------:R-:W-:Y:S01]  /*2f80*/  FMUL.FTZ R85, R37, R79.reuse ;  /* 0x0000004f25557220 */ /* 0x080fe20000410000 */
[--C-:B------:R-:W-:Y:S02]  /*2f90*/  HADD2.F32 R35, -RZ, R15.reuse.H1_H1 ;  /* 0x3000000fff237230 */ /* 0x100fe40000004100 */
[----:B------:R-:W-:Y:S01]  /*2fa0*/  FMUL.FTZ R86, R78, R79 ;  /* 0x0000004f4e567220 */ /* 0x000fe20000410000 */
[----:B------:R-:W-:Y:S01]  /*2fb0*/  HADD2.F32 R34, -RZ, R15.H0_H0 ;  /* 0x2000000fff227230 */ /* 0x000fe20000004100 */
[----:B------:R-:W-:Y:S01]  /*2fc0*/  F2FP.SATFINITE.E4M3.F32.PACK_AB_MERGE_C R5, R5, R4, R36 ;  /* 0x000000040505723e */ /* 0x000fe20004807024 */
[----:B------:R-:W-:-:S02]  /*2fd0*/  HADD2.F32 R15, -RZ, R83.H1_H1 ;  /* 0x30000053ff0f7230 */ /* 0x000fc40000004100 */
[-C--:B------:R-:W-:Y:S01]  /*2fe0*/  FMUL.FTZ R79, R35, R84.reuse ;  /* 0x00000054234f7220 */ /* 0x080fe20000410000 */
[----:B------:R-:W-:Y:S02]  /*2ff0*/  HADD2.F32 R83, -RZ, R83.H0_H0 ;  /* 0x20000053ff537230 */ /* 0x000fe40000004100 */
[----:B------:R-:W-:Y:S01]  /*3000*/  FMUL.FTZ R84, R34, R84 ;  /* 0x0000005422547220 */ /* 0x000fe20000410000 */
[-C--:B------:R-:W-:Y:S01]  /*3010*/  FFMA.FTZ R86, R37, R15.reuse, -R86 ;  /* 0x0000000f25567223 */ /* 0x080fe20000010856 */
[----:B------:R-:W-:Y:S01]  /*3020*/  FFMA.FTZ R85, R78, R15, R85 ;  /* 0x0000000f4e557223 */ /* 0x000fe20000010055 */
[----:B------:R-:W-:Y:S01]  /*3030*/  FFMA.FTZ R15, R34, R83, -R79 ;  /* 0x00000053220f7223 */ /* 0x000fe2000001084f */
[----:B------:R-:W-:Y:S01]  /*3040*/  F2FP.F16.E4M3.UNPACK_B R37, R7.H1 ;  /* 0x00000007ff25723e */ /* 0x000fe200030006ff */
[----:B------:R-:W-:Y:S01]  /*3050*/  FFMA.FTZ R34, R35, R83, R84 ;  /* 0x0000005323227223 */ /* 0x000fe20000010054 */
[-C--:B------:R-:W-:Y:S02]  /*3060*/  F2FP.F16.E4M3.UNPACK_B R79, R13.reuse.H1 ;  /* 0x0000000dff4f723e */ /* 0x080fe400030006ff */
[----:B------:R-:W-:Y:S01]  /*3070*/  F2FP.F16.E4M3.UNPACK_B R83, R6.H1 ;  /* 0x00000006ff53723e */ /* 0x000fe200030006ff */
[--C-:B------:R-:W-:Y:S01]  /*3080*/  HADD2.F32 R84, -RZ, R37.reuse.H0_H0 ;  /* 0x20000025ff547230 */ /* 0x100fe20000004100 */
[----:B------:R-:W-:Y:S01]  /*3090*/  F2FP.F16.E4M3.UNPACK_B R78, R13 ;  /* 0x0000000dff4e723e */ /* 0x000fe200020006ff */
[----:B------:R-:W-:Y:S01]  /*30a0*/  HADD2.F32 R87, -RZ, R37.H1_H1 ;  /* 0x30000025ff577230 */ /* 0x000fe20000004100 */
[----:B------:R-:W-:Y:S01]  /*30b0*/  F2FP.SATFINITE.E4M3.F32.PACK_AB_MERGE_C R35, R85, R86, RZ ;  /* 0x000000565523723e */ /* 0x000fe200048070ff */
[----:B------:R-:W-:Y:S01]  /*30c0*/  HADD2.F32 R86, -RZ, R79.H1_H1 ;  /* 0x3000004fff567230 */ /* 0x000fe20000004100 */
[-C--:B------:R-:W-:Y:S01]  /*30d0*/  F2FP.F16.E4M3.UNPACK_B R37, R12.reuse.H1 ;  /* 0x0000000cff25723e */ /* 0x080fe200030006ff */
[----:B------:R-:W-:Y:S01]  /*30e0*/  HADD2.F32 R85, -RZ, R83.H1_H1 ;  /* 0x30000053ff557230 */ /* 0x000fe20000004100 */
[----:B------:R-:W-:Y:S01]  /*30f0*/  F2FP.F16.E4M3.UNPACK_B R12, R12 ;  /* 0x0000000cff0c723e */ /* 0x000fe200020006ff */
[----:B------:R-:W-:-:S02]  /*3100*/  HADD2.F32 R92, -RZ, R78.H1_H1 ;  /* 0x3000004eff5c7230 */ /* 0x000fc40000004100 */
[-C--:B------:R-:W-:Y:S01]  /*3110*/  FMUL.FTZ R13, R87, R86.reuse ;  /* 0x00000056570d7220 */ /* 0x080fe20000410000 */
[----:B------:R-:W-:Y:S02]  /*3120*/  HADD2.F32 R83, -RZ, R83.H0_H0 ;  /* 0x20000053ff537230 */ /* 0x000fe40000004100 */
[----:B------:R-:W-:Y:S01]  /*3130*/  FMUL.FTZ R96, R84, R86 ;  /* 0x0000005654607220 */ /* 0x000fe20000410000 */
[----:B------:R-:W-:Y:S02]  /*3140*/  HADD2.F32 R90, -RZ, R12.H1_H1 ;  /* 0x3000000cff5a7230 */ /* 0x000fe40000004100 */
[-C--:B------:R-:W-:Y:S01]  /*3150*/  FMUL.FTZ R94, R85, R92.reuse ;  /* 0x0000005c555e7220 */ /* 0x080fe20000410000 */
[----:B------:R-:W-:Y:S01]  /*3160*/  F2FP.F16.E4M3.UNPACK_B R86, R7 ;  /* 0x00000007ff56723e */ /* 0x000fe200020006ff */
[----:B------:R-:W-:Y:S01]  /*3170*/  FMUL.FTZ R92, R83, R92 ;  /* 0x0000005c535c7220 */ /* 0x000fe20000410000 */
[----:B------:R-:W-:Y:S01]  /*3180*/  F2FP.F16.E4M3.UNPACK_B R6, R6 ;  /* 0x00000006ff06723e */ /* 0x000fe200020006ff */
[----:B------:R-:W-:-:S02]  /*3190*/  HADD2.F32 R89, -RZ, R37.H1_H1 ;  /* 0x30000025ff597230 */ /* 0x000fc40000004100 */
[-C--:B------:R-:W-:Y:S01]  /*31a0*/  FFMA.FTZ R7, R83, R90.reuse, -R94 ;  /* 0x0000005a53077223 */ /* 0x080fe2000001085e */
[----:B------:R-:W-:Y:S01]  /*31b0*/  FFMA.FTZ R92, R85, R90, R92 ;  /* 0x0000005a555c7223 */ /* 0x000fe2000001005c */
[--C-:B------:R-:W-:Y:S01]  /*31c0*/  HADD2.F32 R83, -RZ, R86.reuse.H0_H0 ;  /* 0x20000056ff537230 */ /* 0x100fe20000004100 */
[----:B------:R-:W-:Y:S01]  /*31d0*/  F2FP.SATFINITE.E4M3.F32.PACK_AB_MERGE_C R4, R34, R15, R35 ;  /* 0x0000000f2204723e */ /* 0x000fe20004807023 */
[----:B------:R-:W-:Y:S02]  /*31e0*/  HADD2.F32 R85, -RZ, R79.H0_H0 ;  /* 0x2000004fff557230 */ /* 0x000fe40000004100 */
[-C--:B------:R-:W-:Y:S01]  /*31f0*/  FFMA.FTZ R13, R84, R89.reuse, -R13 ;  /* 0x00000059540d7223 */ /* 0x080fe2000001080d */
[----:B------:R-:W-:Y:S02]  /*3200*/  HADD2.F32 R86, -RZ, R86.H1_H1 ;  /* 0x30000056ff567230 */ /* 0x000fe40000004100 */
[----:B------:R-:W-:Y:S01]  /*3210*/  FFMA.FTZ R84, R87, R89, R96 ;  /* 0x0000005957547223 */ /* 0x000fe20000010060 */
[----:B------:R-:W-:-:S02]  /*3220*/  HADD2.F32 R79, -RZ, R6.H0_H0 ;  /* 0x20000006ff4f7230 */ /* 0x000fc40000004100 */
[-C--:B------:R-:W-:Y:S01]  /*3230*/  FMUL.FTZ R87, R83, R85.reuse ;  /* 0x0000005553577220 */ /* 0x080fe20000410000 */
[----:B------:R-:W-:Y:S02]  /*3240*/  HADD2.F32 R6, -RZ, R6.H1_H1 ;  /* 0x30000006ff067230 */ /* 0x000fe40000004100 */
[----:B------:R-:W-:Y:S01]  /*3250*/  FMUL.FTZ R94, R86, R85 ;  /* 0x00000055565e7220 */ /* 0x000fe20000410000 */
[----:B------:R-:W-:Y:S01]  /*3260*/  HADD2.F32 R78, -RZ, R78.H0_H0 ;  /* 0x2000004eff4e7230 */ /* 0x000fe20000004100 */
[----:B------:R-:W-:Y:S01]  /*3270*/  F2FP.SATFINITE.E4M3.F32.PACK_AB_MERGE_C R7, R92, R7, RZ ;  /* 0x000000075c07723e */ /* 0x000fe200048070ff */
[----:B------:R-:W-:Y:S01]  /*3280*/  HADD2.F32 R12, -RZ, R12.H0_H0 ;  /* 0x2000000cff0c7230 */ /* 0x000fe20000004100 */
[----:B------:R-:W-:Y:S01]  /*3290*/  F2FP.SATFINITE.E4M3.F32.PACK_AB_MERGE_C R13, R84, R13, RZ ;  /* 0x0000000d540d723e */ /* 0x000fe200048070ff */
[----:B------:R-:W-:Y:S02]  /*32a0*/  HADD2.F32 R37, -RZ, R37.H0_H0 ;  /* 0x20000025ff257230 */ /* 0x000fe40000004100 */
[-C--:B------:R-:W-:Y:S01]  /*32b0*/  FMUL.FTZ R90, R6, R78.reuse ;  /* 0x0000004e065a7220 */ /* 0x080fe20000410000 */
[----:B------:R-:W-:-:S03]  /*32c0*/  FMUL.FTZ R85, R79, R78 ;  /* 0x0000004e4f557220 */ /* 0x000fc60000410000 */
[-C--:B------:R-:W-:Y:S01]  /*32d0*/  FFMA.FTZ R90, R79, R12.reuse, -R90 ;  /* 0x0000000c4f5a7223 */ /* 0x080fe2000001085a */
[----:B------:R-:W-:Y:S01]  /*32e0*/  FFMA.FTZ R85, R6, R12, R85 ;  /* 0x0000000c06557223 */ /* 0x000fe20000010055 */
[-C--:B------:R-:W-:Y:S01]  /*32f0*/  FFMA.FTZ R94, R83, R37.reuse, -R94 ;  /* 0x00000025535e7223 */ /* 0x080fe2000001085e */
[----:B------:R-:W-:-:S03]  /*3300*/  FFMA.FTZ R87, R86, R37, R87 ;  /* 0x0000002556577223 */ /* 0x000fc60000010057 */
[----:B------:R-:W-:Y:S02]  /*3310*/  F2FP.SATFINITE.E4M3.F32.PACK_AB_MERGE_C R6, R85, R90, R7 ;  /* 0x0000005a5506723e */ /* 0x000fe40004807007 */
[----:B------:R-:W-:-:S07]  /*3320*/  F2FP.SATFINITE.E4M3.F32.PACK_AB_MERGE_C R7, R87, R94, R13 ;  /* 0x0000005e5707723e */ /* 0x000fce000480700d */
.L_x_383:
[----:B------:R-:W-:Y:S05]  /*3330*/  BSYNC B2 ;  /* 0x0000000000027941 */ /* 0x000fea0003800000 */
.L_x_382:
[----:B-1----:R0:W-:Y:S02]  /*3340*/  ST.E.128 desc[UR40][R10.64], R4 ;  /* 0x000000040a007985 */ /* 0x0021e4000c101d28 */
.L_x_381:
[----:B------:R-:W-:Y:S05]  /*3350*/  BSYNC B1 ;  /* 0x0000000000017941 */ /* 0x000fea0003800000 */
.L_x_380:
[----:B------:R-:W-:Y:S01]  /*3360*/  ISETP.NE.AND P3, PT, R53, RZ, PT ;  /* 0x000000ff3500720c */ /* 0x000fe20003f65270 */
[----:B------:R-:W-:-:S12]  /*3370*/  BSSY B1, `(.L_x_384) ;  /* 0x0000074000017945 */ /* 0x000fd80003800000 */
[----:B------:R-:W-:Y:S05]  /*3380*/  @!P3 BRA `(.L_x_385) ;  /* 0x0000000400c8b947 */ /* 0x000fea0003800000 */
[----:B0-----:R-:W5:Y:S04]  /*3390*/  LDL R4, [R1] ;  /* 0x0000000001047983 */ /* 0x001f680000100800 */
[----:B------:R-:W2:Y:S01]  /*33a0*/  LDL R5, [R1+0x18] ;  /* 0x0000180001057983 */ /* 0x000ea20000100800 */
[----:B------:R-:W-:Y:S01]  /*33b0*/  BSSY B2, `(.L_x_386) ;  /* 0x000006e000027945 */ /* 0x000fe20003800000 */
[----:B-----5:R-:W-:-:S05]  /*33c0*/  IMAD.SHL.U32 R4, R4, 0x10, RZ ;  /* 0x0000001004047824 */ /* 0x020fca00078e00ff */
[----:B----4-:R-:W-:-:S04]  /*33d0*/  IADD3 R10, P3, R14, R4, RZ ;  /* 0x000000040e0a7210 */ /* 0x010fc80007f7e0ff */
[----:B---3--:R-:W-:Y:S02]  /*33e0*/  LEA.HI.X.SX32 R11, R4, R39, 0x1, P3 ;  /* 0x00000027040b7211 */ /* 0x008fe400018f0eff */
[----:B--2---:R-:W-:Y:S02]  /*33f0*/  ISETP.GE.AND P3, PT, R5, R77, PT ;  /* 0x0000004d0500720c */ /* 0x004fe40003f66270 */
[----:B------:R0:W2:Y:S11]  /*3400*/  LDS.128 R4, [R69+0x14800] ;  /* 0x0148000045047984 */ /* 0x0000b60000000c00 */
[----:B0-----:R-:W-:Y:S05]  /*3410*/  @P3 BRA `(.L_x_387) ;  /* 0x00000004009c3947 */ /* 0x001fea0003800000 */
[----:B------:R-:W-:Y:S02]  /*3420*/  SHF.R.U32.HI R13, RZ, 0x8, R33 ;  /* 0x00000008ff0d7819 */ /* 0x000fe40000011621 */
[----:B------:R-:W-:Y:S02]  /*3430*/  SHF.R.U32.HI R15, RZ, 0x8, R31 ;  /* 0x00000008ff0f7819 */ /* 0x000fe4000001161f */
[----:B------:R-:W-:Y:S01]  /*3440*/  LOP3.LUT R12, R33, 0xff0000ff, RZ, 0xc0, !PT ;  /* 0xff0000ff210c7812 */ /* 0x000fe200078ec0ff */
[----:B------:R-:W-:Y:S01]  /*3450*/  IMAD.SHL.U32 R13, R13, 0x100, RZ ;  /* 0x000001000d0d7824 */ /* 0x000fe200078e00ff */
[----:B------:R-:W-:Y:S02]  /*3460*/  SHF.R.U32.HI R32, RZ, 0x10, R33 ;  /* 0x00000010ff207819 */ /* 0x000fe40000011621 */
[----:B------:R-:W-:Y:S02]  /*3470*/  LOP3.LUT R30, R31, 0xff0000ff, RZ, 0xc0, !PT ;  /* 0xff0000ff1f1e7812 */ /* 0x000fe400078ec0ff */
[----:B------:R-:W-:Y:S01]  /*3480*/  SHF.R.U32.HI R33, RZ, 0x10, R31 ;  /* 0x00000010ff217819 */ /* 0x000fe2000001161f */
[----:B------:R-:W-:Y:S01]  /*3490*/  IMAD.SHL.U32 R31, R15, 0x100, RZ ;  /* 0x000001000f1f7824 */ /* 0x000fe200078e00ff */
[----:B------:R-:W-:Y:S01]  /*34a0*/  LOP3.LUT R12, R12, 0xff00, R13, 0xf8, !PT ;  /* 0x0000ff000c0c7812 */ /* 0x000fe200078ef80d */
[----:B------:R-:W-:Y:S01]  /*34b0*/  IMAD.U32 R13, R32, 0x10000, RZ ;  /* 0x00010000200d7824 */ /* 0x000fe200078e00ff */
[----:B--2---:R-:W-:Y:S01]  /*34c0*/  MOV R15, R4 ;  /* 0x00000004000f7202 */ /* 0x004fe20000000f00 */
[----:B------:R-:W-:Y:S01]  /*34d0*/  IMAD.U32 R33, R33, 0x10000, RZ ;  /* 0x0001000021217824 */ /* 0x000fe200078e00ff */
[----:B------:R-:W-:-:S02]  /*34e0*/  LOP3.LUT R30, R30, 0xff00, R31, 0xf8, !PT ;  /* 0x0000ff001e1e7812 */ /* 0x000fc400078ef81f */
        /* <DEDUP_REMOVED lines=16> */
[----:B------:R-:W-:Y:S01]  /*35f0*/  FMUL.FTZ R5, R4, R37 ;  /* 0x0000002504057220 */ /* 0x000fe20000410000 */
[----:B------:R-:W-:Y:S02]  /*3600*/  HADD2.F32 R33, -RZ, R33.H1_H1 ;  /* 0x30000021ff217230 */ /* 0x000fe40000004100 */
[-C--:B------:R-:W-:Y:S01]  /*3610*/  FMUL.FTZ R36, R32, R34.reuse ;  /* 0x0000002220247220 */ /* 0x080fe20000410000 */
        /* <DEDUP_REMOVED lines=8> */
[--C-:B------:R-:W-:Y:S02]  /*36a0*/  HADD2.F32 R33, -RZ, R30.reuse.H1_H1 ;  /* 0x3000001eff217230 */ /* 0x100fe40000004100 */
[----:B------:R-:W-:Y:S02]  /*36b0*/  HADD2.F32 R32, -RZ, R30.H0_H0 ;  /* 0x2000001eff207230 */ /* 0x000fe40000004100 */
[----:B------:R-:W-:Y:S02]  /*36c0*/  HADD2.F32 R82, -RZ, R82.H0_H0 ;  /* 0x20000052ff527230 */ /* 0x000fe40000004100 */
[-C--:B------:R-:W-:Y:S01]  /*36d0*/  FMUL.FTZ R37, R33, R34.reuse ;  /* 0x0000002221257220 */ /* 0x080fe20000410000 */
[--C-:B------:R-:W-:Y:S02]  /*36e0*/  HADD2.F32 R31, -RZ, R15.reuse.H1_H1 ;  /* 0x3000000fff1f7230 */ /* 0x100fe40000004100 */
[----:B------:R-:W-:Y:S01]  /*36f0*/  FMUL.FTZ R34, R32, R34 ;  /* 0x0000002220227220 */ /* 0x000fe20000410000 */
[----:B------:R-:W-:-:S02]  /*3700*/  HADD2.F32 R30, -RZ, R15.H0_H0 ;  /* 0x2000000fff1e7230 */ /* 0x000fc40000004100 */
[--C-:B------:R-:W-:Y:S02]  /*3710*/  HADD2.F32 R15, -RZ, R81.reuse.H1_H1 ;  /* 0x30000051ff0f7230 */ /* 0x100fe40000004100 */
        /* <DEDUP_REMOVED lines=8> */
[----:B------:R-:W-:-:S02]  /*37a0*/  F2FP.F16.E4M3.UNPACK_B R82, R13.H1 ;  /* 0x0000000dff52723e */ /* 0x000fc400030006ff */
[----:B------:R-:W-:Y:S01]  /*37b0*/  F2FP.SATFINITE.E4M3.F32.PACK_AB_MERGE_C R31, R79, R36, RZ ;  /* 0x000000244f1f723e */ /* 0x000fe200048070ff */
[--C-:B------:R-:W-:Y:S01]  /*37c0*/  HADD2.F32 R35, -RZ, R33.reuse.H0_H0 ;  /* 0x20000021ff237230 */ /* 0x100fe20000004100 */
[----:B------:R-:W-:Y:S01]  /*37d0*/  F2FP.F16.E4M3.UNPACK_B R34, R6.H1 ;  /* 0x00000006ff22723e */ /* 0x000fe200030006ff */
[----:B------:R-:W-:Y:S01]  /*37e0*/  HADD2.F32 R36, -RZ, R33.H1_H1 ;  /* 0x30000021ff247230 */ /* 0x000fe20000004100 */
[----:B------:R-:W-:Y:S01]  /*37f0*/  F2FP.F16.E4M3.UNPACK_B R33, R12.H1 ;  /* 0x0000000cff21723e */ /* 0x000fe200030006ff */
[----:B------:R-:W-:Y:S01]  /*3800*/  HADD2.F32 R78, -RZ, R82.H1_H1 ;  /* 0x30000052ff4e7230 */ /* 0x000fe20000004100 */
[----:B------:R-:W-:Y:S01]  /*3810*/  F2FP.F16.E4M3.UNPACK_B R81, R13 ;  /* 0x0000000dff51723e */ /* 0x000fe200020006ff */
[----:B------:R-:W-:Y:S01]  /*3820*/  HADD2.F32 R13, -RZ, R34.H1_H1 ;  /* 0x30000022ff0d7230 */ /* 0x000fe20000004100 */
[----:B------:R-:W-:Y:S01]  /*3830*/  F2FP.SATFINITE.E4M3.F32.PACK_AB_MERGE_C R32, R37, R32, RZ ;  /* 0x000000202520723e */ /* 0x000fe200048070ff */
[----:B------:R-:W-:Y:S01]  /*3840*/  HADD2.F32 R79, -RZ, R33.H1_H1 ;  /* 0x30000021ff4f7230 */ /* 0x000fe20000004100 */
[----:B------:R-:W-:Y:S01]  /*3850*/  F2FP.F16.E4M3.UNPACK_B R37, R12 ;  /* 0x0000000cff25723e */ /* 0x000fe200020006ff */
[----:B------:R-:W-:Y:S01]  /*3860*/  FMUL.FTZ R12, R36, R78 ;  /* 0x0000004e240c7220 */ /* 0x000fe20000410000 */
[----:B------:R-:W-:-:S02]  /*3870*/  HADD2.F32 R83, -RZ, R81.H1_H1 ;  /* 0x30000051ff537230 */ /* 0x000fc40000004100 */
[C---:B------:R-:W-:Y:S01]  /*3880*/  FMUL.FTZ R87, R35.reuse, R78 ;  /* 0x0000004e23577220 */ /* 0x040fe20000410000 */
[----:B------:R-:W-:Y:S02]  /*3890*/  HADD2.F32 R34, -RZ, R34.H0_H0 ;  /* 0x20000022ff227230 */ /* 0x000fe40000004100 */
[----:B------:R-:W-:Y:S01]  /*38a0*/  FFMA.FTZ R12, R35, R79, -R12 ;  /* 0x0000004f230c7223 */ /* 0x000fe2000001080c */
[----:B------:R-:W-:Y:S02]  /*38b0*/  HADD2.F32 R78, -RZ, R37.H1_H1 ;  /* 0x30000025ff4e7230 */ /* 0x000fe40000004100 */
[----:B------:R-:W-:Y:S01]  /*38c0*/  FMUL.FTZ R85, R13, R83 ;  /* 0x000000530d557220 */ /* 0x000fe20000410000 */
[----:B------:R-:W-:Y:S01]  /*38d0*/  F2FP.F16.E4M3.UNPACK_B R35, R7 ;  /* 0x00000007ff23723e */ /* 0x000fe200020006ff */
[C---:B------:R-:W-:Y:S01]  /*38e0*/  FMUL.FTZ R84, R34.reuse, R83 ;  /* 0x0000005322547220 */ /* 0x040fe20000410000 */
[----:B------:R-:W-:Y:S01]  /*38f0*/  F2FP.F16.E4M3.UNPACK_B R6, R6 ;  /* 0x00000006ff06723e */ /* 0x000fe200020006ff */
[----:B------:R-:W-:Y:S01]  /*3900*/  FFMA.FTZ R85, R34, R78, -R85 ;  /* 0x0000004e22557223 */ /* 0x000fe20000010855 */
[----:B------:R-:W-:-:S02]  /*3910*/  HADD2.F32 R82, -RZ, R82.H0_H0 ;  /* 0x20000052ff527230 */ /* 0x000fc40000004100 */
[----:B------:R-:W-:Y:S01]  /*3920*/  FFMA.FTZ R84, R13, R78, R84 ;  /* 0x0000004e0d547223 */ /* 0x000fe20000010054 */
[--C-:B------:R-:W-:Y:S02]  /*3930*/  HADD2.F32 R34, -RZ, R35.reuse.H0_H0 ;  /* 0x20000023ff227230 */ /* 0x100fe40000004100 */
[----:B------:R-:W-:Y:S01]  /*3940*/  FFMA.FTZ R7, R36, R79, R87 ;  /* 0x0000004f24077223 */ /* 0x000fe20000010057 */
[--C-:B------:R-:W-:Y:S01]  /*3950*/  HADD2.F32 R13, -RZ, R6.reuse.H0_H0 ;  /* 0x20000006ff0d7230 */ /* 0x100fe20000004100 */
[----:B------:R-:W-:Y:S01]  /*3960*/  F2FP.SATFINITE.E4M3.F32.PACK_AB_MERGE_C R5, R5, R4, R31 ;  /* 0x000000040505723e */ /* 0x000fe2000480701f */
[----:B------:R-:W-:Y:S01]  /*3970*/  HADD2.F32 R35, -RZ, R35.H1_H1 ;  /* 0x30000023ff237230 */ /* 0x000fe20000004100 */
[----:B------:R-:W-:Y:S01]  /*3980*/  F2FP.SATFINITE.E4M3.F32.PACK_AB_MERGE_C R84, R84, R85, RZ ;  /* 0x000000555454723e */ /* 0x000fe200048070ff */
[----:B------:R-:W-:Y:S01]  /*3990*/  HADD2.F32 R6, -RZ, R6.H1_H1 ;  /* 0x30000006ff067230 */ /* 0x000fe20000004100 */
[----:B------:R-:W-:Y:S01]  /*39a0*/  F2FP.SATFINITE.E4M3.F32.PACK_AB_MERGE_C R7, R7, R12, RZ ;  /* 0x0000000c0707723e */ /* 0x000fe200048070ff */
[----:B------:R-:W-:-:S02]  /*39b0*/  HADD2.F32 R81, -RZ, R81.H0_H0 ;  /* 0x20000051ff517230 */ /* 0x000fc40000004100 */
[-C--:B------:R-:W-:Y:S01]  /*39c0*/  FMUL.FTZ R79, R35, R82.reuse ;  /* 0x00000052234f7220 */ /* 0x080fe20000410000 */
[----:B------:R-:W-:Y:S02]  /*39d0*/  HADD2.F32 R33, -RZ, R33.H0_H0 ;  /* 0x20000021ff217230 */ /* 0x000fe40000004100 */
[----:B------:R-:W-:Y:S01]  /*39e0*/  FMUL.FTZ R82, R34, R82 ;  /* 0x0000005222527220 */ /* 0x000fe20000410000 */
[----:B------:R-:W-:Y:S02]  /*39f0*/  HADD2.F32 R37, -RZ, R37.H0_H0 ;  /* 0x20000025ff257230 */ /* 0x000fe40000004100 */
[-C--:B------:R-:W-:Y:S01]  /*3a00*/  FMUL.FTZ R36, R6, R81.reuse ;  /* 0x0000005106247220 */ /* 0x080fe20000410000 */
[----:B------:R-:W-:Y:S01]  /*3a10*/  FMUL.FTZ R81, R13, R81 ;  /* 0x000000510d517220 */ /* 0x000fe20000410000 */
[-C--:B------:R-:W-:Y:S01]  /*3a20*/  FFMA.FTZ R79, R34, R33.reuse, -R79 ;  /* 0x00000021224f7223 */ /* 0x080fe2000001084f */
[----:B------:R-:W-:Y:S01]  /*3a30*/  FFMA.FTZ R82, R35, R33, R82 ;  /* 0x0000002123527223 */ /* 0x000fe20000010052 */
[-C--:B------:R-:W-:Y:S01]  /*3a40*/  FFMA.FTZ R36, R13, R37.reuse, -R36 ;  /* 0x000000250d247223 */ /* 0x080fe20000010824 */
[----:B------:R-:W-:Y:S01]  /*3a50*/  FFMA.FTZ R81, R6, R37, R81 ;  /* 0x0000002506517223 */ /* 0x000fe20000010051 */
[----:B------:R-:W-:-:S02]  /*3a60*/  F2FP.SATFINITE.E4M3.F32.PACK_AB_MERGE_C R4, R30, R15, R32 ;  /* 0x0000000f1e04723e */ /* 0x000fc40004807020 */
[----:B------:R-:W-:Y:S02]  /*3a70*/  F2FP.SATFINITE.E4M3.F32.PACK_AB_MERGE_C R7, R82, R79, R7 ;  /* 0x0000004f5207723e */ /* 0x000fe40004807007 */
[----:B------:R-:W-:-:S07]  /*3a80*/  F2FP.SATFINITE.E4M3.F32.PACK_AB_MERGE_C R6, R81, R36, R84 ;  /* 0x000000245106723e */ /* 0x000fce0004807054 */
.L_x_387:
[----:B------:R-:W-:Y:S05]  /*3a90*/  BSYNC B2 ;  /* 0x0000000000027941 */ /* 0x000fea0003800000 */
.L_x_386:
[----:B--2---:R0:W-:Y:S02]  /*3aa0*/  ST.E.128 desc[UR40][R10.64], R4 ;  /* 0x000000040a007985 */ /* 0x0041e4000c101d28 */
.L_x_385:
[----:B------:R-:W-:Y:S05]  /*3ab0*/  BSYNC B1 ;  /* 0x0000000000017941 */ /* 0x000fea0003800000 */
.L_x_384:
[----:B0-----:R-:W5:Y:S02]  /*3ac0*/  LDL R4, [R1+0x28] ;  /* 0x0000280001047983 */ /* 0x001f640000100800 */
[----:B-----5:R-:W-:-:S13]  /*3ad0*/  LOP3.LUT P3, RZ, R4, 0x2, RZ, 0xc0, !PT ;  /* 0x0000000204ff7812 */ /* 0x020fda000786c0ff */
[----:B------:R-:W-:Y:S05]  /*3ae0*/  @P3 BRA `(.L_x_379) ;  /* 0x0000002c00243947 */ /* 0x000fea0003800000 */
[----:B------:R-:W3:Y:S04]  /*3af0*/  LDL R13, [R1+0xc] ;  /* 0x00000c00010d7983 */ /* 0x000ee80000100800 */
[----:B------:R-:W5:Y:S01]  /*3b00*/  LDL R12, [R1+0x1c] ;  /* 0x00001c00010c7983 */ /* 0x000f620000100800 */
[----:B----4-:R-:W-:Y:S01]  /*3b10*/  IADD3 R10, P3, R23, R14, RZ ;  /* 0x0000000e170a7210 */ /* 0x010fe20007f7e0ff */
[----:B------:R-:W-:Y:S02]  /*3b20*/  BSSY B1, `(.L_x_388) ;  /* 0x000006d000017945 */ /* 0x000fe40003800000 */
[----:B------:R0:W4:Y:S02]  /*3b30*/  LDS.128 R4, [R69+0x15800] ;  /* 0x0158000045047984 */ /* 0x0001240000000c00 */
[----:B---3--:R-:W-:Y:S01]  /*3b40*/  IMAD.X R11, R39, 0x1, R13, P3 ;  /* 0x00000001270b7824 */ /* 0x008fe200018e060d */
[----:B-----5:R-:W-:-:S13]  /*3b50*/  ISETP.GE.AND P3, PT, R12, R77, PT ;  /* 0x0000004d0c00720c */ /* 0x020fda0003f66270 */
[----:B0---4-:R-:W-:Y:S05]  /*3b60*/  @P3 BRA `(.L_x_389) ;  /* 0x0000000400a03947 */ /* 0x011fea0003800000 */
[----:B------:R-:W-:Y:S01]  /*3b70*/  SHF.R.U32.HI R8, RZ, 0x8, R9 ;  /* 0x00000008ff087819 */ /* 0x000fe20000011609 */
[----:B------:R-:W-:Y:S01]  /*3b80*/  IMAD.MOV.U32 R12, RZ, RZ, R4 ;  /* 0x000000ffff0c7224 */ /* 0x000fe200078e0004 */
[----:B------:R-:W-:Y:S02]  /*3b90*/  SHF.R.U32.HI R14, RZ, 0x8, R29 ;  /* 0x00000008ff0e7819 */ /* 0x000fe4000001161d */
[----:B------:R-:W-:Y:S01]  /*3ba0*/  SHF.R.U32.HI R31, RZ, 0x10, R9 ;  /* 0x00000010ff1f7819 */ /* 0x000fe20000011609 */
[----:B------:R-:W-:Y:S01]  /*3bb0*/  IMAD.SHL.U32 R8, R8, 0x100, RZ ;  /* 0x0000010008087824 */ /* 0x000fe200078e00ff */
[----:B------:R-:W-:Y:S01]  /*3bc0*/  LOP3.LUT R13, R9, 0xff0000ff, RZ, 0xc0, !PT ;  /* 0xff0000ff090d7812 */ /* 0x000fe200078ec0ff */
[----:B------:R-:W-:Y:S01]  /*3bd0*/  IMAD.SHL.U32 R14, R14, 0x100, RZ ;  /* 0x000001000e0e7824 */ /* 0x000fe200078e00ff */
[----:B------:R-:W-:Y:S01]  /*3be0*/  SHF.R.U32.HI R30, RZ, 0x10, R29 ;  /* 0x00000010ff1e7819 */ /* 0x000fe2000001161d */
[----:B------:R-:W-:Y:S01]  /*3bf0*/  IMAD.MOV.U32 R9, RZ, RZ, R5 ;  /* 0x000000ffff097224 */ /* 0x000fe200078e0005 */
[----:B------:R-:W-:Y:S01]  /*3c00*/  LOP3.LUT R15, R29, 0xff0000ff, RZ, 0xc0, !PT ;  /* 0xff0000ff1d0f7812 */ /* 0x000fe200078ec0ff */
[----:B------:R-:W-:Y:S01]  /*3c10*/  IMAD.U32 R5, R31, 0x10000, RZ ;  /* 0x000100001f057824 */ /* 0x000fe200078e00ff */
[----:B------:R-:W-:Y:S01]  /*3c20*/  LOP3.LUT R8, R13, 0xff00, R8, 0xf8, !PT ;  /* 0x0000ff000d087812 */ /* 0x000fe200078ef808 */
[----:B------:R-:W-:Y:S01]  /*3c30*/  IMAD.U32 R13, R30, 0x10000, RZ ;  /* 0x000100001e0d7824 */ /* 0x000fe200078e00ff */
[----:B------:R-:W-:-:S02]  /*3c40*/  LOP3.LUT R28, R15, 0xff00, R14, 0xf8, !PT ;  /* 0x0000ff000f1c7812 */ /* 0x000fc400078ef80e */
[----:B------:R-:W-:Y:S02]  /*3c50*/  F2FP.F16.E4M3.UNPACK_B R14, R80.H1 ;  /* 0x00000050ff0e723e */ /* 0x000fe400030006ff */
[-C--:B------:R-:W-:Y:S02]  /*3c60*/  F2FP.F16.E4M3.UNPACK_B R4, R9.reuse ;  /* 0x00000009ff04723e */ /* 0x080fe400020006ff */
[----:B------:R-:W-:Y:S01]  /*3c70*/  LOP3.LUT R5, R8, 0xff0000, R5, 0xf8, !PT ;  /* 0x00ff000008057812 */ /* 0x000fe200078ef805 */
[----:B------:R-:W-:Y:S01]  /*3c80*/  HADD2.F32 R30, -RZ, R14.H0_H0 ;  /* 0x2000000eff1e7230 */ /* 0x000fe20000004100 */
[----:B------:R-:W-:Y:S01]  /*3c90*/  LOP3.LUT R8, R28, 0xff0000, R13, 0xf8, !PT ;  /* 0x00ff00001c087812 */ /* 0x000fe200078ef80d */
[--C-:B------:R-:W-:Y:S01]  /*3ca0*/  HADD2.F32 R13, -RZ, R4.reuse.H1_H1 ;  /* 0x30000004ff0d7230 */ /* 0x100fe20000004100 */
[----:B------:R-:W-:Y:S01]  /*3cb0*/  F2FP.F16.E4M3.UNPACK_B R28, R38.H1 ;  /* 0x00000026ff1c723e */ /* 0x000fe200030006ff */
[----:B------:R-:W-:Y:S01]  /*3cc0*/  HADD2.F32 R4, -RZ, R4.H0_H0 ;  /* 0x20000004ff047230 */ /* 0x000fe20000004100 */
[----:B------:R-:W-:Y:S01]  /*3cd0*/  F2FP.F16.E4M3.UNPACK_B R9, R9.H1 ;  /* 0x00000009ff09723e */ /* 0x000fe200030006ff */
[----:B------:R-:W-:-:S02]  /*3ce0*/  HADD2.F32 R31, -RZ, R14.H1_H1 ;  /* 0x3000000eff1f7230 */ /* 0x000fc40000004100 */
[CC--:B------:R-:W-:Y:S01]  /*3cf0*/  FMUL.FTZ R33, R13.reuse, R30.reuse ;  /* 0x0000001e0d217220 */ /* 0x0c0fe20000410000 */
[--C-:B------:R-:W-:Y:S02]  /*3d00*/  HADD2.F32 R29, -RZ, R28.reuse.H0_H0 ;  /* 0x2000001cff1d7230 */ /* 0x100fe40000004100 */
[C---:B------:R-:W-:Y:S01]  /*3d10*/  FMUL.FTZ R30, R4.reuse, R30 ;  /* 0x0000001e041e7220 */ /* 0x040fe20000410000 */
[--C-:B------:R-:W-:Y:S01]  /*3d20*/  HADD2.F32 R15, -RZ, R9.reuse.H1_H1 ;  /* 0x30000009ff0f7230 */ /* 0x100fe20000004100 */
[----:B------:R-:W-:Y:S01]  /*3d30*/  F2FP.F16.E4M3.UNPACK_B R80, R80 ;  /* 0x00000050ff50723e */ /* 0x000fe200020006ff */
[----:B------:R-:W-:Y:S02]  /*3d40*/  HADD2.F32 R14, -RZ, R9.H0_H0 ;  /* 0x20000009ff0e7230 */ /* 0x000fe40000004100 */
[-C--:B------:R-:W-:Y:S01]  /*3d50*/  FFMA.FTZ R4, R4, R29.reuse, -R33 ;  /* 0x0000001d04047223 */ /* 0x080fe20000010821 */
[----:B------:R-:W-:Y:S02]  /*3d60*/  HADD2.F32 R28, -RZ, R28.H1_H1 ;  /* 0x3000001cff1c7230 */ /* 0x000fe40000004100 */
[----:B------:R-:W-:Y:S01]  /*3d70*/  FFMA.FTZ R9, R13, R29, R30 ;  /* 0x0000001d0d097223 */ /* 0x000fe2000001001e */
[CC--:B------:R-:W-:Y:S01]  /*3d80*/  FMUL.FTZ R33, R15.reuse, R31.reuse ;  /* 0x0000001f0f217220 */ /* 0x0c0fe20000410000 */
[C---:B------:R-:W-:Y:S01]  /*3d90*/  FMUL.FTZ R32, R14.reuse, R31 ;  /* 0x0000001f0e207220 */ /* 0x040fe20000410000 */
[-C--:B------:R-:W-:Y:S01]  /*3da0*/  F2FP.F16.E4M3.UNPACK_B R13, R12.reuse.H1 ;  /* 0x0000000cff0d723e */ /* 0x080fe200030006ff */
[----:B------:R-:W-:Y:S01]  /*3db0*/  HADD2.F32 R29, -RZ, R80.H1_H1 ;  /* 0x30000050ff1d7230 */ /* 0x000fe20000004100 */
[----:B------:R-:W-:Y:S01]  /*3dc0*/  F2FP.F16.E4M3.UNPACK_B R12, R12 ;  /* 0x0000000cff0c723e */ /* 0x000fe200020006ff */
[-C--:B------:R-:W-:Y:S01]  /*3dd0*/  FFMA.FTZ R33, R14, R28.reuse, -R33 ;  /* 0x0000001c0e217223 */ /* 0x080fe20000010821 */
[----:B------:R-:W-:Y:S01]  /*3de0*/  FFMA.FTZ R34, R15, R28, R32 ;  /* 0x0000001c0f227223 */ /* 0x000fe20000010020 */
[----:B------:R-:W-:Y:S01]  /*3df0*/  F2FP.F16.E4M3.UNPACK_B R38, R38 ;  /* 0x00000026ff26723e */ /* 0x000fe200020006ff */
[--C-:B------:R-:W-:Y:S01]  /*3e00*/  HADD2.F32 R15, -RZ, R13.reuse.H0_H0 ;  /* 0x2000000dff0f7230 */ /* 0x100fe20000004100 */
[----:B------:R-:W-:Y:S01]  /*3e10*/  F2FP.F16.E4M3.UNPACK_B R35, R8.H1 ;  /* 0x00000008ff23723e */ /* 0x000fe200030006ff */
[----:B------:R-:W-:-:S02]  /*3e20*/  HADD2.F32 R28, -RZ, R13.H1_H1 ;  /* 0x3000000dff1c7230 */ /* 0x000fc40000004100 */
[----:B------:R-:W-:Y:S02]  /*3e30*/  HADD2.F32 R80, -RZ, R80.H0_H0 ;  /* 0x20000050ff507230 */ /* 0x000fe40000004100 */
[-C--:B------:R-:W-:Y:S01]  /*3e40*/  FMUL.FTZ R31, R15, R29.reuse ;  /* 0x0000001d0f1f7220 */ /* 0x080fe20000410000 */
[--C-:B------:R-:W-:Y:S02]  /*3e50*/  HADD2.F32 R14, -RZ, R12.reuse.H1_H1 ;  /* 0x3000000cff0e7230 */ /* 0x100fe40000004100 */
[----:B------:R-:W-:Y:S01]  /*3e60*/  FMUL.FTZ R32, R28, R29 ;  /* 0x0000001d1c207220 */ /* 0x000fe20000410000 */
[----:B------:R-:W-:Y:S02]  /*3e70*/  HADD2.F32 R13, -RZ, R12.H0_H0 ;  /* 0x2000000cff0d7230 */ /* 0x000fe40000004100 */
[--C-:B------:R-:W-:Y:S02]  /*3e80*/  HADD2.F32 R12, -RZ, R38.reuse.H1_H1 ;  /* 0x30000026ff0c7230 */ /* 0x100fe40000004100 */
[----:B------:R-:W-:Y:S01]  /*3e90*/  FMUL.FTZ R30, R14, R80 ;  /* 0x000000500e1e7220 */ /* 0x000fe20000410000 */
[----:B------:R-:W-:-:S02]  /*3ea0*/  HADD2.F32 R38, -RZ, R38.H0_H0 ;  /* 0x20000026ff267230 */ /* 0x000fc40000004100 */
[----:B------:R-:W-:Y:S01]  /*3eb0*/  FMUL.FTZ R29, R13, R80 ;  /* 0x000000500d1d7220 */ /* 0x000fe20000410000 */
[--C-:B------:R-:W-:Y:S02]  /*3ec0*/  HADD2.F32 R36, -RZ, R35.reuse.H1_H1 ;  /* 0x30000023ff247230 */ /* 0x100fe40000004100 */
[-C--:B------:R-:W-:Y:S01]  /*3ed0*/  FFMA.FTZ R15, R15, R12.reuse, -R32 ;  /* 0x0000000c0f0f7223 */ /* 0x080fe20000010820 */
[----:B------:R-:W-:Y:S01]  /*3ee0*/  FFMA.FTZ R28, R28, R12, R31 ;  /* 0x0000000c1c1c7223 */ /* 0x000fe2000001001f */
[-C--:B------:R-:W-:Y:S01]  /*3ef0*/  FFMA.FTZ R12, R13, R38.reuse, -R30 ;  /* 0x000000260d0c7223 */ /* 0x080fe2000001081e */
[----:B------:R-:W-:Y:S01]  /*3f00*/  FFMA.FTZ R13, R14, R38, R29 ;  /* 0x000000260e0d7223 */ /* 0x000fe2000001001d */
[----:B------:R-:W-:Y:S01]  /*3f10*/  F2FP.F16.E4M3.UNPACK_B R29, R7.H1 ;  /* 0x00000007ff1d723e */ /* 0x000fe200030006ff */
[----:B------:R-:W-:Y:S01]  /*3f20*/  HADD2.F32 R35, -RZ, R35.H0_H0 ;  /* 0x20000023ff237230 */ /* 0x000fe20000004100 */
[----:B------:R-:W-:Y:S02]  /*3f30*/  F2FP.SATFINITE.E4M3.F32.PACK_AB_MERGE_C R14, R34, R33, RZ ;  /* 0x00000021220e723e */ /* 0x000fe400048070ff */
[----:B------:R-:W-:Y:S01]  /*3f40*/  F2FP.SATFINITE.E4M3.F32.PACK_AB_MERGE_C R15, R28, R15, RZ ;  /* 0x0000000f1c0f723e */ /* 0x000fe200048070ff */
[--C-:B------:R-:W-:Y:S01]  /*3f50*/  HADD2.F32 R30, -RZ, R29.reuse.H0_H0 ;  /* 0x2000001dff1e7230 */ /* 0x100fe20000004100 */
[----:B------:R-:W-:Y:S01]  /*3f60*/  F2FP.F16.E4M3.UNPACK_B R32, R5.H1 ;  /* 0x00000005ff20723e */ /* 0x000fe200030006ff */
[----:B------:R-:W-:Y:S01]  /*3f70*/  HADD2.F32 R29, -RZ, R29.H1_H1 ;  /* 0x3000001dff1d7230 */ /* 0x000fe20000004100 */
[----:B------:R-:W-:-:S02]  /*3f80*/  F2FP.F16.E4M3.UNPACK_B R28, R6.H1 ;  /* 0x00000006ff1c723e */ /* 0x000fc400030006ff */
[----:B------:R-:W-:Y:S01]  /*3f90*/  F2FP.F16.E4M3.UNPACK_B R34, R8 ;  /* 0x00000008ff22723e */ /* 0x000fe200020006ff */
[----:B------:R-:W-:Y:S01]  /*3fa0*/  HADD2.F32 R33, -RZ, R32.H1_H1 ;  /* 0x30000020ff217230 */ /* 0x000fe20000004100 */
[----:B------:R-:W-:Y:S01]  /*3fb0*/  F2FP.F16.E4M3.UNPACK_B R31, R5 ;  /* 0x00000005ff1f723e */ /* 0x000fe200020006ff */
[----:B------:R-:W-:Y:S02]  /*3fc0*/  HADD2.F32 R8, -RZ, R28.H1_H1 ;  /* 0x3000001cff087230 */ /* 0x000fe40000004100 */
[----:B------:R-:W-:Y:S01]  /*3fd0*/  FMUL.FTZ R5, R29, R36 ;  /* 0x000000241d057220 */ /* 0x000fe20000410000 */
[----:B------:R-:W-:Y:S01]  /*3fe0*/  HADD2.F32 R37, -RZ, R34.H1_H1 ;  /* 0x30000022ff257230 */ /* 0x000fe20000004100 */
[----:B------:R-:W-:Y:S01]  /*3ff0*/  F2FP.F16.E4M3.UNPACK_B R7, R7 ;  /* 0x00000007ff07723e */ /* 0x000fe200020006ff */
[----:B------:R-:W-:Y:S02]  /*4000*/  HADD2.F32 R28, -RZ, R28.H0_H0 ;  /* 0x2000001cff1c7230 */ /* 0x000fe40000004100 */
[----:B------:R-:W-:Y:S01]  /*4010*/  FFMA.FTZ R38, R30, R33, -R5 ;  /* 0x000000211e267223 */ /* 0x000fe20000010805 */
[----:B------:R-:W-:-:S02]  /*4020*/  HADD2.F32 R5, -RZ, R31.H1_H1 ;  /* 0x3000001fff057230 */ /* 0x000fc40000004100 */
[-C--:B------:R-:W-:Y:S01]  /*4030*/  FMUL.FTZ R39, R8, R37.reuse ;  /* 0x0000002508277220 */ /* 0x080fe20000410000 */
[----:B------:R-:W-:Y:S01]  /*4040*/  F2FP.F16.E4M3.UNPACK_B R6, R6 ;  /* 0x00000006ff06723e */ /* 0x000fe200020006ff */
[----:B------:R-:W-:Y:S01]  /*4050*/  FMUL.FTZ R37, R28, R37 ;  /* 0x000000251c257220 */ /* 0x000fe20000410000 */
[----:B------:R-:W-:Y:S01]  /*4060*/  FMUL.FTZ R36, R30, R36 ;  /* 0x000000241e247220 */ /* 0x000fe20000410000 */
[-C--:B------:R-:W-:Y:S01]  /*4070*/  FFMA.FTZ R39, R28, R5.reuse, -R39 ;  /* 0x000000051c277223 */ /* 0x080fe20000010827 */
[----:B------:R-:W-:Y:S02]  /*4080*/  HADD2.F32 R34, -RZ, R34.H0_H0 ;  /* 0x20000022ff227230 */ /* 0x000fe40000004100 */
[----:B------:R-:W-:Y:S01]  /*4090*/  FFMA.FTZ R30, R8, R5, R37 ;  /* 0x00000005081e7223 */ /* 0x000fe20000010025 */
[----:B------:R-:W-:Y:S02]  /*40a0*/  HADD2.F32 R8, -RZ, R7.H0_H0 ;  /* 0x20000007ff087230 */ /* 0x000fe40000004100 */
[----:B------:R-:W-:Y:S01]  /*40b0*/  FFMA.FTZ R77, R29, R33, R36 ;  /* 0x000000211d4d7223 */ /* 0x000fe20000010024 */
[----:B------:R-:W-:-:S02]  /*40c0*/  HADD2.F32 R5, -RZ, R6.H0_H0 ;  /* 0x20000006ff057230 */ /* 0x000fc40000004100 */
[----:B------:R-:W-:Y:S02]  /*40d0*/  HADD2.F32 R7, -RZ, R7.H1_H1 ;  /* 0x30000007ff077230 */ /* 0x000fe40000004100 */
[-C--:B------:R-:W-:Y:S01]  /*40e0*/  FMUL.FTZ R36, R8, R35.reuse ;  /* 0x0000002308247220 */ /* 0x080fe20000410000 */
[----:B------:R-:W-:Y:S02]  /*40f0*/  HADD2.F32 R6, -RZ, R6.H1_H1 ;  /* 0x30000006ff067230 */ /* 0x000fe40000004100 */
[-C--:B------:R-:W-:Y:S01]  /*4100*/  FMUL.FTZ R29, R5, R34.reuse ;  /* 0x00000022051d7220 */ /* 0x080fe20000410000 */
[----:B------:R-:W-:Y:S02]  /*4110*/  HADD2.F32 R32, -RZ, R32.H0_H0 ;  /* 0x20000020ff207230 */ /* 0x000fe40000004100 */
[C---:B------:R-:W-:Y:S01]  /*4120*/  FMUL.FTZ R33, R7.reuse, R35 ;  /* 0x0000002307217220 */ /* 0x040fe20000410000 */
[----:B------:R-:W-:Y:S02]  /*4130*/  HADD2.F32 R31, -RZ, R31.H0_H0 ;  /* 0x2000001fff1f7230 */ /* 0x000fe40000004100 */
[----:B------:R-:W-:Y:S01]  /*4140*/  FMUL.FTZ R28, R6, R34 ;  /* 0x00000022061c7220 */ /* 0x000fe20000410000 */
[----:B------:R-:W-:Y:S01]  /*4150*/  F2FP.SATFINITE.E4M3.F32.PACK_AB_MERGE_C R30, R30, R39, RZ ;  /* 0x000000271e1e723e */ /* 0x000fe200048070ff */
[-C--:B------:R-:W-:Y:S01]  /*4160*/  FFMA.FTZ R33, R8, R32.reuse, -R33 ;  /* 0x0000002008217223 */ /* 0x080fe20000010821 */
[----:B------:R-:W-:Y:S01]  /*4170*/  FFMA.FTZ R36, R7, R32, R36 ;  /* 0x0000002007247223 */ /* 0x000fe20000010024 */
[-C--:B------:R-:W-:Y:S01]  /*4180*/  FFMA.FTZ R28, R5, R31.reuse, -R28 ;  /* 0x0000001f051c7223 */ /* 0x080fe2000001081c */
[----:B------:R-:W-:Y:S01]  /*4190*/  FFMA.FTZ R29, R6, R31, R29 ;  /* 0x0000001f061d7223 */ /* 0x000fe2000001001d */
[----:B------:R-:W-:-:S02]  /*41a0*/  F2FP.SATFINITE.E4M3.F32.PACK_AB_MERGE_C R38, R77, R38, RZ ;  /* 0x000000264d26723e */ /* 0x000fc400048070ff */
[----:B------:R-:W-:Y:S02]  /*41b0*/  F2FP.SATFINITE.E4M3.F32.PACK_AB_MERGE_C R5, R9, R4, R14 ;  /* 0x000000040905723e */ /* 0x000fe4000480700e */
[----:B------:R-:W-:Y:S02]  /*41c0*/  F2FP.SATFINITE.E4M3.F32.PACK_AB_MERGE_C R4, R13, R12, R15 ;  /* 0x0000000c0d04723e */ /* 0x000fe4000480700f */
[----:B------:R-:W-:Y:S02]  /*41d0*/  F2FP.SATFINITE.E4M3.F32.PACK_AB_MERGE_C R6, R29, R28, R30 ;  /* 0x0000001c1d06723e */ /* 0x000fe4000480701e */
[----:B------:R-:W-:-:S07]  /*41e0*/  F2FP.SATFINITE.E4M3.F32.PACK_AB_MERGE_C R7, R36, R33, R38 ;  /* 0x000000212407723e */ /* 0x000fce0004807026 */
.L_x_389:
[----:B------:R-:W-:Y:S05]  /*41f0*/  BSYNC B1 ;  /* 0x0000000000017941 */ /* 0x000fea0003800000 */
.L_x_388:
[----:B------:R0:W-:Y:S01]  /*4200*/  ST.E.128 desc[UR40][R10.64], R4 ;  /* 0x000000040a007985 */ /* 0x0001e2000c101d28 */
[----:B------:R-:W-:Y:S05]  /*4210*/  BRA `(.L_x_379) ;  /* 0x0000002400587947 */ /* 0x000fea0003800000 */
.L_x_372:
[----:B------:R-:W-:Y:S01]  /*4220*/  ISETP.GE.AND P3, PT, R155, R71, PT ;  /* 0x000000479b00720c */ /* 0x000fe20003f66270 */
[----:B------:R-:W-:Y:S01]  /*4230*/  BSSY B1, `(.L_x_390) ;  /* 0x000001a000017945 */ /* 0x000fe20003800000 */
[----:B------:R-:W-:Y:S02]  /*4240*/  CS2R R6, SRZ ;  /* 0x0000000000067805 */ /* 0x000fe4000001ff00 */
[----:B------:R-:W-:Y:S02]  /*4250*/  CS2R R4, SRZ ;  /* 0x0000000000047805 */ /* 0x000fe4000001ff00 */
[----:B------:R-:W-:Y:S02]  /*4260*/  CS2R R30, SRZ ;  /* 0x00000000001e7805 */ /* 0x000fe4000001ff00 */
[----:B------:R-:W-:Y:S02]  /*4270*/  CS2R R28, SRZ ;  /* 0x00000000001c7805 */ /* 0x000fe4000001ff00 */
[----:B------:R-:W-:-:S02]  /*4280*/  CS2R R34, SRZ ;  /* 0x0000000000227805 */ /* 0x000fc4000001ff00 */
[----:B------:R-:W-:Y:S02]  /*4290*/  CS2R R32, SRZ ;  /* 0x0000000000207805 */ /* 0x000fe4000001ff00 */
[----:B------:R-:W-:Y:S02]  /*42a0*/  CS2R R38, SRZ ;  /* 0x0000000000267805 */ /* 0x000fe4000001ff00 */
[----:B------:R-:W-:Y:S01]  /*42b0*/  CS2R R36, SRZ ;  /* 0x0000000000247805 */ /* 0x000fe2000001ff00 */
[----:B------:R-:W-:Y:S06]  /*42c0*/  @P3 BRA `(.L_x_391) ;  /* 0x0000000000403947 */ /* 0x000fec0003800000 */
[----:B------:R-:W-:Y:S02]  /*42d0*/  ULDC.64 UR4, c[0x0][0x3e8] ;  /* 0x0000fa0000047ab9 */ /* 0x000fe40000000a00 */
[----:B------:R-:W-:-:S04]  /*42e0*/  IADD3 R12, P2, P4, R44, UR4, R12 ;  /* 0x000000042c0c7c10 */ /* 0x000fc8000fc5e00c */
[----:B------:R-:W-:Y:S01]  /*42f0*/  IADD3.X R13, R51, UR5, R14, P2, P4 ;  /* 0x00000005330d7c10 */ /* 0x000fe200097e840e */
[----:B------:R-:W-:Y:S02]  /*4300*/  ULDC.64 UR4, c[0x0][0x400] ;  /* 0x0001000000047ab9 */ /* 0x000fe40000000a00 */
[----:B------:R-:W-:-:S04]  /*4310*/  IADD3 R10, P2, P4, R20, UR4, R10 ;  /* 0x00000004140a7c10 */ /* 0x000fc8000fc5e00a */
[----:B------:R-:W-:Y:S02]  /*4320*/  IADD3.X R11, R49, UR5, R15, P2, P4 ;  /* 0x00000005310b7c10 */ /* 0x000fe400097e840f */
[----:B------:R-:W-:Y:S02]  /*4330*/  ISETP.GE.AND P2, PT, R16, R77, PT ;  /* 0x0000004d1000720c */ /* 0x000fe40003f46270 */
[----:B------:R-:W-:Y:S02]  /*4340*/  CS2R R6, SRZ ;  /* 0x0000000000067805 */ /* 0x000fe4000001ff00 */
[----:B------:R-:W-:Y:S02]  /*4350*/  CS2R R4, SRZ ;  /* 0x0000000000047805 */ /* 0x000fe4000001ff00 */
[----:B------:R-:W-:Y:S02]  /*4360*/  CS2R R34, SRZ ;  /* 0x0000000000227805 */ /* 0x000fe4000001ff00 */
[----:B------:R-:W-:-:S05]  /*4370*/  CS2R R32, SRZ ;  /* 0x0000000000207805 */ /* 0x000fca000001ff00 */
[----:B------:R0:W5:Y:S04]  /*4380*/  @!P2 LDG.E.128 R28, desc[UR40][R12.64] ;  /* 0x000000280c1ca981 */ /* 0x000168000c1e1d00 */
[----:B------:R0:W5:Y:S01]  /*4390*/  @!P2 LDG.E.128 R36, desc[UR40][R10.64] ;  /* 0x000000280a24a981 */ /* 0x000162000c1e1d00 */
[----:B------:R-:W-:-:S13]  /*43a0*/  ISETP.GE.AND P2, PT, R67, R77, PT ;  /* 0x0000004d4300720c */ /* 0x000fda0003f46270 */
[----:B------:R0:W5:Y:S04]  /*43b0*/  @!P2 LDG.E.128 R4, desc[UR40][R12.64+0x20] ;  /* 0x000020280c04a981 */ /* 0x000168000c1e1d00 */
[----:B------:R0:W5:Y:S02]  /*43c0*/  @!P2 LDG.E.128 R32, desc[UR40][R10.64+0x20] ;  /* 0x000020280a20a981 */ /* 0x000164000c1e1d00 */
.L_x_391:
[----:B------:R-:W-:Y:S05]  /*43d0*/  BSYNC B1 ;  /* 0x0000000000017941 */ /* 0x000fea0003800000 */
.L_x_390:
[----:B------:R-:W-:Y:S01]  /*43e0*/  ISETP.NE.AND P2, PT, R157, 0x3, PT ;  /* 0x000000039d00780c */ /* 0x000fe20003f45270 */
[----:B-----5:R-:W-:Y:S01]  /*43f0*/  IMAD.MOV.U32 R81, RZ, RZ, R4 ;  /* 0x000000ffff517224 */ /* 0x020fe200078e0004 */
[----:B------:R-:W-:Y:S01]  /*4400*/  MOV R80, R6 ;  /* 0x0000000600507202 */ /* 0x000fe20000000f00 */
[----:B------:R-:W-:Y:S02]  /*4410*/  IMAD.MOV.U32 R86, RZ, RZ, R30 ;  /* 0x000000ffff567224 */ /* 0x000fe400078e001e */
[----:B------:R-:W-:Y:S02]  /*4420*/  IMAD.MOV.U32 R85, RZ, RZ, R28 ;  /* 0x000000ffff557224 */ /* 0x000fe400078e001c */
[----:B------:R-:W-:Y:S02]  /*4430*/  IMAD.MOV.U32 R82, RZ, RZ, R34 ;  /* 0x000000ffff527224 */ /* 0x000fe400078e0022 */
[----:B------:R-:W-:Y:S02]  /*4440*/  IMAD.MOV.U32 R83, RZ, RZ, R32 ;  /* 0x000000ffff537224 */ /* 0x000fe400078e0020 */
[----:B------:R-:W-:-:S02]  /*4450*/  IMAD.MOV.U32 R89, RZ, RZ, R38 ;  /* 0x000000ffff597224 */ /* 0x000fc400078e0026 */
[----:B------:R-:W-:Y:S01]  /*4460*/  IMAD.MOV.U32 R87, RZ, RZ, R36 ;  /* 0x000000ffff577224 */ /* 0x000fe200078e0024 */
[----:B------:R-:W-:Y:S06]  /*4470*/  @!P2 BRA `(.L_x_392) ;  /* 0x000000000004a947 */ /* 0x000fec0003800000 */
[----:B------:R-:W-:Y:S01]  /*4480*/  BPT.TRAP 0x1 ;  /* 0x000000040000795c */ /* 0x000fe20000300000 */
.L_x_392:
[----:B------:R-:W-:Y:S01]  /*4490*/  IMAD R70, R19, 0x8, R18 ;  /* 0x0000000813467824 */ /* 0x000fe200078e0212 */
[----:B------:R-:W-:Y:S01]  /*44a0*/  SHF.L.U32 R76, R154, 0x1f, RZ ;  /* 0x0000001f9a4c7819 */ /* 0x000fe200000006ff */
[----:B------:R-:W-:Y:S03]  /*44b0*/  BSSY B1, `(.L_x_393) ;  /* 0x0000003000017945 */ /* 0x000fe60003800000 */
[----:B------:R-:W1:Y:S02]  /*44c0*/  SYNCS.PHASECHK.TRANS64.TRYWAIT P4, [R70+URZ+0x19c90], R76 ;  /* 0x019c904c460075a7 */ /* 0x000e64000808017f */
[----:B-1----:R-:W-:Y:S05]  /*44d0*/  @!P4 BRA `(.L_x_394) ;  /* 0x0000017400ecc947 */ /* 0x002fea0003800000 */
.L_x_634:
[----:B------:R-:W-:Y:S05]  /*44e0*/  BSYNC B1 ;  /* 0x0000000000017941 */ /* 0x000fea0003800000 */
.L_x_393:
[----:B------:R-:W-:-:S03]  /*44f0*/  UMOV UR4, 0xffffffff ;  /* 0xffffffff00047882 */ /* 0x000fc60000000000 */
[----:B------:R-:W-:Y:S05]  /*4500*/  BRA.DIV UR4, `(.L_x_395) ;  /* 0x0000017604f47947 */ /* 0x000fea000b800000 */
[----:B------:R-:W2:Y:S04]  /*4510*/  SHFL.IDX PT, R78, R78, RZ, 0x1e1f ;  /* 0x001e1fff4e4e7589 */ /* 0x000ea800000e0000 */
[----:B------:R-:W3:Y:S02]  /*4520*/  SHFL.IDX PT, R79, R79, RZ, 0x1e1f ;  /* 0x001e1fff4f4f7589 */ /* 0x000ee400000e0000 */
.L_x_638:
[----:B------:R-:W-:Y:S05]  /*4530*/  @P3 BRA `(.L_x_379) ;  /* 0x0000002000903947 */ /* 0x000fea0003800000 */
[----:B------:R-:W4:Y:S01]  /*4540*/  LDC R84, c[0x0][0x2f4] ;  /* 0x0000bd00ff547b82 */ /* 0x000f220000000800 */
[----:B------:R-:W-:Y:S01]  /*4550*/  ISETP.NE.AND P3, PT, R54, RZ, PT ;  /* 0x000000ff3600720c */ /* 0x000fe20003f65270 */
[----:B------:R-:W-:Y:S01]  /*4560*/  BSSY B1, `(.L_x_396) ;  /* 0x00000f4000017945 */ /* 0x000fe20003800000 */
[----:B----4-:R-:W-:-:S11]  /*4570*/  IMAD.IADD R90, R84, 0x1, -R55 ;  /* 0x00000001545a7824 */ /* 0x010fd600078e0a37 */
[----:B------:R-:W-:Y:S05]  /*4580*/  @!P3 BRA `(.L_x_397) ;  /* 0x0000000c00c4b947 */ /* 0x000fea0003800000 */
[----:B0-----:R-:W4:Y:S04]  /*4590*/  LDL R12, [R1+0x8] ;  /* 0x00000800010c7983 */ /* 0x001f280000100800 */
[----:B------:R-:W5:Y:S04]  /*45a0*/  LDL R11, [R1+0x98] ;  /* 0x00009800010b7983 */ /* 0x000f680000100800 */
[----:B------:R-:W2:Y:S01]  /*45b0*/  LDL R10, [R1+0x20] ;  /* 0x00002000010a7983 */ /* 0x000ea20000100800 */
[----:B------:R-:W-:Y:S01]  /*45c0*/  SEL R8, R55, R90, !P0 ;  /* 0x0000005a37087207 */ /* 0x000fe20004000000 */
[----:B------:R-:W-:Y:S01]  /*45d0*/  BSSY B2, `(.L_x_398) ;  /* 0x00000e5000027945 */ /* 0x000fe20003800000 */
[----:B------:R-:W-:-:S02]  /*45e0*/  ISETP.GE.AND P3, PT, R16, R77, PT ;  /* 0x0000004d1000720c */ /* 0x000fc40003f66270 */
[----:B------:R-:W-:-:S04]  /*45f0*/  SHF.R.S32.HI R9, RZ, 0x1f, R8 ;  /* 0x0000001fff097819 */ /* 0x000fc80000011408 */
[----:B------:R-:W-:-:S04]  /*4600*/  LEA.HI R9, R9, R8, RZ, 0x5 ;  /* 0x0000000809097211 */ /* 0x000fc800078f28ff */
[----:B------:R-:W-:-:S04]  /*4610*/  SHF.R.S32.HI R8, RZ, 0x5, R9 ;  /* 0x00000005ff087819 */ /* 0x000fc80000011409 */
[----:B------:R-:W-:-:S04]  /*4620*/  LEA.HI.SX32 R8, R65, R8, 0x1c ;  /* 0x0000000841087211 */ /* 0x000fc800078fe2ff */
[C---:B------:R-:W-:Y:S02]  /*4630*/  LEA.HI R9, R8.reuse, R8, RZ, 0x1 ;  /* 0x0000000808097211 */ /* 0x040fe400078f08ff */
[----:B------:R-:W-:-:S03]  /*4640*/  SHF.L.U32 R91, R8, 0x4, RZ ;  /* 0x00000004085b7819 */ /* 0x000fc600000006ff */
[----:B------:R-:W-:-:S05]  /*4650*/  IMAD.SHL.U32 R9, R9, 0x800, RZ ;  /* 0x0000080009097824 */ /* 0x000fca00078e00ff */
[----:B------:R-:W-:Y:S02]  /*4660*/  LOP3.LUT R9, R9, 0xfffff000, RZ, 0xc0, !PT ;  /* 0xfffff00009097812 */ /* 0x000fe400078ec0ff */
[----:B----4-:R-:W-:-:S04]  /*4670*/  LOP3.LUT R8, R12, 0x10, R91, 0xf8, !PT ;  /* 0x000000100c087812 */ /* 0x010fc800078ef85b */
[----:B-----5:R-:W-:-:S04]  /*4680*/  LOP3.LUT R8, R8, R11, RZ, 0x3c, !PT ;  /* 0x0000000b08087212 */ /* 0x020fc800078e3cff */
[----:B--2---:R-:W-:Y:S01]  /*4690*/  IADD3 R8, R8, R9, R10 ;  /* 0x0000000908087210 */ /* 0x004fe20007ffe00a */
[----:B------:R-:W-:-:S04]  /*46a0*/  IMAD R9, R19, 0x3000, R63 ;  /* 0x0000300013097824 */ /* 0x000fc800078e023f */
[----:B------:R-:W-:Y:S02]  /*46b0*/  IMAD R11, R19, 0x3000, R8 ;  /* 0x00003000130b7824 */ /* 0x000fe400078e0208 */
[C---:B------:R-:W-:Y:S02]  /*46c0*/  IMAD.IADD R9, R18.reuse, 0x1, R9 ;  /* 0x0000000112097824 */ /* 0x040fe400078e0209 */
[----:B------:R-:W-:-:S04]  /*46d0*/  IMAD.IADD R12, R18, 0x1, R11 ;  /* 0x00000001120c7824 */ /* 0x000fc800078e020b */
[----:B------:R-:W0:Y:S04]  /*46e0*/  LDS.128 R8, [R9+0x13800] ;  /* 0x0138000009087984 */ /* 0x000e280000000c00 */
[----:B------:R-:W2:Y:S01]  /*46f0*/  LDS.128 R12, [R12+0x13800] ;  /* 0x013800000c0c7984 */ /* 0x000ea20000000c00 */
[----:B------:R-:W-:Y:S05]  /*4700*/  @P3 BRA `(.L_x_399) ;  /* 0x0000000c00443947 */ /* 0x000fea0003800000 */
[----:B------:R-:W-:Y:S02]  /*4710*/  SHF.R.U32.HI R28, RZ, 0x8, R37 ;  /* 0x00000008ff1c7819 */ /* 0x000fe40000011625 */
[----:B------:R-:W-:Y:S02]  /*4720*/  SHF.R.U32.HI R36, RZ, 0x8, R29 ;  /* 0x00000008ff247819 */ /* 0x000fe4000001161d */
[----:B------:R-:W-:Y:S01]  /*4730*/  LOP3.LUT R93, R37, 0xff0000ff, RZ, 0xc0, !PT ;  /* 0xff0000ff255d7812 */ /* 0x000fe200078ec0ff */
[----:B------:R-:W-:Y:S01]  /*4740*/  IMAD.SHL.U32 R28, R28, 0x100, RZ ;  /* 0x000001001c1c7824 */ /* 0x000fe200078e00ff */
[----:B------:R-:W-:Y:S02]  /*4750*/  SHF.R.U32.HI R37, RZ, 0x10, R37 ;  /* 0x00000010ff257819 */ /* 0x000fe40000011625 */
[----:B------:R-:W-:Y:S02]  /*4760*/  SHF.R.U32.HI R38, RZ, 0x10, R29 ;  /* 0x00000010ff267819 */ /* 0x000fe4000001161d */
[----:B------:R-:W-:Y:S01]  /*4770*/  LOP3.LUT R30, R93, 0xff00, R28, 0xf8, !PT ;  /* 0x0000ff005d1e7812 */ /* 0x000fe200078ef81c */
[----:B------:R-:W-:Y:S01]  /*4780*/  IMAD.SHL.U32 R28, R36, 0x100, RZ ;  /* 0x00000100241c7824 */ /* 0x000fe200078e00ff */
[----:B------:R-:W-:Y:S01]  /*4790*/  LOP3.LUT R29, R29, 0xff0000ff, RZ, 0xc0, !PT ;  /* 0xff0000ff1d1d7812 */ /* 0x000fe200078ec0ff */
[----:B------:R-:W-:-:S02]  /*47a0*/  IMAD.U32 R37, R37, 0x10000, RZ ;  /* 0x0001000025257824 */ /* 0x000fc400078e00ff */
[----:B------:R-:W-:Y:S01]  /*47b0*/  IMAD.U32 R36, R38, 0x10000, RZ ;  /* 0x0001000026247824 */ /* 0x000fe200078e00ff */
[----:B------:R-:W-:Y:S01]  /*47c0*/  LOP3.LUT R29, R29, 0xff00, R28, 0xf8, !PT ;  /* 0x0000ff001d1d7812 */ /* 0x000fe200078ef81c */
[----:B--2---:R-:W-:Y:S01]  /*47d0*/  IMAD.MOV.U32 R38, RZ, RZ, R13 ;  /* 0x000000ffff267224 */ /* 0x004fe200078e000d */
[----:B------:R-:W-:Y:S02]  /*47e0*/  LOP3.LUT R37, R30, 0xff0000, R37, 0xf8, !PT ;  /* 0x00ff00001e257812 */ /* 0x000fe400078ef825 */
[----:B------:R-:W-:Y:S02]  /*47f0*/  LOP3.LUT R36, R29, 0xff0000, R36, 0xf8, !PT ;  /* 0x00ff00001d247812 */ /* 0x000fe400078ef824 */
[----:B------:R-:W-:Y:S02]  /*4800*/  F2FP.F16.E4M3.UNPACK_B R93, R38 ;  /* 0x00000026ff5d723e */ /* 0x000fe400020006ff */
[----:B------:R-:W-:Y:S02]  /*4810*/  F2FP.F16.E4M3.UNPACK_B R92, R37 ;  /* 0x00000025ff5c723e */ /* 0x000fe400020006ff */
[----:B0-----:R-:W-:Y:S01]  /*4820*/  F2FP.F16.E4M3.UNPACK_B R29, R9 ;  /* 0x00000009ff1d723e */ /* 0x001fe200020006ff */
[--C-:B------:R-:W-:Y:S01]  /*4830*/  HADD2.F32 R28, -RZ, R93.reuse.H0_H0 ;  /* 0x2000005dff1c7230 */ /* 0x100fe20000004100 */
[----:B------:R-:W-:Y:S01]  /*4840*/  F2FP.F16.E4M3.UNPACK_B R13, R36 ;  /* 0x00000024ff0d723e */ /* 0x000fe200020006ff */
[----:B------:R-:W-:Y:S01]  /*4850*/  HADD2.F32 R93, -RZ, R93.H1_H1 ;  /* 0x3000005dff5d7230 */ /* 0x000fe20000004100 */
[----:B------:R-:W-:Y:S01]  /*4860*/  F2FP.F16.E4M3.UNPACK_B R38, R38.H1 ;  /* 0x00000026ff26723e */ /* 0x000fe200030006ff */
[----:B------:R-:W-:Y:S01]  /*4870*/  HADD2.F32 R30, -RZ, R29.H0_H0 ;  /* 0x2000001dff1e7230 */ /* 0x000fe20000004100 */
[----:B------:R-:W-:Y:S01]  /*4880*/  F2FP.F16.E4M3.UNPACK_B R37, R37.H1 ;  /* 0x00000025ff25723e */ /* 0x000fe200030006ff */
[----:B------:R-:W-:-:S02]  /*4890*/  HADD2.F32 R94, -RZ, R92.H1_H1 ;  /* 0x3000005cff5e7230 */ /* 0x000fc40000004100 */
[----:B------:R-:W-:Y:S02]  /*48a0*/  HADD2.F32 R29, -RZ, R29.H1_H1 ;  /* 0x3000001dff1d7230 */ /* 0x000fe40000004100 */
[----:B------:R-:W-:Y:S02]  /*48b0*/  HADD2.F32 R97, -RZ, R92.H0_H0 ;  /* 0x2000005cff617230 */ /* 0x000fe40000004100 */
[-C--:B------:R-:W-:Y:S01]  /*48c0*/  FMUL.FTZ R96, R93, R94.reuse ;  /* 0x0000005e5d607220 */ /* 0x080fe20000410000 */
[--C-:B------:R-:W-:Y:S02]  /*48d0*/  HADD2.F32 R92, -RZ, R13.reuse.H1_H1 ;  /* 0x3000000dff5c7230 */ /* 0x100fe40000004100 */
[----:B------:R-:W-:Y:S01]  /*48e0*/  FMUL.FTZ R94, R29, R94 ;  /* 0x0000005e1d5e7220 */ /* 0x000fe20000410000 */
[----:B------:R-:W-:Y:S02]  /*48f0*/  HADD2.F32 R95, -RZ, R13.H0_H0 ;  /* 0x2000000dff5f7230 */ /* 0x000fe40000004100 */
[-C--:B------:R-:W-:Y:S01]  /*4900*/  FMUL.FTZ R99, R28, R97.reuse ;  /* 0x000000611c637220 */ /* 0x080fe20000410000 */
[C---:B------:R-:W-:Y:S01]  /*4910*/  FMUL.FTZ R97, R30.reuse, R97 ;  /* 0x000000611e617220 */ /* 0x040fe20000410000 */
[-C--:B------:R-:W-:Y:S01]  /*4920*/  FFMA.FTZ R13, R93, R92.reuse, R94 ;  /* 0x0000005c5d0d7223 */ /* 0x080fe2000001005e */
[----:B------:R-:W-:Y:S01]  /*4930*/  F2FP.F16.E4M3.UNPACK_B R93, R9.H1 ;  /* 0x00000009ff5d723e */ /* 0x000fe200030006ff */
[----:B------:R-:W-:Y:S01]  /*4940*/  FFMA.FTZ R29, R29, R92, -R96 ;  /* 0x0000005c1d1d7223 */ /* 0x000fe20000010860 */
[-C--:B------:R-:W-:Y:S01]  /*4950*/  FFMA.FTZ R30, R30, R95.reuse, -R99 ;  /* 0x0000005f1e1e7223 */ /* 0x080fe20000010863 */
[----:B------:R-:W-:Y:S01]  /*4960*/  FFMA.FTZ R28, R28, R95, R97 ;  /* 0x0000005f1c1c7223 */ /* 0x000fe20000010061 */
[----:B------:R-:W-:Y:S01]  /*4970*/  F2FP.F16.E4M3.UNPACK_B R92, R36.H1 ;  /* 0x00000024ff5c723e */ /* 0x000fe200030006ff */
[----:B------:R-:W-:-:S02]  /*4980*/  HADD2.F32 R9, -RZ, R38.H0_H0 ;  /* 0x20000026ff097230 */ /* 0x000fc40000004100 */
[----:B------:R-:W-:Y:S02]  /*4990*/  HADD2.F32 R95, -RZ, R37.H0_H0 ;  /* 0x20000025ff5f7230 */ /* 0x000fe40000004100 */
[----:B------:R-:W-:Y:S02]  /*49a0*/  HADD2.F32 R36, -RZ, R93.H0_H0 ;  /* 0x2000005dff247230 */ /* 0x000fe40000004100 */
[----:B------:R-:W-:Y:S02]  /*49b0*/  HADD2.F32 R94, -RZ, R92.H0_H0 ;  /* 0x2000005cff5e7230 */ /* 0x000fe40000004100 */
[-C--:B------:R-:W-:Y:S01]  /*49c0*/  FMUL.FTZ R97, R9, R95.reuse ;  /* 0x0000005f09617220 */ /* 0x080fe20000410000 */
[----:B------:R-:W-:Y:S02]  /*49d0*/  HADD2.F32 R37, -RZ, R37.H1_H1 ;  /* 0x30000025ff257230 */ /* 0x000fe40000004100 */
[----:B------:R-:W-:Y:S01]  /*49e0*/  FMUL.FTZ R96, R36, R95 ;  /* 0x0000005f24607220 */ /* 0x000fe20000410000 */
[----:B------:R-:W-:-:S02]  /*49f0*/  HADD2.F32 R93, -RZ, R93.H1_H1 ;  /* 0x3000005dff5d7230 */ /* 0x000fc40000004100 */
[-C--:B------:R-:W-:Y:S01]  /*4a00*/  FFMA.FTZ R36, R36, R94.reuse, -R97 ;  /* 0x0000005e24247223 */ /* 0x080fe20000010861 */
[----:B------:R-:W-:Y:S02]  /*4a10*/  HADD2.F32 R92, -RZ, R92.H1_H1 ;  /* 0x3000005cff5c7230 */ /* 0x000fe40000004100 */
[----:B------:R-:W-:Y:S01]  /*4a20*/  FFMA.FTZ R9, R9, R94, R96 ;  /* 0x0000005e09097223 */ /* 0x000fe20000010060 */
[----:B------:R-:W-:Y:S01]  /*4a30*/  HADD2.F32 R94, -RZ, R38.H1_H1 ;  /* 0x30000026ff5e7230 */ /* 0x000fe20000004100 */
[----:B------:R-:W-:Y:S02]  /*4a40*/  SHF.R.U32.HI R95, RZ, 0x8, R31 ;  /* 0x00000008ff5f7819 */ /* 0x000fe4000001161f */
[----:B------:R-:W-:Y:S02]  /*4a50*/  LOP3.LUT R96, R39, 0xff0000ff, RZ, 0xc0, !PT ;  /* 0xff0000ff27607812 */ /* 0x000fe400078ec0ff */
[-C--:B------:R-:W-:Y:S01]  /*4a60*/  FMUL.FTZ R38, R94, R37.reuse ;  /* 0x000000255e267220 */ /* 0x080fe20000410000 */
[----:B------:R-:W-:-:S03]  /*4a70*/  FMUL.FTZ R37, R93, R37 ;  /* 0x000000255d257220 */ /* 0x000fc60000410000 */
[-C--:B------:R-:W-:Y:S01]  /*4a80*/  FFMA.FTZ R38, R93, R92.reuse, -R38 ;  /* 0x0000005c5d267223 */ /* 0x080fe20000010826 */
[----:B------:R-:W-:Y:S01]  /*4a90*/  SHF.R.U32.HI R93, RZ, 0x8, R39 ;  /* 0x00000008ff5d7819 */ /* 0x000fe20000011627 */
[----:B------:R-:W-:Y:S01]  /*4aa0*/  FFMA.FTZ R37, R94, R92, R37 ;  /* 0x0000005c5e257223 */ /* 0x000fe20000010025 */
[----:B------:R-:W-:Y:S02]  /*4ab0*/  SHF.R.U32.HI R92, RZ, 0x10, R31 ;  /* 0x00000010ff5c7819 */ /* 0x000fe4000001161f */
[----:B------:R-:W-:Y:S02]  /*4ac0*/  LOP3.LUT R94, R31, 0xff0000ff, RZ, 0xc0, !PT ;  /* 0xff0000ff1f5e7812 */ /* 0x000fe400078ec0ff */
[----:B------:R-:W-:Y:S01]  /*4ad0*/  SHF.R.U32.HI R31, RZ, 0x10, R39 ;  /* 0x00000010ff1f7819 */ /* 0x000fe20000011627 */
[----:B------:R-:W-:Y:S01]  /*4ae0*/  IMAD.SHL.U32 R39, R95, 0x100, RZ ;  /* 0x000001005f277824 */ /* 0x000fe200078e00ff */
[----:B------:R-:W-:Y:S01]  /*4af0*/  SHF.L.U32 R93, R93, 0x8, RZ ;  /* 0x000000085d5d7819 */ /* 0x000fe200000006ff */
[----:B------:R-:W-:Y:S01]  /*4b00*/  IMAD.U32 R92, R92, 0x10000, RZ ;  /* 0x000100005c5c7824 */ /* 0x000fe200078e00ff */
[----:B------:R-:W-:-:S02]  /*4b10*/  F2FP.SATFINITE.E4M3.F32.PACK_AB_MERGE_C R36, R38, R36, RZ ;  /* 0x000000242624723e */ /* 0x000fc400048070ff */
[----:B------:R-:W-:Y:S01]  /*4b20*/  LOP3.LUT R96, R96, 0xff00, R93, 0xf8, !PT ;  /* 0x0000ff0060607812 */ /* 0x000fe200078ef85d */
[----:B------:R-:W-:Y:S01]  /*4b30*/  IMAD.U32 R93, R31, 0x10000, RZ ;  /* 0x000100001f5d7824 */ /* 0x000fe200078e00ff */
[----:B------:R-:W-:Y:S01]  /*4b40*/  LOP3.LUT R39, R94, 0xff00, R39, 0xf8, !PT ;  /* 0x0000ff005e277812 */ /* 0x000fe200078ef827 */
[----:B------:R-:W-:Y:S01]  /*4b50*/  IMAD.MOV.U32 R94, RZ, RZ, R11 ;  /* 0x000000ffff5e7224 */ /* 0x000fe200078e000b */
[----:B------:R-:W-:Y:S02]  /*4b60*/  F2FP.SATFINITE.E4M3.F32.PACK_AB_MERGE_C R9, R37, R9, RZ ;  /* 0x000000092509723e */ /* 0x000fe400048070ff */
[----:B------:R-:W-:Y:S02]  /*4b70*/  LOP3.LUT R31, R39, 0xff0000, R92, 0xf8, !PT ;  /* 0x00ff0000271f7812 */ /* 0x000fe400078ef85c */
[----:B------:R-:W-:Y:S02]  /*4b80*/  LOP3.LUT R39, R96, 0xff0000, R93, 0xf8, !PT ;  /* 0x00ff000060277812 */ /* 0x000fe400078ef85d */
[----:B------:R-:W-:-:S02]  /*4b90*/  F2FP.F16.E4M3.UNPACK_B R92, R15 ;  /* 0x0000000fff5c723e */ /* 0x000fc400020006ff */
[----:B------:R-:W-:Y:S02]  /*4ba0*/  F2FP.F16.E4M3.UNPACK_B R95, R39 ;  /* 0x00000027ff5f723e */ /* 0x000fe400020006ff */
[----:B------:R-:W-:Y:S01]  /*4bb0*/  F2FP.F16.E4M3.UNPACK_B R11, R94 ;  /* 0x0000005eff0b723e */ /* 0x000fe200020006ff */
[----:B------:R-:W-:Y:S01]  /*4bc0*/  HADD2.F32 R97, -RZ, R92.H0_H0 ;  /* 0x2000005cff617230 */ /* 0x000fe20000004100 */
[----:B------:R-:W-:Y:S01]  /*4bd0*/  F2FP.F16.E4M3.UNPACK_B R96, R31 ;  /* 0x0000001fff60723e */ /* 0x000fe200020006ff */
[----:B------:R-:W-:Y:S01]  /*4be0*/  HADD2.F32 R93, -RZ, R95.H0_H0 ;  /* 0x2000005fff5d7230 */ /* 0x000fe20000004100 */
[----:B------:R-:W-:Y:S01]  /*4bf0*/  F2FP.F16.E4M3.UNPACK_B R15, R15.H1 ;  /* 0x0000000fff0f723e */ /* 0x000fe200030006ff */
[--C-:B------:R-:W-:Y:S01]  /*4c00*/  HADD2.F32 R99, -RZ, R11.reuse.H0_H0 ;  /* 0x2000000bff637230 */ /* 0x100fe20000004100 */
[----:B------:R-:W-:Y:S01]  /*4c10*/  F2FP.F16.E4M3.UNPACK_B R39, R39.H1 ;  /* 0x00000027ff27723e */ /* 0x000fe200030006ff */
[----:B------:R-:W-:Y:S02]  /*4c20*/  HADD2.F32 R98, -RZ, R96.H0_H0 ;  /* 0x20000060ff627230 */ /* 0x000fe40000004100 */
[----:B------:R-:W-:Y:S01]  /*4c30*/  FMUL.FTZ R100, R97, R93 ;  /* 0x0000005d61647220 */ /* 0x000fe20000410000 */
[----:B------:R-:W-:-:S02]  /*4c40*/  HADD2.F32 R11, -RZ, R11.H1_H1 ;  /* 0x3000000bff0b7230 */ /* 0x000fc40000004100 */
[C---:B------:R-:W-:Y:S01]  /*4c50*/  FMUL.FTZ R93, R99.reuse, R93 ;  /* 0x0000005d635d7220 */ /* 0x040fe20000410000 */
[----:B------:R-:W-:Y:S02]  /*4c60*/  HADD2.F32 R96, -RZ, R96.H1_H1 ;  /* 0x30000060ff607230 */ /* 0x000fe40000004100 */
[-C--:B------:R-:W-:Y:S01]  /*4c70*/  FFMA.FTZ R100, R99, R98.reuse, -R100 ;  /* 0x0000006263647223 */ /* 0x080fe20000010864 */
[----:B------:R-:W-:Y:S01]  /*4c80*/  F2FP.F16.E4M3.UNPACK_B R31, R31.H1 ;  /* 0x0000001fff1f723e */ /* 0x000fe200030006ff */
[----:B------:R-:W-:Y:S01]  /*4c90*/  FFMA.FTZ R97, R97, R98, R93 ;  /* 0x0000006261617223 */ /* 0x000fe2000001005d */
[----:B------:R-:W-:Y:S01]  /*4ca0*/  HADD2.F32 R93, -RZ, R92.H1_H1 ;  /* 0x3000005cff5d7230 */ /* 0x000fe20000004100 */
[----:B------:R-:W-:Y:S01]  /*4cb0*/  F2FP.F16.E4M3.UNPACK_B R38, R12.H1 ;  /* 0x0000000cff26723e */ /* 0x000fe200030006ff */
[----:B------:R-:W-:Y:S01]  /*4cc0*/  HADD2.F32 R98, -RZ, R95.H1_H1 ;  /* 0x3000005fff627230 */ /* 0x000fe20000004100 */
[----:B------:R-:W-:Y:S01]  /*4cd0*/  F2FP.F16.E4M3.UNPACK_B R37, R8.H1 ;  /* 0x00000008ff25723e */ /* 0x000fe200030006ff */
[--C-:B------:R-:W-:Y:S01]  /*4ce0*/  HADD2.F32 R95, -RZ, R31.reuse.H0_H0 ;  /* 0x2000001fff5f7230 */ /* 0x100fe20000004100 */
[----:B------:R-:W-:Y:S01]  /*4cf0*/  F2FP.F16.E4M3.UNPACK_B R12, R12 ;  /* 0x0000000cff0c723e */ /* 0x000fe200020006ff */
[----:B------:R-:W-:-:S02]  /*4d00*/  HADD2.F32 R102, -RZ, R31.H1_H1 ;  /* 0x3000001fff667230 */ /* 0x000fc40000004100 */
[-C--:B------:R-:W-:Y:S01]  /*4d10*/  FMUL.FTZ R92, R93, R98.reuse ;  /* 0x000000625d5c7220 */ /* 0x080fe20000410000 */
[C---:B------:R-:W-:Y:S01]  /*4d20*/  FMUL.FTZ R98, R11.reuse, R98 ;  /* 0x000000620b627220 */ /* 0x040fe20000410000 */
[-C--:B------:R-:W-:Y:S02]  /*4d30*/  F2FP.F16.E4M3.UNPACK_B R31, R87.reuse.H1 ;  /* 0x00000057ff1f723e */ /* 0x080fe400030006ff */
[-C--:B------:R-:W-:Y:S01]  /*4d40*/  FFMA.FTZ R92, R11, R96.reuse, -R92 ;  /* 0x000000600b5c7223 */ /* 0x080fe2000001085c */
[----:B------:R-:W-:Y:S01]  /*4d50*/  FFMA.FTZ R11, R93, R96, R98 ;  /* 0x000000605d0b7223 */ /* 0x000fe20000010062 */
[----:B------:R-:W-:Y:S01]  /*4d60*/  F2FP.F16.E4M3.UNPACK_B R93, R94.H1 ;  /* 0x0000005eff5d723e */ /* 0x000fe200030006ff */
[----:B------:R-:W-:Y:S01]  /*4d70*/  HADD2.F32 R94, -RZ, R15.H0_H0 ;  /* 0x2000000fff5e7230 */ /* 0x000fe20000004100 */
[----:B------:R-:W-:Y:S01]  /*4d80*/  F2FP.F16.E4M3.UNPACK_B R87, R87 ;  /* 0x00000057ff57723e */ /* 0x000fe200020006ff */
[----:B------:R-:W-:Y:S01]  /*4d90*/  HADD2.F32 R98, -RZ, R39.H0_H0 ;  /* 0x20000027ff627230 */ /* 0x000fe20000004100 */
[----:B------:R-:W-:Y:S01]  /*4da0*/  F2FP.F16.E4M3.UNPACK_B R8, R8 ;  /* 0x00000008ff08723e */ /* 0x000fe200020006ff */
[----:B------:R-:W-:Y:S01]  /*4db0*/  HADD2.F32 R96, -RZ, R93.H0_H0 ;  /* 0x2000005dff607230 */ /* 0x000fe20000004100 */
[----:B------:R-:W-:Y:S01]  /*4dc0*/  F2FP.SATFINITE.E4M3.F32.PACK_AB_MERGE_C R29, R29, R30, R36 ;  /* 0x0000001e1d1d723e */ /* 0x000fe20004807024 */
[----:B------:R-:W-:-:S02]  /*4dd0*/  HADD2.F32 R15, -RZ, R15.H1_H1 ;  /* 0x3000000fff0f7230 */ /* 0x000fc40000004100 */
[----:B------:R-:W-:Y:S01]  /*4de0*/  FMUL.FTZ R99, R94, R98 ;  /* 0x000000625e637220 */ /* 0x000fe20000410000 */
[----:B------:R-:W-:Y:S01]  /*4df0*/  HADD2.F32 R93, -RZ, R93.H1_H1 ;  /* 0x3000005dff5d7230 */ /* 0x000fe20000004100 */
[----:B------:R-:W-:Y:S01]  /*4e00*/  F2FP.SATFINITE.E4M3.F32.PACK_AB_MERGE_C R13, R13, R28, R9 ;  /* 0x0000001c0d0d723e */ /* 0x000fe20004807009 */
[----:B------:R-:W-:Y:S02]  /*4e10*/  HADD2.F32 R101, -RZ, R31.H0_H0 ;  /* 0x2000001fff657230 */ /* 0x000fe40000004100 */
[CC--:B------:R-:W-:Y:S01]  /*4e20*/  FFMA.FTZ R99, R96.reuse, R95.reuse, -R99 ;  /* 0x0000005f60637223 */ /* 0x0c0fe20000010863 */
[----:B------:R-:W-:Y:S01]  /*4e30*/  FMUL.FTZ R96, R96, R98 ;  /* 0x0000006260607220 */ /* 0x000fe20000410000 */
[----:B------:R-:W-:Y:S02]  /*4e40*/  HADD2.F32 R98, -RZ, R39.H1_H1 ;  /* 0x30000027ff627230 */ /* 0x000fe40000004100 */
[----:B------:R-:W-:Y:S02]  /*4e50*/  HADD2.F32 R39, -RZ, R38.H0_H0 ;  /* 0x20000026ff277230 */ /* 0x000fe40000004100 */
[----:B------:R-:W-:Y:S01]  /*4e60*/  FFMA.FTZ R94, R94, R95, R96 ;  /* 0x0000005f5e5e7223 */ /* 0x000fe20000010060 */
[----:B------:R-:W-:-:S02]  /*4e70*/  HADD2.F32 R95, -RZ, R37.H0_H0 ;  /* 0x20000025ff5f7230 */ /* 0x000fc40000004100 */
[-C--:B------:R-:W-:Y:S01]  /*4e80*/  FMUL.FTZ R96, R15, R98.reuse ;  /* 0x000000620f607220 */ /* 0x080fe20000410000 */
[C---:B------:R-:W-:Y:S01]  /*4e90*/  FMUL.FTZ R98, R93.reuse, R98 ;  /* 0x000000625d627220 */ /* 0x040fe20000410000 */
[----:B------:R-:W-:Y:S02]  /*4ea0*/  HADD2.F32 R31, -RZ, R31.H1_H1 ;  /* 0x3000001fff1f7230 */ /* 0x000fe40000004100 */
[-C--:B------:R-:W-:Y:S01]  /*4eb0*/  FFMA.FTZ R96, R93, R102.reuse, -R96 ;  /* 0x000000665d607223 */ /* 0x080fe20000010860 */
[----:B------:R-:W-:Y:S01]  /*4ec0*/  F2FP.F16.E4M3.UNPACK_B R93, R85.H1 ;  /* 0x00000055ff5d723e */ /* 0x000fe200030006ff */
[----:B------:R-:W-:Y:S01]  /*4ed0*/  FFMA.FTZ R15, R15, R102, R98 ;  /* 0x000000660f0f7223 */ /* 0x000fe20000010062 */
[-C--:B------:R-:W-:Y:S01]  /*4ee0*/  FMUL.FTZ R98, R39, R101.reuse ;  /* 0x0000006527627220 */ /* 0x080fe20000410000 */
[----:B------:R-:W-:Y:S01]  /*4ef0*/  FMUL.FTZ R101, R95, R101 ;  /* 0x000000655f657220 */ /* 0x000fe20000410000 */
[----:B------:R-:W-:Y:S01]  /*4f00*/  F2FP.SATFINITE.E4M3.F32.PACK_AB_MERGE_C R99, R96, R99, RZ ;  /* 0x000000636063723e */ /* 0x000fe200048070ff */
[--C-:B------:R-:W-:Y:S01]  /*4f10*/  HADD2.F32 R96, -RZ, R93.reuse.H0_H0 ;  /* 0x2000005dff607230 */ /* 0x100fe20000004100 */
[----:B------:R-:W-:Y:S01]  /*4f20*/  F2FP.F16.E4M3.UNPACK_B R85, R85 ;  /* 0x00000055ff55723e */ /* 0x000fe200020006ff */
[----:B------:R-:W-:Y:S01]  /*4f30*/  HADD2.F32 R38, -RZ, R38.H1_H1 ;  /* 0x30000026ff267230 */ /* 0x000fe20000004100 */
[----:B------:R-:W-:Y:S01]  /*4f40*/  F2FP.SATFINITE.E4M3.F32.PACK_AB_MERGE_C R94, R15, R94, RZ ;  /* 0x0000005e0f5e723e */ /* 0x000fe200048070ff */
[----:B------:R-:W-:-:S02]  /*4f50*/  HADD2.F32 R93, -RZ, R93.H1_H1 ;  /* 0x3000005dff5d7230 */ /* 0x000fc40000004100 */
[-C--:B------:R-:W-:Y:S01]  /*4f60*/  FFMA.FTZ R98, R95, R96.reuse, -R98 ;  /* 0x000000605f627223 */ /* 0x080fe20000010862 */
[----:B------:R-:W-:Y:S01]  /*4f70*/  FFMA.FTZ R101, R39, R96, R101 ;  /* 0x0000006027657223 */ /* 0x000fe20000010065 */
[----:B------:R-:W-:Y:S02]  /*4f80*/  HADD2.F32 R96, -RZ, R37.H1_H1 ;  /* 0x30000025ff607230 */ /* 0x000fe40000004100 */
[-C--:B------:R-:W-:Y:S01]  /*4f90*/  FMUL.FTZ R37, R38, R31.reuse ;  /* 0x0000001f26257220 */ /* 0x080fe20000410000 */
[--C-:B------:R-:W-:Y:S01]  /*4fa0*/  HADD2.F32 R39, -RZ, R85.reuse.H0_H0 ;  /* 0x20000055ff277230 */ /* 0x100fe20000004100 */
[----:B------:R-:W-:Y:S01]  /*4fb0*/  F2FP.SATFINITE.E4M3.F32.PACK_AB_MERGE_C R99, R92, R100, R99 ;  /* 0x000000645c63723e */ /* 0x000fe20004807063 */
[----:B------:R-:W-:Y:S02]  /*4fc0*/  HADD2.F32 R85, -RZ, R85.H1_H1 ;  /* 0x30000055ff557230 */ /* 0x000fe40000004100 */
[C---:B------:R-:W-:Y:S01]  /*4fd0*/  FMUL.FTZ R31, R96.reuse, R31 ;  /* 0x0000001f601f7220 */ /* 0x040fe20000410000 */
[----:B------:R-:W-:Y:S01]  /*4fe0*/  FFMA.FTZ R37, R96, R93, -R37 ;  /* 0x0000005d60257223 */ /* 0x000fe20000010825 */
[----:B------:R-:W-:Y:S01]  /*4ff0*/  HADD2.F32 R96, -RZ, R87.H0_H0 ;  /* 0x20000057ff607230 */ /* 0x000fe20000004100 */
[----:B------:R-:W-:Y:S01]  /*5000*/  F2FP.SATFINITE.E4M3.F32.PACK_AB_MERGE_C R15, R11, R97, R94 ;  /* 0x000000610b0f723e */ /* 0x000fe2000480705e */
[----:B------:R-:W-:Y:S01]  /*5010*/  FFMA.FTZ R31, R38, R93, R31 ;  /* 0x0000005d261f7223 */ /* 0x000fe2000001001f */
[----:B------:R-:W-:Y:S01]  /*5020*/  HADD2.F32 R38, -RZ, R12.H0_H0 ;  /* 0x2000000cff267230 */ /* 0x000fe20000004100 */
[----:B------:R-:W-:Y:S01]  /*5030*/  F2FP.SATFINITE.E4M3.F32.PACK_AB_MERGE_C R98, R37, R98, RZ ;  /* 0x000000622562723e */ /* 0x000fe200048070ff */
[----:B------:R-:W-:-:S02]  /*5040*/  HADD2.F32 R93, -RZ, R8.H0_H0 ;  /* 0x20000008ff5d7230 */ /* 0x000fc40000004100 */
[----:B------:R-:W-:Y:S02]  /*5050*/  HADD2.F32 R87, -RZ, R87.H1_H1 ;  /* 0x30000057ff577230 */ /* 0x000fe40000004100 */
[CC--:B------:R-:W-:Y:S01]  /*5060*/  FMUL.FTZ R95, R38.reuse, R96.reuse ;  /* 0x00000060265f7220 */ /* 0x0c0fe20000410000 */
[----:B------:R-:W-:Y:S02]  /*5070*/  HADD2.F32 R12, -RZ, R12.H1_H1 ;  /* 0x3000000cff0c7230 */ /* 0x000fe40000004100 */
[C---:B------:R-:W-:Y:S01]  /*5080*/  FMUL.FTZ R96, R93.reuse, R96 ;  /* 0x000000605d607220 */ /* 0x040fe20000410000 */
[----:B------:R-:W-:Y:S02]  /*5090*/  HADD2.F32 R8, -RZ, R8.H1_H1 ;  /* 0x30000008ff087230 */ /* 0x000fe40000004100 */
[-C--:B------:R-:W-:Y:S01]  /*50a0*/  FFMA.FTZ R95, R93, R39.reuse, -R95 ;  /* 0x000000275d5f7223 */ /* 0x080fe2000001085f */
[-C--:B------:R-:W-:Y:S01]  /*50b0*/  F2FP.F16.E4M3.UNPACK_B R93, R86.reuse.H1 ;  /* 0x00000056ff5d723e */ /* 0x080fe200030006ff */
[----:B------:R-:W-:Y:S01]  /*50c0*/  FFMA.FTZ R96, R38, R39, R96 ;  /* 0x0000002726607223 */ /* 0x000fe20000010060 */
[-C--:B------:R-:W-:Y:S01]  /*50d0*/  FMUL.FTZ R39, R12, R87.reuse ;  /* 0x000000570c277220 */ /* 0x080fe20000410000 */
[C---:B------:R-:W-:Y:S01]  /*50e0*/  FMUL.FTZ R87, R8.reuse, R87 ;  /* 0x0000005708577220 */ /* 0x040fe20000410000 */
[----:B------:R-:W-:Y:S01]  /*50f0*/  IMAD.MOV.U32 R38, RZ, RZ, R10 ;  /* 0x000000ffff267224 */ /* 0x000fe200078e000a */
[----:B------:R-:W-:Y:S01]  /*5100*/  F2FP.F16.E4M3.UNPACK_B R86, R86 ;  /* 0x00000056ff56723e */ /* 0x000fe200020006ff */
[-C--:B------:R-:W-:Y:S01]  /*5110*/  FFMA.FTZ R8, R8, R85.reuse, -R39 ;  /* 0x0000005508087223 */ /* 0x080fe20000010827 */
[----:B------:R-:W-:Y:S01]  /*5120*/  FFMA.FTZ R37, R12, R85, R87 ;  /* 0x000000550c257223 */ /* 0x000fe20000010057 */
[----:B------:R-:W-:Y:S01]  /*5130*/  F2FP.F16.E4M3.UNPACK_B R39, R89.H1 ;  /* 0x00000059ff27723e */ /* 0x000fe200030006ff */
[----:B------:R-:W-:Y:S01]  /*5140*/  HADD2.F32 R102, -RZ, R93.H1_H1 ;  /* 0x3000005dff667230 */ /* 0x000fe20000004100 */
[----:B------:R-:W-:Y:S01]  /*5150*/  F2FP.F16.E4M3.UNPACK_B R85, R14.H1 ;  /* 0x0000000eff55723e */ /* 0x000fe200030006ff */
[----:B------:R-:W-:Y:S01]  /*5160*/  IMAD.MOV.U32 R9, RZ, RZ, R29 ;  /* 0x000000ffff097224 */ /* 0x000fe200078e001d */
[----:B------:R-:W-:Y:S01]  /*5170*/  F2FP.F16.E4M3.UNPACK_B R87, R38.H1 ;  /* 0x00000026ff57723e */ /* 0x000fe200030006ff */
[--C-:B------:R-:W-:Y:S01]  /*5180*/  HADD2.F32 R103, -RZ, R39.reuse.H0_H0 ;  /* 0x20000027ff677230 */ /* 0x100fe20000004100 */
[----:B------:R-:W-:Y:S01]  /*5190*/  F2FP.SATFINITE.E4M3.F32.PACK_AB_MERGE_C R8, R8, R95, R98 ;  /* 0x0000005f0808723e */ /* 0x000fe20004807062 */
[----:B------:R-:W-:Y:S01]  /*51a0*/  HADD2.F32 R98, -RZ, R39.H1_H1 ;  /* 0x30000027ff627230 */ /* 0x000fe20000004100 */
[----:B------:R-:W-:Y:S01]  /*51b0*/  F2FP.F16.E4M3.UNPACK_B R89, R89 ;  /* 0x00000059ff59723e */ /* 0x000fe200020006ff */
[----:B------:R-:W-:Y:S01]  /*51c0*/  HADD2.F32 R10, -RZ, R87.H0_H0 ;  /* 0x20000057ff0a7230 */ /* 0x000fe20000004100 */
[----:B------:R-:W-:Y:S01]  /*51d0*/  F2FP.F16.E4M3.UNPACK_B R14, R14 ;  /* 0x0000000eff0e723e */ /* 0x000fe200020006ff */
[----:B------:R-:W-:Y:S01]  /*51e0*/  HADD2.F32 R39, -RZ, R85.H1_H1 ;  /* 0x30000055ff277230 */ /* 0x000fe20000004100 */
[----:B------:R-:W-:Y:S01]  /*51f0*/  F2FP.F16.E4M3.UNPACK_B R38, R38 ;  /* 0x00000026ff26723e */ /* 0x000fe200020006ff */
[----:B------:R-:W-:Y:S01]  /*5200*/  HADD2.F32 R87, -RZ, R87.H1_H1 ;  /* 0x30000057ff577230 */ /* 0x000fe20000004100 */
[----:B------:R-:W-:Y:S01]  /*5210*/  F2FP.SATFINITE.E4M3.F32.PACK_AB_MERGE_C R31, R31, R101, RZ ;  /* 0x000000651f1f723e */ /* 0x000fe200048070ff */
[----:B------:R-:W-:-:S02]  /*5220*/  HADD2.F32 R12, -RZ, R85.H0_H0 ;  /* 0x20000055ff0c7230 */ /* 0x000fc40000004100 */
[-C--:B------:R-:W-:Y:S01]  /*5230*/  FMUL.FTZ R104, R39, R98.reuse ;  /* 0x0000006227687220 */ /* 0x080fe20000410000 */
[----:B------:R-:W-:Y:S02]  /*5240*/  HADD2.F32 R95, -RZ, R93.H0_H0 ;  /* 0x2000005dff5f7230 */ /* 0x000fe40000004100 */
[C---:B------:R-:W-:Y:S01]  /*5250*/  FMUL.FTZ R98, R87.reuse, R98 ;  /* 0x0000006257627220 */ /* 0x040fe20000410000 */
[----:B------:R-:W-:Y:S02]  /*5260*/  HADD2.F32 R93, -RZ, R38.H0_H0 ;  /* 0x20000026ff5d7230 */ /* 0x000fe40000004100 */
[-C--:B------:R-:W-:Y:S01]  /*5270*/  FFMA.FTZ R85, R87, R102.reuse, -R104 ;  /* 0x0000006657557223 */ /* 0x080fe20000010868 */
[----:B------:R-:W-:Y:S02]  /*5280*/  HADD2.F32 R87, -RZ, R14.H0_H0 ;  /* 0x2000000eff577230 */ /* 0x000fe40000004100 */
[----:B------:R-:W-:Y:S01]  /*5290*/  FFMA.FTZ R39, R39, R102, R98 ;  /* 0x0000006627277223 */ /* 0x000fe20000010062 */
[----:B------:R-:W-:-:S02]  /*52a0*/  HADD2.F32 R102, -RZ, R89.H0_H0 ;  /* 0x20000059ff667230 */ /* 0x000fc40000004100 */
[-C--:B------:R-:W-:Y:S01]  /*52b0*/  FMUL.FTZ R105, R12, R103.reuse ;  /* 0x000000670c697220 */ /* 0x080fe20000410000 */
[----:B------:R-:W-:Y:S02]  /*52c0*/  HADD2.F32 R98, -RZ, R86.H0_H0 ;  /* 0x20000056ff627230 */ /* 0x000fe40000004100 */
[C---:B------:R-:W-:Y:S01]  /*52d0*/  FMUL.FTZ R103, R10.reuse, R103 ;  /* 0x000000670a677220 */ /* 0x040fe20000410000 */
[----:B------:R-:W-:Y:S02]  /*52e0*/  HADD2.F32 R89, -RZ, R89.H1_H1 ;  /* 0x30000059ff597230 */ /* 0x000fe40000004100 */
[-C--:B------:R-:W-:Y:S01]  /*52f0*/  FMUL.FTZ R104, R87, R102.reuse ;  /* 0x0000006657687220 */ /* 0x080fe20000410000 */
[----:B------:R-:W-:Y:S01]  /*5300*/  FMUL.FTZ R102, R93, R102 ;  /* 0x000000665d667220 */ /* 0x000fe20000410000 */
[----:B------:R-:W-:Y:S02]  /*5310*/  HADD2.F32 R14, -RZ, R14.H1_H1 ;  /* 0x3000000eff0e7230 */ /* 0x000fe40000004100 */
[----:B------:R-:W-:Y:S01]  /*5320*/  FFMA.FTZ R10, R10, R95, -R105 ;  /* 0x0000005f0a0a7223 */ /* 0x000fe20000010869 */
[----:B------:R-:W-:-:S02]  /*5330*/  HADD2.F32 R38, -RZ, R38.H1_H1 ;  /* 0x30000026ff267230 */ /* 0x000fc40000004100 */
[----:B------:R-:W-:Y:S01]  /*5340*/  FFMA.FTZ R12, R12, R95, R103 ;  /* 0x0000005f0c0c7223 */ /* 0x000fe20000010067 */
[-C--:B------:R-:W-:Y:S01]  /*5350*/  FFMA.FTZ R102, R87, R98.reuse, R102 ;  /* 0x0000006257667223 */ /* 0x080fe20000010066 */
[----:B------:R-:W-:Y:S02]  /*5360*/  HADD2.F32 R87, -RZ, R86.H1_H1 ;  /* 0x30000056ff577230 */ /* 0x000fe40000004100 */
[-C--:B------:R-:W-:Y:S01]  /*5370*/  FMUL.FTZ R95, R14, R89.reuse ;  /* 0x000000590e5f7220 */ /* 0x080fe20000410000 */
[C---:B------:R-:W-:Y:S01]  /*5380*/  FMUL.FTZ R89, R38.reuse, R89 ;  /* 0x0000005926597220 */ /* 0x040fe20000410000 */
[----:B------:R-:W-:Y:S01]  /*5390*/  FFMA.FTZ R93, R93, R98, -R104 ;  /* 0x000000625d5d7223 */ /* 0x000fe20000010868 */
[----:B------:R-:W-:Y:S01]  /*53a0*/  F2FP.SATFINITE.E4M3.F32.PACK_AB_MERGE_C R10, R85, R10, RZ ;  /* 0x0000000a550a723e */ /* 0x000fe200048070ff */
[-C--:B------:R-:W-:Y:S01]  /*53b0*/  FFMA.FTZ R38, R38, R87.reuse, -R95 ;  /* 0x0000005726267223 */ /* 0x080fe2000001085f */
[----:B------:R-:W-:Y:S01]  /*53c0*/  FFMA.FTZ R89, R14, R87, R89 ;  /* 0x000000570e597223 */ /* 0x000fe20000010059 */
[----:B------:R-:W-:Y:S01]  /*53d0*/  F2FP.SATFINITE.E4M3.F32.PACK_AB_MERGE_C R39, R39, R12, RZ ;  /* 0x0000000c2727723e */ /* 0x000fe200048070ff */
[----:B------:R-:W-:Y:S01]  /*53e0*/  IMAD.MOV.U32 R11, RZ, RZ, R99 ;  /* 0x000000ffff0b7224 */ /* 0x000fe200078e0063 */
[----:B------:R-:W-:-:S02]  /*53f0*/  F2FP.SATFINITE.E4M3.F32.PACK_AB_MERGE_C R12, R37, R96, R31 ;  /* 0x00000060250c723e */ /* 0x000fc4000480701f */
[----:B------:R-:W-:Y:S02]  /*5400*/  F2FP.SATFINITE.E4M3.F32.PACK_AB_MERGE_C R10, R38, R93, R10 ;  /* 0x0000005d260a723e */ /* 0x000fe4000480700a */
[----:B------:R-:W-:-:S07]  /*5410*/  F2FP.SATFINITE.E4M3.F32.PACK_AB_MERGE_C R14, R89, R102, R39 ;  /* 0x00000066590e723e */ /* 0x000fce0004807027 */
.L_x_399:
[----:B------:R-:W-:Y:S05]  /*5420*/  BSYNC B2 ;  /* 0x0000000000027941 */ /* 0x000fea0003800000 */
.L_x_398:
[----:B---3--:R-:W-:-:S04]  /*5430*/  IADD3 R28, P3, R48, R79, RZ ;  /* 0x0000004f301c7210 */ /* 0x008fc80007f7e0ff */
[----:B------:R-:W-:Y:S02]  /*5440*/  LEA.HI.X.SX32 R29, R48, R78, 0x1, P3 ;  /* 0x0000004e301d7211 */ /* 0x000fe400018f0eff */
[----:B------:R-:W-:-:S03]  /*5450*/  ISETP.GE.AND P3, PT, R91, R84, PT ;  /* 0x000000545b00720c */ /* 0x000fc60003f66270 */
[----:B0-----:R4:W-:Y:S10]  /*5460*/  ST.E.128 desc[UR40][R28.64], R8 ;  /* 0x000000081c007985 */ /* 0x0019f4000c101d28 */
[----:B------:R-:W-:-:S04]  /*5470*/  @!P3 IADD3 R30, P4, R79, R91, RZ ;  /* 0x0000005b4f1eb210 */ /* 0x000fc80007f9e0ff */
[----:B------:R-:W-:-:S05]  /*5480*/  @!P3 LEA.HI.X.SX32 R31, R91, R78, 0x1, P4 ;  /* 0x0000004e5b1fb211 */ /* 0x000fca00020f0eff */
[----:B--2---:R4:W-:Y:S04]  /*5490*/  @!P3 ST.E.128 desc[UR40][R30.64], R12 ;  /* 0x0000000c1e00b985 */ /* 0x0049e8000c101d28 */
.L_x_397:
[----:B------:R-:W-:Y:S05]  /*54a0*/  BSYNC B1 ;  /* 0x0000000000017941 */ /* 0x000fea0003800000 */
.L_x_396:
[----:B------:R-:W-:-:S13]  /*54b0*/  ISETP.NE.AND P3, PT, R53, RZ, PT ;  /* 0x000000ff3500720c */ /* 0x000fda0003f65270 */
[----:B------:R-:W-:Y:S05]  /*54c0*/  @!P3 BRA `(.L_x_379) ;  /* 0x0000001000acb947 */ /* 0x000fea0003800000 */
[----:B----4-:R-:W4:Y:S04]  /*54d0*/  LDL R8, [R1+0x28] ;  /* 0x0000280001087983 */ /* 0x010f280000100800 */
[----:B0-----:R-:W5:Y:S04]  /*54e0*/  LDL R11, [R1+0x8] ;  /* 0x00000800010b7983 */ /* 0x001f680000100800 */
[----:B------:R-:W5:Y:S04]  /*54f0*/  LDL R10, [R1+0x98] ;  /* 0x00009800010a7983 */ /* 0x000f680000100800 */
[----:B------:R-:W5:Y:S01]  /*5500*/  LDL R9, [R1+0x20] ;  /* 0x0000200001097983 */ /* 0x000f620000100800 */
[----:B---3--:R-:W-:-:S04]  /*5510*/  IADD3 R28, P3, R3, R79, RZ ;  /* 0x0000004f031c7210 */ /* 0x008fc80007f7e0ff */
[----:B--2---:R-:W-:Y:S02]  /*5520*/  LEA.HI.X.SX32 R29, R3, R78, 0x1, P3 ;  /* 0x0000004e031d7211 */ /* 0x004fe400018f0eff */
[----:B------:R-:W-:Y:S01]  /*5530*/  ISETP.GE.AND P3, PT, R67, R77, PT ;  /* 0x0000004d4300720c */ /* 0x000fe20003f66270 */
[----:B------:R-:W-:Y:S01]  /*5540*/  BSSY B1, `(.L_x_400) ;  /* 0x00000e6000017945 */ /* 0x000fe20003800000 */
[----:B----4-:R-:W-:-:S04]  /*5550*/  LOP3.LUT P4, RZ, R8, 0x1, RZ, 0xc0, !PT ;  /* 0x0000000108ff7812 */ /* 0x010fc8000788c0ff */
[----:B------:R-:W-:Y:S01]  /*5560*/  SEL R90, R55, R90, !P4 ;  /* 0x0000005a375a7207 */ /* 0x000fe20006000000 */
[----:B-----5:R-:W-:Y:S02]  /*5570*/  IMAD.MOV.U32 R12, RZ, RZ, R11 ;  /* 0x000000ffff0c7224 */ /* 0x020fe400078e000b */
[----:B------:R-:W-:Y:S02]  /*5580*/  IMAD.MOV.U32 R11, RZ, RZ, R10 ;  /* 0x000000ffff0b7224 */ /* 0x000fe400078e000a */
[----:B------:R-:W-:Y:S01]  /*5590*/  IMAD.MOV.U32 R10, RZ, RZ, R9 ;  /* 0x000000ffff0a7224 */ /* 0x000fe200078e0009 */
[----:B------:R-:W-:-:S04]  /*55a0*/  SHF.R.S32.HI R9, RZ, 0x1f, R90 ;  /* 0x0000001fff097819 */ /* 0x000fc8000001145a */
[----:B------:R-:W-:-:S04]  /*55b0*/  LEA.HI R9, R9, R90, RZ, 0x5 ;  /* 0x0000005a09097211 */ /* 0x000fc800078f28ff */
[----:B------:R-:W-:-:S04]  /*55c0*/  SHF.R.S32.HI R9, RZ, 0x5, R9 ;  /* 0x00000005ff097819 */ /* 0x000fc80000011409 */
[----:B------:R-:W-:-:S04]  /*55d0*/  LEA.HI.SX32 R9, R64, R9, 0x1c ;  /* 0x0000000940097211 */ /* 0x000fc800078fe2ff */
[C---:B------:R-:W-:Y:S02]  /*55e0*/  LEA.HI R8, R9.reuse, R9, RZ, 0x1 ;  /* 0x0000000909087211 */ /* 0x040fe400078f08ff */
[----:B------:R-:W-:-:S03]  /*55f0*/  SHF.L.U32 R31, R9, 0x4, RZ ;  /* 0x00000004091f7819 */ /* 0x000fc600000006ff */
[----:B------:R-:W-:Y:S01]  /*5600*/  IMAD.SHL.U32 R9, R8, 0x800, RZ ;  /* 0x0000080008097824 */ /* 0x000fe200078e00ff */
[----:B------:R-:W-:-:S04]  /*5610*/  LOP3.LUT R8, R12, 0x10, R31, 0xf8, !PT ;  /* 0x000000100c087812 */ /* 0x000fc800078ef81f */
[----:B------:R-:W-:Y:S02]  /*5620*/  LOP3.LUT R9, R9, 0xfffff000, RZ, 0xc0, !PT ;  /* 0xfffff00009097812 */ /* 0x000fe400078ec0ff */
[----:B------:R-:W-:-:S04]  /*5630*/  LOP3.LUT R8, R8, R11, RZ, 0x3c, !PT ;  /* 0x0000000b08087212 */ /* 0x000fc800078e3cff */
[----:B------:R-:W-:Y:S01]  /*5640*/  IADD3 R8, R8, R9, R10 ;  /* 0x0000000908087210 */ /* 0x000fe20007ffe00a */
[----:B------:R-:W-:-:S04]  /*5650*/  IMAD R9, R19, 0x3000, R62 ;  /* 0x0000300013097824 */ /* 0x000fc800078e023e */
[----:B------:R-:W-:Y:S02]  /*5660*/  IMAD R11, R19, 0x3000, R8 ;  /* 0x00003000130b7824 */ /* 0x000fe400078e0208 */
[C---:B------:R-:W-:Y:S02]  /*5670*/  IMAD.IADD R9, R18.reuse, 0x1, R9 ;  /* 0x0000000112097824 */ /* 0x040fe400078e0209 */
[----:B------:R-:W-:-:S04]  /*5680*/  IMAD.IADD R12, R18, 0x1, R11 ;  /* 0x00000001120c7824 */ /* 0x000fc800078e020b */
[----:B------:R-:W0:Y:S04]  /*5690*/  LDS.128 R8, [R9+0x13800] ;  /* 0x0138000009087984 */ /* 0x000e280000000c00 */
[----:B------:R-:W2:Y:S01]  /*56a0*/  LDS.128 R12, [R12+0x13800] ;  /* 0x013800000c0c7984 */ /* 0x000ea20000000c00 */
[----:B------:R-:W-:Y:S05]  /*56b0*/  @P3 BRA `(.L_x_401) ;  /* 0x0000000c00383947 */ /* 0x000fea0003800000 */
[--C-:B------:R-:W-:Y:S01]  /*56c0*/  SHF.R.U32.HI R86, RZ, 0x8, R5.reuse ;  /* 0x00000008ff567819 */ /* 0x100fe20000011605 */
[----:B0-----:R-:W-:Y:S01]  /*56d0*/  IMAD.MOV.U32 R30, RZ, RZ, R8 ;  /* 0x000000ffff1e7224 */ /* 0x001fe200078e0008 */
[----:B------:R-:W-:Y:S01]  /*56e0*/  LOP3.LUT R34, R5, 0xff0000ff, RZ, 0xc0, !PT ;  /* 0xff0000ff05227812 */ /* 0x000fe200078ec0ff */
[----:B--2---:R-:W-:Y:S01]  /*56f0*/  IMAD.MOV.U32 R32, RZ, RZ, R12 ;  /* 0x000000ffff207224 */ /* 0x004fe200078e000c */
[----:B------:R-:W-:Y:S02]  /*5700*/  SHF.R.U32.HI R85, RZ, 0x10, R5 ;  /* 0x00000010ff557819 */ /* 0x000fe40000011605 */
[----:B------:R-:W-:Y:S02]  /*5710*/  SHF.R.U32.HI R77, RZ, 0x8, R7 ;  /* 0x00000008ff4d7819 */ /* 0x000fe40000011607 */
[----:B------:R-:W-:Y:S02]  /*5720*/  SHF.R.U32.HI R37, RZ, 0x8, R33 ;  /* 0x00000008ff257819 */ /* 0x000fe40000011621 */
[----:B------:R-:W-:-:S02]  /*5730*/  LOP3.LUT R36, R33, 0xff0000ff, RZ, 0xc0, !PT ;  /* 0xff0000ff21247812 */ /* 0x000fc400078ec0ff */
[----:B------:R-:W-:Y:S01]  /*5740*/  SHF.R.U32.HI R5, RZ, 0x10, R33 ;  /* 0x00000010ff057819 */ /* 0x000fe20000011621 */
[----:B------:R-:W-:Y:S01]  /*5750*/  IMAD.SHL.U32 R33, R86, 0x100, RZ ;  /* 0x0000010056217824 */ /* 0x000fe200078e00ff */
[----:B------:R-:W-:Y:S01]  /*5760*/  LOP3.LUT R6, R7, 0xff0000ff, RZ, 0xc0, !PT ;  /* 0xff0000ff07067812 */ /* 0x000fe200078ec0ff */
[----:B------:R-:W-:Y:S01]  /*5770*/  IMAD.SHL.U32 R37, R37, 0x100, RZ ;  /* 0x0000010025257824 */ /* 0x000fe200078e00ff */
[----:B------:R-:W-:Y:S01]  /*5780*/  SHF.R.U32.HI R4, RZ, 0x10, R7 ;  /* 0x00000010ff047819 */ /* 0x000fe20000011607 */
[----:B------:R-:W-:Y:S01]  /*5790*/  IMAD.U32 R5, R5, 0x10000, RZ ;  /* 0x0001000005057824 */ /* 0x000fe200078e00ff */
[--C-:B------:R-:W-:Y:S02]  /*57a0*/  SHF.R.U32.HI R38, RZ, 0x8, R35.reuse ;  /* 0x00000008ff267819 */ /* 0x100fe40000011623 */
[----:B------:R-:W-:Y:S01]  /*57b0*/  LOP3.LUT R39, R35, 0xff0000ff, RZ, 0xc0, !PT ;  /* 0xff0000ff23277812 */ /* 0x000fe200078ec0ff */
[----:B------:R-:W-:Y:S01]  /*57c0*/  IMAD.U32 R4, R4, 0x10000, RZ ;  /* 0x0001000004047824 */ /* 0x000fe200078e00ff */
[----:B------:R-:W-:Y:S01]  /*57d0*/  SHF.R.U32.HI R7, RZ, 0x10, R35 ;  /* 0x00000010ff077819 */ /* 0x000fe20000011623 */
[----:B------:R-:W-:Y:S01]  /*57e0*/  IMAD.SHL.U32 R35, R77, 0x100, RZ ;  /* 0x000001004d237824 */ /* 0x000fe200078e00ff */
[----:B------:R-:W-:Y:S01]  /*57f0*/  LOP3.LUT R33, R34, 0xff00, R33, 0xf8, !PT ;  /* 0x0000ff0022217812 */ /* 0x000fe200078ef821 */
[----:B------:R-:W-:Y:S01]  /*5800*/  IMAD.SHL.U32 R12, R38, 0x100, RZ ;  /* 0x00000100260c7824 */ /* 0x000fe200078e00ff */
[----:B------:R-:W-:Y:S01]  /*5810*/  SHF.L.U32 R8, R85, 0x10, RZ ;  /* 0x0000001055087819 */ /* 0x000fe200000006ff */
[----:B------:R-:W-:Y:S01]  /*5820*/  IMAD.U32 R86, R7, 0x10000, RZ ;  /* 0x0001000007567824 */ /* 0x000fe200078e00ff */
[----:B------:R-:W-:-:S02]  /*5830*/  LOP3.LUT R35, R6, 0xff00, R35, 0xf8, !PT ;  /* 0x0000ff0006237812 */ /* 0x000fc400078ef823 */
[----:B------:R-:W-:Y:S02]  /*5840*/  LOP3.LUT R38, R36, 0xff00, R37, 0xf8, !PT ;  /* 0x0000ff0024267812 */ /* 0x000fe400078ef825 */
[----:B------:R-:W-:Y:S02]  /*5850*/  LOP3.LUT R6, R33, 0xff0000, R8, 0xf8, !PT ;  /* 0x00ff000021067812 */ /* 0x000fe400078ef808 */
[----:B------:R-:W-:Y:S02]  /*5860*/  F2FP.F16.E4M3.UNPACK_B R36, R83.H1 ;  /* 0x00000053ff24723e */ /* 0x000fe400030006ff */
[----:B------:R-:W-:Y:S02]  /*5870*/  F2FP.F16.E4M3.UNPACK_B R34, R32.H1 ;  /* 0x00000020ff22723e */ /* 0x000fe400030006ff */
[----:B------:R-:W-:Y:S02]  /*5880*/  F2FP.F16.E4M3.UNPACK_B R33, R30.H1 ;  /* 0x0000001eff21723e */ /* 0x000fe400030006ff */
[----:B------:R-:W-:Y:S01]  /*5890*/  LOP3.LUT R4, R35, 0xff0000, R4, 0xf8, !PT ;  /* 0x00ff000023047812 */ /* 0x000fe200078ef804 */
[----:B------:R-:W-:Y:S01]  /*58a0*/  HADD2.F32 R8, -RZ, R34.H0_H0 ;  /* 0x20000022ff087230 */ /* 0x000fe20000004100 */
[----:B------:R-:W-:Y:S01]  /*58b0*/  LOP3.LUT R77, R39, 0xff00, R12, 0xf8, !PT ;  /* 0x0000ff00274d7812 */ /* 0x000fe200078ef80c */
[--C-:B------:R-:W-:Y:S01]  /*58c0*/  HADD2.F32 R39, -RZ, R36.reuse.H0_H0 ;  /* 0x20000024ff277230 */ /* 0x100fe20000004100 */
[----:B------:R-:W-:Y:S01]  /*58d0*/  F2FP.F16.E4M3.UNPACK_B R35, R81.H1 ;  /* 0x00000051ff23723e */ /* 0x000fe200030006ff */
[----:B------:R-:W-:Y:S01]  /*58e0*/  HADD2.F32 R12, -RZ, R33.H0_H0 ;  /* 0x20000021ff0c7230 */ /* 0x000fe20000004100 */
[----:B------:R-:W-:Y:S01]  /*58f0*/  LOP3.LUT R7, R38, 0xff0000, R5, 0xf8, !PT ;  /* 0x00ff000026077812 */ /* 0x000fe200078ef805 */
[----:B------:R-:W-:-:S02]  /*5900*/  HADD2.F32 R36, -RZ, R36.H1_H1 ;  /* 0x30000024ff247230 */ /* 0x000fc40000004100 */
[-C--:B------:R-:W-:Y:S01]  /*5910*/  FMUL.FTZ R85, R8, R39.reuse ;  /* 0x0000002708557220 */ /* 0x080fe20000410000 */
[--C-:B------:R-:W-:Y:S02]  /*5920*/  HADD2.F32 R37, -RZ, R35.reuse.H0_H0 ;  /* 0x20000023ff257230 */ /* 0x100fe40000004100 */
[----:B------:R-:W-:Y:S01]  /*5930*/  FMUL.FTZ R39, R12, R39 ;  /* 0x000000270c277220 */ /* 0x000fe20000410000 */
[----:B------:R-:W-:Y:S01]  /*5940*/  HADD2.F32 R38, -RZ, R35.H1_H1 ;  /* 0x30000023ff267230 */ /* 0x000fe20000004100 */
[----:B------:R-:W-:Y:S01]  /*5950*/  F2FP.F16.E4M3.UNPACK_B R83, R83 ;  /* 0x00000053ff53723e */ /* 0x000fe200020006ff */
[----:B------:R-:W-:Y:S01]  /*5960*/  HADD2.F32 R33, -RZ, R33.H1_H1 ;  /* 0x30000021ff217230 */ /* 0x000fe20000004100 */
[----:B------:R-:W-:Y:S01]  /*5970*/  F2FP.F16.E4M3.UNPACK_B R32, R32 ;  /* 0x00000020ff20723e */ /* 0x000fe200020006ff */
[----:B------:R-:W-:Y:S01]  /*5980*/  HADD2.F32 R35, -RZ, R34.H1_H1 ;  /* 0x30000022ff237230 */ /* 0x000fe20000004100 */
[----:B------:R-:W-:Y:S01]  /*5990*/  F2FP.F16.E4M3.UNPACK_B R34, R30 ;  /* 0x0000001eff22723e */ /* 0x000fe200020006ff */
[----:B------:R-:W-:Y:S01]  /*59a0*/  FFMA.FTZ R8, R8, R37, R39 ;  /* 0x0000002508087223 */ /* 0x000fe20000010027 */
[----:B------:R-:W-:Y:S01]  /*59b0*/  LOP3.LUT R5, R77, 0xff0000, R86, 0xf8, !PT ;  /* 0x00ff00004d057812 */ /* 0x000fe200078ef856 */
[-C--:B------:R-:W-:Y:S01]  /*59c0*/  FMUL.FTZ R90, R33, R36.reuse ;  /* 0x00000024215a7220 */ /* 0x080fe20000410000 */
[----:B------:R-:W-:Y:S01]  /*59d0*/  F2FP.F16.E4M3.UNPACK_B R81, R81 ;  /* 0x00000051ff51723e */ /* 0x000fe200020006ff */
[----:B------:R-:W-:Y:S01]  /*59e0*/  FMUL.FTZ R86, R35, R36 ;  /* 0x0000002423567220 */ /* 0x000fe20000410000 */
[----:B------:R-:W-:-:S02]  /*59f0*/  HADD2.F32 R39, -RZ, R83.H0_H0 ;  /* 0x20000053ff277230 */ /* 0x000fc40000004100 */
[----:B------:R-:W-:Y:S01]  /*5a00*/  FFMA.FTZ R12, R12, R37, -R85 ;  /* 0x000000250c0c7223 */ /* 0x000fe20000010855 */
[----:B------:R-:W-:Y:S02]  /*5a10*/  HADD2.F32 R36, -RZ, R32.H0_H0 ;  /* 0x20000020ff247230 */ /* 0x000fe40000004100 */
[-C--:B------:R-:W-:Y:S01]  /*5a20*/  FFMA.FTZ R33, R33, R38.reuse, -R86 ;  /* 0x0000002621217223 */ /* 0x080fe20000010856 */
[----:B------:R-:W-:Y:S02]  /*5a30*/  HADD2.F32 R30, -RZ, R34.H0_H0 ;  /* 0x20000022ff1e7230 */ /* 0x000fe40000004100 */
[----:B------:R-:W-:Y:S01]  /*5a40*/  FFMA.FTZ R35, R35, R38, R90 ;  /* 0x0000002623237223 */ /* 0x000fe2000001005a */
[----:B------:R-:W-:Y:S02]  /*5a50*/  HADD2.F32 R37, -RZ, R81.H0_H0 ;  /* 0x20000051ff257230 */ /* 0x000fe40000004100 */
[----:B------:R-:W-:Y:S01]  /*5a60*/  FMUL.FTZ R77, R36, R39 ;  /* 0x00000027244d7220 */ /* 0x000fe20000410000 */
[----:B------:R-:W-:-:S02]  /*5a70*/  HADD2.F32 R83, -RZ, R83.H1_H1 ;  /* 0x30000053ff537230 */ /* 0x000fc40000004100 */
[C---:B------:R-:W-:Y:S01]  /*5a80*/  FMUL.FTZ R85, R30.reuse, R39 ;  /* 0x000000271e557220 */ /* 0x040fe20000410000 */
[----:B------:R-:W-:Y:S02]  /*5a90*/  HADD2.F32 R39, -RZ, R32.H1_H1 ;  /* 0x30000020ff277230 */ /* 0x000fe40000004100 */
[-C--:B------:R-:W-:Y:S01]  /*5aa0*/  FFMA.FTZ R30, R30, R37.reuse, -R77 ;  /* 0x000000251e1e7223 */ /* 0x080fe2000001084d */
[----:B------:R-:W-:Y:S02]  /*5ab0*/  HADD2.F32 R34, -RZ, R34.H1_H1 ;  /* 0x30000022ff227230 */ /* 0x000fe40000004100 */
[----:B------:R-:W-:Y:S01]  /*5ac0*/  FFMA.FTZ R32, R36, R37, R85 ;  /* 0x0000002524207223 */ /* 0x000fe20000010055 */
[----:B------:R-:W-:Y:S02]  /*5ad0*/  HADD2.F32 R36, -RZ, R81.H1_H1 ;  /* 0x30000051ff247230 */ /* 0x000fe40000004100 */
[-C--:B------:R-:W-:Y:S01]  /*5ae0*/  FMUL.FTZ R37, R39, R83.reuse ;  /* 0x0000005327257220 */ /* 0x080fe20000410000 */
[----:B------:R-:W-:Y:S01]  /*5af0*/  F2FP.F16.E4M3.UNPACK_B R77, R82.H1 ;  /* 0x00000052ff4d723e */ /* 0x000fe200030006ff */
[C---:B------:R-:W-:Y:S01]  /*5b00*/  FMUL.FTZ R90, R34.reuse, R83 ;  /* 0x00000053225a7220 */ /* 0x040fe20000410000 */
[----:B------:R-:W-:Y:S01]  /*5b10*/  F2FP.F16.E4M3.UNPACK_B R38, R14.H1 ;  /* 0x0000000eff26723e */ /* 0x000fe200030006ff */
[----:B------:R-:W-:Y:S01]  /*5b20*/  FFMA.FTZ R37, R34, R36, -R37 ;  /* 0x0000002422257223 */ /* 0x000fe20000010825 */
[----:B------:R-:W-:Y:S01]  /*5b30*/  F2FP.F16.E4M3.UNPACK_B R34, R10.H1 ;  /* 0x0000000aff22723e */ /* 0x000fe200030006ff */
[----:B------:R-:W-:Y:S01]  /*5b40*/  HADD2.F32 R86, -RZ, R77.H0_H0 ;  /* 0x2000004dff567230 */ /* 0x000fe20000004100 */
[----:B------:R-:W-:Y:S01]  /*5b50*/  F2FP.F16.E4M3.UNPACK_B R83, R80.H1 ;  /* 0x00000050ff53723e */ /* 0x000fe200030006ff */
[----:B------:R-:W-:-:S02]  /*5b60*/  HADD2.F32 R81, -RZ, R38.H0_H0 ;  /* 0x20000026ff517230 */ /* 0x000fc40000004100 */
[----:B------:R-:W-:Y:S01]  /*5b70*/  FFMA.FTZ R39, R39, R36, R90 ;  /* 0x0000002427277223 */ /* 0x000fe2000001005a */
[----:B------:R-:W-:Y:S01]  /*5b80*/  HADD2.F32 R36, -RZ, R34.H0_H0 ;  /* 0x20000022ff247230 */ /* 0x000fe20000004100 */
[----:B------:R-:W-:Y:S01]  /*5b90*/  F2FP.F16.E4M3.UNPACK_B R10, R10 ;  /* 0x0000000aff0a723e */ /* 0x000fe200020006ff */
[----:B------:R-:W-:Y:S02]  /*5ba0*/  HADD2.F32 R85, -RZ, R83.H0_H0 ;  /* 0x20000053ff557230 */ /* 0x000fe40000004100 */
[-C--:B------:R-:W-:Y:S01]  /*5bb0*/  FMUL.FTZ R89, R81, R86.reuse ;  /* 0x0000005651597220 */ /* 0x080fe20000410000 */
[----:B------:R-:W-:Y:S02]  /*5bc0*/  HADD2.F32 R87, -RZ, R77.H1_H1 ;  /* 0x3000004dff577230 */ /* 0x000fe40000004100 */
[----:B------:R-:W-:Y:S01]  /*5bd0*/  FMUL.FTZ R86, R36, R86 ;  /* 0x0000005624567220 */ /* 0x000fe20000410000 */
[----:B------:R-:W-:Y:S01]  /*5be0*/  HADD2.F32 R38, -RZ, R38.H1_H1 ;  /* 0x30000026ff267230 */ /* 0x000fe20000004100 */
[----:B------:R-:W-:Y:S01]  /*5bf0*/  F2FP.SATFINITE.E4M3.F32.PACK_AB_MERGE_C R12, R33, R12, RZ ;  /* 0x0000000c210c723e */ /* 0x000fe200048070ff */
[----:B------:R-:W-:-:S02]  /*5c00*/  HADD2.F32 R77, -RZ, R34.H1_H1 ;  /* 0x30000022ff4d7230 */ /* 0x000fc40000004100 */
[----:B------:R-:W-:Y:S01]  /*5c10*/  FFMA.FTZ R34, R36, R85, -R89 ;  /* 0x0000005524227223 */ /* 0x000fe20000010859 */
[----:B------:R-:W-:Y:S02]  /*5c20*/  HADD2.F32 R83, -RZ, R83.H1_H1 ;  /* 0x30000053ff537230 */ /* 0x000fe40000004100 */
[C---:B------:R-:W-:Y:S01]  /*5c30*/  FMUL.FTZ R90, R38.reuse, R87 ;  /* 0x00000057265a7220 */ /* 0x040fe20000410000 */
[----:B------:R-:W-:Y:S01]  /*5c40*/  FFMA.FTZ R36, R81, R85, R86 ;  /* 0x0000005551247223 */ /* 0x000fe20000010056 */
[C---:B------:R-:W-:Y:S01]  /*5c50*/  FMUL.FTZ R87, R77.reuse, R87 ;  /* 0x000000574d577220 */ /* 0x040fe20000410000 */
[----:B------:R-:W-:Y:S01]  /*5c60*/  F2FP.F16.E4M3.UNPACK_B R85, R82 ;  /* 0x00000052ff55723e */ /* 0x000fe200020006ff */
[-C--:B------:R-:W-:Y:S01]  /*5c70*/  FFMA.FTZ R77, R77, R83.reuse, -R90 ;  /* 0x000000534d4d7223 */ /* 0x080fe2000001085a */
[----:B------:R-:W-:Y:S01]  /*5c80*/  F2FP.F16.E4M3.UNPACK_B R82, R14 ;  /* 0x0000000eff52723e */ /* 0x000fe200020006ff */
[----:B------:R-:W-:Y:S01]  /*5c90*/  FFMA.FTZ R81, R38, R83, R87 ;  /* 0x0000005326517223 */ /* 0x000fe20000010057 */
[----:B------:R-:W-:Y:S01]  /*5ca0*/  F2FP.F16.E4M3.UNPACK_B R83, R80 ;  /* 0x00000050ff53723e */ /* 0x000fe200020006ff */
[--C-:B------:R-:W-:Y:S01]  /*5cb0*/  HADD2.F32 R87, -RZ, R85.reuse.H0_H0 ;  /* 0x20000055ff577230 */ /* 0x100fe20000004100 */
[----:B------:R-:W-:Y:S01]  /*5cc0*/  F2FP.SATFINITE.E4M3.F32.PACK_AB_MERGE_C R35, R35, R8, RZ ;  /* 0x000000082323723e */ /* 0x000fe200048070ff */
[--C-:B------:R-:W-:Y:S01]  /*5cd0*/  HADD2.F32 R80, -RZ, R82.reuse.H0_H0 ;  /* 0x20000052ff507230 */ /* 0x100fe20000004100 */
[----:B------:R-:W-:Y:S01]  /*5ce0*/  F2FP.SATFINITE.E4M3.F32.PACK_AB_MERGE_C R8, R37, R30, R12 ;  /* 0x0000001e2508723e */ /* 0x000fe2000480700c */
[----:B------:R-:W-:Y:S01]  /*5cf0*/  HADD2.F32 R89, -RZ, R85.H1_H1 ;  /* 0x30000055ff597230 */ /* 0x000fe20000004100 */
[----:B------:R-:W-:Y:S01]  /*5d00*/  F2FP.SATFINITE.E4M3.F32.PACK_AB_MERGE_C R77, R77, R34, RZ ;  /* 0x000000224d4d723e */ /* 0x000fe200048070ff */
[----:B------:R-:W-:Y:S01]  /*5d10*/  HADD2.F32 R82, -RZ, R82.H1_H1 ;  /* 0x30000052ff527230 */ /* 0x000fe20000004100 */
[----:B------:R-:W-:Y:S01]  /*5d20*/  F2FP.SATFINITE.E4M3.F32.PACK_AB_MERGE_C R12, R39, R32, R35 ;  /* 0x00000020270c723e */ /* 0x000fe20004807023 */
[----:B------:R-:W-:-:S02]  /*5d30*/  HADD2.F32 R14, -RZ, R10.H0_H0 ;  /* 0x2000000aff0e7230 */ /* 0x000fc40000004100 */
[----:B------:R-:W-:Y:S01]  /*5d40*/  FMUL.FTZ R91, R80, R87 ;  /* 0x00000057505b7220 */ /* 0x000fe20000410000 */
[----:B------:R-:W-:Y:S02]  /*5d50*/  HADD2.F32 R38, -RZ, R10.H1_H1 ;  /* 0x3000000aff267230 */ /* 0x000fe40000004100 */
[----:B------:R-:W-:Y:S01]  /*5d60*/  FMUL.FTZ R93, R82, R89 ;  /* 0x00000059525d7220 */ /* 0x000fe20000410000 */
[--C-:B------:R-:W-:Y:S01]  /*5d70*/  HADD2.F32 R85, -RZ, R83.reuse.H0_H0 ;  /* 0x20000053ff557230 */ /* 0x100fe20000004100 */
[----:B------:R-:W-:Y:S01]  /*5d80*/  F2FP.F16.E4M3.UNPACK_B R33, R13 ;  /* 0x0000000dff21723e */ /* 0x000fe200020006ff */
[----:B------:R-:W-:Y:S01]  /*5d90*/  HADD2.F32 R83, -RZ, R83.H1_H1 ;  /* 0x30000053ff537230 */ /* 0x000fe20000004100 */
[----:B------:R-:W-:Y:S01]  /*5da0*/  F2FP.F16.E4M3.UNPACK_B R34, R7 ;  /* 0x00000007ff22723e */ /* 0x000fe200020006ff */
[----:B------:R-:W-:Y:S01]  /*5db0*/  FMUL.FTZ R87, R14, R87 ;  /* 0x000000570e577220 */ /* 0x000fe20000410000 */
[----:B------:R-:W-:Y:S01]  /*5dc0*/  F2FP.F16.E4M3.UNPACK_B R32, R9 ;  /* 0x00000009ff20723e */ /* 0x000fe200020006ff */
[----:B------:R-:W-:Y:S01]  /*5dd0*/  FMUL.FTZ R89, R38, R89 ;  /* 0x0000005926597220 */ /* 0x000fe20000410000 */
[----:B------:R-:W-:Y:S01]  /*5de0*/  FFMA.FTZ R10, R14, R85, -R91 ;  /* 0x000000550e0a7223 */ /* 0x000fe2000001085b */
[----:B------:R-:W-:Y:S01]  /*5df0*/  FFMA.FTZ R93, R38, R83, -R93 ;  /* 0x00000053265d7223 */ /* 0x000fe2000001085d */
[----:B------:R-:W-:Y:S01]  /*5e00*/  FFMA.FTZ R14, R80, R85, R87 ;  /* 0x00000055500e7223 */ /* 0x000fe20000010057 */
[----:B------:R-:W-:Y:S01]  /*5e10*/  FFMA.FTZ R89, R82, R83, R89 ;  /* 0x0000005352597223 */ /* 0x000fe20000010059 */
[----:B------:R-:W-:Y:S01]  /*5e20*/  HADD2.F32 R35, -RZ, R33.H0_H0 ;  /* 0x20000021ff237230 */ /* 0x000fe20000004100 */
[----:B------:R-:W-:Y:S01]  /*5e30*/  F2FP.F16.E4M3.UNPACK_B R37, R6 ;  /* 0x00000006ff25723e */ /* 0x000fe200020006ff */
[----:B------:R-:W-:Y:S01]  /*5e40*/  HADD2.F32 R39, -RZ, R34.H0_H0 ;  /* 0x20000022ff277230 */ /* 0x000fe20000004100 */
[----:B------:R-:W-:Y:S01]  /*5e50*/  F2FP.SATFINITE.E4M3.F32.PACK_AB_MERGE_C R36, R81, R36, RZ ;  /* 0x000000245124723e */ /* 0x000fe200048070ff */
[----:B------:R-:W-:Y:S01]  /*5e60*/  HADD2.F32 R30, -RZ, R32.H0_H0 ;  /* 0x20000020ff1e7230 */ /* 0x000fe20000004100 */
[----:B------:R-:W-:Y:S01]  /*5e70*/  F2FP.SATFINITE.E4M3.F32.PACK_AB_MERGE_C R10, R93, R10, R77 ;  /* 0x0000000a5d0a723e */ /* 0x000fe2000480704d */
[----:B------:R-:W-:Y:S01]  /*5e80*/  HADD2.F32 R38, -RZ, R37.H0_H0 ;  /* 0x20000025ff267230 */ /* 0x000fe20000004100 */
[----:B------:R-:W-:Y:S01]  /*5e90*/  F2FP.SATFINITE.E4M3.F32.PACK_AB_MERGE_C R14, R89, R14, R36 ;  /* 0x0000000e590e723e */ /* 0x000fe20004807024 */
[-C--:B------:R-:W-:Y:S01]  /*5ea0*/  FMUL.FTZ R77, R35, R39.reuse ;  /* 0x00000027234d7220 */ /* 0x080fe20000410000 */
[----:B------:R-:W-:Y:S01]  /*5eb0*/  FMUL.FTZ R80, R30, R39 ;  /* 0x000000271e507220 */ /* 0x000fe20000410000 */
[----:B------:R-:W-:Y:S01]  /*5ec0*/  HADD2.F32 R36, -RZ, R33.H1_H1 ;  /* 0x30000021ff247230 */ /* 0x000fe20000004100 */
[----:B------:R-:W-:Y:S01]  /*5ed0*/  F2FP.F16.E4M3.UNPACK_B R33, R9.H1 ;  /* 0x00000009ff21723e */ /* 0x000fe200030006ff */
[----:B------:R-:W-:-:S02]  /*5ee0*/  HADD2.F32 R39, -RZ, R34.H1_H1 ;  /* 0x30000022ff277230 */ /* 0x000fc40000004100 */
[-C--:B------:R-:W-:Y:S01]  /*5ef0*/  FFMA.FTZ R30, R30, R38.reuse, -R77 ;  /* 0x000000261e1e7223 */ /* 0x080fe2000001084d */
[----:B------:R-:W-:Y:S02]  /*5f00*/  HADD2.F32 R34, -RZ, R32.H1_H1 ;  /* 0x30000020ff227230 */ /* 0x000fe40000004100 */
[----:B------:R-:W-:Y:S01]  /*5f10*/  FFMA.FTZ R32, R35, R38, R80 ;  /* 0x0000002623207223 */ /* 0x000fe20000010050 */
[----:B------:R-:W-:Y:S02]  /*5f20*/  HADD2.F32 R37, -RZ, R37.H1_H1 ;  /* 0x30000025ff257230 */ /* 0x000fe40000004100 */
[----:B------:R-:W-:Y:S01]  /*5f30*/  FMUL.FTZ R77, R36, R39 ;  /* 0x00000027244d7220 */ /* 0x000fe20000410000 */
[----:B------:R-:W-:Y:S01]  /*5f40*/  F2FP.F16.E4M3.UNPACK_B R35, R13.H1 ;  /* 0x0000000dff23723e */ /* 0x000fe200030006ff */
[C---:B------:R-:W-:Y:S01]  /*5f50*/  FMUL.FTZ R39, R34.reuse, R39 ;  /* 0x0000002722277220 */ /* 0x040fe20000410000 */
[----:B------:R-:W-:Y:S01]  /*5f60*/  F2FP.F16.E4M3.UNPACK_B R38, R7.H1 ;  /* 0x00000007ff26723e */ /* 0x000fe200030006ff */
[-C--:B------:R-:W-:Y:S01]  /*5f70*/  FFMA.FTZ R9, R34, R37.reuse, -R77 ;  /* 0x0000002522097223 */ /* 0x080fe2000001084d */
[----:B------:R-:W-:Y:S01]  /*5f80*/  F2FP.F16.E4M3.UNPACK_B R6, R6.H1 ;  /* 0x00000006ff06723e */ /* 0x000fe200030006ff */
[----:B------:R-:W-:Y:S01]  /*5f90*/  FFMA.FTZ R7, R36, R37, R39 ;  /* 0x0000002524077223 */ /* 0x000fe20000010027 */
[----:B------:R-:W-:Y:S01]  /*5fa0*/  HADD2.F32 R34, -RZ, R35.H0_H0 ;  /* 0x20000023ff227230 */ /* 0x000fe20000004100 */
[-C--:B------:R-:W-:Y:S01]  /*5fb0*/  F2FP.F16.E4M3.UNPACK_B R83, R5.reuse ;  /* 0x00000005ff53723e */ /* 0x080fe200020006ff */
[----:B------:R-:W-:Y:S01]  /*5fc0*/  HADD2.F32 R36, -RZ, R38.H0_H0 ;  /* 0x20000026ff247230 */ /* 0x000fe20000004100 */
[----:B------:R-:W-:Y:S01]  /*5fd0*/  F2FP.F16.E4M3.UNPACK_B R85, R5.H1 ;  /* 0x00000005ff55723e */ /* 0x000fe200030006ff */
[----:B------:R-:W-:Y:S01]  /*5fe0*/  HADD2.F32 R13, -RZ, R33.H0_H0 ;  /* 0x20000021ff0d7230 */ /* 0x000fe20000004100 */
[----:B------:R-:W-:Y:S01]  /*5ff0*/  F2FP.F16.E4M3.UNPACK_B R81, R4.H1 ;  /* 0x00000004ff51723e */ /* 0x000fe200030006ff */
[----:B------:R-:W-:-:S02]  /*6000*/  HADD2.F32 R37, -RZ, R35.H1_H1 ;  /* 0x30000023ff257230 */ /* 0x000fc40000004100 */
[CC--:B------:R-:W-:Y:S01]  /*6010*/  FMUL.FTZ R82, R34.reuse, R36.reuse ;  /* 0x0000002422527220 */ /* 0x0c0fe20000410000 */
[----:B------:R-:W-:Y:S02]  /*6020*/  HADD2.F32 R35, -RZ, R6.H0_H0 ;  /* 0x20000006ff237230 */ /* 0x000fe40000004100 */
[C---:B------:R-:W-:Y:S01]  /*6030*/  FMUL.FTZ R39, R13.reuse, R36 ;  /* 0x000000240d277220 */ /* 0x040fe20000410000 */
[----:B------:R-:W-:Y:S02]  /*6040*/  HADD2.F32 R33, -RZ, R33.H1_H1 ;  /* 0x30000021ff217230 */ /* 0x000fe40000004100 */
[----:B------:R-:W-:Y:S02]  /*6050*/  HADD2.F32 R80, -RZ, R38.H1_H1 ;  /* 0x30000026ff507230 */ /* 0x000fe40000004100 */
[----:B------:R-:W-:Y:S02]  /*6060*/  HADD2.F32 R38, -RZ, R6.H1_H1 ;  /* 0x30000006ff267230 */ /* 0x000fe40000004100 */
[-C--:B------:R-:W-:Y:S01]  /*6070*/  FFMA.FTZ R6, R13, R35.reuse, -R82 ;  /* 0x000000230d067223 */ /* 0x080fe20000010852 */
[----:B------:R-:W-:Y:S01]  /*6080*/  FFMA.FTZ R13, R34, R35, R39 ;  /* 0x00000023220d7223 */ /* 0x000fe20000010027 */
[-C--:B------:R-:W-:Y:S01]  /*6090*/  FMUL.FTZ R36, R37, R80.reuse ;  /* 0x0000005025247220 */ /* 0x080fe20000410000 */
[----:B------:R-:W-:Y:S01]  /*60a0*/  FMUL.FTZ R34, R33, R80 ;  /* 0x0000005021227220 */ /* 0x000fe20000410000 */
[----:B------:R-:W-:Y:S01]  /*60b0*/  F2FP.F16.E4M3.UNPACK_B R35, R15 ;  /* 0x0000000fff23723e */ /* 0x000fe200020006ff */
[----:B------:R-:W-:-:S02]  /*60c0*/  HADD2.F32 R90, -RZ, R85.H0_H0 ;  /* 0x20000055ff5a7230 */ /* 0x000fc40000004100 */
[-C--:B------:R-:W-:Y:S01]  /*60d0*/  FFMA.FTZ R33, R33, R38.reuse, -R36 ;  /* 0x0000002621217223 */ /* 0x080fe20000010824 */
[----:B------:R-:W-:Y:S01]  /*60e0*/  FFMA.FTZ R34, R37, R38, R34 ;  /* 0x0000002625227223 */ /* 0x000fe20000010022 */
[----:B------:R-:W-:Y:S01]  /*60f0*/  F2FP.F16.E4M3.UNPACK_B R38, R15.H1 ;  /* 0x0000000fff26723e */ /* 0x000fe200030006ff */
[----:B------:R-:W-:Y:S01]  /*6100*/  HADD2.F32 R39, -RZ, R35.H0_H0 ;  /* 0x20000023ff277230 */ /* 0x000fe20000004100 */
[-C--:B------:R-:W-:Y:S01]  /*6110*/  F2FP.F16.E4M3.UNPACK_B R37, R11.reuse.H1 ;  /* 0x0000000bff25723e */ /* 0x080fe200030006ff */
[----:B------:R-:W-:Y:S01]  /*6120*/  HADD2.F32 R86, -RZ, R81.H0_H0 ;  /* 0x20000051ff567230 */ /* 0x000fe20000004100 */
[----:B------:R-:W-:Y:S01]  /*6130*/  F2FP.F16.E4M3.UNPACK_B R36, R11 ;  /* 0x0000000bff24723e */ /* 0x000fe200020006ff */
[----:B------:R-:W-:Y:S01]  /*6140*/  HADD2.F32 R77, -RZ, R38.H0_H0 ;  /* 0x20000026ff4d7230 */ /* 0x000fe20000004100 */
[----:B------:R-:W-:Y:S01]  /*6150*/  F2FP.F16.E4M3.UNPACK_B R80, R4 ;  /* 0x00000004ff50723e */ /* 0x000fe200020006ff */
[----:B------:R-:W-:Y:S01]  /*6160*/  HADD2.F32 R4, -RZ, R83.H0_H0 ;  /* 0x20000053ff047230 */ /* 0x000fe20000004100 */
[----:B------:R-:W-:Y:S01]  /*6170*/  F2FP.SATFINITE.E4M3.F32.PACK_AB_MERGE_C R6, R33, R6, RZ ;  /* 0x000000062106723e */ /* 0x000fe200048070ff */
[----:B------:R-:W-:-:S02]  /*6180*/  HADD2.F32 R15, -RZ, R37.H0_H0 ;  /* 0x20000025ff0f7230 */ /* 0x000fc40000004100 */
[----:B------:R-:W-:Y:S01]  /*6190*/  FMUL.FTZ R96, R77, R90 ;  /* 0x0000005a4d607220 */ /* 0x000fe20000410000 */
[----:B------:R-:W-:Y:S02]  /*61a0*/  HADD2.F32 R11, -RZ, R36.H0_H0 ;  /* 0x20000024ff0b7230 */ /* 0x000fe40000004100 */
[----:B------:R-:W-:Y:S01]  /*61b0*/  FMUL.FTZ R92, R39, R4 ;  /* 0x00000004275c7220 */ /* 0x000fe20000410000 */
[----:B------:R-:W-:Y:S02]  /*61c0*/  HADD2.F32 R82, -RZ, R80.H0_H0 ;  /* 0x20000050ff527230 */ /* 0x000fe40000004100 */
[----:B------:R-:W-:Y:S01]  /*61d0*/  FMUL.FTZ R90, R15, R90 ;  /* 0x0000005a0f5a7220 */ /* 0x000fe20000410000 */
[----:B------:R-:W-:Y:S02]  /*61e0*/  HADD2.F32 R38, -RZ, R38.H1_H1 ;  /* 0x30000026ff267230 */ /* 0x000fe40000004100 */
[----:B------:R-:W-:Y:S01]  /*61f0*/  FMUL.FTZ R94, R11, R4 ;  /* 0x000000040b5e7220 */ /* 0x000fe20000410000 */
[----:B------:R-:W-:-:S02]  /*6200*/  HADD2.F32 R85, -RZ, R85.H1_H1 ;  /* 0x30000055ff557230 */ /* 0x000fc40000004100 */
[----:B------:R-:W-:Y:S01]  /*6210*/  FFMA.FTZ R4, R11, R82, -R92 ;  /* 0x000000520b047223 */ /* 0x000fe2000001085c */
[----:B------:R-:W-:Y:S02]  /*6220*/  HADD2.F32 R37, -RZ, R37.H1_H1 ;  /* 0x30000025ff257230 */ /* 0x000fe40000004100 */
[-C--:B------:R-:W-:Y:S01]  /*6230*/  FFMA.FTZ R11, R15, R86.reuse, -R96 ;  /* 0x000000560f0b7223 */ /* 0x080fe20000010860 */
[----:B------:R-:W-:Y:S01]  /*6240*/  FFMA.FTZ R90, R77, R86, R90 ;  /* 0x000000564d5a7223 */ /* 0x000fe2000001005a */
[----:B------:R-:W-:Y:S02]  /*6250*/  HADD2.F32 R35, -RZ, R35.H1_H1 ;  /* 0x30000023ff237230 */ /* 0x000fe40000004100 */
[-C--:B------:R-:W-:Y:S01]  /*6260*/  FMUL.FTZ R86, R38, R85.reuse ;  /* 0x0000005526567220 */ /* 0x080fe20000410000 */
[----:B------:R-:W-:Y:S02]  /*6270*/  HADD2.F32 R83, -RZ, R83.H1_H1 ;  /* 0x30000053ff537230 */ /* 0x000fe40000004100 */
[----:B------:R-:W-:Y:S01]  /*6280*/  FMUL.FTZ R85, R37, R85 ;  /* 0x0000005525557220 */ /* 0x000fe20000410000 */
[----:B------:R-:W-:-:S02]  /*6290*/  HADD2.F32 R81, -RZ, R81.H1_H1 ;  /* 0x30000051ff517230 */ /* 0x000fc40000004100 */
[----:B------:R-:W-:Y:S01]  /*62a0*/  FFMA.FTZ R5, R39, R82, R94 ;  /* 0x0000005227057223 */ /* 0x000fe2000001005e */
[----:B------:R-:W-:Y:S02]  /*62b0*/  HADD2.F32 R36, -RZ, R36.H1_H1 ;  /* 0x30000024ff247230 */ /* 0x000fe40000004100 */
[----:B------:R-:W-:Y:S01]  /*62c0*/  FMUL.FTZ R15, R35, R83 ;  /* 0x00000053230f7220 */ /* 0x000fe20000410000 */
[----:B------:R-:W-:Y:S02]  /*62d0*/  HADD2.F32 R80, -RZ, R80.H1_H1 ;  /* 0x30000050ff507230 */ /* 0x000fe40000004100 */
[-C--:B------:R-:W-:Y:S01]  /*62e0*/  FFMA.FTZ R86, R37, R81.reuse, -R86 ;  /* 0x0000005125567223 */ /* 0x080fe20000010856 */
[----:B------:R-:W-:Y:S01]  /*62f0*/  FFMA.FTZ R85, R38, R81, R85 ;  /* 0x0000005126557223 */ /* 0x000fe20000010055 */
[----:B------:R-:W-:Y:S01]  /*6300*/  FMUL.FTZ R82, R36, R83 ;  /* 0x0000005324527220 */ /* 0x000fe20000410000 */
[----:B------:R-:W-:Y:S01]  /*6310*/  F2FP.SATFINITE.E4M3.F32.PACK_AB_MERGE_C R13, R34, R13, RZ ;  /* 0x0000000d220d723e */ /* 0x000fe200048070ff */
[-C--:B------:R-:W-:Y:S01]  /*6320*/  FFMA.FTZ R15, R36, R80.reuse, -R15 ;  /* 0x00000050240f7223 */ /* 0x080fe2000001080f */
[----:B------:R-:W-:Y:S01]  /*6330*/  F2FP.SATFINITE.E4M3.F32.PACK_AB_MERGE_C R11, R86, R11, RZ ;  /* 0x0000000b560b723e */ /* 0x000fe200048070ff */
[----:B------:R-:W-:Y:S01]  /*6340*/  FFMA.FTZ R82, R35, R80, R82 ;  /* 0x0000005023527223 */ /* 0x000fe20000010052 */
[----:B------:R-:W-:-:S02]  /*6350*/  F2FP.SATFINITE.E4M3.F32.PACK_AB_MERGE_C R85, R85, R90, RZ ;  /* 0x0000005a5555723e */ /* 0x000fc400048070ff */
[----:B------:R-:W-:Y:S02]  /*6360*/  F2FP.SATFINITE.E4M3.F32.PACK_AB_MERGE_C R11, R15, R4, R11 ;  /* 0x000000040f0b723e */ /* 0x000fe4000480700b */
[----:B------:R-:W-:Y:S02]  /*6370*/  F2FP.SATFINITE.E4M3.F32.PACK_AB_MERGE_C R9, R9, R30, R6 ;  /* 0x0000001e0909723e */ /* 0x000fe40004807006 */
[----:B------:R-:W-:Y:S02]  /*6380*/  F2FP.SATFINITE.E4M3.F32.PACK_AB_MERGE_C R13, R7, R32, R13 ;  /* 0x00000020070d723e */ /* 0x000fe4000480700d */
[----:B------:R-:W-:-:S07]  /*6390*/  F2FP.SATFINITE.E4M3.F32.PACK_AB_MERGE_C R15, R82, R5, R85 ;  /* 0x00000005520f723e */ /* 0x000fce0004807055 */
.L_x_401:
[----:B------:R-:W-:Y:S05]  /*63a0*/  BSYNC B1 ;  /* 0x0000000000017941 */ /* 0x000fea0003800000 */
.L_x_400:
[----:B0-----:R0:W-:Y:S01]  /*63b0*/  ST.E.128 desc[UR40][R28.64], R8 ;  /* 0x000000081c007985 */ /* 0x0011e2000c101d28 */
[----:B------:R-:W-:-:S13]  /*63c0*/  ISETP.GE.AND P3, PT, R31, R84, PT ;  /* 0x000000541f00720c */ /* 0x000fda0003f66270 */
[----:B------:R-:W-:Y:S05]  /*63d0*/  @P3 BRA `(.L_x_379) ;  /* 0x0000000000e83947 */ /* 0x000fea0003800000 */
[----:B------:R-:W-:-:S04]  /*63e0*/  IADD3 R4, P3, R79, R31, RZ ;  /* 0x0000001f4f047210 */ /* 0x000fc80007f7e0ff */
[----:B------:R-:W-:-:S05]  /*63f0*/  LEA.HI.X.SX32 R5, R31, R78, 0x1, P3 ;  /* 0x0000004e1f057211 */ /* 0x000fca00018f0eff */
[----:B--2---:R2:W-:Y:S01]  /*6400*/  ST.E.128 desc[UR40][R4.64], R12 ;  /* 0x0000000c04007985 */ /* 0x0045e2000c101d28 */
[----:B------:R-:W-:Y:S05]  /*6410*/  BRA `(.L_x_379) ;  /* 0x0000000000d87947 */ /* 0x000fea0003800000 */
.L_x_371:
[----:B------:R-:W-:-:S13]  /*6420*/  ISETP.NE.AND P2, PT, R157, 0x3, PT ;  /* 0x000000039d00780c */ /* 0x000fda0003f45270 */
[----:B------:R-:W-:Y:S05]  /*6430*/  @!P2 BRA `(.L_x_402) ;  /* 0x000000000004a947 */ /* 0x000fea0003800000 */
[----:B------:R-:W-:Y:S01]  /*6440*/  BPT.TRAP 0x1 ;  /* 0x000000040000795c */ /* 0x000fe20000300000 */
.L_x_402:
[----:B------:R-:W-:Y:S01]  /*6450*/  IMAD R70, R19, 0x8, R18 ;  /* 0x0000000813467824 */ /* 0x000fe200078e0212 */
[----:B------:R-:W-:Y:S01]  /*6460*/  SHF.L.U32 R76, R154, 0x1f, RZ ;  /* 0x0000001f9a4c7819 */ /* 0x000fe200000006ff */
[----:B------:R-:W-:Y:S01]  /*6470*/  BSSY B1, `(.L_x_403) ;  /* 0x0000004000017945 */ /* 0x000fe20003800000 */
[----:B------:R-:W-:Y:S02]  /*6480*/  SHF.R.S32.HI R73, RZ, 0x1f, R74 ;  /* 0x0000001fff497819 */ /* 0x000fe4000001144a */
[----:B------:R-:W0:Y:S02]  /*6490*/  SYNCS.PHASECHK.TRANS64.TRYWAIT P3, [R70+URZ+0x19c90], R76 ;  /* 0x019c904c460075a7 */ /* 0x000e24000806017f */
[----:B0-----:R-:W-:Y:S05]  /*64a0*/  @!P3 BRA `(.L_x_404) ;  /* 0x000001580058b947 */ /* 0x001fea0003800000 */
.L_x_639:
[----:B------:R-:W-:Y:S05]  /*64b0*/  BSYNC B1 ;  /* 0x0000000000017941 */ /* 0x000fea0003800000 */
.L_x_403:
[----:B------:R-:W-:Y:S01]  /*64c0*/  ULDC.64 UR4, c[0x0][0x300] ;  /* 0x0000c00000047ab9 */ /* 0x000fe20000000a00 */
[----:B-----5:R-:W-:Y:S01]  /*64d0*/  SHF.R.S32.HI R72, RZ, 0x1f, R75 ;  /* 0x0000001fff487819 */ /* 0x020fe2000001144b */
[----:B------:R-:W-:Y:S01]  /*64e0*/  IMAD R7, R73, UR4, RZ ;  /* 0x0000000449077c24 */ /* 0x000fe2000f8e02ff */
[----:B------:R-:W-:Y:S01]  /*64f0*/  ULDC.64 UR6, c[0x0][0x2e8] ;  /* 0x0000ba0000067ab9 */ /* 0x000fe20000000a00 */
[----:B------:R-:W-:-:S04]  /*6500*/  IMAD.WIDE.U32 R4, R74, UR4, RZ ;  /* 0x000000044a047c25 */ /* 0x000fc8000f8e00ff */
[----:B------:R-:W-:Y:S01]  /*6510*/  IMAD R7, R74, UR5, R7 ;  /* 0x000000054a077c24 */ /* 0x000fe2000f8e0207 */
[----:B------:R-:W-:Y:S01]  /*6520*/  ULDC.64 UR4, c[0x0][0x310] ;  /* 0x0000c40000047ab9 */ /* 0x000fe20000000a00 */
[----:B------:R-:W-:Y:S02]  /*6530*/  IMAD R71, R27, -0x80, R41 ;  /* 0xffffff801b477824 */ /* 0x000fe400078e0229 */
[----:B------:R-:W-:Y:S02]  /*6540*/  IMAD R6, R72, UR4, RZ ;  /* 0x0000000448067c24 */ /* 0x000fe4000f8e02ff */
[----:B------:R-:W-:Y:S01]  /*6550*/  IMAD.IADD R5, R5, 0x1, R7 ;  /* 0x0000000105057824 */ /* 0x000fe200078e0207 */
[----:B------:R-:W-:Y:S01]  /*6560*/  VIMNMX R71, R71, 0x80, PT ;  /* 0x0000008047477848 */ /* 0x000fe20003fe0100 */
[C---:B------:R-:W-:Y:S02]  /*6570*/  IMAD R7, R75.reuse, UR5, R6 ;  /* 0x000000054b077c24 */ /* 0x040fe4000f8e0206 */
[----:B------:R-:W-:Y:S01]  /*6580*/  IMAD.WIDE.U32 R4, R75, UR4, R4 ;  /* 0x000000044b047c25 */ /* 0x000fe2000f8e0004 */
[----:B------:R-:W-:-:S03]  /*6590*/  ULDC.64 UR4, c[0x0][0x308] ;  /* 0x0000c20000047ab9 */ /* 0x000fc60000000a00 */
[----:B------:R-:W-:Y:S02]  /*65a0*/  IMAD.IADD R5, R5, 0x1, R7 ;  /* 0x0000000105057824 */ /* 0x000fe400078e0207 */
[----:B------:R-:W-:Y:S01]  /*65b0*/  IMAD.WIDE.U32 R4, R22, UR4, R4 ;  /* 0x0000000416047c25 */ /* 0x000fe2000f8e0004 */
[----:B------:R-:W-:-:S03]  /*65c0*/  UMOV UR4, 0xffffffff ;  /* 0xffffffff00047882 */ /* 0x000fc60000000000 */
[----:B------:R-:W-:Y:S01]  /*65d0*/  IMAD R13, R22, UR5, R5 ;  /* 0x00000005160d7c24 */ /* 0x000fe2000f8e0205 */
[----:B------:R-:W-:-:S04]  /*65e0*/  IADD3 R4, P3, R4, UR6, RZ ;  /* 0x0000000604047c10 */ /* 0x000fc8000ff7e0ff */
[----:B------:R-:W-:Y:S02]  /*65f0*/  IADD3.X R13, R13, UR7, RZ, P3, !PT ;  /* 0x000000070d0d7c10 */ /* 0x000fe40009ffe4ff */
[----:B------:R-:W-:Y:S01]  /*6600*/  ISETP.GT.AND P3, PT, R71, R155, PT ;  /* 0x0000009b4700720c */ /* 0x000fe20003f64270 */
[----:B------:R-:W-:-:S12]  /*6610*/  BRA.DIV UR4, `(.L_x_405) ;  /* 0x0000015a04107947 */ /* 0x000fd8000b800000 */
[----:B------:R1:W2:Y:S04]  /*6620*/  SHFL.IDX PT, R5, R13, RZ, 0x1e1f ;  /* 0x001e1fff0d057589 */ /* 0x0002a800000e0000 */
[----:B------:R1:W3:Y:S02]  /*6630*/  SHFL.IDX PT, R14, R4, RZ, 0x1e1f ;  /* 0x001e1fff040e7589 */ /* 0x0002e400000e0000 */
.L_x_643:
[----:B------:R-:W-:Y:S05]  /*6640*/  @!P3 BRA `(.L_x_379) ;  /* 0x00000000004cb947 */ /* 0x000fea0003800000 */
[----:B------:R-:W4:Y:S01]  /*6650*/  LDL R6, [R1+0xc] ;  /* 0x00000c0001067983 */ /* 0x000f220000100800 */
[----:B------:R-:W-:-:S03]  /*6660*/  ULDC UR4, c[0x0][0x2f4] ;  /* 0x0000bd0000047ab9 */ /* 0x000fc60000000800 */
[----:B-1----:R-:W5:Y:S01]  /*6670*/  LDL R4, [R1] ;  /* 0x0000000001047983 */ /* 0x002f620000100800 */
[----:B------:R-:W-:-:S13]  /*6680*/  ISETP.GE.AND P3, PT, R16, UR4, PT ;  /* 0x0000000410007c0c */ /* 0x000fda000bf66270 */
[----:B---3--:R-:W-:-:S05]  /*6690*/  @!P3 IADD3 R12, P4, R16, R14, RZ ;  /* 0x0000000e100cb210 */ /* 0x008fca0007f9e0ff */
[----:B--2---:R-:W-:Y:S01]  /*66a0*/  @!P3 IMAD.X R13, R5, 0x1, R17, P4 ;  /* 0x00000001050db824 */ /* 0x004fe200020e0611 */
[----:B------:R-:W-:-:S13]  /*66b0*/  ISETP.GE.AND P4, PT, R23, UR4, PT ;  /* 0x0000000417007c0c */ /* 0x000fda000bf86270 */
[----:B------:R-:W-:-:S05]  /*66c0*/  @!P4 IADD3 R8, P5, R23, R14, RZ ;  /* 0x0000000e1708c210 */ /* 0x000fca0007fbe0ff */
[----:B----4-:R-:W-:Y:S01]  /*66d0*/  @!P4 IMAD.X R9, R5, 0x1, R6, P5 ;  /* 0x000000010509c824 */ /* 0x010fe200028e0606 */
[----:B------:R-:W-:-:S13]  /*66e0*/  ISETP.GE.AND P5, PT, R67, UR4, PT ;  /* 0x0000000443007c0c */ /* 0x000fda000bfa6270 */
[----:B-----5:R-:W-:-:S05]  /*66f0*/  @!P5 IMAD.SHL.U32 R4, R4, 0x10, RZ ;  /* 0x000000100404d824 */ /* 0x020fca00078e00ff */
[----:B------:R-:W-:-:S04]  /*6700*/  @!P5 IADD3 R10, P6, R4, R14, RZ ;  /* 0x0000000e040ad210 */ /* 0x000fc80007fde0ff */
[----:B------:R-:W-:Y:S02]  /*6710*/  @!P5 LEA.HI.X.SX32 R11, R4, R5, 0x1, P6 ;  /* 0x00000005040bd211 */ /* 0x000fe400030f0eff */
[----:B------:R-:W1:Y:S04]  /*6720*/  @!P3 LDS.128 R4, [R69+0x13800] ;  /* 0x013800004504b984 */ /* 0x000e680000000c00 */
[----:B-1----:R-:W-:Y:S04]  /*6730*/  @!P3 ST.E.128 desc[UR40][R12.64], R4 ;  /* 0x000000040c00b985 */ /* 0x002fe8000c101d28 */
[----:B------:R-:W1:Y:S04]  /*6740*/  @!P5 LDS.128 R4, [R69+0x14800] ;  /* 0x014800004504d984 */ /* 0x000e680000000c00 */
[----:B-1----:R-:W-:Y:S04]  /*6750*/  @!P5 ST.E.128 desc[UR40][R10.64], R4 ;  /* 0x000000040a00d985 */ /* 0x002fe8000c101d28 */
[----:B------:R-:W1:Y:S04]  /*6760*/  @!P4 LDS.128 R4, [R69+0x15800] ;  /* 0x015800004504c984 */ /* 0x000e680000000c00 */
[----:B-1----:R4:W-:Y:S02]  /*6770*/  @!P4 ST.E.128 desc[UR40][R8.64], R4 ;  /* 0x000000040800c985 */ /* 0x0029e4000c101d28 */
.L_x_379:
[----:B------:R-:W-:Y:S05]  /*6780*/  BSYNC B0 ;  /* 0x0000000000007941 */ /* 0x000fea0003800000 */
.L_x_370:
[----:B012-4-:R-:W0:Y:S01]  /*6790*/  S2R R4, SR_TID.X ;  /* 0x0000000000047919 */ /* 0x017e220000002100 */
[----:B------:R-:W-:Y:S01]  /*67a0*/  @!PT LDS RZ, [RZ] ;  /* 0x00000000fffff984 */ /* 0x000fe20000000800 */
[----:B------:R-:W-:Y:S01]  /*67b0*/  @!PT LDS RZ, [RZ] ;  /* 0x00000000fffff984 */ /* 0x000fe20000000800 */
[----:B------:R-:W-:Y:S01]  /*67c0*/  @!PT LDS RZ, [RZ] ;  /* 0x00000000fffff984 */ /* 0x000fe20000000800 */
[----:B------:R-:W-:Y:S01]  /*67d0*/  @!PT LDS RZ, [RZ] ;  /* 0x00000000fffff984 */ /* 0x000fe20000000800 */
[----:B------:R1:W-:Y:S06]  /*67e0*/  MEMBAR.ALL.CTA ;  /* 0x0000000000007992 */ /* 0x0003ec0000008000 */
[----:B-1----:R-:W1:Y:S01]  /*67f0*/  FENCE.VIEW.ASYNC.S ;  /* 0x00000000000073c6 */ /* 0x002e620000000000 */
[----:B------:R-:W-:Y:S05]  /*6800*/  WARPSYNC.ALL ;  /* 0x0000000000007948 */ /* 0x000fea0003800000 */
[----:B------:R-:W-:Y:S01]  /*6810*/  BSSY B0, `(.L_x_406) ;  /* 0x0000008000007945 */ /* 0x000fe20003800000 */
[----:B-1----:R1:W-:Y:S01]  /*6820*/  BAR.SYNC.DEFER_BLOCKING R56, 0x80 ;  /* 0x000200380000751d */ /* 0x0023e20000010000 */
[----:B0-----:R-:W-:-:S13]  /*6830*/  LOP3.LUT P3, RZ, R4, 0x7f, RZ, 0xc0, !PT ;  /* 0x0000007f04ff7812 */ /* 0x001fda000786c0ff */
[----:B------:R-:W-:-:S04]  /*6840*/  @!P3 IADD3 R4, R70, 0x19ca0, RZ ;  /* 0x00019ca04604b810 */ /* 0x000fc80007ffe0ff */
[----:B------:R-:W-:-:S04]  /*6850*/  @!P3 PRMT R4, RZ, 0x654, R4 ;  /* 0x00000654ff04b816 */ /* 0x000fc80000000004 */
[----:B------:R1:W-:Y:S01]  /*6860*/  @!P3 SYNCS.ARRIVE.TRANS64.RED.A1T0 RZ, [R4+URZ], RZ ;  /* 0x000000ff04ffb9a7 */ /* 0x0003e2000810043f */
[----:B------:R-:W-:Y:S05]  /*6870*/  @!P2 BRA `(.L_x_407) ;  /* 0x000000000004a947 */ /* 0x000fea0003800000 */
[----:B------:R-:W-:Y:S01]  /*6880*/  BPT.TRAP 0x1 ;  /* 0x000000040000795c */ /* 0x000fe20000300000 */
.L_x_407:
[----:B------:R-:W-:Y:S05]  /*6890*/  BSYNC B0 ;  /* 0x0000000000007941 */ /* 0x000fea0003800000 */
.L_x_406:
[----:B------:R-:W0:Y:S01]  /*68a0*/  SYNCS.PHASECHK.TRANS64.TRYWAIT P2, [R70+URZ+0x19cb0], R76 ;  /* 0x019cb04c460075a7 */ /* 0x000e22000804017f */
[----:B------:R-:W-:Y:S04]  /*68b0*/  BSSY B0, `(.L_x_408) ;  /* 0x0000002000007945 */ /* 0x000fe80003800000 */
[----:B0-----:R-:W-:Y:S05]  /*68c0*/  @!P2 BRA `(.L_x_409) ;  /* 0x0000015400a8a947 */ /* 0x001fea0003800000 */
.L_x_644:
[----:B------:R-:W-:Y:S05]  /*68d0*/  BSYNC B0 ;  /* 0x0000000000007941 */ /* 0x000fea0003800000 */
.L_x_408:
[----:B------:R-:W-:Y:S01]  /*68e0*/  ULDC.64 UR4, c[0x0][0x328] ;  /* 0x0000ca0000047ab9 */ /* 0x000fe20000000a00 */
[----:B------:R-:W-:Y:S01]  /*68f0*/  ULDC.64 UR6, c[0x0][0x318] ;  /* 0x0000c60000067ab9 */ /* 0x000fe20000000a00 */
[----:B------:R-:W-:Y:S01]  /*6900*/  IMAD R73, R73, UR4, RZ ;  /* 0x0000000449497c24 */ /* 0x000fe2000f8e02ff */
[----:B------:R-:W-:Y:S01]  /*6910*/  BSSY B0, `(.L_x_410) ;  /* 0x0000025000007945 */ /* 0x000fe20003800000 */
[----:B-1----:R-:W-:-:S04]  /*6920*/  IMAD.WIDE.U32 R4, R74, UR4, RZ ;  /* 0x000000044a047c25 */ /* 0x002fc8000f8e00ff */
[----:B------:R-:W-:Y:S01]  /*6930*/  IMAD R73, R74, UR5, R73 ;  /* 0x000000054a497c24 */ /* 0x000fe2000f8e0249 */
[----:B------:R-:W-:Y:S02]  /*6940*/  ULDC.64 UR4, c[0x0][0x338] ;  /* 0x0000ce0000047ab9 */ /* 0x000fe40000000a00 */
[----:B------:R-:W-:Y:S02]  /*6950*/  IMAD R72, R72, UR4, RZ ;  /* 0x0000000448487c24 */ /* 0x000fe4000f8e02ff */
[----:B------:R-:W-:Y:S02]  /*6960*/  IMAD.IADD R5, R5, 0x1, R73 ;  /* 0x0000000105057824 */ /* 0x000fe400078e0249 */
[C---:B------:R-:W-:Y:S02]  /*6970*/  IMAD R7, R75.reuse, UR5, R72 ;  /* 0x000000054b077c24 */ /* 0x040fe4000f8e0248 */
[----:B------:R-:W-:Y:S01]  /*6980*/  IMAD.WIDE.U32 R4, R75, UR4, R4 ;  /* 0x000000044b047c25 */ /* 0x000fe2000f8e0004 */
[----:B------:R-:W-:-:S03]  /*6990*/  ULDC.64 UR4, c[0x0][0x330] ;  /* 0x0000cc0000047ab9 */ /* 0x000fc60000000a00 */
[----:B------:R-:W-:Y:S02]  /*69a0*/  IMAD.IADD R5, R5, 0x1, R7 ;  /* 0x0000000105057824 */ /* 0x000fe400078e0207 */
[----:B------:R-:W-:-:S04]  /*69b0*/  IMAD.WIDE.U32 R4, R22, UR4, R4 ;  /* 0x0000000416047c25 */ /* 0x000fc8000f8e0004 */
[----:B------:R-:W-:Y:S01]  /*69c0*/  IMAD R5, R22, UR5, R5 ;  /* 0x0000000516057c24 */ /* 0x000fe2000f8e0205 */
[----:B------:R-:W-:-:S04]  /*69d0*/  IADD3 R4, P2, R4, UR6, RZ ;  /* 0x0000000604047c10 */ /* 0x000fc8000ff5e0ff */
[----:B------:R-:W-:Y:S02]  /*69e0*/  IADD3.X R5, R5, UR7, RZ, P2, !PT ;  /* 0x0000000705057c10 */ /* 0x000fe400097fe4ff */
[----:B------:R-:W-:Y:S01]  /*69f0*/  ISETP.GT.AND P2, PT, R71, R155, PT ;  /* 0x0000009b4700720c */ /* 0x000fe20003f44270 */
[----:B------:R-:W1:Y:S04]  /*6a00*/  SHFL.IDX PT, R4, R4, RZ, 0x1e1f ;  /* 0x001e1fff04047589 */ /* 0x000e6800000e0000 */
[----:B------:R-:W2:Y:S08]  /*6a10*/  SHFL.IDX PT, R5, R5, RZ, 0x1e1f ;  /* 0x001e1fff05057589 */ /* 0x000eb000000e0000 */
[----:B------:R-:W-:Y:S05]  /*6a20*/  @!P2 BRA `(.L_x_411) ;  /* 0x00000000004ca947 */ /* 0x000fea0003800000 */
[----:B------:R-:W4:Y:S01]  /*6a30*/  LDL R10, [R1+0xc] ;  /* 0x00000c00010a7983 */ /* 0x000f220000100800 */
[----:B------:R-:W-:-:S03]  /*6a40*/  ULDC UR4, c[0x0][0x2f4] ;  /* 0x0000bd0000047ab9 */ /* 0x000fc60000000800 */
[----:B------:R-:W5:Y:S01]  /*6a50*/  LDL R6, [R1] ;  /* 0x0000000001067983 */ /* 0x000f620000100800 */
[----:B------:R-:W-:-:S13]  /*6a60*/  ISETP.GE.AND P2, PT, R16, UR4, PT ;  /* 0x0000000410007c0c */ /* 0x000fda000bf46270 */
[----:B-1----:R-:W-:-:S05]  /*6a70*/  @!P2 IADD3 R12, P4, R16, R4, RZ ;  /* 0x00000004100ca210 */ /* 0x002fca0007f9e0ff */
        /* <DEDUP_REMOVED lines=14> */
.L_x_411:
[----:B------:R-:W-:Y:S05]  /*6b60*/  BSYNC B0 ;  /* 0x0000000000007941 */ /* 0x000fea0003800000 */
.L_x_410:
[----:B------:R-:W-:Y:S01]  /*6b70*/  @!PT LDS RZ, [RZ] ;  /* 0x00000000fffff984 */ /* 0x000fe20000000800 */
[----:B------:R-:W-:Y:S01]  /*6b80*/  @!PT LDS RZ, [RZ] ;  /* 0x00000000fffff984 */ /* 0x000fe20000000800 */
[----:B------:R-:W-:Y:S01]  /*6b90*/  @!PT LDS RZ, [RZ] ;  /* 0x00000000fffff984 */ /* 0x000fe20000000800 */
[----:B------:R-:W-:Y:S01]  /*6ba0*/  @!PT LDS RZ, [RZ] ;  /* 0x00000000fffff984 */ /* 0x000fe20000000800 */
[----:B------:R5:W-:Y:S06]  /*6bb0*/  MEMBAR.ALL.CTA ;  /* 0x0000000000007992 */ /* 0x000bec0000008000 */
[----:B-----5:R-:W5:Y:S01]  /*6bc0*/  FENCE.VIEW.ASYNC.S ;  /* 0x00000000000073c6 */ /* 0x020f620000000000 */
[----:B0-----:R-:W-:Y:S01]  /*6bd0*/  @!P3 VIADD R70, R70, 0x19cc0 ;  /* 0x00019cc04646b836 */ /* 0x001fe20000000000 */
[----:B-----5:R0:W-:Y:S04]  /*6be0*/  BAR.SYNC.DEFER_BLOCKING R56, 0x80 ;  /* 0x000200380000751d */ /* 0x0201e80000010000 */
[----:B------:R-:W-:Y:S01]  /*6bf0*/  @!P3 PRMT R70, RZ, 0x654, R70 ;  /* 0x00000654ff46b816 */ /* 0x000fe20000000046 */
[----:B------:R-:W-:Y:S01]  /*6c00*/  VIADD R19, R19, 0x1 ;  /* 0x0000000113137836 */ /* 0x000fe20000000000 */
[----:B------:R-:W-:-:S02]  /*6c10*/  PLOP3.LUT P2, PT, PT, PT, PT, 0x8, 0x0 ;  /* 0x000000000000781c */ /* 0x000fc40003f4e170 */
[----:B------:R0:W-:Y:S02]  /*6c20*/  @!P3 SYNCS.ARRIVE.TRANS64.RED.A1T0 RZ, [R70+URZ], RZ ;  /* 0x000000ff46ffb9a7 */ /* 0x0001e4000810043f */
[----:B------:R-:W-:-:S04]  /*6c30*/  ISETP.NE.AND P3, PT, R19, 0x2, PT ;  /* 0x000000021300780c */ /* 0x000fc80003f65270 */
[----:B--2-4-:R-:W-:Y:S02]  /*6c40*/  SEL R5, RZ, 0x1, P3 ;  /* 0x00000001ff057807 */ /* 0x014fe40001800000 */
[----:B------:R-:W-:Y:S02]  /*6c50*/  SEL R19, R19, RZ, P3 ;  /* 0x000000ff13137207 */ /* 0x000fe40001800000 */
[----:B------:R-:W-:Y:S01]  /*6c60*/  LOP3.LUT R154, R154, R5, RZ, 0x3c, !PT ;  /* 0x000000059a9a7212 */ /* 0x000fe200078e3cff */
[----:B0-----:R-:W-:Y:S06]  /*6c70*/  @P1 BRA `(.L_x_412) ;  /* 0xffffffb800101947 */ /* 0x001fec000383ffff */
.L_x_365:
[----:B------:R-:W-:Y:S01]  /*6c80*/  BSSY B0, `(.L_x_413) ;  /* 0x0000005000007945 */ /* 0x000fe20003800000 */
[----:B------:R-:W-:-:S03]  /*6c90*/  IMAD.MOV.U32 R3, RZ, RZ, RZ ;  /* 0x000000ffff037224 */ /* 0x000fc600078e00ff */
[----:B------:R-:W-:Y:S05]  /*6ca0*/  @P2 BRA `(.L_x_414) ;  /* 0x0000000000082947 */ /* 0x000fea0003800000 */
[----:B------:R-:W0:Y:S02]  /*6cb0*/  FENCE.VIEW.ASYNC.G ;  /* 0x00000000000073c6 */ /* 0x000e240000000100 */
[----:B0-----:R-:W-:Y:S06]  /*6cc0*/  BAR.ARV 0xc, 0x200 ;  /* 0x0308000000007b1d */ /* 0x001fec0000002000 */
.L_x_414:
[----:B------:R-:W-:Y:S05]  /*6cd0*/  BSYNC B0 ;  /* 0x0000000000007941 */ /* 0x000fea0003800000 */
.L_x_413:
[----:B------:R-:W2:Y:S01]  /*6ce0*/  LDL R0, [R1+0x28] ;  /* 0x0000280001007983 */ /* 0x000ea20000100800 */
[----:B------:R-:W-:Y:S01]  /*6cf0*/  BSSY B0, `(.L_x_415) ;  /* 0x0000021000007945 */ /* 0x000fe20003800000 */
[----:B--2---:R-:W-:-:S13]  /*6d00*/  LOP3.LUT P0, RZ, R0, 0x4, RZ, 0xc0, !PT ;  /* 0x0000000400ff7812 */ /* 0x004fda000780c0ff */
[----:B------:R-:W-:Y:S05]  /*6d10*/  @!P0 BRA `(.L_x_416) ;  /* 0x0000000000788947 */ /* 0x000fea0003800000 */
[----:B------:R-:W2:Y:S01]  /*6d20*/  LDL R0, [R1+0x40] ;  /* 0x0000400001007983 */ /* 0x000ea20000100800 */
[----:B------:R-:W-:Y:S01]  /*6d30*/  ULDC UR4, c[0x0][0x9f0] ;  /* 0x00027c0000047ab9 */ /* 0x000fe20000000800 */
[----:B--2---:R-:W-:-:S04]  /*6d40*/  ISETP.NE.AND P0, PT, R0, RZ, PT ;  /* 0x000000ff0000720c */ /* 0x004fc80003f05270 */
[----:B------:R-:W-:-:S04]  /*6d50*/  SEL R9, R0, UR4, P0 ;  /* 0x0000000400097c07 */ /* 0x000fc80008000000 */
[-C--:B------:R-:W-:Y:S02]  /*6d60*/  IABS R6, R9.reuse ;  /* 0x0000000900067213 */ /* 0x080fe40000000000 */
[----:B------:R-:W-:Y:S02]  /*6d70*/  IADD3 R0, R2, -0x1, R9 ;  /* 0xffffffff02007810 */ /* 0x000fe40007ffe009 */
[----:B------:R-:W0:Y:S01]  /*6d80*/  I2F.RP R3, R6 ;  /* 0x0000000600037306 */ /* 0x000e220000209400 */
[-C--:B------:R-:W-:Y:S02]  /*6d90*/  IABS R10, R9.reuse ;  /* 0x00000009000a7213 */ /* 0x080fe40000000000 */
[----:B------:R-:W-:Y:S02]  /*6da0*/  IABS R8, R0 ;  /* 0x0000000000087213 */ /* 0x000fe40000000000 */
[----:B------:R-:W-:-:S04]  /*6db0*/  LOP3.LUT R0, R0, R9, RZ, 0x3c, !PT ;  /* 0x0000000900007212 */ /* 0x000fc800078e3cff */
[----:B------:R-:W-:Y:S01]  /*6dc0*/  ISETP.GE.AND P2, PT, R0, RZ, PT ;  /* 0x000000ff0000720c */ /* 0x000fe20003f46270 */
[----:B0-----:R-:W1:Y:S02]  /*6dd0*/  MUFU.RCP R3, R3 ;  /* 0x0000000300037308 */ /* 0x001e640000001000 */
[----:B-1----:R-:W-:Y:S02]  /*6de0*/  VIADD R4, R3, 0xffffffe ;  /* 0x0ffffffe03047836 */ /* 0x002fe40000000000 */
[----:B------:R-:W-:-:S04]  /*6df0*/  IMAD.MOV R3, RZ, RZ, -R10 ;  /* 0x000000ffff037224 */ /* 0x000fc800078e0a0a */
[----:B------:R0:W1:Y:S02]  /*6e00*/  F2I.FTZ.U32.TRUNC.NTZ R5, R4 ;  /* 0x0000000400057305 */ /* 0x000064000021f000 */
[----:B0-----:R-:W-:Y:S01]  /*6e10*/  IMAD.MOV.U32 R4, RZ, RZ, RZ ;  /* 0x000000ffff047224 */ /* 0x001fe200078e00ff */
[----:B-1----:R-:W-:-:S05]  /*6e20*/  IADD3 R7, RZ, -R5, RZ ;  /* 0x80000005ff077210 */ /* 0x002fca0007ffe0ff */
        /* <DEDUP_REMOVED lines=13> */
.L_x_416:
[----:B------:R-:W-:Y:S05]  /*6f00*/  BSYNC B0 ;  /* 0x0000000000007941 */ /* 0x000fea0003800000 */
.L_x_415:
[----:B------:R-:W1:Y:S01]  /*6f10*/  LDL R0, [R1+0x5c] ;  /* 0x00005c0001007983 */ /* 0x000e620000100800 */
[----:B------:R-:W-:Y:S02]  /*6f20*/  PLOP3.LUT P0, PT, PT, PT, PT, 0x80, 0x0 ;  /* 0x000000000000781c */ /* 0x000fe40003f0f070 */
[----:B------:R-:W-:Y:S02]  /*6f30*/  CS2R R30, SRZ ;  /* 0x00000000001e7805 */ /* 0x000fe4000001ff00 */
[----:B------:R-:W-:Y:S02]  /*6f40*/  CS2R R94, SRZ ;  /* 0x00000000005e7805 */ /* 0x000fe4000001ff00 */
[----:B---3--:R-:W-:Y:S02]  /*6f50*/  CS2R R38, SRZ ;  /* 0x0000000000267805 */ /* 0x008fe4000001ff00 */
[----:B------:R-:W-:Y:S02]  /*6f60*/  CS2R R6, SRZ ;  /* 0x0000000000067805 */ /* 0x000fe4000001ff00 */
[----:B------:R-:W-:Y:S01]  /*6f70*/  CS2R R36, SRZ ;  /* 0x0000000000247805 */ /* 0x000fe2000001ff00 */
[----:B------:R-:W-:Y:S01]  /*6f80*/  IMAD.MOV.U32 R42, RZ, RZ, RZ ;  /* 0x000000ffff2a7224 */ /* 0x000fe200078e00ff */
        /* <DEDUP_REMOVED lines=17> */
[----:B------:R-:W-:Y:S01]  /*70a0*/  CS2R R130, SRZ ;  /* 0x0000000000827805 */ /* 0x000fe2000001ff00 */
[----:B-1----:R-:W-:Y:S02]  /*70b0*/  IMAD R4, R0, R3, RZ ;  /* 0x0000000300047224 */ /* 0x002fe400078e02ff */
[----:B------:R-:W-:-:S03]  /*70c0*/  IMAD.MOV.U32 R0, RZ, RZ, RZ ;  /* 0x000000ffff007224 */ /* 0x000fc600078e00ff */
[----:B------:R0:W-:Y:S01]  /*70d0*/  STL [R1+0x2c], R4 ;  /* 0x00002c0401007387 */ /* 0x0001e20000100800 */
[----:B------:R-:W-:Y:S02]  /*70e0*/  VIADDMNMX R90, R4, R3, R2, PT ;  /* 0x00000003045a7246 */ /* 0x000fe40003800102 */
[----:B------:R-:W-:Y:S02]  /*70f0*/  CS2R R2, SRZ ;  /* 0x0000000000027805 */ /* 0x000fe4000001ff00 */
[----:B------:R-:W-:-:S13]  /*7100*/  ISETP.GT.AND P1, PT, R90, R4, PT ;  /* 0x000000045a00720c */ /* 0x000fda0003f24270 */
[----:B0-----:R-:W-:Y:S05]  /*7110*/  @!P1 BRA `(.L_x_417) ;  /* 0x000000a000549947 */ /* 0x001fea0003800000 */
[----:B------:R-:W0:Y:S01]  /*7120*/  S2R R4, SR_TID.X ;  /* 0x0000000000047919 */ /* 0x000e220000002100 */
[----:B------:R-:W-:Y:S01]  /*7130*/  VIADD R30, R18, 0xf000 ;  /* 0x0000f000121e7836 */ /* 0x000fe20000000000 */
[----:B------:R-:W-:Y:S04]  /*7140*/  BSSY B6, `(.L_x_418) ;  /* 0x000001e000067945 */ /* 0x000fe80003800000 */
[----:B------:R-:W-:Y:S02]  /*7150*/  LOP3.LUT P0, RZ, R30, 0x3ff, RZ, 0xc0, !PT ;  /* 0x000003ff1eff7812 */ /* 0x000fe4000780c0ff */
[----:B0-----:R-:W-:-:S04]  /*7160*/  IADD3 R5, R4, -0x80, RZ ;  /* 0xffffff8004057810 */ /* 0x001fc80007ffe0ff */
[----:B------:R-:W-:-:S04]  /*7170*/  SHF.R.S32.HI R4, RZ, 0x1f, R5 ;  /* 0x0000001fff047819 */ /* 0x000fc80000011405 */
[----:B------:R-:W-:-:S04]  /*7180*/  LEA.HI R4, R4, R5, RZ, 0x7 ;  /* 0x0000000504047211 */ /* 0x000fc800078f38ff */
[----:B------:R-:W-:-:S05]  /*7190*/  SHF.R.S32.HI R4, RZ, 0x7, R4 ;  /* 0x00000007ff047819 */ /* 0x000fca0000011404 */
[----:B------:R-:W0:Y:S02]  /*71a0*/  SHFL.IDX PT, R0, R4, RZ, 0x1f ;  /* 0x00001fff04007589 */ /* 0x000e2400000e0000 */
[----:B0-----:R-:W-:-:S05]  /*71b0*/  IMAD.HI R2, R0, 0x55555556, RZ ;  /* 0x5555555600027827 */ /* 0x001fca00078e02ff */
[----:B------:R-:W-:-:S05]  /*71c0*/  LEA.HI R3, R2, R2, RZ, 0x1 ;  /* 0x0000000202037211 */ /* 0x000fca00078f08ff */
[----:B------:R-:W-:-:S04]  /*71d0*/  IMAD R3, R3, -0x3, R0 ;  /* 0xfffffffd03037824 */ /* 0x000fc800078e0200 */
[----:B------:R-:W-:-:S05]  /*71e0*/  IMAD R3, R3, 0x800, R30 ;  /* 0x0000080003037824 */ /* 0x000fca00078e021e */
[----:B------:R-:W-:-:S04]  /*71f0*/  SHF.R.U32.HI R3, RZ, 0x4, R3 ;  /* 0x00000004ff037819 */ /* 0x000fc80000011603 */
[----:B------:R-:W-:Y:S01]  /*7200*/  LOP3.LUT R36, R3, 0x3fff, RZ, 0xc0, !PT ;  /* 0x00003fff03247812 */ /* 0x000fe200078ec0ff */
[----:B------:R-:W-:Y:S06]  /*7210*/  @!P0 BRA `(.L_x_419) ;  /* 0x0000000000408947 */ /* 0x000fec0003800000 */
[----:B------:R-:W-:Y:S01]  /*7220*/  MOV R2, 0x0 ;  /* 0x0000000000027802 */ /* 0x000fe20000000f00 */
[----:B------:R-:W-:Y:S01]  /*7230*/  ULDC.64 UR4, c[0x4][0x98] ;  /* 0x0100260000047ab9 */ /* 0x000fe20000000a00 */
[----:B------:R-:W-:Y:S01]  /*7240*/  ULDC.64 UR6, c[0x4][0xa0] ;  /* 0x0100280000067ab9 */ /* 0x000fe20000000a00 */
[----:B------:R-:W-:Y:S01]  /*7250*/  IMAD.U32 R4, RZ, RZ, UR4 ;  /* 0x00000004ff047e24 */ /* 0x000fe2000f8e00ff */
[----:B------:R-:W-:Y:S01]  /*7260*/  MOV R12, 0x1 ;  /* 0x00000001000c7802 */ /* 0x000fe20000000f00 */
        /* <DEDUP_REMOVED lines=8> */
[----:B------:R-:W-:-:S07]  /*72f0*/  IMAD.MOV.U32 R13, RZ, RZ, RZ ;  /* 0x000000ffff0d7224 */ /* 0x000fce00078e00ff */
[----:B------:R-:W-:-:S07]  /*7300*/  LEPC R20, `(.L_x_419) ;  /* 0x000000001014794e */ /* 0x000fce0000000000 */
[----:B0----5:R-:W-:Y:S05]  /*7310*/  CALL.ABS.NOINC R2 ;  /* 0x0000000002007343 */ /* 0x021fea0003c00000 */
.L_x_419:
[----:B------:R-:W-:Y:S05]  /*7320*/  BSYNC B6 ;  /* 0x0000000000067941 */ /* 0x000fea0003800000 */
.L_x_418:
[----:B------:R-:W2:Y:S01]  /*7330*/  LDL R21, [R1+0x50] ;  /* 0x0000500001157983 */ /* 0x000ea20000100800 */
[----:B------:R-:W-:Y:S01]  /*7340*/  ULDC.64 UR6, c[0x0][0x998] ;  /* 0x0002660000067ab9 */ /* 0x000fe20000000a00 */
[----:B------:R-:W-:Y:S02]  /*7350*/  ULDC.64 UR4, c[0x0][0x990] ;  /* 0x0002640000047ab9 */ /* 0x000fe40000000a00 */
[----:B------:R-:W3:Y:S01]  /*7360*/  LDL R20, [R1+0x34] ;  /* 0x0000340001147983 */ /* 0x000ee20000100800 */
[----:B------:R-:W-:Y:S02]  /*7370*/  ISETP.NE.U32.AND P1, PT, RZ, UR6, PT ;  /* 0x00000006ff007c0c */ /* 0x000fe4000bf25070 */
[----:B------:R-:W-:Y:S02]  /*7380*/  ISETP.NE.U32.AND P0, PT, RZ, UR4, PT ;  /* 0x00000004ff007c0c */ /* 0x000fe4000bf05070 */
[----:B------:R-:W-:Y:S02]  /*7390*/  ISETP.NE.AND.EX P1, PT, RZ, UR7, PT, P1 ;  /* 0x00000007ff007c0c */ /* 0x000fe4000bf25310 */
[----:B------:R-:W-:-:S11]  /*73a0*/  ISETP.NE.AND.EX P0, PT, RZ, UR5, PT, P0 ;  /* 0x00000005ff007c0c */ /* 0x000fd6000bf05300 */
[----:B------:R-:W2:Y:S08]  /*73b0*/  @P1 LDC.64 R12, c[0x0][0x9b8] ;  /* 0x00026e00ff0c1b82 */ /* 0x000eb00000000a00 */
[----:B------:R-:W0:Y:S08]  /*73c0*/  @P0 LDC.64 R10, c[0x0][0x9a8] ;  /* 0x00026a00ff0a0b82 */ /* 0x000e300000000a00 */
[----:B------:R-:W1:Y:S08]  /*73d0*/  @P1 LDC.64 R2, c[0x0][0x9c0] ;  /* 0x00027000ff021b82 */ /* 0x000e700000000a00 */
[----:B------:R-:W4:Y:S01]  /*73e0*/  @P0 LDC.64 R4, c[0x0][0x9b0] ;  /* 0x00026c00ff040b82 */ /* 0x000f220000000a00 */
[----:B--2---:R-:W-:-:S02]  /*73f0*/  @P1 IMAD R6, R21, R12, RZ ;  /* 0x0000000c15061224 */ /* 0x004fc400078e02ff */
[----:B0-----:R-:W-:Y:S02]  /*7400*/  @P0 IMAD R0, R21, R10, RZ ;  /* 0x0000000a15000224 */ /* 0x001fe400078e02ff */
[C---:B---3--:R-:W-:Y:S02]  /*7410*/  @P1 IMAD R13, R20.reuse, R13, R6 ;  /* 0x0000000d140d1224 */ /* 0x048fe400078e0206 */
[----:B------:R-:W-:-:S04]  /*7420*/  @P1 IMAD.WIDE.U32 R8, R20, R12, RZ ;  /* 0x0000000c14081225 */ /* 0x000fc800078e00ff */
[C---:B------:R-:W-:Y:S02]  /*7430*/  @P0 IMAD R11, R20.reuse, R11, R0 ;  /* 0x0000000b140b0224 */ /* 0x040fe400078e0200 */
[----:B------:R-:W-:-:S04]  /*7440*/  @P0 IMAD.WIDE.U32 R6, R20, R10, RZ ;  /* 0x0000000a14060225 */ /* 0x000fc800078e00ff */
[----:B------:R-:W-:Y:S02]  /*7450*/  @P1 IMAD.IADD R9, R9, 0x1, R13 ;  /* 0x0000000109091824 */ /* 0x000fe400078e020d */
[----:B------:R-:W-:Y:S02]  /*7460*/  @P0 IMAD.IADD R7, R7, 0x1, R11 ;  /* 0x0000000107070824 */ /* 0x000fe400078e020b */
[----:B-1----:R-:W-:-:S04]  /*7470*/  @P1 IMAD.WIDE.U32 R8, R22, R2, R8 ;  /* 0x0000000216081225 */ /* 0x002fc800078e0008 */
[----:B----4-:R-:W-:Y:S01]  /*7480*/  @P0 IMAD.WIDE.U32 R6, R22, R4, R6 ;  /* 0x0000000416060225 */ /* 0x010fe200078e0006 */
[----:B------:R-:W-:-:S03]  /*7490*/  @P1 LEA R10, P3, R8, UR6, 0x2 ;  /* 0x00000006080a1c11 */ /* 0x000fc6000f8610ff */
[----:B------:R-:W-:Y:S01]  /*74a0*/  @P1 IMAD R3, R22, R3, R9 ;  /* 0x0000000316031224 */ /* 0x000fe200078e0209 */
[----:B------:R-:W-:Y:S01]  /*74b0*/  @P0 LEA R4, P2, R6, UR4, 0x2 ;  /* 0x0000000406040c11 */ /* 0x000fe2000f8410ff */
[----:B------:R-:W-:Y:S01]  /*74c0*/  @P0 IMAD R5, R22, R5, R7 ;  /* 0x0000000516050224 */ /* 0x000fe200078e0207 */
[----:B------:R-:W-:Y:S01]  /*74d0*/  ULDC UR4, c[0x0][0x3f4] ;  /* 0x0000fd0000047ab9 */ /* 0x000fe20000000800 */
[----:B------:R-:W-:Y:S01]  /*74e0*/  IMAD.MOV.U32 R0, RZ, RZ, 0x3f800000 ;  /* 0x3f800000ff007424 */ /* 0x000fe200078e00ff */
[----:B------:R-:W-:Y:S01]  /*74f0*/  @P1 LEA.HI.X R11, R8, UR7, R3, 0x2, P3 ;  /* 0x00000007080b1c11 */ /* 0x000fe200098f1403 */
[----:B------:R-:W-:Y:S01]  /*7500*/  IMAD.MOV.U32 R3, RZ, RZ, 0x3f800000 ;  /* 0x3f800000ff037424 */ /* 0x000fe200078e00ff */
[----:B------:R-:W-:-:S03]  /*7510*/  @P0 LEA.HI.X R5, R6, UR5, R5, 0x2, P2 ;  /* 0x0000000506050c11 */ /* 0x000fc600090f1405 */
[----:B------:R-:W2:Y:S04]  /*7520*/  @P1 LDG.E R0, desc[UR40][R10.64] ;  /* 0x000000280a001981 */ /* 0x000ea8000c1e1900 */
[----:B------:R-:W2:Y:S01]  /*7530*/  @P0 LDG.E R3, desc[UR40][R4.64] ;  /* 0x0000002804030981 */ /* 0x000ea2000c1e1900 */
[----:B------:R-:W-:Y:S01]  /*7540*/  ISETP.LT.AND P0, PT, RZ, UR4, PT ;  /* 0x00000004ff007c0c */ /* 0x000fe2000bf01270 */
[----:B------:R-:W-:Y:S01]  /*7550*/  ULDC UR4, c[0x0][0x9d8] ;  /* 0x0002760000047ab9 */ /* 0x000fe20000000800 */
[----:B--2---:R-:W-:-:S04]  /*7560*/  FMUL.FTZ R0, R3, R0 ;  /* 0x0000000003007220 */ /* 0x004fc80000410000 */
[----:B------:R-:W-:-:S07]  /*7570*/  FMUL.FTZ R2, R0, UR4 ;  /* 0x0000000400027c20 */ /* 0x000fce0008410000 */
[----:B------:R-:W-:Y:S05]  /*7580*/  @P0 BRA `(.L_x_420) ;  /* 0x0000000000400947 */ /* 0x000fea0003800000 */
[----:B------:R-:W2:Y:S02]  /*7590*/  LDL R20, [R1+0x4c] ;  /* 0x00004c0001147983 */ /* 0x000ea40000100800 */
[----:B--2---:R-:W-:-:S04]  /*75a0*/  LEA.HI R0, R20, R20, RZ, 0x1 ;  /* 0x0000001414007211 */ /* 0x004fc800078f08ff */
[----:B------:R-:W-:-:S05]  /*75b0*/  LOP3.LUT R0, R0, 0xfffffffe, RZ, 0xc0, !PT ;  /* 0xfffffffe00007812 */ /* 0x000fca00078ec0ff */
[----:B------:R-:W-:-:S05]  /*75c0*/  IMAD.IADD R0, R20, 0x1, -R0 ;  /* 0x0000000114007824 */ /* 0x000fca00078e0a00 */
[----:B------:R-:W-:-:S04]  /*75d0*/  SHF.L.U32 R3, R0, 0x1f, RZ ;  /* 0x0000001f00037819 */ /* 0x000fc800000006ff */
[----:B------:R0:W1:Y:S03]  /*75e0*/  SYNCS.PHASECHK.TRANS64.TRYWAIT P0, [R18+URZ+0x19c00], R3 ;  /* 0x019c0003120075a7 */ /* 0x000066000800017f */
[----:B-1----:R-:W-:Y:S05]  /*75f0*/  @!P0 NANOSLEEP.SYNCS 0x989680 ;  /* 0x009896800000895d */ /* 0x002fea0003900000 */
[----:B------:R-:W1:Y:S01]  /*7600*/  @!P0 SYNCS.PHASECHK.TRANS64 P0, [R18+URZ+0x19c00], R3 ;  /* 0x019c0003120085a7 */ /* 0x000e62000800007f */
[----:B------:R-:W-:Y:S04]  /*7610*/  BSSY B0, `(.L_x_421) ;  /* 0x0000006000007945 */ /* 0x000fe80003800000 */
[----:B-1----:R-:W-:Y:S05]  /*7620*/  @P0 BRA `(.L_x_422) ;  /* 0x0000000000100947 */ /* 0x002fea0003800000 */
.L_x_423:
[----:B-1----:R1:W2:Y:S02]  /*7630*/  SYNCS.PHASECHK.TRANS64.TRYWAIT P0, [R18+URZ+0x19c00], R3 ;  /* 0x019c0003120075a7 */ /* 0x0022a4000800017f */
[----:B--2---:R-:W-:Y:S05]  /*7640*/  @!P0 NANOSLEEP.SYNCS 0x989680 ;  /* 0x009896800000895d */ /* 0x004fea0003900000 */
[----:B------:R-:W2:Y:S02]  /*7650*/  @!P0 SYNCS.PHASECHK.TRANS64 P0, [R18+URZ+0x19c00], R3 ;  /* 0x019c0003120085a7 */ /* 0x000ea4000800007f */
[----:B--2---:R-:W-:Y:S05]  /*7660*/  @!P0 BRA `(.L_x_423) ;  /* 0xfffffffc00f08947 */ /* 0x004fea000383ffff */
.L_x_422:
[----:B------:R-:W-:Y:S05]  /*7670*/  BSYNC B0 ;  /* 0x0000000000007941 */ /* 0x000fea0003800000 */
.L_x_421:
[----:B------:R-:W-:Y:S05]  /*7680*/  BRA `(.L_x_424) ;  /* 0x0000004000907947 */ /* 0x000fea0003800000 */
.L_x_420:
[----:B------:R-:W0:Y:S01]  /*7690*/  LDC.64 R28, c[0x0][0x3e8] ;  /* 0x0000fa00ff1c7b82 */ /* 0x000e220000000a00 */
[----:B------:R-:W-:Y:S01]  /*76a0*/  LOP3.LUT P0, RZ, R30, 0x9f, RZ, 0xc0, !PT ;  /* 0x0000009f1eff7812 */ /* 0x000fe2000780c0ff */
[----:B------:R-:W-:Y:S01]  /*76b0*/  ULDC.64 UR4, c[0x0][0x3f8] ;  /* 0x0000fe0000047ab9 */ /* 0x000fe20000000a00 */
[----:B-----5:R-:W-:Y:S01]  /*76c0*/  SHF.R.S32.HI R0, RZ, 0x1f, R26 ;  /* 0x0000001fff007819 */ /* 0x020fe2000001141a */
[----:B------:R-:W-:Y:S01]  /*76d0*/  ULDC.64 UR6, c[0x0][0x408] ;  /* 0x0001020000067ab9 */ /* 0x000fe20000000a00 */
[----:B------:R-:W-:Y:S03]  /*76e0*/  BSSY B6, `(.L_x_425) ;  /* 0x000001b000067945 */ /* 0x000fe60003800000 */
[----:B------:R-:W1:Y:S01]  /*76f0*/  LDC.64 R4, c[0x0][0x400] ;  /* 0x00010000ff047b82 */ /* 0x000e620000000a00 */
[C---:B------:R-:W-:Y:S02]  /*7700*/  IMAD R3, R0.reuse, UR4, RZ ;  /* 0x0000000400037c24 */ /* 0x040fe4000f8e02ff */
[----:B------:R-:W-:-:S02]  /*7710*/  IMAD R7, R0, UR6, RZ ;  /* 0x0000000600077c24 */ /* 0x000fc4000f8e02ff */
[C---:B------:R-:W-:Y:S02]  /*7720*/  IMAD R3, R26.reuse, UR5, R3 ;  /* 0x000000051a037c24 */ /* 0x040fe4000f8e0203 */
[C---:B------:R-:W-:Y:S02]  /*7730*/  IMAD R7, R26.reuse, UR7, R7 ;  /* 0x000000071a077c24 */ /* 0x040fe4000f8e0207 */
[----:B0-----:R-:W-:-:S04]  /*7740*/  IMAD.WIDE.U32 R28, R26, UR4, R28 ;  /* 0x000000041a1c7c25 */ /* 0x001fc8000f8e001c */
[----:B------:R-:W-:Y:S02]  /*7750*/  IMAD.IADD R30, R3, 0x1, R29 ;  /* 0x00000001031e7824 */ /* 0x000fe400078e021d */
[----:B-1----:R-:W-:-:S04]  /*7760*/  IMAD.WIDE.U32 R26, R26, UR6, R4 ;  /* 0x000000061a1a7c25 */ /* 0x002fc8000f8e0004 */
[----:B------:R-:W-:Y:S01]  /*7770*/  IMAD.IADD R31, R7, 0x1, R27 ;  /* 0x00000001071f7824 */ /* 0x000fe200078e021b */
[----:B------:R-:W-:Y:S06]  /*7780*/  @!P0 BRA `(.L_x_426) ;  /* 0x0000000000408947 */ /* 0x000fec0003800000 */
[----:B------:R-:W-:Y:S01]  /*7790*/  MOV R14, 0x0 ;  /* 0x00000000000e7802 */ /* 0x000fe20000000f00 */
[----:B------:R-:W-:Y:S01]  /*77a0*/  ULDC.64 UR4, c[0x4][0x98] ;  /* 0x0100260000047ab9 */ /* 0x000fe20000000a00 */
[----:B------:R-:W-:Y:S01]  /*77b0*/  ULDC.64 UR6, c[0x4][0xa0] ;  /* 0x0100280000067ab9 */ /* 0x000fe20000000a00 */
[----:B------:R-:W-:Y:S01]  /*77c0*/  IMAD.U32 R4, RZ, RZ, UR4 ;  /* 0x00000004ff047e24 */ /* 0x000fe2000f8e00ff */
[----:B------:R-:W-:Y:S01]  /*77d0*/  MOV R5, UR5 ;  /* 0x0000000500057c02 */ /* 0x000fe20008000f00 */
[----:B------:R-:W-:Y:S01]  /*77e0*/  ULDC.64 UR4, c[0x4][0x28] ;  /* 0x01000a0000047ab9 */ /* 0x000fe20000000a00 */
[----:B------:R-:W0:Y:S01]  /*77f0*/  LDC.64 R14, c[0x4][R14] ;  /* 0x010000000e0e7b82 */ /* 0x000e220000000a00 */
[----:B------:R-:W-:Y:S02]  /*7800*/  IMAD.U32 R6, RZ, RZ, UR6 ;  /* 0x00000006ff067e24 */ /* 0x000fe4000f8e00ff */
[----:B------:R-:W-:Y:S02]  /*7810*/  IMAD.U32 R7, RZ, RZ, UR7 ;  /* 0x00000007ff077e24 */ /* 0x000fe4000f8e00ff */
[----:B------:R-:W-:-:S02]  /*7820*/  IMAD.U32 R10, RZ, RZ, UR4 ;  /* 0x00000004ff0a7e24 */ /* 0x000fc4000f8e00ff */
[----:B------:R-:W-:Y:S02]  /*7830*/  IMAD.U32 R11, RZ, RZ, UR5 ;  /* 0x00000005ff0b7e24 */ /* 0x000fe4000f8e00ff */
[----:B------:R-:W-:Y:S02]  /*7840*/  IMAD.MOV.U32 R8, RZ, RZ, 0x70 ;  /* 0x00000070ff087424 */ /* 0x000fe400078e00ff */
[----:B------:R-:W-:Y:S02]  /*7850*/  IMAD.MOV.U32 R12, RZ, RZ, 0x1 ;  /* 0x00000001ff0c7424 */ /* 0x000fe400078e00ff */
[----:B------:R-:W-:-:S07]  /*7860*/  IMAD.MOV.U32 R13, RZ, RZ, RZ ;  /* 0x000000ffff0d7224 */ /* 0x000fce00078e00ff */
[----:B------:R-:W-:-:S07]  /*7870*/  LEPC R20, `(.L_x_426) ;  /* 0x000000001014794e */ /* 0x000fce0000000000 */
[----:B0-----:R-:W-:Y:S05]  /*7880*/  CALL.ABS.NOINC R14 ;  /* 0x000000000e007343 */ /* 0x001fea0003c00000 */
.L_x_426:
[----:B------:R-:W-:Y:S05]  /*7890*/  BSYNC B6 ;  /* 0x0000000000067941 */ /* 0x000fea0003800000 */
.L_x_425:
[----:B------:R-:W2:Y:S01]  /*78a0*/  LDL R20, [R1+0x30] ;  /* 0x0000300001147983 */ /* 0x000ea20000100800 */
[----:B------:R-:W-:Y:S01]  /*78b0*/  ULDC.U8 UR4, c[0x0][0x410] ;  /* 0x0001040000047ab9 */ /* 0x000fe20000000000 */
[----:B------:R-:W-:Y:S01]  /*78c0*/  BSSY B0, `(.L_x_427) ;  /* 0x00003f8000007945 */ /* 0x000fe20003800000 */
[----:B------:R-:W-:Y:S01]  /*78d0*/  ISETP.NE.AND P0, PT, RZ, UR4, PT ;  /* 0x00000004ff007c0c */ /* 0x000fe2000bf05270 */
[----:B------:R-:W-:Y:S02]  /*78e0*/  IMAD R4, R25, 0xc0, R155 ;  /* 0x000000c019047824 */ /* 0x000fe400078e029b */
[----:B--2---:R-:W-:-:S10]  /*78f0*/  IMAD.IADD R21, R18, 0x1, R20 ;  /* 0x0000000112157824 */ /* 0x004fd400078e0214 */
[----:B------:R-:W-:Y:S05]  /*7900*/  @!P0 BRA `(.L_x_428) ;  /* 0x0000001800d08947 */ /* 0x000fea0003800000 */
[----:B------:R-:W-:-:S03]  /*7910*/  UMOV UR4, 0xffffffff ;  /* 0xffffffff00047882 */ /* 0x000fc60000000000 */
[----:B------:R-:W-:Y:S05]  /*7920*/  BRA.DIV UR4, `(.L_x_429) ;  /* 0x0000014604a47947 */ /* 0x000fea000b800000 */
[----:B------:R0:W1:Y:S04]  /*7930*/  SHFL.IDX PT, R29, R28, RZ, 0x1e1f ;  /* 0x001e1fff1c1d7589 */ /* 0x00006800000e0000 */
[----:B------:R0:W2:Y:S04]  /*7940*/  SHFL.IDX PT, R27, R26, RZ, 0x1e1f ;  /* 0x001e1fff1a1b7589 */ /* 0x0000a800000e0000 */
[----:B------:R0:W3:Y:S04]  /*7950*/  SHFL.IDX PT, R0, R30, RZ, 0x1e1f ;  /* 0x001e1fff1e007589 */ /* 0x0000e800000e0000 */
[----:B------:R0:W4:Y:S02]  /*7960*/  SHFL.IDX PT, R3, R31, RZ, 0x1e1f ;  /* 0x001e1fff1f037589 */ /* 0x00012400000e0000 */
.L_x_650:
[----:B------:R-:W5:Y:S01]  /*7970*/  LDL R6, [R1+0x4c] ;  /* 0x00004c0001067983 */ /* 0x000f620000100800 */
[----:B------:R-:W-:Y:S01]  /*7980*/  ULDC UR4, c[0x0][0x448] ;  /* 0x0001120000047ab9 */ /* 0x000fe20000000800 */
[----:B------:R-:W-:Y:S01]  /*7990*/  BSSY B1, `(.L_x_430) ;  /* 0x000002f000017945 */ /* 0x000fe20003800000 */
[----:B------:R-:W-:Y:S01]  /*79a0*/  IMAD R24, R24, UR4, RZ ;  /* 0x0000000418187c24 */ /* 0x000fe2000f8e02ff */
[----:B------:R-:W-:Y:S02]  /*79b0*/  CS2R R32, SRZ ;  /* 0x0000000000207805 */ /* 0x000fe4000001ff00 */
[----:B------:R-:W-:Y:S02]  /*79c0*/  CS2R R12, SRZ ;  /* 0x00000000000c7805 */ /* 0x000fe4000001ff00 */
[----:B------:R-:W-:Y:S02]  /*79d0*/  CS2R R8, SRZ ;  /* 0x0000000000087805 */ /* 0x000fe4000001ff00 */
[----:B0-----:R-:W-:-:S02]  /*79e0*/  CS2R R30, SRZ ;  /* 0x00000000001e7805 */ /* 0x001fc4000001ff00 */
[----:B------:R-:W-:Y:S02]  /*79f0*/  ISETP.GE.AND P0, PT, R4, R24, PT ;  /* 0x000000180400720c */ /* 0x000fe40003f06270 */
[----:B------:R-:W-:Y:S02]  /*7a00*/  CS2R R14, SRZ ;  /* 0x00000000000e7805 */ /* 0x000fe4000001ff00 */
[----:B------:R-:W-:Y:S02]  /*7a10*/  CS2R R10, SRZ ;  /* 0x00000000000a7805 */ /* 0x000fe4000001ff00 */
[----:B-----5:R-:W-:-:S04]  /*7a20*/  LEA.HI R5, R6, R6, RZ, 0x1 ;  /* 0x0000000606057211 */ /* 0x020fc800078f08ff */
[----:B------:R-:W-:-:S05]  /*7a30*/  LOP3.LUT R5, R5, 0xfffffffe, RZ, 0xc0, !PT ;  /* 0xfffffffe05057812 */ /* 0x000fca00078ec0ff */
[----:B------:R-:W-:-:S05]  /*7a40*/  IMAD.IADD R5, R6, 0x1, -R5 ;  /* 0x0000000106057824 */ /* 0x000fca00078e0a05 */
[----:B------:R-:W-:Y:S01]  /*7a50*/  SHF.L.U32 R37, R5, 0x1f, RZ ;  /* 0x0000001f05257819 */ /* 0x000fe200000006ff */
[----:B------:R-:W-:Y:S06]  /*7a60*/  @P0 BRA `(.L_x_431) ;  /* 0x0000000000840947 */ /* 0x000fec0003800000 */
[----:B------:R-:W2:Y:S01]  /*7a70*/  LDL R28, [R1+0x18] ;  /* 0x00001800011c7983 */ /* 0x000ea20000100800 */
[----:B------:R-:W-:-:S03]  /*7a80*/  ULDC UR4, c[0x0][0x3f4] ;  /* 0x0000fd0000047ab9 */ /* 0x000fc60000000800 */
[----:B------:R-:W3:Y:S01]  /*7a90*/  LDL R20, [R1+0x1c] ;  /* 0x00001c0001147983 */ /* 0x000ee20000100800 */
[----:B------:R-:W-:Y:S02]  /*7aa0*/  ISETP.GE.AND P1, PT, R152, UR4, PT ;  /* 0x0000000498007c0c */ /* 0x000fe4000bf26270 */
[----:B------:R-:W-:Y:S02]  /*7ab0*/  CS2R R14, SRZ ;  /* 0x00000000000e7805 */ /* 0x000fe4000001ff00 */
[----:B------:R-:W-:Y:S02]  /*7ac0*/  CS2R R12, SRZ ;  /* 0x00000000000c7805 */ /* 0x000fe4000001ff00 */
[----:B------:R-:W-:Y:S02]  /*7ad0*/  CS2R R30, SRZ ;  /* 0x00000000001e7805 */ /* 0x000fe4000001ff00 */
[----:B------:R-:W-:Y:S02]  /*7ae0*/  CS2R R32, SRZ ;  /* 0x0000000000207805 */ /* 0x000fe4000001ff00 */
[----:B------:R-:W-:-:S03]  /*7af0*/  CS2R R10, SRZ ;  /* 0x00000000000a7805 */ /* 0x000fc6000001ff00 */
[----:B-1----:R-:W-:Y:S02]  /*7b00*/  @!P1 IADD3 R26, P3, R152, R29, RZ ;  /* 0x0000001d981a9210 */ /* 0x002fe40007f7e0ff */
[----:B------:R-:W-:Y:S02]  /*7b10*/  @!P1 SHF.R.S32.HI R5, RZ, 0x1f, R152 ;  /* 0x0000001fff059819 */ /* 0x000fe40000011498 */
[----:B--2---:R-:W-:Y:S02]  /*7b20*/  ISETP.GE.AND P2, PT, R28, UR4, PT ;  /* 0x000000041c007c0c */ /* 0x004fe4000bf46270 */
[----:B------:R-:W-:Y:S02]  /*7b30*/  SHF.R.S32.HI R7, RZ, 0x1f, R28 ;  /* 0x0000001fff077819 */ /* 0x000fe4000001141c */
[----:B---3--:R-:W-:Y:S02]  /*7b40*/  ISETP.GE.AND P0, PT, R20, UR4, PT ;  /* 0x0000000414007c0c */ /* 0x008fe4000bf06270 */
[----:B------:R-:W-:-:S07]  /*7b50*/  SHF.R.S32.HI R8, RZ, 0x1f, R20 ;  /* 0x0000001fff087819 */ /* 0x000fce0000011414 */
[C---:B------:R-:W-:Y:S02]  /*7b60*/  @!P2 IADD3 R38, P5, R28.reuse, R27, RZ ;  /* 0x0000001b1c26a210 */ /* 0x040fe40007fbe0ff */
[-C--:B------:R-:W-:Y:S02]  /*7b70*/  @!P2 IADD3 R34, P6, R28, R29.reuse, RZ ;  /* 0x0000001d1c22a210 */ /* 0x080fe40007fde0ff */
[C---:B------:R-:W-:Y:S01]  /*7b80*/  @!P0 IADD3 R6, P4, R20.reuse, R29, RZ ;  /* 0x0000001d14068210 */ /* 0x040fe20007f9e0ff */
[C---:B----4-:R-:W-:Y:S01]  /*7b90*/  @!P2 IMAD.X R39, R3.reuse, 0x1, R7, P5 ;  /* 0x000000010327a824 */ /* 0x050fe200028e0607 */
[----:B------:R-:W-:Y:S02]  /*7ba0*/  @!P0 IADD3 R28, P5, R20, R27, RZ ;  /* 0x0000001b141c8210 */ /* 0x000fe40007fbe0ff */
[C---:B------:R-:W-:Y:S01]  /*7bb0*/  @!P2 IADD3.X R35, R0.reuse, R7, RZ, P6, !PT ;  /* 0x000000070023a210 */ /* 0x040fe200037fe4ff */
[--C-:B------:R-:W-:Y:S01]  /*7bc0*/  @!P0 IMAD.X R7, R0, 0x1, R8.reuse, P4 ;  /* 0x0000000100078824 */ /* 0x100fe200020e0608 */
[----:B------:R-:W-:Y:S01]  /*7bd0*/  @!P1 IADD3 R4, P6, R152, R27, RZ ;  /* 0x0000001b98049210 */ /* 0x000fe20007fde0ff */
[C---:B------:R-:W-:Y:S01]  /*7be0*/  @!P0 IMAD.X R29, R3.reuse, 0x1, R8, P5 ;  /* 0x00000001031d8824 */ /* 0x040fe200028e0608 */
[----:B------:R-:W-:Y:S01]  /*7bf0*/  CS2R R8, SRZ ;  /* 0x0000000000087805 */ /* 0x000fe2000001ff00 */
[--C-:B------:R-:W-:Y:S01]  /*7c00*/  @!P1 IMAD.X R27, R0, 0x1, R5.reuse, P3 ;  /* 0x00000001001b9824 */ /* 0x100fe200018e0605 */
[----:B------:R0:W5:Y:S01]  /*7c10*/  @!P2 LD.E.64 R14, desc[UR40][R34.64] ;  /* 0x00000028220ea980 */ /* 0x000162000c101b00 */
[----:B------:R-:W-:-:S03]  /*7c20*/  @!P1 IMAD.X R5, R3, 0x1, R5, P6 ;  /* 0x0000000103059824 */ /* 0x000fc600030e0605 */
[----:B------:R0:W5:Y:S04]  /*7c30*/  @!P2 LD.E.64 R12, desc[UR40][R38.64] ;  /* 0x00000028260ca980 */ /* 0x000168000c101b00 */
[----:B------:R0:W5:Y:S04]  /*7c40*/  @!P1 LD.E.64 R30, desc[UR40][R26.64] ;  /* 0x000000281a1e9980 */ /* 0x000168000c101b00 */
[----:B------:R0:W5:Y:S04]  /*7c50*/  @!P1 LD.E.64 R32, desc[UR40][R4.64] ;  /* 0x0000002804209980 */ /* 0x000168000c101b00 */
[----:B------:R0:W5:Y:S04]  /*7c60*/  @!P0 LD.E.64 R10, desc[UR40][R6.64] ;  /* 0x00000028060a8980 */ /* 0x000168000c101b00 */
[----:B------:R0:W5:Y:S02]  /*7c70*/  @!P0 LD.E.64 R8, desc[UR40][R28.64] ;  /* 0x000000281c088980 */ /* 0x000164000c101b00 */
.L_x_431:
[----:B------:R-:W-:Y:S05]  /*7c80*/  BSYNC B1 ;  /* 0x0000000000017941 */ /* 0x000fea0003800000 */
.L_x_430:
[----:B------:R-:W1:Y:S01]  /*7c90*/  SYNCS.PHASECHK.TRANS64.TRYWAIT P0, [R18+URZ+0x19c00], R37 ;  /* 0x019c0025120075a7 */ /* 0x000e62000800017f */
[----:B---3--:R-:W-:Y:S01]  /*7ca0*/  IMAD R0, R25, -0xc0, R24 ;  /* 0xffffff4019007824 */ /* 0x008fe200078e0218 */
[----:B------:R-:W-:Y:S04]  /*7cb0*/  BSSY B1, `(.L_x_432) ;  /* 0x0000004000017945 */ /* 0x000fe80003800000 */
[----:B------:R-:W-:-:S04]  /*7cc0*/  VIMNMX R0, R0, 0xc0, PT ;  /* 0x000000c000007848 */ /* 0x000fc80003fe0100 */
[----:B------:R-:W-:Y:S01]  /*7cd0*/  ISETP.GE.AND P1, PT, R155, R0, PT ;  /* 0x000000009b00720c */ /* 0x000fe20003f26270 */
[----:B-1----:R-:W-:-:S12]  /*7ce0*/  @!P0 BRA `(.L_x_433) ;  /* 0x0000014400288947 */ /* 0x002fd80003800000 */
.L_x_651:
[----:B------:R-:W-:Y:S05]  /*7cf0*/  BSYNC B1 ;  /* 0x0000000000017941 */ /* 0x000fea0003800000 */
.L_x_432:
[----:B------:R-:W-:Y:S05]  /*7d00*/  @P1 BRA `(.L_x_434) ;  /* 0x0000003800cc1947 */ /* 0x000fea0003800000 */
[----:B0-----:R-:W3:Y:S01]  /*7d10*/  LDL R4, [R1+0x18] ;  /* 0x0000180001047983 */ /* 0x001ee20000100800 */
[----:B----4-:R-:W0:Y:S03]  /*7d20*/  LDC R3, c[0x0][0x3f4] ;  /* 0x0000fd00ff037b82 */ /* 0x010e260000000800 */
[----:B------:R-:W4:Y:S01]  /*7d30*/  LDL R0, [R1+0x1c] ;  /* 0x00001c0001007983 */ /* 0x000f220000100800 */
[----:B------:R-:W-:Y:S01]  /*7d40*/  BSSY B1, `(.L_x_435) ;  /* 0x000007b000017945 */ /* 0x000fe20003800000 */
[-C--:B0-----:R-:W-:Y:S02]  /*7d50*/  ISETP.GE.AND P0, PT, R152, R3.reuse, PT ;  /* 0x000000039800720c */ /* 0x081fe40003f06270 */
[-C--:B---3--:R-:W-:Y:S02]  /*7d60*/  ISETP.GE.AND P1, PT, R4, R3.reuse, PT ;  /* 0x000000030400720c */ /* 0x088fe40003f26270 */
[----:B----4-:R-:W-:-:S09]  /*7d70*/  ISETP.GE.AND P2, PT, R0, R3, PT ;  /* 0x000000030000720c */ /* 0x010fd20003f46270 */
[----:B------:R-:W-:Y:S05]  /*7d80*/  @P0 BRA `(.L_x_436) ;  /* 0x0000000400d80947 */ /* 0x000fea0003800000 */
[----:B------:R-:W0:Y:S01]  /*7d90*/  LDS.128 R4, [R21+0xf000] ;  /* 0x00f0000015047984 */ /* 0x000e220000000c00 */
[----:B-----5:R-:W-:Y:S02]  /*7da0*/  SHF.R.U32.HI R25, RZ, 0x8, R31 ;  /* 0x00000008ff197819 */ /* 0x020fe4000001161f */
[----:B------:R-:W-:Y:S02]  /*7db0*/  SHF.R.U32.HI R3, RZ, 0x8, R30 ;  /* 0x00000008ff037819 */ /* 0x000fe4000001161e */
[----:B------:R-:W-:Y:S02]  /*7dc0*/  LOP3.LUT R20, R31, 0xff, RZ, 0xc0, !PT ;  /* 0x000000ff1f147812 */ /* 0x000fe400078ec0ff */
[----:B------:R-:W-:Y:S02]  /*7dd0*/  LOP3.LUT R25, R25, 0xff, RZ, 0xc0, !PT ;  /* 0x000000ff19197812 */ /* 0x000fe400078ec0ff */
[----:B------:R-:W-:Y:S02]  /*7de0*/  SHF.R.U32.HI R29, RZ, 0x8, R33 ;  /* 0x00000008ff1d7819 */ /* 0x000fe40000011621 */
[----:B------:R-:W-:-:S02]  /*7df0*/  LOP3.LUT R0, R30, 0xff, RZ, 0xc0, !PT ;  /* 0x000000ff1e007812 */ /* 0x000fc400078ec0ff */
[----:B------:R-:W-:Y:S02]  /*7e00*/  LOP3.LUT R3, R3, 0xff, RZ, 0xc0, !PT ;  /* 0x000000ff03037812 */ /* 0x000fe400078ec0ff */
[----:B------:R-:W-:Y:S02]  /*7e10*/  PRMT R20, R25, 0x7604, R20 ;  /* 0x0000760419147816 */ /* 0x000fe40000000014 */
[----:B------:R-:W-:Y:S02]  /*7e20*/  LOP3.LUT R26, R33, 0xff, RZ, 0xc0, !PT ;  /* 0x000000ff211a7812 */ /* 0x000fe400078ec0ff */
[----:B------:R-:W-:Y:S02]  /*7e30*/  LOP3.LUT R29, R29, 0xff, RZ, 0xc0, !PT ;  /* 0x000000ff1d1d7812 */ /* 0x000fe400078ec0ff */
[----:B------:R-:W-:Y:S02]  /*7e40*/  SHF.R.U32.HI R28, RZ, 0x10, R33 ;  /* 0x00000010ff1c7819 */ /* 0x000fe40000011621 */
[----:B------:R-:W-:-:S02]  /*7e50*/  SHF.R.U32.HI R25, RZ, 0x10, R31 ;  /* 0x00000010ff197819 */ /* 0x000fc4000001161f */
[----:B------:R-:W-:Y:S02]  /*7e60*/  SHF.R.U32.HI R24, RZ, 0x8, R32 ;  /* 0x00000008ff187819 */ /* 0x000fe40000011620 */
[----:B------:R-:W-:Y:S01]  /*7e70*/  PRMT R3, R3, 0x7604, R0 ;  /* 0x0000760403037816 */ /* 0x000fe20000000000 */
[----:B------:R-:W-:Y:S01]  /*7e80*/  IMAD.U32 R25, R25, 0x10000, RZ ;  /* 0x0001000019197824 */ /* 0x000fe200078e00ff */
[----:B------:R-:W-:Y:S01]  /*7e90*/  PRMT R26, R29, 0x7604, R26 ;  /* 0x000076041d1a7816 */ /* 0x000fe2000000001a */
[----:B------:R-:W-:Y:S01]  /*7ea0*/  IMAD.U32 R29, R28, 0x10000, RZ ;  /* 0x000100001c1d7824 */ /* 0x000fe200078e00ff */
[----:B------:R-:W-:Y:S02]  /*7eb0*/  LOP3.LUT R0, R32, 0xff, RZ, 0xc0, !PT ;  /* 0x000000ff20007812 */ /* 0x000fe400078ec0ff */
[----:B--2---:R-:W-:Y:S02]  /*7ec0*/  LOP3.LUT R27, R24, 0xff, RZ, 0xc0, !PT ;  /* 0x000000ff181b7812 */ /* 0x004fe400078ec0ff */
[----:B------:R-:W-:-:S02]  /*7ed0*/  LOP3.LUT R3, R3, 0xff0000, R30, 0xf8, !PT ;  /* 0x00ff000003037812 */ /* 0x000fc400078ef81e */
[----:B------:R-:W-:Y:S02]  /*7ee0*/  PRMT R27, R27, 0x7604, R0 ;  /* 0x000076041b1b7816 */ /* 0x000fe40000000000 */
[----:B------:R-:W-:Y:S02]  /*7ef0*/  LOP3.LUT R35, R26, 0xff0000, R29, 0xf8, !PT ;  /* 0x00ff00001a237812 */ /* 0x000fe400078ef81d */
[----:B------:R-:W-:Y:S02]  /*7f00*/  LOP3.LUT R25, R20, 0xff0000, R25, 0xf8, !PT ;  /* 0x00ff000014197812 */ /* 0x000fe400078ef819 */
[----:B------:R-:W-:Y:S02]  /*7f10*/  LOP3.LUT R29, R27, 0xff0000, R32, 0xf8, !PT ;  /* 0x00ff00001b1d7812 */ /* 0x000fe400078ef820 */
[----:B------:R-:W-:Y:S02]  /*7f20*/  LOP3.LUT R27, R3, 0xff000000, R30, 0xf8, !PT ;  /* 0xff000000031b7812 */ /* 0x000fe400078ef81e */
[----:B------:R-:W-:-:S02]  /*7f30*/  LOP3.LUT R35, R35, 0xff000000, R33, 0xf8, !PT ;  /* 0xff00000023237812 */ /* 0x000fc400078ef821 */
[----:B------:R-:W-:Y:S02]  /*7f40*/  LOP3.LUT R30, R25, 0xff000000, R31, 0xf8, !PT ;  /* 0xff000000191e7812 */ /* 0x000fe400078ef81f */
[----:B0-----:R-:W-:Y:S02]  /*7f50*/  F2FP.F16.E4M3.UNPACK_B R0, R6.H1 ;  /* 0x00000006ff00723e */ /* 0x001fe400030006ff */
[----:B------:R-:W-:Y:S02]  /*7f60*/  F2FP.F16.E4M3.UNPACK_B R31, R35 ;  /* 0x00000023ff1f723e */ /* 0x000fe400020006ff */
[----:B------:R-:W-:Y:S01]  /*7f70*/  F2FP.F16.E4M3.UNPACK_B R28, R30 ;  /* 0x0000001eff1c723e */ /* 0x000fe200020006ff */
[----:B------:R-:W-:Y:S01]  /*7f80*/  HADD2.F32 R24, -RZ, R0.H1_H1 ;  /* 0x30000000ff187230 */ /* 0x000fe20000004100 */
[----:B------:R-:W-:Y:S01]  /*7f90*/  LOP3.LUT R32, R29, 0xff000000, R32, 0xf8, !PT ;  /* 0xff0000001d207812 */ /* 0x000fe200078ef820 */
[----:B------:R-:W-:Y:S01]  /*7fa0*/  HADD2.F32 R33, -RZ, R31.H1_H1 ;  /* 0x3000001fff217230 */ /* 0x000fe20000004100 */
[----:B------:R-:W-:Y:S01]  /*7fb0*/  F2FP.F16.E4M3.UNPACK_B R3, R6 ;  /* 0x00000006ff03723e */ /* 0x000fe200020006ff */
[----:B------:R-:W-:Y:S01]  /*7fc0*/  HADD2.F32 R29, -RZ, R28.H1_H1 ;  /* 0x3000001cff1d7230 */ /* 0x000fe20000004100 */
[-C--:B------:R-:W-:Y:S01]  /*7fd0*/  F2FP.F16.E4M3.UNPACK_B R25, R7.reuse ;  /* 0x00000007ff19723e */ /* 0x080fe200020006ff */
[----:B------:R-:W-:Y:S01]  /*7fe0*/  HADD2.F32 R20, -RZ, R0.H0_H0 ;  /* 0x20000000ff147230 */ /* 0x000fe20000004100 */
[----:B------:R-:W-:Y:S01]  /*7ff0*/  F2FP.F16.E4M3.UNPACK_B R26, R7.H1 ;  /* 0x00000007ff1a723e */ /* 0x000fe200030006ff */
[C---:B-1----:R-:W-:Y:S01]  /*8000*/  FMUL.FTZ R37, R24.reuse, R33 ;  /* 0x0000002118257220 */ /* 0x042fe20000410000 */
[----:B------:R-:W-:Y:S01]  /*8010*/  FMUL.FTZ R24, R24, R29 ;  /* 0x0000001d18187220 */ /* 0x000fe20000410000 */
[-C--:B------:R-:W-:Y:S01]  /*8020*/  F2FP.F16.E4M3.UNPACK_B R6, R5.reuse ;  /* 0x00000005ff06723e */ /* 0x080fe200020006ff */
[----:B------:R-:W-:Y:S01]  /*8030*/  HADD2.F32 R28, -RZ, R28.H0_H0 ;  /* 0x2000001cff1c7230 */ /* 0x000fe20000004100 */
[----:B------:R-:W-:Y:S01]  /*8040*/  F2FP.F16.E4M3.UNPACK_B R7, R5.H1 ;  /* 0x00000005ff07723e */ /* 0x000fe200030006ff */
[----:B------:R-:W-:-:S02]  /*8050*/  HADD2.F32 R5, -RZ, R3.H1_H1 ;  /* 0x30000003ff057230 */ /* 0x000fc40000004100 */
[C---:B------:R-:W-:Y:S01]  /*8060*/  FFMA.FTZ R37, R20.reuse, R29, -R37 ;  /* 0x0000001d14257223 */ /* 0x040fe20000010825 */
[----:B------:R-:W-:Y:S01]  /*8070*/  FFMA.FTZ R38, R20, R33, R24 ;  /* 0x0000002114267223 */ /* 0x000fe20000010018 */
[----:B------:R-:W-:Y:S01]  /*8080*/  HADD2.F32 R20, -RZ, R31.H0_H0 ;  /* 0x2000001fff147230 */ /* 0x000fe20000004100 */
[----:B------:R-:W-:Y:S01]  /*8090*/  F2FP.F16.E4M3.UNPACK_B R30, R30.H1 ;  /* 0x0000001eff1e723e */ /* 0x000fe200030006ff */
[----:B------:R-:W-:Y:S02]  /*80a0*/  HADD2.F32 R3, -RZ, R3.H0_H0 ;  /* 0x20000003ff037230 */ /* 0x000fe40000004100 */
[C---:B------:R-:W-:Y:S01]  /*80b0*/  FMUL.FTZ R29, R5.reuse, R28 ;  /* 0x0000001c051d7220 */ /* 0x040fe20000410000 */
[----:B------:R-:W-:Y:S01]  /*80c0*/  F2FP.F16.E4M3.UNPACK_B R35, R35.H1 ;  /* 0x00000023ff23723e */ /* 0x000fe200030006ff */
[-C--:B------:R-:W-:Y:S01]  /*80d0*/  FMUL.FTZ R34, R5, R20.reuse ;  /* 0x0000001405227220 */ /* 0x080fe20000410000 */
[----:B------:R-:W-:Y:S02]  /*80e0*/  HADD2.F32 R5, -RZ, R25.H1_H1 ;  /* 0x30000019ff057230 */ /* 0x000fe40000004100 */
[----:B------:R-:W-:Y:S01]  /*80f0*/  FFMA.FTZ R33, R3, R20, R29 ;  /* 0x0000001403217223 */ /* 0x000fe2000001001d */
[----:B------:R-:W-:-:S02]  /*8100*/  HADD2.F32 R20, -RZ, R30.H0_H0 ;  /* 0x2000001eff147230 */ /* 0x000fc40000004100 */
[----:B------:R-:W-:Y:S01]  /*8110*/  FFMA.FTZ R34, R3, R28, -R34 ;  /* 0x0000001c03227223 */ /* 0x000fe20000010822 */
[----:B------:R-:W-:Y:S01]  /*8120*/  HADD2.F32 R24, -RZ, R35.H0_H0 ;  /* 0x20000023ff187230 */ /* 0x000fe20000004100 */
[----:B------:R-:W-:Y:S01]  /*8130*/  F2FP.F16.E4M3.UNPACK_B R0, R4 ;  /* 0x00000004ff00723e */ /* 0x000fe200020006ff */
[----:B------:R-:W-:Y:S02]  /*8140*/  HADD2.F32 R25, -RZ, R25.H0_H0 ;  /* 0x20000019ff197230 */ /* 0x000fe40000004100 */
[C---:B------:R-:W-:Y:S01]  /*8150*/  FMUL.FTZ R40, R5.reuse, R20 ;  /* 0x0000001405287220 */ /* 0x040fe20000410000 */
[----:B------:R-:W-:Y:S02]  /*8160*/  HADD2.F32 R35, -RZ, R35.H1_H1 ;  /* 0x30000023ff237230 */ /* 0x000fe40000004100 */
[-C--:B------:R-:W-:Y:S01]  /*8170*/  FMUL.FTZ R28, R5, R24.reuse ;  /* 0x00000018051c7220 */ /* 0x080fe20000410000 */
[----:B------:R-:W-:Y:S02]  /*8180*/  HADD2.F32 R3, -RZ, R26.H1_H1 ;  /* 0x3000001aff037230 */ /* 0x000fe40000004100 */
[----:B------:R-:W-:Y:S01]  /*8190*/  FFMA.FTZ R40, R25, R24, R40 ;  /* 0x0000001819287223 */ /* 0x000fe20000010028 */
[----:B------:R-:W-:-:S02]  /*81a0*/  HADD2.F32 R30, -RZ, R30.H1_H1 ;  /* 0x3000001eff1e7230 */ /* 0x000fc40000004100 */
[----:B------:R-:W-:Y:S01]  /*81b0*/  FFMA.FTZ R39, R25, R20, -R28 ;  /* 0x0000001419277223 */ /* 0x000fe2000001081c */
[----:B------:R-:W-:Y:S01]  /*81c0*/  HADD2.F32 R26, -RZ, R26.H0_H0 ;  /* 0x2000001aff1a7230 */ /* 0x000fe20000004100 */
[----:B------:R-:W-:Y:S01]  /*81d0*/  F2FP.F16.E4M3.UNPACK_B R24, R32 ;  /* 0x00000020ff18723e */ /* 0x000fe200020006ff */
[C---:B------:R-:W-:Y:S01]  /*81e0*/  FMUL.FTZ R5, R3.reuse, R35 ;  /* 0x0000002303057220 */ /* 0x040fe20000410000 */
[----:B------:R-:W-:Y:S01]  /*81f0*/  F2FP.F16.E4M3.UNPACK_B R4, R4.H1 ;  /* 0x00000004ff04723e */ /* 0x000fe200030006ff */
[-C--:B------:R-:W-:Y:S01]  /*8200*/  FMUL.FTZ R3, R3, R30.reuse ;  /* 0x0000001e03037220 */ /* 0x080fe20000410000 */
[----:B------:R-:W-:Y:S01]  /*8210*/  F2FP.F16.E4M3.UNPACK_B R20, R27 ;  /* 0x0000001bff14723e */ /* 0x000fe200020006ff */
[C---:B------:R-:W-:Y:S01]  /*8220*/  FFMA.FTZ R30, R26.reuse, R30, -R5 ;  /* 0x0000001e1a1e7223 */ /* 0x040fe20000010805 */
[--C-:B------:R-:W-:Y:S02]  /*8230*/  HADD2.F32 R28, -RZ, R24.reuse.H1_H1 ;  /* 0x30000018ff1c7230 */ /* 0x100fe40000004100 */
[----:B------:R-:W-:Y:S01]  /*8240*/  FFMA.FTZ R35, R26, R35, R3 ;  /* 0x000000231a237223 */ /* 0x000fe20000010003 */
[----:B------:R-:W-:Y:S01]  /*8250*/  HADD2.F32 R25, -RZ, R24.H0_H0 ;  /* 0x20000018ff197230 */ /* 0x000fe20000004100 */
[----:B------:R-:W-:Y:S01]  /*8260*/  F2FP.F16.E4M3.UNPACK_B R27, R27.H1 ;  /* 0x0000001bff1b723e */ /* 0x000fe200030006ff */
[----:B------:R-:W-:Y:S01]  /*8270*/  HADD2.F32 R5, -RZ, R4.H1_H1 ;  /* 0x30000004ff057230 */ /* 0x000fe20000004100 */
[----:B------:R-:W-:Y:S01]  /*8280*/  F2FP.F16.E4M3.UNPACK_B R32, R32.H1 ;  /* 0x00000020ff20723e */ /* 0x000fe200030006ff */
[----:B------:R-:W-:-:S02]  /*8290*/  HADD2.F32 R24, -RZ, R20.H1_H1 ;  /* 0x30000014ff187230 */ /* 0x000fc40000004100 */
[----:B------:R-:W-:Y:S02]  /*82a0*/  HADD2.F32 R3, -RZ, R0.H1_H1 ;  /* 0x30000000ff037230 */ /* 0x000fe40000004100 */
[C---:B------:R-:W-:Y:S01]  /*82b0*/  FMUL.FTZ R29, R5.reuse, R28 ;  /* 0x0000001c051d7220 */ /* 0x040fe20000410000 */
[----:B------:R-:W-:Y:S02]  /*82c0*/  HADD2.F32 R4, -RZ, R4.H0_H0 ;  /* 0x20000004ff047230 */ /* 0x000fe40000004100 */
[-C--:B------:R-:W-:Y:S01]  /*82d0*/  FMUL.FTZ R31, R5, R24.reuse ;  /* 0x00000018051f7220 */ /* 0x080fe20000410000 */
[----:B------:R-:W-:Y:S02]  /*82e0*/  HADD2.F32 R20, -RZ, R20.H0_H0 ;  /* 0x20000014ff147230 */ /* 0x000fe40000004100 */
[C---:B------:R-:W-:Y:S01]  /*82f0*/  FMUL.FTZ R5, R3.reuse, R25 ;  /* 0x0000001903057220 */ /* 0x040fe20000410000 */
[----:B------:R-:W-:Y:S02]  /*8300*/  HADD2.F32 R0, -RZ, R0.H0_H0 ;  /* 0x20000000ff007230 */ /* 0x000fe40000004100 */
[C---:B------:R-:W-:Y:S01]  /*8310*/  FFMA.FTZ R29, R4.reuse, R24, -R29 ;  /* 0x00000018041d7223 */ /* 0x040fe2000001081d */
[----:B------:R-:W-:Y:S01]  /*8320*/  FFMA.FTZ R28, R4, R28, R31 ;  /* 0x0000001c041c7223 */ /* 0x000fe2000001001f */
[----:B------:R-:W-:Y:S01]  /*8330*/  FMUL.FTZ R26, R3, R20 ;  /* 0x00000014031a7220 */ /* 0x000fe20000410000 */
[----:B------:R-:W-:-:S02]  /*8340*/  HADD2.F32 R4, -RZ, R27.H1_H1 ;  /* 0x3000001bff047230 */ /* 0x000fc40000004100 */
[C---:B------:R-:W-:Y:S01]  /*8350*/  FFMA.FTZ R24, R0.reuse, R20, -R5 ;  /* 0x0000001400187223 */ /* 0x040fe20000010805 */
[----:B------:R-:W-:Y:S02]  /*8360*/  HADD2.F32 R3, -RZ, R7.H1_H1 ;  /* 0x30000007ff037230 */ /* 0x000fe40000004100 */
[----:B------:R-:W-:Y:S01]  /*8370*/  FFMA.FTZ R25, R0, R25, R26 ;  /* 0x0000001900197223 */ /* 0x000fe2000001001a */
[--C-:B------:R-:W-:Y:S02]  /*8380*/  HADD2.F32 R20, -RZ, R32.reuse.H1_H1 ;  /* 0x30000020ff147230 */ /* 0x100fe40000004100 */
[----:B------:R-:W-:Y:S02]  /*8390*/  HADD2.F32 R5, -RZ, R32.H0_H0 ;  /* 0x20000020ff057230 */ /* 0x000fe40000004100 */
[C---:B------:R-:W-:Y:S01]  /*83a0*/  FMUL.FTZ R31, R3.reuse, R4 ;  /* 0x00000004031f7220 */ /* 0x040fe20000410000 */
[----:B------:R-:W-:Y:S02]  /*83b0*/  HADD2.F32 R0, -RZ, R6.H1_H1 ;  /* 0x30000006ff007230 */ /* 0x000fe40000004100 */
[----:B------:R-:W-:Y:S01]  /*83c0*/  FMUL.FTZ R26, R3, R20 ;  /* 0x00000014031a7220 */ /* 0x000fe20000410000 */
[----:B------:R-:W-:-:S02]  /*83d0*/  HADD2.F32 R27, -RZ, R27.H0_H0 ;  /* 0x2000001bff1b7230 */ /* 0x000fc40000004100 */
[----:B------:R-:W-:Y:S02]  /*83e0*/  HADD2.F32 R7, -RZ, R7.H0_H0 ;  /* 0x20000007ff077230 */ /* 0x000fe40000004100 */
[C---:B------:R-:W-:Y:S01]  /*83f0*/  FMUL.FTZ R3, R0.reuse, R5 ;  /* 0x0000000500037220 */ /* 0x040fe20000410000 */
[----:B------:R-:W-:Y:S02]  /*8400*/  HADD2.F32 R6, -RZ, R6.H0_H0 ;  /* 0x20000006ff067230 */ /* 0x000fe40000004100 */
[-C--:B------:R-:W-:Y:S01]  /*8410*/  FMUL.FTZ R0, R0, R27.reuse ;  /* 0x0000001b00007220 */ /* 0x080fe20000410000 */
[C---:B------:R-:W-:Y:S01]  /*8420*/  FFMA.FTZ R26, R7.reuse, R4, -R26 ;  /* 0x00000004071a7223 */ /* 0x040fe2000001081a */
[----:B------:R-:W-:Y:S01]  /*8430*/  FFMA.FTZ R31, R7, R20, R31 ;  /* 0x00000014071f7223 */ /* 0x000fe2000001001f */
[C---:B------:R-:W-:Y:S01]  /*8440*/  FFMA.FTZ R3, R6.reuse, R27, -R3 ;  /* 0x0000001b06037223 */ /* 0x040fe20000010803 */
[----:B------:R-:W-:Y:S01]  /*8450*/  FFMA.FTZ R0, R6, R5, R0 ;  /* 0x0000000506007223 */ /* 0x000fe20000010000 */
[----:B------:R-:W-:-:S02]  /*8460*/  F2FP.SATFINITE.E4M3.F32.PACK_AB_MERGE_C R6, R38, R37, RZ ;  /* 0x000000252606723e */ /* 0x000fc400048070ff */
[----:B------:R-:W-:Y:S02]  /*8470*/  F2FP.SATFINITE.E4M3.F32.PACK_AB_MERGE_C R7, R35, R30, RZ ;  /* 0x0000001e2307723e */ /* 0x000fe400048070ff */
[----:B------:R-:W-:Y:S02]  /*8480*/  F2FP.SATFINITE.E4M3.F32.PACK_AB_MERGE_C R4, R28, R29, RZ ;  /* 0x0000001d1c04723e */ /* 0x000fe400048070ff */
[----:B------:R-:W-:Y:S02]  /*8490*/  F2FP.SATFINITE.E4M3.F32.PACK_AB_MERGE_C R5, R31, R26, RZ ;  /* 0x0000001a1f05723e */ /* 0x000fe400048070ff */
[----:B------:R-:W-:Y:S02]  /*84a0*/  F2FP.SATFINITE.E4M3.F32.PACK_AB_MERGE_C R6, R33, R34, R6 ;  /* 0x000000222106723e */ /* 0x000fe40004807006 */
[----:B------:R-:W-:Y:S02]  /*84b0*/  F2FP.SATFINITE.E4M3.F32.PACK_AB_MERGE_C R7, R40, R39, R7 ;  /* 0x000000272807723e */ /* 0x000fe40004807007 */
[----:B------:R-:W-:-:S02]  /*84c0*/  F2FP.SATFINITE.E4M3.F32.PACK_AB_MERGE_C R4, R25, R24, R4 ;  /* 0x000000181904723e */ /* 0x000fc40004807004 */
[----:B------:R-:W-:-:S05]  /*84d0*/  F2FP.SATFINITE.E4M3.F32.PACK_AB_MERGE_C R5, R0, R3, R5 ;  /* 0x000000030005723e */ /* 0x000fca0004807005 */
[----:B------:R0:W-:Y:S02]  /*84e0*/  STS.128 [R21+0xf000], R4 ;  /* 0x00f0000415007388 */ /* 0x0001e40000000c00 */
.L_x_436:
[----:B------:R-:W-:Y:S05]  /*84f0*/  BSYNC B1 ;  /* 0x0000000000017941 */ /* 0x000fea0003800000 */
.L_x_435:
[----:B------:R-:W-:Y:S04]  /*8500*/  BSSY B1, `(.L_x_437) ;  /* 0x000007c000017945 */ /* 0x000fe80003800000 */
[----:B------:R-:W-:Y:S05]  /*8510*/  @P1 BRA `(.L_x_438) ;  /* 0x0000000400e81947 */ /* 0x000fea0003800000 */
[----:B0-----:R-:W0:Y:S01]  /*8520*/  LDS.128 R4, [R21+0x10800] ;  /* 0x0108000015047984 */ /* 0x001e220000000c00 */
[----:B-----5:R-:W-:Y:S02]  /*8530*/  SHF.R.U32.HI R26, RZ, 0x8, R13 ;  /* 0x00000008ff1a7819 */ /* 0x020fe4000001160d */
[----:B------:R-:W-:Y:S02]  /*8540*/  SHF.R.U32.HI R20, RZ, 0x8, R15 ;  /* 0x00000008ff147819 */ /* 0x000fe4000001160f */
[----:B------:R-:W-:Y:S02]  /*8550*/  LOP3.LUT R29, R13, 0xff, RZ, 0xc0, !PT ;  /* 0x000000ff0d1d7812 */ /* 0x000fe400078ec0ff */
[----:B------:R-:W-:Y:S02]  /*8560*/  LOP3.LUT R26, R26, 0xff, RZ, 0xc0, !PT ;  /* 0x000000ff1a1a7812 */ /* 0x000fe400078ec0ff */
[----:B------:R-:W-:Y:S02]  /*8570*/  LOP3.LUT R25, R15, 0xff, RZ, 0xc0, !PT ;  /* 0x000000ff0f197812 */ /* 0x000fe400078ec0ff */
[----:B------:R-:W-:-:S02]  /*8580*/  LOP3.LUT R20, R20, 0xff, RZ, 0xc0, !PT ;  /* 0x000000ff14147812 */ /* 0x000fc400078ec0ff */
[----:B------:R-:W-:Y:S02]  /*8590*/  SHF.R.U32.HI R0, RZ, 0x8, R14 ;  /* 0x00000008ff007819 */ /* 0x000fe4000001160e */
[----:B------:R-:W-:Y:S02]  /*85a0*/  SHF.R.U32.HI R24, RZ, 0x8, R12 ;  /* 0x00000008ff187819 */ /* 0x000fe4000001160c */
[----:B------:R-:W-:Y:S02]  /*85b0*/  PRMT R29, R26, 0x7604, R29 ;  /* 0x000076041a1d7816 */ /* 0x000fe4000000001d */
[----:B------:R-:W-:Y:S02]  /*85c0*/  PRMT R25, R20, 0x7604, R25 ;  /* 0x0000760414197816 */ /* 0x000fe40000000019 */
[----:B------:R-:W-:Y:S02]  /*85d0*/  SHF.R.U32.HI R26, RZ, 0x10, R13 ;  /* 0x00000010ff1a7819 */ /* 0x000fe4000001160d */
[----:B------:R-:W-:-:S02]  /*85e0*/  SHF.R.U32.HI R20, RZ, 0x10, R15 ;  /* 0x00000010ff147819 */ /* 0x000fc4000001160f */
[----:B------:R-:W-:Y:S02]  /*85f0*/  LOP3.LUT R3, R14, 0xff, RZ, 0xc0, !PT ;  /* 0x000000ff0e037812 */ /* 0x000fe400078ec0ff */
[----:B------:R-:W-:Y:S02]  /*8600*/  LOP3.LUT R0, R0, 0xff, RZ, 0xc0, !PT ;  /* 0x000000ff00007812 */ /* 0x000fe400078ec0ff */
[----:B--2---:R-:W-:Y:S02]  /*8610*/  LOP3.LUT R27, R12, 0xff, RZ, 0xc0, !PT ;  /* 0x000000ff0c1b7812 */ /* 0x004fe400078ec0ff */
[----:B------:R-:W-:Y:S02]  /*8620*/  LOP3.LUT R24, R24, 0xff, RZ, 0xc0, !PT ;  /* 0x000000ff18187812 */ /* 0x000fe400078ec0ff */
[----:B------:R-:W-:Y:S02]  /*8630*/  LOP3.LUT R26, R26, 0xff, RZ, 0xc0, !PT ;  /* 0x000000ff1a1a7812 */ /* 0x000fe400078ec0ff */
[----:B------:R-:W-:-:S02]  /*8640*/  LOP3.LUT R20, R20, 0xff, RZ, 0xc0, !PT ;  /* 0x000000ff14147812 */ /* 0x000fc400078ec0ff */
[----:B------:R-:W-:Y:S02]  /*8650*/  PRMT R3, R0, 0x7604, R3 ;  /* 0x0000760400037816 */ /* 0x000fe40000000003 */
[----:B------:R-:W-:Y:S02]  /*8660*/  PRMT R27, R24, 0x7604, R27 ;  /* 0x00007604181b7816 */ /* 0x000fe4000000001b */
[----:B------:R-:W-:Y:S02]  /*8670*/  SHF.R.U32.HI R0, RZ, 0x10, R14 ;  /* 0x00000010ff007819 */ /* 0x000fe4000001160e */
[----:B------:R-:W-:Y:S02]  /*8680*/  SHF.R.U32.HI R24, RZ, 0x10, R12 ;  /* 0x00000010ff187819 */ /* 0x000fe4000001160c */
[----:B------:R-:W-:Y:S02]  /*8690*/  PRMT R29, R26, 0x7054, R29 ;  /* 0x000070541a1d7816 */ /* 0x000fe4000000001d */
[----:B------:R-:W-:-:S02]  /*86a0*/  PRMT R25, R20, 0x7054, R25 ;  /* 0x0000705414197816 */ /* 0x000fc40000000019 */
[----:B------:R-:W-:Y:S02]  /*86b0*/  LOP3.LUT R0, R0, 0xff, RZ, 0xc0, !PT ;  /* 0x000000ff00007812 */ /* 0x000fe400078ec0ff */
[----:B------:R-:W-:Y:S02]  /*86c0*/  LOP3.LUT R24, R24, 0xff, RZ, 0xc0, !PT ;  /* 0x000000ff18187812 */ /* 0x000fe400078ec0ff */
[----:B------:R-:W-:Y:S02]  /*86d0*/  LOP3.LUT R29, R29, 0xff000000, R13, 0xf8, !PT ;  /* 0xff0000001d1d7812 */ /* 0x000fe400078ef80d */
[----:B------:R-:W-:Y:S02]  /*86e0*/  LOP3.LUT R25, R25, 0xff000000, R15, 0xf8, !PT ;  /* 0xff00000019197812 */ /* 0x000fe400078ef80f */
[----:B------:R-:W-:Y:S02]  /*86f0*/  PRMT R3, R0, 0x7054, R3 ;  /* 0x0000705400037816 */ /* 0x000fe40000000003 */
[----:B------:R-:W-:-:S02]  /*8700*/  PRMT R27, R24, 0x7054, R27 ;  /* 0x00007054181b7816 */ /* 0x000fc4000000001b */
[-C--:B0-----:R-:W-:Y:S02]  /*8710*/  F2FP.F16.E4M3.UNPACK_B R0, R6.reuse.H1 ;  /* 0x00000006ff00723e */ /* 0x081fe400030006ff */
[----:B------:R-:W-:Y:S02]  /*8720*/  F2FP.F16.E4M3.UNPACK_B R28, R29 ;  /* 0x0000001dff1c723e */ /* 0x000fe400020006ff */
[----:B------:R-:W-:Y:S01]  /*8730*/  F2FP.F16.E4M3.UNPACK_B R24, R25 ;  /* 0x00000019ff18723e */ /* 0x000fe200020006ff */
[----:B------:R-:W-:Y:S01]  /*8740*/  HADD2.F32 R13, -RZ, R0.H1_H1 ;  /* 0x30000000ff0d7230 */ /* 0x000fe20000004100 */
[----:B------:R-:W-:Y:S01]  /*8750*/  LOP3.LUT R20, R3, 0xff000000, R14, 0xf8, !PT ;  /* 0xff00000003147812 */ /* 0x000fe200078ef80e */
[----:B------:R-:W-:Y:S01]  /*8760*/  HADD2.F32 R30, -RZ, R28.H1_H1 ;  /* 0x3000001cff1e7230 */ /* 0x000fe20000004100 */
[----:B------:R-:W-:Y:S01]  /*8770*/  F2FP.F16.E4M3.UNPACK_B R3, R6 ;  /* 0x00000006ff03723e */ /* 0x000fe200020006ff */
[----:B------:R-:W-:Y:S01]  /*8780*/  HADD2.F32 R26, -RZ, R24.H1_H1 ;  /* 0x30000018ff1a7230 */ /* 0x000fe20000004100 */
[----:B------:R-:W-:Y:S01]  /*8790*/  LOP3.LUT R27, R27, 0xff000000, R12, 0xf8, !PT ;  /* 0xff0000001b1b7812 */ /* 0x000fe200078ef80c */
[----:B------:R-:W-:Y:S01]  /*87a0*/  HADD2.F32 R12, -RZ, R0.H0_H0 ;  /* 0x20000000ff0c7230 */ /* 0x000fe20000004100 */
[-C--:B------:R-:W-:Y:S01]  /*87b0*/  F2FP.F16.E4M3.UNPACK_B R14, R7.reuse ;  /* 0x00000007ff0e723e */ /* 0x080fe200020006ff */
[C---:B------:R-:W-:Y:S01]  /*87c0*/  FMUL.FTZ R31, R13.reuse, R30 ;  /* 0x0000001e0d1f7220 */ /* 0x040fe20000410000 */
[----:B------:R-:W-:Y:S01]  /*87d0*/  F2FP.F16.E4M3.UNPACK_B R15, R7.H1 ;  /* 0x00000007ff0f723e */ /* 0x000fe200030006ff */
[----:B------:R-:W-:Y:S01]  /*87e0*/  FMUL.FTZ R13, R13, R26 ;  /* 0x0000001a0d0d7220 */ /* 0x000fe20000410000 */
[-C--:B------:R-:W-:Y:S01]  /*87f0*/  F2FP.F16.E4M3.UNPACK_B R6, R5.reuse ;  /* 0x00000005ff06723e */ /* 0x080fe200020006ff */
[----:B------:R-:W-:Y:S01]  /*8800*/  HADD2.F32 R28, -RZ, R28.H0_H0 ;  /* 0x2000001cff1c7230 */ /* 0x000fe20000004100 */
[----:B------:R-:W-:Y:S01]  /*8810*/  F2FP.F16.E4M3.UNPACK_B R7, R5.H1 ;  /* 0x00000005ff07723e */ /* 0x000fe200030006ff */
[----:B------:R-:W-:Y:S01]  /*8820*/  HADD2.F32 R5, -RZ, R3.H1_H1 ;  /* 0x30000003ff057230 */ /* 0x000fe20000004100 */
[----:B------:R-:W-:Y:S01]  /*8830*/  F2FP.F16.E4M3.UNPACK_B R29, R29.H1 ;  /* 0x0000001dff1d723e */ /* 0x000fe200030006ff */
[----:B------:R-:W-:-:S02]  /*8840*/  HADD2.F32 R24, -RZ, R24.H0_H0 ;  /* 0x20000018ff187230 */ /* 0x000fc40000004100 */
[C---:B------:R-:W-:Y:S01]  /*8850*/  FFMA.FTZ R32, R12.reuse, R26, -R31 ;  /* 0x0000001a0c207223 */ /* 0x040fe2000001081f */
[----:B------:R-:W-:Y:S01]  /*8860*/  FFMA.FTZ R33, R12, R30, R13 ;  /* 0x0000001e0c217223 */ /* 0x000fe2000001000d */
[----:B------:R-:W-:Y:S01]  /*8870*/  HADD2.F32 R3, -RZ, R3.H0_H0 ;  /* 0x20000003ff037230 */ /* 0x000fe20000004100 */
[----:B------:R-:W-:Y:S01]  /*8880*/  F2FP.F16.E4M3.UNPACK_B R25, R25.H1 ;  /* 0x00000019ff19723e */ /* 0x000fe200030006ff */
[C---:B------:R-:W-:Y:S01]  /*8890*/  FMUL.FTZ R12, R5.reuse, R28 ;  /* 0x0000001c050c7220 */ /* 0x040fe20000410000 */
[----:B------:R-:W-:Y:S01]  /*88a0*/  FMUL.FTZ R31, R5, R24 ;  /* 0x00000018051f7220 */ /* 0x000fe20000410000 */
[----:B------:R-:W-:Y:S01]  /*88b0*/  HADD2.F32 R5, -RZ, R14.H1_H1 ;  /* 0x3000000eff057230 */ /* 0x000fe20000004100 */
[----:B------:R-:W-:Y:S01]  /*88c0*/  F2FP.F16.E4M3.UNPACK_B R0, R4 ;  /* 0x00000004ff00723e */ /* 0x000fe200020006ff */
[----:B------:R-:W-:Y:S02]  /*88d0*/  HADD2.F32 R13, -RZ, R29.H0_H0 ;  /* 0x2000001dff0d7230 */ /* 0x000fe40000004100 */
[----:B------:R-:W-:Y:S01]  /*88e0*/  FFMA.FTZ R30, R3, R24, -R12 ;  /* 0x00000018031e7223 */ /* 0x000fe2000001080c */
[----:B------:R-:W-:-:S02]  /*88f0*/  HADD2.F32 R12, -RZ, R25.H0_H0 ;  /* 0x20000019ff0c7230 */ /* 0x000fc40000004100 */
[----:B------:R-:W-:Y:S01]  /*8900*/  FFMA.FTZ R31, R3, R28, R31 ;  /* 0x0000001c031f7223 */ /* 0x000fe2000001001f */
[----:B------:R-:W-:Y:S02]  /*8910*/  HADD2.F32 R14, -RZ, R14.H0_H0 ;  /* 0x2000000eff0e7230 */ /* 0x000fe40000004100 */
[C---:B------:R-:W-:Y:S01]  /*8920*/  FMUL.FTZ R35, R5.reuse, R13 ;  /* 0x0000000d05237220 */ /* 0x040fe20000410000 */
[----:B------:R-:W-:Y:S02]  /*8930*/  HADD2.F32 R26, -RZ, R29.H1_H1 ;  /* 0x3000001dff1a7230 */ /* 0x000fe40000004100 */
[-C--:B------:R-:W-:Y:S01]  /*8940*/  FMUL.FTZ R5, R5, R12.reuse ;  /* 0x0000000c05057220 */ /* 0x080fe20000410000 */
[----:B------:R-:W-:Y:S02]  /*8950*/  HADD2.F32 R3, -RZ, R15.H1_H1 ;  /* 0x3000000fff037230 */ /* 0x000fe40000004100 */
[----:B------:R-:W-:Y:S01]  /*8960*/  FFMA.FTZ R35, R14, R12, -R35 ;  /* 0x0000000c0e237223 */ /* 0x000fe20000010823 */
[----:B------:R-:W-:-:S02]  /*8970*/  HADD2.F32 R12, -RZ, R25.H1_H1 ;  /* 0x30000019ff0c7230 */ /* 0x000fc40000004100 */
[----:B------:R-:W-:Y:S01]  /*8980*/  FFMA.FTZ R28, R14, R13, R5 ;  /* 0x0000000d0e1c7223 */ /* 0x000fe20000010005 */
[----:B------:R-:W-:Y:S02]  /*8990*/  HADD2.F32 R15, -RZ, R15.H0_H0 ;  /* 0x2000000fff0f7230 */ /* 0x000fe40000004100 */
[C---:B------:R-:W-:Y:S01]  /*89a0*/  FMUL.FTZ R24, R3.reuse, R26 ;  /* 0x0000001a03187220 */ /* 0x040fe20000410000 */
[-C--:B------:R-:W-:Y:S01]  /*89b0*/  F2FP.F16.E4M3.UNPACK_B R13, R27.reuse ;  /* 0x0000001bff0d723e */ /* 0x080fe200020006ff */
[----:B------:R-:W-:Y:S01]  /*89c0*/  FMUL.FTZ R14, R3, R12 ;  /* 0x0000000c030e7220 */ /* 0x000fe20000410000 */
[----:B------:R-:W-:Y:S01]  /*89d0*/  F2FP.F16.E4M3.UNPACK_B R4, R4.H1 ;  /* 0x00000004ff04723e */ /* 0x000fe200030006ff */
[C---:B------:R-:W-:Y:S01]  /*89e0*/  FFMA.FTZ R29, R15.reuse, R12, -R24 ;  /* 0x0000000c0f1d7223 */ /* 0x040fe20000010818 */
[----:B------:R-:W-:Y:S01]  /*89f0*/  F2FP.F16.E4M3.UNPACK_B R12, R20 ;  /* 0x00000014ff0c723e */ /* 0x000fe200020006ff */
[----:B------:R-:W-:Y:S01]  /*8a00*/  FFMA.FTZ R26, R15, R26, R14 ;  /* 0x0000001a0f1a7223 */ /* 0x000fe2000001000e */
[--C-:B------:R-:W-:Y:S01]  /*8a10*/  HADD2.F32 R24, -RZ, R13.reuse.H1_H1 ;  /* 0x3000000dff187230 */ /* 0x100fe20000004100 */
[----:B------:R-:W-:Y:S01]  /*8a20*/  F2FP.F16.E4M3.UNPACK_B R20, R20.H1 ;  /* 0x00000014ff14723e */ /* 0x000fe200030006ff */
[----:B------:R-:W-:Y:S01]  /*8a30*/  HADD2.F32 R14, -RZ, R13.H0_H0 ;  /* 0x2000000dff0e7230 */ /* 0x000fe20000004100 */
[----:B------:R-:W-:Y:S01]  /*8a40*/  F2FP.F16.E4M3.UNPACK_B R27, R27.H1 ;  /* 0x0000001bff1b723e */ /* 0x000fe200030006ff */
[----:B------:R-:W-:-:S02]  /*8a50*/  HADD2.F32 R5, -RZ, R4.H1_H1 ;  /* 0x30000004ff057230 */ /* 0x000fc40000004100 */
[----:B------:R-:W-:Y:S02]  /*8a60*/  HADD2.F32 R13, -RZ, R12.H1_H1 ;  /* 0x3000000cff0d7230 */ /* 0x000fe40000004100 */
[----:B------:R-:W-:Y:S02]  /*8a70*/  HADD2.F32 R3, -RZ, R0.H1_H1 ;  /* 0x30000000ff037230 */ /* 0x000fe40000004100 */
[C---:B------:R-:W-:Y:S01]  /*8a80*/  FMUL.FTZ R15, R5.reuse, R24 ;  /* 0x00000018050f7220 */ /* 0x040fe20000410000 */
[----:B------:R-:W-:Y:S02]  /*8a90*/  HADD2.F32 R12, -RZ, R12.H0_H0 ;  /* 0x2000000cff0c7230 */ /* 0x000fe40000004100 */
[----:B------:R-:W-:Y:S01]  /*8aa0*/  FMUL.FTZ R25, R5, R13 ;  /* 0x0000000d05197220 */ /* 0x000fe20000410000 */
[----:B------:R-:W-:Y:S02]  /*8ab0*/  HADD2.F32 R4, -RZ, R4.H0_H0 ;  /* 0x20000004ff047230 */ /* 0x000fe40000004100 */
[----:B------:R-:W-:Y:S01]  /*8ac0*/  FMUL.FTZ R5, R3, R14 ;  /* 0x0000000e03057220 */ /* 0x000fe20000410000 */
[----:B------:R-:W-:-:S02]  /*8ad0*/  HADD2.F32 R0, -RZ, R0.H0_H0 ;  /* 0x20000000ff007230 */ /* 0x000fc40000004100 */
[----:B------:R-:W-:Y:S01]  /*8ae0*/  FMUL.FTZ R3, R3, R12 ;  /* 0x0000000c03037220 */ /* 0x000fe20000410000 */
[C---:B------:R-:W-:Y:S01]  /*8af0*/  FFMA.FTZ R15, R4.reuse, R13, -R15 ;  /* 0x0000000d040f7223 */ /* 0x040fe2000001080f */
[----:B------:R-:W-:Y:S01]  /*8b00*/  FFMA.FTZ R24, R4, R24, R25 ;  /* 0x0000001804187223 */ /* 0x000fe20000010019 */
[C---:B------:R-:W-:Y:S01]  /*8b10*/  FFMA.FTZ R13, R0.reuse, R12, -R5 ;  /* 0x0000000c000d7223 */ /* 0x040fe20000010805 */
[----:B------:R-:W-:Y:S01]  /*8b20*/  FFMA.FTZ R14, R0, R14, R3 ;  /* 0x0000000e000e7223 */ /* 0x000fe20000010003 */
[----:B------:R-:W-:Y:S02]  /*8b30*/  HADD2.F32 R4, -RZ, R20.H1_H1 ;  /* 0x30000014ff047230 */ /* 0x000fe40000004100 */
[----:B------:R-:W-:Y:S02]  /*8b40*/  HADD2.F32 R3, -RZ, R7.H1_H1 ;  /* 0x30000007ff037230 */ /* 0x000fe40000004100 */
[--C-:B------:R-:W-:Y:S02]  /*8b50*/  HADD2.F32 R12, -RZ, R27.reuse.H1_H1 ;  /* 0x3000001bff0c7230 */ /* 0x100fe40000004100 */
[----:B------:R-:W-:-:S02]  /*8b60*/  HADD2.F32 R27, -RZ, R27.H0_H0 ;  /* 0x2000001bff1b7230 */ /* 0x000fc40000004100 */
[C---:B------:R-:W-:Y:S01]  /*8b70*/  FMUL.FTZ R25, R3.reuse, R4 ;  /* 0x0000000403197220 */ /* 0x040fe20000410000 */
[----:B------:R-:W-:Y:S02]  /*8b80*/  HADD2.F32 R0, -RZ, R6.H1_H1 ;  /* 0x30000006ff007230 */ /* 0x000fe40000004100 */
[----:B------:R-:W-:Y:S02]  /*8b90*/  HADD2.F32 R5, -RZ, R20.H0_H0 ;  /* 0x20000014ff057230 */ /* 0x000fe40000004100 */
[----:B------:R-:W-:Y:S01]  /*8ba0*/  FMUL.FTZ R20, R3, R12 ;  /* 0x0000000c03147220 */ /* 0x000fe20000410000 */
        /* <DEDUP_REMOVED lines=17> */
.L_x_438:
[----:B------:R-:W-:Y:S05]  /*8cc0*/  BSYNC B1 ;  /* 0x0000000000017941 */ /* 0x000fea0003800000 */
.L_x_437:
[----:B------:R-:W-:Y:S05]  /*8cd0*/  @P2 BRA `(.L_x_434) ;  /* 0x0000002800d82947 */ /* 0x000fea0003800000 */
[----:B0--3--:R-:W0:Y:S01]  /*8ce0*/  LDS.128 R4, [R21+0x12000] ;  /* 0x0120000015047984 */ /* 0x009e220000000c00 */
[----:B-----5:R-:W-:Y:S02]  /*8cf0*/  SHF.R.U32.HI R13, RZ, 0x8, R11 ;  /* 0x00000008ff0d7819 */ /* 0x020fe4000001160b */
[----:B------:R-:W-:Y:S02]  /*8d00*/  LOP3.LUT R12, R11, 0xff, RZ, 0xc0, !PT ;  /* 0x000000ff0b0c7812 */ /* 0x000fe400078ec0ff */
[----:B------:R-:W-:Y:S02]  /*8d10*/  LOP3.LUT R13, R13, 0xff, RZ, 0xc0, !PT ;  /* 0x000000ff0d0d7812 */ /* 0x000fe400078ec0ff */
[----:B------:R-:W-:Y:S02]  /*8d20*/  SHF.R.U32.HI R25, RZ, 0x8, R9 ;  /* 0x00000008ff197819 */ /* 0x000fe40000011609 */
[----:B------:R-:W-:Y:S02]  /*8d30*/  PRMT R12, R13, 0x7604, R12 ;  /* 0x000076040d0c7816 */ /* 0x000fe4000000000c */
[----:B------:R-:W-:-:S02]  /*8d40*/  LOP3.LUT R14, R9, 0xff, RZ, 0xc0, !PT ;  /* 0x000000ff090e7812 */ /* 0x000fc400078ec0ff */
[----:B------:R-:W-:Y:S02]  /*8d50*/  LOP3.LUT R25, R25, 0xff, RZ, 0xc0, !PT ;  /* 0x000000ff19197812 */ /* 0x000fe400078ec0ff */
[----:B------:R-:W-:Y:S02]  /*8d60*/  SHF.R.U32.HI R20, RZ, 0x10, R9 ;  /* 0x00000010ff147819 */ /* 0x000fe40000011609 */
[----:B------:R-:W-:Y:S02]  /*8d70*/  SHF.R.U32.HI R24, RZ, 0x10, R11 ;  /* 0x00000010ff187819 */ /* 0x000fe4000001160b */
[----:B------:R-:W-:Y:S02]  /*8d80*/  SHF.R.U32.HI R13, RZ, 0x8, R8 ;  /* 0x00000008ff0d7819 */ /* 0x000fe40000011608 */
[----:B------:R-:W-:Y:S02]  /*8d90*/  SHF.R.U32.HI R3, RZ, 0x8, R10 ;  /* 0x00000008ff037819 */ /* 0x000fe4000001160a */
[----:B------:R-:W-:Y:S01]  /*8da0*/  PRMT R14, R25, 0x7604, R14 ;  /* 0x00007604190e7816 */ /* 0x000fe2000000000e */
[----:B------:R-:W-:Y:S01]  /*8db0*/  IMAD.U32 R25, R20, 0x10000, RZ ;  /* 0x0001000014197824 */ /* 0x000fe200078e00ff */
[----:B------:R-:W-:Y:S01]  /*8dc0*/  LOP3.LUT R15, R13, 0xff, RZ, 0xc0, !PT ;  /* 0x000000ff0d0f7812 */ /* 0x000fe200078ec0ff */
[----:B------:R-:W-:Y:S01]  /*8dd0*/  IMAD.U32 R13, R24, 0x10000, RZ ;  /* 0x00010000180d7824 */ /* 0x000fe200078e00ff */
[----:B------:R-:W-:-:S02]  /*8de0*/  LOP3.LUT R0, R10, 0xff, RZ, 0xc0, !PT ;  /* 0x000000ff0a007812 */ /* 0x000fc400078ec0ff */
[----:B------:R-:W-:Y:S02]  /*8df0*/  LOP3.LUT R3, R3, 0xff, RZ, 0xc0, !PT ;  /* 0x000000ff03037812 */ /* 0x000fe400078ec0ff */
[----:B------:R-:W-:Y:S02]  /*8e00*/  LOP3.LUT R25, R14, 0xff0000, R25, 0xf8, !PT ;  /* 0x00ff00000e197812 */ /* 0x000fe400078ef819 */
[----:B------:R-:W-:Y:S02]  /*8e10*/  PRMT R3, R3, 0x7604, R0 ;  /* 0x0000760403037816 */ /* 0x000fe40000000000 */
[----:B------:R-:W-:Y:S02]  /*8e20*/  LOP3.LUT R0, R8, 0xff, RZ, 0xc0, !PT ;  /* 0x000000ff08007812 */ /* 0x000fe400078ec0ff */
[----:B------:R-:W-:Y:S02]  /*8e30*/  LOP3.LUT R13, R12, 0xff0000, R13, 0xf8, !PT ;  /* 0x00ff00000c0d7812 */ /* 0x000fe400078ef80d */
[----:B------:R-:W-:-:S02]  /*8e40*/  LOP3.LUT R25, R25, 0xff000000, R9, 0xf8, !PT ;  /* 0xff00000019197812 */ /* 0x000fc400078ef809 */
[----:B------:R-:W-:Y:S02]  /*8e50*/  PRMT R15, R15, 0x7604, R0 ;  /* 0x000076040f0f7816 */ /* 0x000fe40000000000 */
[----:B------:R-:W-:Y:S02]  /*8e60*/  LOP3.LUT R13, R13, 0xff000000, R11, 0xf8, !PT ;  /* 0xff0000000d0d7812 */ /* 0x000fe400078ef80b */
[----:B0-----:R-:W-:Y:S02]  /*8e70*/  F2FP.F16.E4M3.UNPACK_B R0, R6.H1 ;  /* 0x00000006ff00723e */ /* 0x001fe400030006ff */
[----:B------:R-:W-:Y:S02]  /*8e80*/  F2FP.F16.E4M3.UNPACK_B R24, R25 ;  /* 0x00000019ff18723e */ /* 0x000fe400020006ff */
[----:B------:R-:W-:Y:S01]  /*8e90*/  LOP3.LUT R3, R3, 0xff0000, R10, 0xf8, !PT ;  /* 0x00ff000003037812 */ /* 0x000fe200078ef80a */
[----:B------:R-:W-:Y:S01]  /*8ea0*/  HADD2.F32 R9, -RZ, R0.H1_H1 ;  /* 0x30000000ff097230 */ /* 0x000fe20000004100 */
[----:B------:R-:W-:Y:S01]  /*8eb0*/  LOP3.LUT R15, R15, 0xff0000, R8, 0xf8, !PT ;  /* 0x00ff00000f0f7812 */ /* 0x000fe200078ef808 */
[--C-:B------:R-:W-:Y:S01]  /*8ec0*/  HADD2.F32 R26, -RZ, R24.reuse.H1_H1 ;  /* 0x30000018ff1a7230 */ /* 0x100fe20000004100 */
[----:B------:R-:W-:Y:S01]  /*8ed0*/  F2FP.F16.E4M3.UNPACK_B R14, R13 ;  /* 0x0000000dff0e723e */ /* 0x000fe200020006ff */
[----:B------:R-:W-:Y:S01]  /*8ee0*/  HADD2.F32 R24, -RZ, R24.H0_H0 ;  /* 0x20000018ff187230 */ /* 0x000fe20000004100 */
[----:B------:R-:W-:-:S02]  /*8ef0*/  LOP3.LUT R12, R3, 0xff000000, R10, 0xf8, !PT ;  /* 0xff000000030c7812 */ /* 0x000fc400078ef80a */
[----:B------:R-:W-:Y:S01]  /*8f00*/  LOP3.LUT R20, R15, 0xff000000, R8, 0xf8, !PT ;  /* 0xff0000000f147812 */ /* 0x000fe200078ef808 */
[----:B------:R-:W-:Y:S01]  /*8f10*/  HADD2.F32 R15, -RZ, R14.H1_H1 ;  /* 0x3000000eff0f7230 */ /* 0x000fe20000004100 */
[----:B------:R-:W-:Y:S01]  /*8f20*/  F2FP.F16.E4M3.UNPACK_B R3, R6 ;  /* 0x00000006ff03723e */ /* 0x000fe200020006ff */
[----:B------:R-:W-:Y:S01]  /*8f30*/  HADD2.F32 R8, -RZ, R0.H0_H0 ;  /* 0x20000000ff087230 */ /* 0x000fe20000004100 */
[-C--:B------:R-:W-:Y:S01]  /*8f40*/  F2FP.F16.E4M3.UNPACK_B R10, R7.reuse ;  /* 0x00000007ff0a723e */ /* 0x080fe200020006ff */
[CC--:B--2---:R-:W-:Y:S01]  /*8f50*/  FMUL.FTZ R27, R9.reuse, R26.reuse ;  /* 0x0000001a091b7220 */ /* 0x0c4fe20000410000 */
[----:B------:R-:W-:Y:S01]  /*8f60*/  F2FP.F16.E4M3.UNPACK_B R11, R7.H1 ;  /* 0x00000007ff0b723e */ /* 0x000fe200030006ff */
[----:B------:R-:W-:Y:S01]  /*8f70*/  FMUL.FTZ R9, R9, R15 ;  /* 0x0000000f09097220 */ /* 0x000fe20000410000 */
[-C--:B------:R-:W-:Y:S01]  /*8f80*/  F2FP.F16.E4M3.UNPACK_B R6, R5.reuse ;  /* 0x00000005ff06723e */ /* 0x080fe200020006ff */
[----:B------:R-:W-:Y:S01]  /*8f90*/  HADD2.F32 R14, -RZ, R14.H0_H0 ;  /* 0x2000000eff0e7230 */ /* 0x000fe20000004100 */
[----:B------:R-:W-:Y:S01]  /*8fa0*/  F2FP.F16.E4M3.UNPACK_B R7, R5.H1 ;  /* 0x00000005ff07723e */ /* 0x000fe200030006ff */
[--C-:B------:R-:W-:Y:S01]  /*8fb0*/  HADD2.F32 R5, -RZ, R3.reuse.H1_H1 ;  /* 0x30000003ff057230 */ /* 0x100fe20000004100 */
[----:B------:R-:W-:Y:S01]  /*8fc0*/  F2FP.F16.E4M3.UNPACK_B R25, R25.H1 ;  /* 0x00000019ff19723e */ /* 0x000fe200030006ff */
        /* <DEDUP_REMOVED lines=8> */
[----:B------:R-:W-:-:S02]  /*9050*/  HADD2.F32 R9, -RZ, R25.H0_H0 ;  /* 0x20000019ff097230 */ /* 0x000fc40000004100 */
[C---:B------:R-:W-:Y:S01]  /*9060*/  FFMA.FTZ R26, R3.reuse, R14, -R8 ;  /* 0x0000000e031a7223 */ /* 0x040fe20000010808 */
[----:B------:R-:W-:Y:S01]  /*9070*/  FFMA.FTZ R27, R3, R24, R15 ;  /* 0x00000018031b7223 */ /* 0x000fe2000001000f */
[----:B------:R-:W-:Y:S01]  /*9080*/  HADD2.F32 R8, -RZ, R13.H0_H0 ;  /* 0x2000000dff087230 */ /* 0x000fe20000004100 */
[----:B------:R-:W-:Y:S01]  /*9090*/  F2FP.F16.E4M3.UNPACK_B R4, R4.H1 ;  /* 0x00000004ff04723e */ /* 0x000fe200030006ff */
[----:B------:R-:W-:Y:S02]  /*90a0*/  HADD2.F32 R10, -RZ, R10.H0_H0 ;  /* 0x2000000aff0a7230 */ /* 0x000fe40000004100 */
[C---:B------:R-:W-:Y:S01]  /*90b0*/  FMUL.FTZ R15, R5.reuse, R9 ;  /* 0x00000009050f7220 */ /* 0x040fe20000410000 */
[----:B------:R-:W-:Y:S02]  /*90c0*/  HADD2.F32 R14, -RZ, R25.H1_H1 ;  /* 0x30000019ff0e7230 */ /* 0x000fe40000004100 */
[----:B------:R-:W-:Y:S01]  /*90d0*/  FMUL.FTZ R5, R5, R8 ;  /* 0x0000000805057220 */ /* 0x000fe20000410000 */
[----:B------:R-:W-:-:S02]  /*90e0*/  HADD2.F32 R3, -RZ, R11.H1_H1 ;  /* 0x3000000bff037230 */ /* 0x000fc40000004100 */
[C---:B------:R-:W-:Y:S01]  /*90f0*/  FFMA.FTZ R24, R10.reuse, R8, -R15 ;  /* 0x000000080a187223 */ /* 0x040fe2000001080f */
[----:B------:R-:W-:Y:S02]  /*9100*/  HADD2.F32 R8, -RZ, R13.H1_H1 ;  /* 0x3000000dff087230 */ /* 0x000fe40000004100 */
[----:B------:R-:W-:Y:S01]  /*9110*/  FFMA.FTZ R25, R10, R9, R5 ;  /* 0x000000090a197223 */ /* 0x000fe20000010005 */
[----:B------:R-:W-:Y:S02]  /*9120*/  HADD2.F32 R11, -RZ, R11.H0_H0 ;  /* 0x2000000bff0b7230 */ /* 0x000fe40000004100 */
[C---:B------:R-:W-:Y:S01]  /*9130*/  FMUL.FTZ R30, R3.reuse, R14 ;  /* 0x0000000e031e7220 */ /* 0x040fe20000410000 */
[----:B------:R-:W-:Y:S01]  /*9140*/  F2FP.F16.E4M3.UNPACK_B R9, R20 ;  /* 0x00000014ff09723e */ /* 0x000fe200020006ff */
[-C--:B------:R-:W-:Y:S01]  /*9150*/  FMUL.FTZ R10, R3, R8.reuse ;  /* 0x00000008030a7220 */ /* 0x080fe20000410000 */
[----:B------:R-:W-:Y:S02]  /*9160*/  HADD2.F32 R5, -RZ, R4.H1_H1 ;  /* 0x30000004ff057230 */ /* 0x000fe40000004100 */
        /* <DEDUP_REMOVED lines=8> */
[C---:B------:R-:W-:Y:S01]  /*91f0*/  FMUL.FTZ R11, R5.reuse, R13 ;  /* 0x0000000d050b7220 */ /* 0x040fe20000410000 */
[----:B------:R-:W-:Y:S02]  /*9200*/  HADD2.F32 R3, -RZ, R0.H1_H1 ;  /* 0x30000000ff037230 */ /* 0x000fe40000004100 */
[----:B------:R-:W-:Y:S02]  /*9210*/  HADD2.F32 R8, -RZ, R8.H0_H0 ;  /* 0x20000008ff087230 */ /* 0x000fe40000004100 */
[-C--:B------:R-:W-:Y:S01]  /*9220*/  FMUL.FTZ R15, R5, R9.reuse ;  /* 0x00000009050f7220 */ /* 0x080fe20000410000 */
        /* <DEDUP_REMOVED lines=8> */
[----:B------:R-:W-:-:S02]  /*92b0*/  HADD2.F32 R4, -RZ, R12.H1_H1 ;  /* 0x3000000cff047230 */ /* 0x000fc40000004100 */
[--C-:B------:R-:W-:Y:S02]  /*92c0*/  HADD2.F32 R3, -RZ, R7.reuse.H1_H1 ;  /* 0x30000007ff037230 */ /* 0x100fe40000004100 */
[--C-:B------:R-:W-:Y:S02]  /*92d0*/  HADD2.F32 R8, -RZ, R20.reuse.H1_H1 ;  /* 0x30000014ff087230 */ /* 0x100fe40000004100 */
[----:B------:R-:W-:Y:S02]  /*92e0*/  HADD2.F32 R9, -RZ, R20.H0_H0 ;  /* 0x20000014ff097230 */ /* 0x000fe40000004100 */
[C---:B------:R-:W-:Y:S01]  /*92f0*/  FMUL.FTZ R13, R3.reuse, R4 ;  /* 0x00000004030d7220 */ /* 0x040fe20000410000 */
[----:B------:R-:W-:Y:S02]  /*9300*/  HADD2.F32 R0, -RZ, R6.H1_H1 ;  /* 0x30000006ff007230 */ /* 0x000fe40000004100 */
[----:B------:R-:W-:Y:S02]  /*9310*/  HADD2.F32 R5, -RZ, R12.H0_H0 ;  /* 0x2000000cff057230 */ /* 0x000fe40000004100 */
[----:B------:R-:W-:Y:S01]  /*9320*/  FMUL.FTZ R12, R3, R8 ;  /* 0x00000008030c7220 */ /* 0x000fe20000410000 */
[----:B------:R-:W-:-:S02]  /*9330*/  HADD2.F32 R7, -RZ, R7.H0_H0 ;  /* 0x20000007ff077230 */ /* 0x000fc40000004100 */
[C---:B------:R-:W-:Y:S01]  /*9340*/  FMUL.FTZ R3, R0.reuse, R9 ;  /* 0x0000000900037220 */ /* 0x040fe20000410000 */
[----:B------:R-:W-:Y:S02]  /*9350*/  HADD2.F32 R6, -RZ, R6.H0_H0 ;  /* 0x20000006ff067230 */ /* 0x000fe40000004100 */
[-C--:B------:R-:W-:Y:S01]  /*9360*/  FMUL.FTZ R0, R0, R5.reuse ;  /* 0x0000000500007220 */ /* 0x080fe20000410000 */
[C---:B------:R-:W-:Y:S01]  /*9370*/  FFMA.FTZ R12, R7.reuse, R4, -R12 ;  /* 0x00000004070c7223 */ /* 0x040fe2000001080c */
[----:B------:R-:W-:Y:S01]  /*9380*/  FFMA.FTZ R13, R7, R8, R13 ;  /* 0x00000008070d7223 */ /* 0x000fe2000001000d */
[C---:B------:R-:W-:Y:S01]  /*9390*/  FFMA.FTZ R5, R6.reuse, R5, -R3 ;  /* 0x0000000506057223 */ /* 0x040fe20000010803 */
[----:B------:R-:W-:Y:S01]  /*93a0*/  FFMA.FTZ R0, R6, R9, R0 ;  /* 0x0000000906007223 */ /* 0x000fe20000010000 */
[----:B------:R-:W-:Y:S02]  /*93b0*/  F2FP.SATFINITE.E4M3.F32.PACK_AB_MERGE_C R6, R29, R28, RZ ;  /* 0x0000001c1d06723e */ /* 0x000fe400048070ff */
[----:B------:R-:W-:-:S02]  /*93c0*/  F2FP.SATFINITE.E4M3.F32.PACK_AB_MERGE_C R7, R31, R30, RZ ;  /* 0x0000001e1f07723e */ /* 0x000fc400048070ff */
[----:B------:R-:W-:Y:S02]  /*93d0*/  F2FP.SATFINITE.E4M3.F32.PACK_AB_MERGE_C R4, R15, R14, RZ ;  /* 0x0000000e0f04723e */ /* 0x000fe400048070ff */
[----:B------:R-:W-:Y:S02]  /*93e0*/  F2FP.SATFINITE.E4M3.F32.PACK_AB_MERGE_C R12, R13, R12, RZ ;  /* 0x0000000c0d0c723e */ /* 0x000fe400048070ff */
[----:B------:R-:W-:Y:S02]  /*93f0*/  F2FP.SATFINITE.E4M3.F32.PACK_AB_MERGE_C R6, R27, R26, R6 ;  /* 0x0000001a1b06723e */ /* 0x000fe40004807006 */
[----:B------:R-:W-:Y:S02]  /*9400*/  F2FP.SATFINITE.E4M3.F32.PACK_AB_MERGE_C R7, R25, R24, R7 ;  /* 0x000000181907723e */ /* 0x000fe40004807007 */
[----:B------:R-:W-:Y:S02]  /*9410*/  F2FP.SATFINITE.E4M3.F32.PACK_AB_MERGE_C R4, R10, R11, R4 ;  /* 0x0000000b0a04723e */ /* 0x000fe40004807004 */
[----:B------:R-:W-:-:S05]  /*9420*/  F2FP.SATFINITE.E4M3.F32.PACK_AB_MERGE_C R5, R0, R5, R12 ;  /* 0x000000050005723e */ /* 0x000fca000480700c */
[----:B------:R0:W-:Y:S01]  /*9430*/  STS.128 [R21+0x12000], R4 ;  /* 0x0120000415007388 */ /* 0x0001e20000000c00 */
[----:B------:R-:W-:Y:S05]  /*9440*/  BRA `(.L_x_434) ;  /* 0x0000002000fc7947 */ /* 0x000fea0003800000 */
.L_x_428:
[----:B------:R-:W-:-:S03]  /*9450*/  UMOV UR4, 0xffffffff ;  /* 0xffffffff00047882 */ /* 0x000fc60000000000 */
[----:B------:R-:W-:Y:S05]  /*9460*/  BRA.DIV UR4, `(.L_x_439) ;  /* 0x0000012e045c7947 */ /* 0x000fea000b800000 */
[----:B------:R0:W1:Y:S04]  /*9470*/  SHFL.IDX PT, R3, R28, RZ, 0x1e1f ;  /* 0x001e1fff1c037589 */ /* 0x00006800000e0000 */
[----:B------:R0:W2:Y:S04]  /*9480*/  SHFL.IDX PT, R27, R26, RZ, 0x1e1f ;  /* 0x001e1fff1a1b7589 */ /* 0x0000a800000e0000 */
[----:B------:R0:W3:Y:S04]  /*9490*/  SHFL.IDX PT, R0, R30, RZ, 0x1e1f ;  /* 0x001e1fff1e007589 */ /* 0x0000e800000e0000 */
[----:B------:R0:W4:Y:S02]  /*94a0*/  SHFL.IDX PT, R20, R31, RZ, 0x1e1f ;  /* 0x001e1fff1f147589 */ /* 0x00012400000e0000 */
.L_x_657:
        /* <DEDUP_REMOVED lines=12> */
[----:B------:R-:W-:Y:S02]  /*9570*/  LOP3.LUT R8, R5, 0xfffffffe, RZ, 0xc0, !PT ;  /* 0xfffffffe05087812 */ /* 0x000fe400078ec0ff */
[----:B------:R-:W-:Y:S02]  /*9580*/  CS2R R4, SRZ ;  /* 0x0000000000047805 */ /* 0x000fe4000001ff00 */
[----:B------:R-:W-:Y:S02]  /*9590*/  IADD3 R37, R9, -R8, RZ ;  /* 0x8000000809257210 */ /* 0x000fe40007ffe0ff */
[----:B------:R-:W-:Y:S02]  /*95a0*/  CS2R R8, SRZ ;  /* 0x0000000000087805 */ /* 0x000fe4000001ff00 */
[----:B------:R-:W-:Y:S01]  /*95b0*/  SHF.L.U32 R37, R37, 0x1f, RZ ;  /* 0x0000001f25257819 */ /* 0x000fe200000006ff */
[----:B------:R-:W-:Y:S06]  /*95c0*/  @P0 BRA `(.L_x_441) ;  /* 0x0000000000700947 */ /* 0x000fec0003800000 */
[----:B------:R-:W2:Y:S01]  /*95d0*/  LDL R26, [R1] ;  /* 0x00000000011a7983 */ /* 0x000ea20000100800 */
[C---:B------:R-:W-:Y:S01]  /*95e0*/  VIADD R4, R16.reuse, 0x20 ;  /* 0x0000002010047836 */ /* 0x040fe20000000000 */
[----:B------:R-:W-:Y:S01]  /*95f0*/  ULDC UR4, c[0x0][0x3f4] ;  /* 0x0000fd0000047ab9 */ /* 0x000fe20000000800 */
[----:B------:R-:W-:Y:S02]  /*9600*/  CS2R R28, SRZ ;  /* 0x00000000001c7805 */ /* 0x000fe4000001ff00 */
[----:B------:R-:W-:Y:S02]  /*9610*/  ISETP.GE.AND P4, PT, R16, UR4, PT ;  /* 0x0000000410007c0c */ /* 0x000fe4000bf86270 */
[----:B------:R-:W-:Y:S02]  /*9620*/  CS2R R30, SRZ ;  /* 0x00000000001e7805 */ /* 0x000fe4000001ff00 */
[----:B------:R-:W-:Y:S02]  /*9630*/  ISETP.GE.AND P5, PT, R4, UR4, PT ;  /* 0x0000000404007c0c */ /* 0x000fe4000bfa6270 */
[----:B------:R-:W-:-:S02]  /*9640*/  CS2R R12, SRZ ;  /* 0x00000000000c7805 */ /* 0x000fc4000001ff00 */
[----:B------:R-:W-:Y:S02]  /*9650*/  CS2R R14, SRZ ;  /* 0x00000000000e7805 */ /* 0x000fe4000001ff00 */
[----:B------:R-:W-:Y:S02]  /*9660*/  CS2R R8, SRZ ;  /* 0x0000000000087805 */ /* 0x000fe4000001ff00 */
[----:B------:R-:W-:Y:S02]  /*9670*/  CS2R R10, SRZ ;  /* 0x00000000000a7805 */ /* 0x000fe4000001ff00 */
[----:B------:R-:W-:Y:S02]  /*9680*/  CS2R R6, SRZ ;  /* 0x0000000000067805 */ /* 0x000fe4000001ff00 */
[----:B------:R-:W-:Y:S02]  /*9690*/  @!P4 SHF.R.S32.HI R5, RZ, 0x1f, R16 ;  /* 0x0000001fff05c819 */ /* 0x000fe40000011410 */
[----:B-1----:R-:W-:-:S05]  /*96a0*/  @!P4 IADD3 R38, P0, R16, R3, RZ ;  /* 0x000000031026c210 */ /* 0x002fca0007f1e0ff */
[----:B---3--:R-:W-:-:S05]  /*96b0*/  @!P4 IMAD.X R39, R0, 0x1, R5, P0 ;  /* 0x000000010027c824 */ /* 0x008fca00000e0605 */
[----:B------:R0:W5:Y:S01]  /*96c0*/  @!P4 LD.E.128 R28, desc[UR40][R38.64] ;  /* 0x00000028261cc980 */ /* 0x000162000c101d00 */
[----:B--2---:R-:W-:Y:S01]  /*96d0*/  @!P5 IMAD.SHL.U32 R4, R26, 0x10, RZ ;  /* 0x000000101a04d824 */ /* 0x004fe200078e00ff */
[----:B------:R-:W-:-:S04]  /*96e0*/  @!P4 IADD3 R26, P1, R16, R27, RZ ;  /* 0x0000001b101ac210 */ /* 0x000fc80007f3e0ff */
[C---:B------:R-:W-:Y:S02]  /*96f0*/  @!P5 IADD3 R32, P2, R4.reuse, R3, RZ ;  /* 0x000000030420d210 */ /* 0x040fe40007f5e0ff */
[----:B------:R-:W-:Y:S01]  /*9700*/  @!P5 IADD3 R34, P3, R4, R27, RZ ;  /* 0x0000001b0422d210 */ /* 0x000fe20007f7e0ff */
[----:B----4-:R-:W-:Y:S01]  /*9710*/  @!P4 IMAD.X R27, R20, 0x1, R5, P1 ;  /* 0x00000001141bc824 */ /* 0x010fe200008e0605 */
[----:B------:R-:W-:Y:S02]  /*9720*/  @!P5 SHF.R.S32.HI R3, RZ, 0x1f, R4 ;  /* 0x0000001fff03d819 */ /* 0x000fe40000011404 */
[----:B------:R-:W-:Y:S02]  /*9730*/  CS2R R4, SRZ ;  /* 0x0000000000047805 */ /* 0x000fe4000001ff00 */
[----:B------:R0:W5:Y:S01]  /*9740*/  @!P4 LD.E.128 R12, desc[UR40][R26.64] ;  /* 0x000000281a0cc980 */ /* 0x000162000c101d00 */
[--C-:B------:R-:W-:Y:S02]  /*9750*/  @!P5 IMAD.X R33, R0, 0x1, R3.reuse, P2 ;  /* 0x000000010021d824 */ /* 0x100fe400010e0603 */
[----:B------:R-:W-:-:S03]  /*9760*/  @!P5 IMAD.X R35, R20, 0x1, R3, P3 ;  /* 0x000000011423d824 */ /* 0x000fc600018e0603 */
[----:B------:R0:W5:Y:S04]  /*9770*/  @!P5 LD.E.128 R8, desc[UR40][R32.64] ;  /* 0x000000282008d980 */ /* 0x000168000c101d00 */
[----:B------:R0:W5:Y:S02]  /*9780*/  @!P5 LD.E.128 R4, desc[UR40][R34.64] ;  /* 0x000000282204d980 */ /* 0x000164000c101d00 */
.L_x_441:
[----:B------:R-:W-:Y:S05]  /*9790*/  BSYNC B1 ;  /* 0x0000000000017941 */ /* 0x000fea0003800000 */
.L_x_440:
[----:B------:R-:W1:Y:S01]  /*97a0*/  SYNCS.PHASECHK.TRANS64.TRYWAIT P0, [R18+URZ+0x19c00], R37 ;  /* 0x019c0025120075a7 */ /* 0x000e62000800017f */
[----:B---3--:R-:W-:Y:S01]  /*97b0*/  IMAD R0, R25, -0xc0, R24 ;  /* 0xffffff4019007824 */ /* 0x008fe200078e0218 */
[----:B------:R-:W-:Y:S04]  /*97c0*/  BSSY B1, `(.L_x_442) ;  /* 0x0000004000017945 */ /* 0x000fe80003800000 */
[----:B------:R-:W-:-:S04]  /*97d0*/  VIMNMX R0, R0, 0xc0, PT ;  /* 0x000000c000007848 */ /* 0x000fc80003fe0100 */
[----:B------:R-:W-:Y:S01]  /*97e0*/  ISETP.GE.AND P1, PT, R155, R0, PT ;  /* 0x000000009b00720c */ /* 0x000fe20003f26270 */
[----:B-1----:R-:W-:-:S12]  /*97f0*/  @!P0 BRA `(.L_x_443) ;  /* 0x0000012800ec8947 */ /* 0x002fd80003800000 */
.L_x_658:
[----:B------:R-:W-:Y:S05]  /*9800*/  BSYNC B1 ;  /* 0x0000000000017941 */ /* 0x000fea0003800000 */
.L_x_442:
[----:B------:R-:W-:Y:S05]  /*9810*/  @P1 BRA `(.L_x_434) ;  /* 0x0000002000081947 */ /* 0x000fea0003800000 */
[----:B------:R3:W5:Y:S01]  /*9820*/  LDL R63, [R1+0x8] ;  /* 0x00000800013f7983 */ /* 0x0007620000100800 */
[----:B------:R-:W0:Y:S03]  /*9830*/  LDC R3, c[0x0][0x3f4] ;  /* 0x0000fd00ff037b82 */ /* 0x000e260000000800 */
[----:B------:R3:W5:Y:S04]  /*9840*/  LDL R62, [R1+0x20] ;  /* 0x00002000013e7983 */ /* 0x0007680000100800 */
[----:B------:R3:W5:Y:S01]  /*9850*/  LDL R60, [R1+0x98] ;  /* 0x00009800013c7983 */ /* 0x0007620000100800 */
[C---:B------:R-:W-:Y:S01]  /*9860*/  VIADD R0, R16.reuse, 0x20 ;  /* 0x0000002010007836 */ /* 0x040fe20000000000 */
[----:B------:R-:W-:Y:S01]  /*9870*/  BSSY B1, `(.L_x_444) ;  /* 0x00000fd000017945 */ /* 0x000fe20003800000 */
[----:B0-----:R-:W-:-:S03]  /*9880*/  ISETP.GE.AND P0, PT, R16, R3, PT ;  /* 0x000000031000720c */ /* 0x001fc60003f06270 */
[----:B------:R-:W-:-:S10]  /*9890*/  ISETP.GE.AND P1, PT, R0, R3, PT ;  /* 0x000000030000720c */ /* 0x000fd40003f26270 */
[----:B---3--:R-:W-:Y:S05]  /*98a0*/  @P0 BRA `(.L_x_445) ;  /* 0x0000000c00e40947 */ /* 0x008fea0003800000 */
[----:B------:R-:W0:Y:S01]  /*98b0*/  S2R R25, SR_TID.X ;  /* 0x0000000000197919 */ /* 0x000e220000002100 */
[----:B----45:R-:W-:Y:S02]  /*98c0*/  SHF.R.U32.HI R20, RZ, 0x8, R28 ;  /* 0x00000008ff147819 */ /* 0x030fe4000001161c */
[----:B------:R-:W-:Y:S02]  /*98d0*/  LOP3.LUT R0, R28, 0xff, RZ, 0xc0, !PT ;  /* 0x000000ff1c007812 */ /* 0x000fe400078ec0ff */
[----:B------:R-:W-:Y:S02]  /*98e0*/  SHF.R.U32.HI R26, RZ, 0x8, R30 ;  /* 0x00000008ff1a7819 */ /* 0x000fe4000001161e */
[----:B--2---:R-:W-:Y:S02]  /*98f0*/  SHF.R.U32.HI R27, RZ, 0x8, R29 ;  /* 0x00000008ff1b7819 */ /* 0x004fe4000001161d */
[----:B------:R-:W-:Y:S02]  /*9900*/  LOP3.LUT R24, R29, 0xff, RZ, 0xc0, !PT ;  /* 0x000000ff1d187812 */ /* 0x000fe400078ec0ff */
[----:B------:R-:W-:-:S02]  /*9910*/  LOP3.LUT R27, R27, 0xff, RZ, 0xc0, !PT ;  /* 0x000000ff1b1b7812 */ /* 0x000fc400078ec0ff */
[----:B------:R-:W-:Y:S02]  /*9920*/  SHF.R.U32.HI R45, RZ, 0x8, R15 ;  /* 0x00000008ff2d7819 */ /* 0x000fe4000001160f */
[----:B------:R-:W-:Y:S02]  /*9930*/  PRMT R38, R27, 0x7604, R24 ;  /* 0x000076041b267816 */ /* 0x000fe40000000018 */
[----:B------:R-:W-:Y:S02]  /*9940*/  LOP3.LUT R24, R31, 0xff, RZ, 0xc0, !PT ;  /* 0x000000ff1f187812 */ /* 0x000fe400078ec0ff */
[----:B------:R-:W-:Y:S02]  /*9950*/  SHF.R.U32.HI R40, RZ, 0x8, R13 ;  /* 0x00000008ff287819 */ /* 0x000fe4000001160d */
[----:B------:R-:W-:Y:S02]  /*9960*/  SHF.R.U32.HI R43, RZ, 0x8, R14 ;  /* 0x00000008ff2b7819 */ /* 0x000fe4000001160e */
[----:B------:R-:W-:-:S02]  /*9970*/  LOP3.LUT R44, R15, 0xff, RZ, 0xc0, !PT ;  /* 0x000000ff0f2c7812 */ /* 0x000fc400078ec0ff */
[----:B------:R-:W-:Y:S02]  /*9980*/  LOP3.LUT R45, R45, 0xff, RZ, 0xc0, !PT ;  /* 0x000000ff2d2d7812 */ /* 0x000fe400078ec0ff */
[----:B------:R-:W-:Y:S02]  /*9990*/  LOP3.LUT R39, R13, 0xff, RZ, 0xc0, !PT ;  /* 0x000000ff0d277812 */ /* 0x000fe400078ec0ff */
[----:B------:R-:W-:Y:S02]  /*99a0*/  LOP3.LUT R40, R40, 0xff, RZ, 0xc0, !PT ;  /* 0x000000ff28287812 */ /* 0x000fe400078ec0ff */
[----:B------:R-:W-:Y:S01]  /*99b0*/  LOP3.LUT R42, R14, 0xff, RZ, 0xc0, !PT ;  /* 0x000000ff0e2a7812 */ /* 0x000fe200078ec0ff */
[----:B0-----:R-:W-:Y:S01]  /*99c0*/  VIADD R33, R25, 0xffffff80 ;  /* 0xffffff8019217836 */ /* 0x001fe20000000000 */
[----:B------:R-:W-:Y:S02]  /*99d0*/  LOP3.LUT R25, R20, 0xff, RZ, 0xc0, !PT ;  /* 0x000000ff14197812 */ /* 0x000fe400078ec0ff */
[----:B------:R-:W-:-:S02]  /*99e0*/  LOP3.LUT R20, R30, 0xff, RZ, 0xc0, !PT ;  /* 0x000000ff1e147812 */ /* 0x000fc400078ec0ff */
[----:B------:R-:W-:Y:S02]  /*99f0*/  LEA.HI R32, R33, R33, RZ, 0x1 ;  /* 0x0000002121207211 */ /* 0x000fe400078f08ff */
[----:B-1----:R-:W-:Y:S02]  /*9a00*/  PRMT R37, R25, 0x7604, R0 ;  /* 0x0000760419257816 */ /* 0x002fe40000000000 */
[----:B------:R-:W-:Y:S02]  /*9a10*/  LOP3.LUT R32, R32, 0xfffffffe, RZ, 0xc0, !PT ;  /* 0xfffffffe20207812 */ /* 0x000fe400078ec0ff */
[----:B------:R-:W-:Y:S02]  /*9a20*/  SHF.R.U32.HI R25, RZ, 0x8, R31 ;  /* 0x00000008ff197819 */ /* 0x000fe4000001161f */
[----:B------:R-:W-:Y:S01]  /*9a30*/  LOP3.LUT R43, R43, 0xff, RZ, 0xc0, !PT ;  /* 0x000000ff2b2b7812 */ /* 0x000fe200078ec0ff */
[----:B------:R-:W-:Y:S01]  /*9a40*/  IMAD.IADD R32, R33, 0x1, -R32 ;  /* 0x0000000121207824 */ /* 0x000fe200078e0a20 */
[----:B------:R-:W-:-:S02]  /*9a50*/  LOP3.LUT R33, R26, 0xff, RZ, 0xc0, !PT ;  /* 0x000000ff1a217812 */ /* 0x000fc400078ec0ff */
[----:B------:R-:W-:Y:S02]  /*9a60*/  SHF.R.U32.HI R26, RZ, 0x8, R12 ;  /* 0x00000008ff1a7819 */ /* 0x000fe4000001160c */
[----:B------:R-:W-:Y:S02]  /*9a70*/  LEA.HI R0, R3, R32, RZ, 0x1c ;  /* 0x0000002003007211 */ /* 0x000fe400078fe0ff */
[----:B------:R-:W-:Y:S02]  /*9a80*/  PRMT R41, R33, 0x7604, R20 ;  /* 0x0000760421297816 */ /* 0x000fe40000000014 */
[C---:B------:R-:W-:Y:S02]  /*9a90*/  LEA.HI R20, R0.reuse, R0, RZ, 0x1 ;  /* 0x0000000000147211 */ /* 0x040fe400078f08ff */
[----:B------:R-:W-:Y:S02]  /*9aa0*/  SHF.L.U32 R0, R0, 0x4, RZ ;  /* 0x0000000400007819 */ /* 0x000fe400000006ff */
[----:B------:R-:W-:-:S02]  /*9ab0*/  SHF.R.S32.HI R20, RZ, 0x1, R20 ;  /* 0x00000001ff147819 */ /* 0x000fc40000011414 */
[----:B------:R-:W-:Y:S02]  /*9ac0*/  LOP3.LUT R0, R63, 0x10, R0, 0xf8, !PT ;  /* 0x000000103f007812 */ /* 0x000fe400078ef800 */
[----:B------:R-:W-:Y:S01]  /*9ad0*/  LOP3.LUT R25, R25, 0xff, RZ, 0xc0, !PT ;  /* 0x000000ff19197812 */ /* 0x000fe200078ec0ff */
[----:B------:R-:W-:Y:S01]  /*9ae0*/  IMAD R33, R20, 0x1800, R62 ;  /* 0x0000180014217824 */ /* 0x000fe200078e023e */
[----:B------:R-:W-:Y:S02]  /*9af0*/  LOP3.LUT R0, R0, R60, RZ, 0x3c, !PT ;  /* 0x0000003c00007212 */ /* 0x000fe400078e3cff */
[----:B------:R-:W-:Y:S02]  /*9b00*/  LOP3.LUT R32, R12, 0xff, RZ, 0xc0, !PT ;  /* 0x000000ff0c207812 */ /* 0x000fe400078ec0ff */
[----:B------:R-:W-:Y:S02]  /*9b10*/  LOP3.LUT R35, R26, 0xff, RZ, 0xc0, !PT ;  /* 0x000000ff1a237812 */ /* 0x000fe400078ec0ff */
[----:B------:R-:W-:-:S02]  /*9b20*/  IADD3 R0, R18, R33, R0 ;  /* 0x0000002112007210 */ /* 0x000fc40007ffe000 */
[----:B------:R-:W-:Y:S02]  /*9b30*/  PRMT R20, R25, 0x7604, R24 ;  /* 0x0000760419147816 */ /* 0x000fe40000000018 */
[----:B------:R-:W0:Y:S01]  /*9b40*/  LDS.128 R24, [R21+0xf000] ;  /* 0x00f0000015187984 */ /* 0x000e220000000c00 */
[----:B------:R-:W-:Y:S02]  /*9b50*/  PRMT R47, R35, 0x7604, R32 ;  /* 0x00007604232f7816 */ /* 0x000fe40000000020 */
[----:B------:R-:W-:Y:S01]  /*9b60*/  PRMT R44, R45, 0x7604, R44 ;  /* 0x000076042d2c7816 */ /* 0x000fe2000000002c */
[----:B------:R-:W1:Y:S01]  /*9b70*/  LDS.128 R32, [R0+0xf000] ;  /* 0x00f0000000207984 */ /* 0x000e620000000c00 */
[----:B------:R-:W-:Y:S02]  /*9b80*/  PRMT R40, R40, 0x7604, R39 ;  /* 0x0000760428287816 */ /* 0x000fe40000000027 */
[----:B------:R-:W-:Y:S02]  /*9b90*/  SHF.R.U32.HI R45, RZ, 0x10, R13 ;  /* 0x00000010ff2d7819 */ /* 0x000fe4000001160d */
[----:B------:R-:W-:-:S02]  /*9ba0*/  SHF.R.U32.HI R39, RZ, 0x10, R29 ;  /* 0x00000010ff277819 */ /* 0x000fc4000001161d */
[----:B------:R-:W-:Y:S01]  /*9bb0*/  PRMT R51, R43, 0x7604, R42 ;  /* 0x000076042b337816 */ /* 0x000fe2000000002a */
[----:B------:R-:W-:Y:S01]  /*9bc0*/  IMAD.U32 R45, R45, 0x10000, RZ ;  /* 0x000100002d2d7824 */ /* 0x000fe200078e00ff */
[----:B------:R-:W-:Y:S01]  /*9bd0*/  SHF.R.U32.HI R43, RZ, 0x10, R31 ;  /* 0x00000010ff2b7819 */ /* 0x000fe2000001161f */
[----:B------:R-:W-:Y:S01]  /*9be0*/  IMAD.U32 R39, R39, 0x10000, RZ ;  /* 0x0001000027277824 */ /* 0x000fe200078e00ff */
[----:B------:R-:W-:Y:S02]  /*9bf0*/  LOP3.LUT R37, R37, 0xff0000, R28, 0xf8, !PT ;  /* 0x00ff000025257812 */ /* 0x000fe400078ef81c */
[----:B------:R-:W-:Y:S01]  /*9c00*/  LOP3.LUT R49, R40, 0xff0000, R45, 0xf8, !PT ;  /* 0x00ff000028317812 */ /* 0x000fe200078ef82d */
[----:B------:R-:W-:Y:S01]  /*9c10*/  IMAD.U32 R43, R43, 0x10000, RZ ;  /* 0x000100002b2b7824 */ /* 0x000fe200078e00ff */
[----:B------:R-:W-:Y:S02]  /*9c20*/  LOP3.LUT R39, R38, 0xff0000, R39, 0xf8, !PT ;  /* 0x00ff000026277812 */ /* 0x000fe400078ef827 */
[----:B------:R-:W-:-:S02]  /*9c30*/  LOP3.LUT R41, R41, 0xff0000, R30, 0xf8, !PT ;  /* 0x00ff000029297812 */ /* 0x000fc400078ef81e */
[----:B------:R-:W-:Y:S02]  /*9c40*/  LOP3.LUT R43, R20, 0xff0000, R43, 0xf8, !PT ;  /* 0x00ff0000142b7812 */ /* 0x000fe400078ef82b */
[----:B------:R-:W-:Y:S02]  /*9c50*/  LOP3.LUT R49, R49, 0xff000000, R13, 0xf8, !PT ;  /* 0xff00000031317812 */ /* 0x000fe400078ef80d */
[----:B------:R-:W-:Y:S02]  /*9c60*/  LOP3.LUT R45, R39, 0xff000000, R29, 0xf8, !PT ;  /* 0xff000000272d7812 */ /* 0x000fe400078ef81d */
[----:B------:R-:W-:Y:S02]  /*9c70*/  LOP3.LUT R28, R37, 0xff000000, R28, 0xf8, !PT ;  /* 0xff000000251c7812 */ /* 0x000fe400078ef81c */
[----:B------:R-:W-:Y:S02]  /*9c80*/  LOP3.LUT R42, R43, 0xff000000, R31, 0xf8, !PT ;  /* 0xff0000002b2a7812 */ /* 0x000fe400078ef81f */
[----:B------:R-:W-:-:S02]  /*9c90*/  SHF.R.U32.HI R53, RZ, 0x10, R15 ;  /* 0x00000010ff357819 */ /* 0x000fc4000001160f */
[----:B------:R-:W-:Y:S02]  /*9ca0*/  LOP3.LUT R37, R47, 0xff0000, R12, 0xf8, !PT ;  /* 0x00ff00002f257812 */ /* 0x000fe400078ef80c */
[----:B------:R-:W-:Y:S01]  /*9cb0*/  LOP3.LUT R20, R41, 0xff000000, R30, 0xf8, !PT ;  /* 0xff00000029147812 */ /* 0x000fe200078ef81e */
[----:B------:R-:W-:Y:S01]  /*9cc0*/  IMAD.U32 R53, R53, 0x10000, RZ ;  /* 0x0001000035357824 */ /* 0x000fe200078e00ff */
[----:B------:R-:W-:Y:S02]  /*9cd0*/  LOP3.LUT R51, R51, 0xff0000, R14, 0xf8, !PT ;  /* 0x00ff000033337812 */ /* 0x000fe400078ef80e */
[-C--:B0-----:R-:W-:Y:S02]  /*9ce0*/  F2FP.F16.E4M3.UNPACK_B R43, R27.reuse ;  /* 0x0000001bff2b723e */ /* 0x081fe400020006ff */
[----:B------:R-:W-:Y:S02]  /*9cf0*/  F2FP.F16.E4M3.UNPACK_B R46, R27.H1 ;  /* 0x0000001bff2e723e */ /* 0x000fe400030006ff */
[----:B------:R-:W-:-:S02]  /*9d00*/  F2FP.F16.E4M3.UNPACK_B R27, R24 ;  /* 0x00000018ff1b723e */ /* 0x000fc400020006ff */
[----:B------:R-:W-:Y:S02]  /*9d10*/  F2FP.F16.E4M3.UNPACK_B R39, R24.H1 ;  /* 0x00000018ff27723e */ /* 0x000fe400030006ff */
[----:B------:R-:W-:Y:S02]  /*9d20*/  F2FP.F16.E4M3.UNPACK_B R48, R49 ;  /* 0x00000031ff30723e */ /* 0x000fe400020006ff */
[----:B-1----:R-:W-:Y:S02]  /*9d30*/  F2FP.F16.E4M3.UNPACK_B R30, R33 ;  /* 0x00000021ff1e723e */ /* 0x002fe400020006ff */
[----:B------:R-:W-:Y:S01]  /*9d40*/  F2FP.F16.E4M3.UNPACK_B R24, R45 ;  /* 0x0000002dff18723e */ /* 0x000fe200020006ff */
[----:B------:R-:W-:Y:S01]  /*9d50*/  HADD2.F32 R50, -RZ, R48.H0_H0 ;  /* 0x20000030ff327230 */ /* 0x000fe20000004100 */
[----:B------:R-:W-:Y:S02]  /*9d60*/  LOP3.LUT R37, R37, 0xff000000, R12, 0xf8, !PT ;  /* 0xff00000025257812 */ /* 0x000fe400078ef80c */
[----:B------:R-:W-:Y:S01]  /*9d70*/  LOP3.LUT R12, R51, 0xff000000, R14, 0xf8, !PT ;  /* 0xff000000330c7812 */ /* 0x000fe200078ef80e */
[----:B------:R-:W-:Y:S01]  /*9d80*/  HADD2.F32 R14, -RZ, R30.H0_H0 ;  /* 0x2000001eff0e7230 */ /* 0x000fe20000004100 */
[-C--:B------:R-:W-:Y:S01]  /*9d90*/  F2FP.F16.E4M3.UNPACK_B R29, R25.reuse ;  /* 0x00000019ff1d723e */ /* 0x080fe200020006ff */
[----:B------:R-:W-:Y:S01]  /*9da0*/  HADD2.F32 R31, -RZ, R24.H0_H0 ;  /* 0x20000018ff1f7230 */ /* 0x000fe20000004100 */
[----:B------:R-:W-:Y:S01]  /*9db0*/  F2FP.F16.E4M3.UNPACK_B R38, R25.H1 ;  /* 0x00000019ff26723e */ /* 0x000fe200030006ff */
[----:B------:R-:W-:Y:S01]  /*9dc0*/  HADD2.F32 R51, -RZ, R48.H1_H1 ;  /* 0x30000030ff337230 */ /* 0x000fe20000004100 */
[----:B------:R-:W-:Y:S01]  /*9dd0*/  F2FP.F16.E4M3.UNPACK_B R40, R33.H1 ;  /* 0x00000021ff28723e */ /* 0x000fe200030006ff */
[----:B------:R-:W-:Y:S01]  /*9de0*/  HADD2.F32 R25, -RZ, R29.H0_H0 ;  /* 0x2000001dff197230 */ /* 0x000fe20000004100 */
[----:B------:R-:W-:Y:S01]  /*9df0*/  LOP3.LUT R53, R44, 0xff0000, R53, 0xf8, !PT ;  /* 0x00ff00002c357812 */ /* 0x000fe200078ef835 */
[----:B------:R-:W-:Y:S01]  /*9e00*/  HADD2.F32 R30, -RZ, R30.H1_H1 ;  /* 0x3000001eff1e7230 */ /* 0x000fe20000004100 */
[----:B------:R-:W-:-:S02]  /*9e10*/  F2FP.F16.E4M3.UNPACK_B R33, R32 ;  /* 0x00000020ff21723e */ /* 0x000fc400020006ff */
[----:B------:R-:W-:Y:S01]  /*9e20*/  F2FP.F16.E4M3.UNPACK_B R41, R32.H1 ;  /* 0x00000020ff29723e */ /* 0x000fe200030006ff */
[-C--:B------:R-:W-:Y:S01]  /*9e30*/  FMUL.FTZ R32, R14, R50.reuse ;  /* 0x000000320e207220 */ /* 0x080fe20000410000 */
[----:B------:R-:W-:Y:S01]  /*9e40*/  F2FP.F16.E4M3.UNPACK_B R44, R35 ;  /* 0x00000023ff2c723e */ /* 0x000fe200020006ff */
[----:B------:R-:W-:Y:S01]  /*9e50*/  FMUL.FTZ R55, R30, R51 ;  /* 0x000000331e377220 */ /* 0x000fe20000410000 */
[----:B------:R-:W-:Y:S01]  /*9e60*/  F2FP.F16.E4M3.UNPACK_B R47, R35.H1 ;  /* 0x00000023ff2f723e */ /* 0x000fe200030006ff */
[----:B------:R-:W-:Y:S01]  /*9e70*/  FMUL.FTZ R35, R14, R31 ;  /* 0x0000001f0e237220 */ /* 0x000fe20000410000 */
[----:B------:R-:W-:Y:S01]  /*9e80*/  F2FP.F16.E4M3.UNPACK_B R49, R49.H1 ;  /* 0x00000031ff31723e */ /* 0x000fe200030006ff */
[C---:B------:R-:W-:Y:S01]  /*9e90*/  FFMA.FTZ R14, R25.reuse, R31, -R32 ;  /* 0x0000001f190e7223 */ /* 0x040fe20000010820 */
[----:B------:R-:W-:Y:S01]  /*9ea0*/  F2FP.F16.E4M3.UNPACK_B R45, R45.H1 ;  /* 0x0000002dff2d723e */ /* 0x000fe200030006ff */
[----:B------:R-:W-:Y:S01]  /*9eb0*/  FFMA.FTZ R25, R25, R50, R35 ;  /* 0x0000003219197223 */ /* 0x000fe20000010023 */
[----:B------:R-:W-:Y:S01]  /*9ec0*/  HADD2.F32 R35, -RZ, R24.H1_H1 ;  /* 0x30000018ff237230 */ /* 0x000fe20000004100 */
[----:B------:R-:W-:Y:S01]  /*9ed0*/  LOP3.LUT R53, R53, 0xff000000, R15, 0xf8, !PT ;  /* 0xff00000035357812 */ /* 0x000fe200078ef80f */
[----:B------:R-:W-:Y:S01]  /*9ee0*/  HADD2.F32 R24, -RZ, R29.H1_H1 ;  /* 0x3000001dff187230 */ /* 0x000fe20000004100 */
[----:B------:R-:W-:Y:S01]  /*9ef0*/  F2FP.F16.E4M3.UNPACK_B R15, R34 ;  /* 0x00000022ff0f723e */ /* 0x000fe200020006ff */
[----:B------:R-:W-:-:S02]  /*9f00*/  HADD2.F32 R48, -RZ, R49.H0_H0 ;  /* 0x20000031ff307230 */ /* 0x000fc40000004100 */
[-C--:B------:R-:W-:Y:S01]  /*9f10*/  FMUL.FTZ R30, R30, R35.reuse ;  /* 0x000000231e1e7220 */ /* 0x080fe20000410000 */
[----:B------:R-:W-:Y:S01]  /*9f20*/  HADD2.F32 R29, -RZ, R40.H0_H0 ;  /* 0x20000028ff1d7230 */ /* 0x000fe20000004100 */
[----:B------:R-:W-:Y:S01]  /*9f30*/  F2FP.F16.E4M3.UNPACK_B R34, R34.H1 ;  /* 0x00000022ff22723e */ /* 0x000fe200030006ff */
[----:B------:R-:W-:Y:S01]  /*9f40*/  HADD2.F32 R32, -RZ, R45.H0_H0 ;  /* 0x2000002dff207230 */ /* 0x000fe20000004100 */
[----:B------:R-:W-:Y:S01]  /*9f50*/  F2FP.F16.E4M3.UNPACK_B R13, R26 ;  /* 0x0000001aff0d723e */ /* 0x000fe200020006ff */
[----:B------:R-:W-:Y:S02]  /*9f60*/  HADD2.F32 R31, -RZ, R38.H0_H0 ;  /* 0x20000026ff1f7230 */ /* 0x000fe40000004100 */
[C---:B------:R-:W-:Y:S01]  /*9f70*/  FMUL.FTZ R50, R29.reuse, R48 ;  /* 0x000000301d327220 */ /* 0x040fe20000410000 */
[----:B------:R-:W-:Y:S02]  /*9f80*/  HADD2.F32 R40, -RZ, R40.H1_H1 ;  /* 0x30000028ff287230 */ /* 0x000fe40000004100 */
[-C--:B------:R-:W-:Y:S01]  /*9f90*/  FMUL.FTZ R57, R29, R32.reuse ;  /* 0x000000201d397220 */ /* 0x080fe20000410000 */
[C---:B------:R-:W-:Y:S01]  /*9fa0*/  FFMA.FTZ R29, R24.reuse, R35, -R55 ;  /* 0x00000023181d7223 */ /* 0x040fe20000010837 */
[----:B------:R-:W-:Y:S01]  /*9fb0*/  FFMA.FTZ R24, R24, R51, R30 ;  /* 0x0000003318187223 */ /* 0x000fe2000001001e */
[C---:B------:R-:W-:Y:S01]  /*9fc0*/  FFMA.FTZ R30, R31.reuse, R32, -R50 ;  /* 0x000000201f1e7223 */ /* 0x040fe20000010832 */
[----:B------:R-:W-:Y:S01]  /*9fd0*/  F2FP.F16.E4M3.UNPACK_B R50, R53 ;  /* 0x00000035ff32723e */ /* 0x000fe200020006ff */
[----:B------:R-:W-:Y:S01]  /*9fe0*/  FFMA.FTZ R31, R31, R48, R57 ;  /* 0x000000301f1f7223 */ /* 0x000fe20000010039 */
[----:B------:R-:W-:Y:S01]  /*9ff0*/  F2FP.F16.E4M3.UNPACK_B R48, R42 ;  /* 0x0000002aff30723e */ /* 0x000fe200020006ff */
[----:B------:R-:W-:Y:S01]  /*a000*/  HADD2.F32 R51, -RZ, R49.H1_H1 ;  /* 0x30000031ff337230 */ /* 0x000fe20000004100 */
[----:B------:R-:W-:Y:S01]  /*a010*/  F2FP.F16.E4M3.UNPACK_B R26, R26.H1 ;  /* 0x0000001aff1a723e */ /* 0x000fe200030006ff */
[----:B------:R-:W-:-:S02]  /*a020*/  HADD2.F32 R45, -RZ, R45.H1_H1 ;  /* 0x3000002dff2d7230 */ /* 0x000fc40000004100 */
[----:B------:R-:W-:Y:S02]  /*a030*/  HADD2.F32 R52, -RZ, R50.H0_H0 ;  /* 0x20000032ff347230 */ /* 0x000fe40000004100 */
[C---:B------:R-:W-:Y:S01]  /*a040*/  FMUL.FTZ R55, R40.reuse, R51 ;  /* 0x0000003328377220 */ /* 0x040fe20000410000 */
[----:B------:R-:W-:Y:S02]  /*a050*/  HADD2.F32 R35, -RZ, R44.H0_H0 ;  /* 0x2000002cff237230 */ /* 0x000fe40000004100 */
[----:B------:R-:W-:Y:S01]  /*a060*/  FMUL.FTZ R40, R40, R45 ;  /* 0x0000002d28287220 */ /* 0x000fe20000410000 */
[----:B------:R-:W-:Y:S02]  /*a070*/  HADD2.F32 R49, -RZ, R48.H0_H0 ;  /* 0x20000030ff317230 */ /* 0x000fe40000004100 */
[----:B------:R-:W-:Y:S02]  /*a080*/  HADD2.F32 R38, -RZ, R38.H1_H1 ;  /* 0x30000026ff267230 */ /* 0x000fe40000004100 */
[----:B------:R-:W-:Y:S01]  /*a090*/  FMUL.FTZ R57, R35, R52 ;  /* 0x0000003423397220 */ /* 0x000fe20000410000 */
[----:B------:R-:W-:-:S02]  /*a0a0*/  HADD2.F32 R32, -RZ, R43.H0_H0 ;  /* 0x2000002bff207230 */ /* 0x000fc40000004100 */
[----:B------:R-:W-:Y:S01]  /*a0b0*/  FMUL.FTZ R59, R35, R49 ;  /* 0x00000031233b7220 */ /* 0x000fe20000410000 */
[----:B------:R-:W-:Y:S02]  /*a0c0*/  HADD2.F32 R43, -RZ, R43.H1_H1 ;  /* 0x3000002bff2b7230 */ /* 0x000fe40000004100 */
[C---:B------:R-:W-:Y:S01]  /*a0d0*/  FFMA.FTZ R35, R38.reuse, R45, -R55 ;  /* 0x0000002d26237223 */ /* 0x040fe20000010837 */
[----:B------:R-:W-:Y:S01]  /*a0e0*/  FFMA.FTZ R40, R38, R51, R40 ;  /* 0x0000003326287223 */ /* 0x000fe20000010028 */
[C---:B------:R-:W-:Y:S01]  /*a0f0*/  FFMA.FTZ R38, R32.reuse, R49, -R57 ;  /* 0x0000003120267223 */ /* 0x040fe20000010839 */
[----:B------:R-:W-:Y:S01]  /*a100*/  HADD2.F32 R49, -RZ, R48.H1_H1 ;  /* 0x30000030ff317230 */ /* 0x000fe20000004100 */
[----:B------:R-:W-:Y:S01]  /*a110*/  F2FP.F16.E4M3.UNPACK_B R51, R53.H1 ;  /* 0x00000035ff33723e */ /* 0x000fe200030006ff */
[----:B------:R-:W-:Y:S01]  /*a120*/  FFMA.FTZ R32, R32, R52, R59 ;  /* 0x0000003420207223 */ /* 0x000fe2000001003b */
[----:B------:R-:W-:Y:S01]  /*a130*/  F2FP.F16.E4M3.UNPACK_B R48, R42.H1 ;  /* 0x0000002aff30723e */ /* 0x000fe200030006ff */
[----:B------:R-:W-:Y:S01]  /*a140*/  HADD2.F32 R52, -RZ, R50.H1_H1 ;  /* 0x30000032ff347230 */ /* 0x000fe20000004100 */
[----:B------:R-:W-:Y:S01]  /*a150*/  F2FP.SATFINITE.E4M3.F32.PACK_AB_MERGE_C R31, R40, R31, RZ ;  /* 0x0000001f281f723e */ /* 0x000fe200048070ff */
[----:B------:R-:W-:-:S02]  /*a160*/  HADD2.F32 R53, -RZ, R51.H0_H0 ;  /* 0x20000033ff357230 */ /* 0x000fc40000004100 */
[----:B------:R-:W-:Y:S01]  /*a170*/  HADD2.F32 R45, -RZ, R47.H0_H0 ;  /* 0x2000002fff2d7230 */ /* 0x000fe20000004100 */
[----:B------:R-:W-:Y:S01]  /*a180*/  F2FP.SATFINITE.E4M3.F32.PACK_AB_MERGE_C R25, R24, R25, R31 ;  /* 0x000000191819723e */ /* 0x000fe2000480701f */
[----:B------:R-:W-:Y:S02]  /*a190*/  HADD2.F32 R50, -RZ, R48.H0_H0 ;  /* 0x20000030ff327230 */ /* 0x000fe40000004100 */
[----:B------:R-:W-:Y:S02]  /*a1a0*/  HADD2.F32 R42, -RZ, R44.H1_H1 ;  /* 0x3000002cff2a7230 */ /* 0x000fe40000004100 */
[C---:B------:R-:W-:Y:S01]  /*a1b0*/  FMUL.FTZ R57, R45.reuse, R53 ;  /* 0x000000352d397220 */ /* 0x040fe20000410000 */
[--C-:B------:R-:W-:Y:S02]  /*a1c0*/  HADD2.F32 R44, -RZ, R46.reuse.H0_H0 ;  /* 0x2000002eff2c7230 */ /* 0x100fe40000004100 */
[----:B------:R-:W-:Y:S01]  /*a1d0*/  FMUL.FTZ R56, R45, R50 ;  /* 0x000000322d387220 */ /* 0x000fe20000410000 */
[----:B------:R-:W-:-:S02]  /*a1e0*/  HADD2.F32 R46, -RZ, R46.H1_H1 ;  /* 0x3000002eff2e7230 */ /* 0x000fc40000004100 */
[C---:B------:R-:W-:Y:S01]  /*a1f0*/  FMUL.FTZ R54, R42.reuse, R52 ;  /* 0x000000342a367220 */ /* 0x040fe20000410000 */
[----:B------:R-:W-:Y:S01]  /*a200*/  FMUL.FTZ R55, R42, R49 ;  /* 0x000000312a377220 */ /* 0x000fe20000410000 */
[C---:B------:R-:W-:Y:S01]  /*a210*/  FFMA.FTZ R42, R44.reuse, R50, -R57 ;  /* 0x000000322c2a7223 */ /* 0x040fe20000010839 */
[----:B------:R-:W-:Y:S01]  /*a220*/  FFMA.FTZ R44, R44, R53, R56 ;  /* 0x000000352c2c7223 */ /* 0x000fe20000010038 */
[C---:B------:R-:W-:Y:S01]  /*a230*/  FFMA.FTZ R45, R43.reuse, R49, -R54 ;  /* 0x000000312b2d7223 */ /* 0x040fe20000010836 */
[----:B------:R-:W-:Y:S01]  /*a240*/  F2FP.F16.E4M3.UNPACK_B R53, R37.H1 ;  /* 0x00000025ff35723e */ /* 0x000fe200030006ff */
[----:B------:R-:W-:Y:S01]  /*a250*/  FFMA.FTZ R43, R43, R52, R55 ;  /* 0x000000342b2b7223 */ /* 0x000fe20000010037 */
[----:B------:R-:W-:Y:S01]  /*a260*/  F2FP.F16.E4M3.UNPACK_B R50, R28.H1 ;  /* 0x0000001cff32723e */ /* 0x000fe200030006ff */
[----:B------:R-:W-:Y:S02]  /*a270*/  HADD2.F32 R55, -RZ, R51.H1_H1 ;  /* 0x30000033ff377230 */ /* 0x000fe40000004100 */
[----:B------:R-:W-:-:S02]  /*a280*/  HADD2.F32 R49, -RZ, R47.H1_H1 ;  /* 0x3000002fff317230 */ /* 0x000fc40000004100 */
[----:B------:R-:W-:Y:S02]  /*a290*/  HADD2.F32 R54, -RZ, R53.H0_H0 ;  /* 0x20000035ff367230 */ /* 0x000fe40000004100 */
        /* <DEDUP_REMOVED lines=8> */
[-C--:B------:R-:W-:Y:S01]  /*a320*/  FMUL.FTZ R56, R49, R52.reuse ;  /* 0x0000003431387220 */ /* 0x080fe20000410000 */
[C---:B------:R-:W-:Y:S01]  /*a330*/  FFMA.FTZ R47, R46.reuse, R52, -R61 ;  /* 0x000000342e2f7223 */ /* 0x040fe2000001083d */
[----:B------:R-:W-:Y:S01]  /*a340*/  HADD2.F32 R52, -RZ, R53.H1_H1 ;  /* 0x30000035ff347230 */ /* 0x000fe20000004100 */
[----:B------:R-:W-:Y:S01]  /*a350*/  F2FP.F16.E4M3.UNPACK_B R53, R37 ;  /* 0x00000025ff35723e */ /* 0x000fe200020006ff */
[----:B------:R-:W-:Y:S02]  /*a360*/  HADD2.F32 R50, -RZ, R50.H1_H1 ;  /* 0x30000032ff327230 */ /* 0x000fe40000004100 */
[----:B------:R-:W-:Y:S01]  /*a370*/  FFMA.FTZ R49, R46, R55, R56 ;  /* 0x000000372e317223 */ /* 0x000fe20000010038 */
[----:B------:R-:W-:-:S02]  /*a380*/  HADD2.F32 R39, -RZ, R39.H1_H1 ;  /* 0x30000027ff277230 */ /* 0x000fc40000004100 */
[C---:B------:R-:W-:Y:S01]  /*a390*/  FFMA.FTZ R46, R48.reuse, R51, -R57 ;  /* 0x00000033302e7223 */ /* 0x040fe20000010839 */
[C---:B------:R-:W-:Y:S01]  /*a3a0*/  FMUL.FTZ R56, R41.reuse, R52 ;  /* 0x0000003429387220 */ /* 0x040fe20000410000 */
[----:B------:R-:W-:Y:S01]  /*a3b0*/  F2FP.F16.E4M3.UNPACK_B R51, R28 ;  /* 0x0000001cff33723e */ /* 0x000fe200020006ff */
[----:B------:R-:W-:Y:S01]  /*a3c0*/  FMUL.FTZ R41, R41, R50 ;  /* 0x0000003229297220 */ /* 0x000fe20000410000 */
[----:B------:R-:W-:Y:S01]  /*a3d0*/  FFMA.FTZ R48, R48, R54, R59 ;  /* 0x0000003630307223 */ /* 0x000fe2000001003b */
[C---:B------:R-:W-:Y:S01]  /*a3e0*/  FFMA.FTZ R37, R39.reuse, R50, -R56 ;  /* 0x0000003227257223 */ /* 0x040fe20000010838 */
[----:B------:R-:W-:Y:S02]  /*a3f0*/  HADD2.F32 R54, -RZ, R53.H0_H0 ;  /* 0x20000035ff367230 */ /* 0x000fe40000004100 */
[----:B------:R-:W-:Y:S01]  /*a400*/  FFMA.FTZ R39, R39, R52, R41 ;  /* 0x0000003427277223 */ /* 0x000fe20000010029 */
[----:B------:R-:W-:Y:S01]  /*a410*/  HADD2.F32 R28, -RZ, R33.H0_H0 ;  /* 0x20000021ff1c7230 */ /* 0x000fe20000004100 */
[-C--:B------:R-:W-:Y:S01]  /*a420*/  F2FP.F16.E4M3.UNPACK_B R55, R12.reuse.H1 ;  /* 0x0000000cff37723e */ /* 0x080fe200030006ff */
[----:B------:R-:W-:Y:S01]  /*a430*/  HADD2.F32 R52, -RZ, R51.H0_H0 ;  /* 0x20000033ff347230 */ /* 0x000fe20000004100 */
[----:B------:R-:W-:Y:S01]  /*a440*/  F2FP.F16.E4M3.UNPACK_B R12, R12 ;  /* 0x0000000cff0c723e */ /* 0x000fe200020006ff */
[----:B------:R-:W-:-:S02]  /*a450*/  HADD2.F32 R41, -RZ, R27.H0_H0 ;  /* 0x2000001bff297230 */ /* 0x000fc40000004100 */
[C---:B------:R-:W-:Y:S01]  /*a460*/  FMUL.FTZ R56, R28.reuse, R54 ;  /* 0x000000361c387220 */ /* 0x040fe20000410000 */
[----:B------:R-:W-:Y:S02]  /*a470*/  HADD2.F32 R53, -RZ, R53.H1_H1 ;  /* 0x30000035ff357230 */ /* 0x000fe40000004100 */
[-C--:B------:R-:W-:Y:S01]  /*a480*/  FMUL.FTZ R58, R28, R52.reuse ;  /* 0x000000341c3a7220 */ /* 0x080fe20000410000 */
[----:B------:R-:W-:Y:S02]  /*a490*/  HADD2.F32 R50, -RZ, R33.H1_H1 ;  /* 0x30000021ff327230 */ /* 0x000fe40000004100 */
[C---:B------:R-:W-:Y:S01]  /*a4a0*/  FFMA.FTZ R28, R41.reuse, R52, -R56 ;  /* 0x00000034291c7223 */ /* 0x040fe20000010838 */
[----:B------:R-:W-:Y:S02]  /*a4b0*/  HADD2.F32 R51, -RZ, R51.H1_H1 ;  /* 0x30000033ff337230 */ /* 0x000fe40000004100 */
[----:B------:R-:W-:Y:S01]  /*a4c0*/  FFMA.FTZ R33, R41, R54, R58 ;  /* 0x0000003629217223 */ /* 0x000fe2000001003a */
[----:B------:R-:W-:-:S02]  /*a4d0*/  HADD2.F32 R27, -RZ, R27.H1_H1 ;  /* 0x3000001bff1b7230 */ /* 0x000fc40000004100 */
[C---:B------:R-:W-:Y:S01]  /*a4e0*/  FMUL.FTZ R56, R50.reuse, R53 ;  /* 0x0000003532387220 */ /* 0x040fe20000410000 */
[-C--:B------:R-:W-:Y:S01]  /*a4f0*/  F2FP.F16.E4M3.UNPACK_B R52, R20.reuse.H1 ;  /* 0x00000014ff34723e */ /* 0x080fe200030006ff */
[-C--:B------:R-:W-:Y:S01]  /*a500*/  FMUL.FTZ R58, R50, R51.reuse ;  /* 0x00000033323a7220 */ /* 0x080fe20000410000 */
[----:B------:R-:W-:Y:S02]  /*a510*/  HADD2.F32 R54, -RZ, R55.H0_H0 ;  /* 0x20000037ff367230 */ /* 0x000fe40000004100 */
[C---:B------:R-:W-:Y:S01]  /*a520*/  FFMA.FTZ R41, R27.reuse, R51, -R56 ;  /* 0x000000331b297223 */ /* 0x040fe20000010838 */
[----:B------:R-:W-:Y:S02]  /*a530*/  HADD2.F32 R50, -RZ, R34.H0_H0 ;  /* 0x20000022ff327230 */ /* 0x000fe40000004100 */
[----:B------:R-:W-:Y:S01]  /*a540*/  FFMA.FTZ R58, R27, R53, R58 ;  /* 0x000000351b3a7223 */ /* 0x000fe2000001003a */
[--C-:B------:R-:W-:Y:S01]  /*a550*/  HADD2.F32 R51, -RZ, R52.reuse.H0_H0 ;  /* 0x20000034ff337230 */ /* 0x100fe20000004100 */
[----:B------:R-:W-:Y:S01]  /*a560*/  F2FP.F16.E4M3.UNPACK_B R20, R20 ;  /* 0x00000014ff14723e */ /* 0x000fe200020006ff */
[----:B------:R-:W-:-:S02]  /*a570*/  HADD2.F32 R53, -RZ, R52.H1_H1 ;  /* 0x30000034ff357230 */ /* 0x000fc40000004100 */
[C---:B------:R-:W-:Y:S01]  /*a580*/  FMUL.FTZ R52, R50.reuse, R54 ;  /* 0x0000003632347220 */ /* 0x040fe20000410000 */
[----:B------:R-:W-:Y:S02]  /*a590*/  HADD2.F32 R27, -RZ, R26.H0_H0 ;  /* 0x2000001aff1b7230 */ /* 0x000fe40000004100 */
[-C--:B------:R-:W-:Y:S01]  /*a5a0*/  FMUL.FTZ R50, R50, R51.reuse ;  /* 0x0000003332327220 */ /* 0x080fe20000410000 */
[----:B------:R-:W-:Y:S01]  /*a5b0*/  HADD2.F32 R55, -RZ, R55.H1_H1 ;  /* 0x30000037ff377230 */ /* 0x000fe20000004100 */
[----:B------:R-:W-:Y:S01]  /*a5c0*/  F2FP.SATFINITE.E4M3.F32.PACK_AB_MERGE_C R39, R39, R48, RZ ;  /* 0x000000302727723e */ /* 0x000fe200048070ff */
[----:B------:R-:W-:Y:S02]  /*a5d0*/  HADD2.F32 R34, -RZ, R34.H1_H1 ;  /* 0x30000022ff227230 */ /* 0x000fe40000004100 */
[C---:B------:R-:W-:Y:S01]  /*a5e0*/  FFMA.FTZ R52, R27.reuse, R51, -R52 ;  /* 0x000000331b347223 */ /* 0x040fe20000010834 */
[----:B------:R-:W-:Y:S02]  /*a5f0*/  HADD2.F32 R26, -RZ, R26.H1_H1 ;  /* 0x3000001aff1a7230 */ /* 0x000fe40000004100 */
[----:B------:R-:W-:Y:S01]  /*a600*/  FFMA.FTZ R54, R27, R54, R50 ;  /* 0x000000361b367223 */ /* 0x000fe20000010032 */
[----:B------:R-:W-:-:S02]  /*a610*/  HADD2.F32 R27, -RZ, R20.H0_H0 ;  /* 0x20000014ff1b7230 */ /* 0x000fc40000004100 */
[C---:B------:R-:W-:Y:S01]  /*a620*/  FMUL.FTZ R51, R34.reuse, R55 ;  /* 0x0000003722337220 */ /* 0x040fe20000410000 */
[----:B------:R-:W-:Y:S01]  /*a630*/  FMUL.FTZ R34, R34, R53 ;  /* 0x0000003522227220 */ /* 0x000fe20000410000 */
[----:B------:R-:W-:Y:S02]  /*a640*/  F2FP.SATFINITE.E4M3.F32.PACK_AB_MERGE_C R24, R58, R33, R39 ;  /* 0x000000213a18723e */ /* 0x000fe40004807027 */
[C---:B------:R-:W-:Y:S01]  /*a650*/  FFMA.FTZ R57, R26.reuse, R53, -R51 ;  /* 0x000000351a397223 */ /* 0x040fe20000010833 */
[----:B------:R-:W-:Y:S01]  /*a660*/  FFMA.FTZ R55, R26, R55, R34 ;  /* 0x000000371a377223 */ /* 0x000fe20000010022 */
[----:B------:R-:W-:Y:S02]  /*a670*/  HADD2.F32 R26, -RZ, R20.H1_H1 ;  /* 0x30000014ff1a7230 */ /* 0x000fe40000004100 */
[----:B------:R-:W-:Y:S01]  /*a680*/  HADD2.F32 R51, -RZ, R12.H0_H0 ;  /* 0x2000000cff337230 */ /* 0x000fe20000004100 */
[----:B------:R-:W-:Y:S01]  /*a690*/  F2FP.SATFINITE.E4M3.F32.PACK_AB_MERGE_C R52, R57, R52, RZ ;  /* 0x000000343934723e */ /* 0x000fe200048070ff */
[----:B------:R-:W-:-:S02]  /*a6a0*/  HADD2.F32 R20, -RZ, R15.H0_H0 ;  /* 0x2000000fff147230 */ /* 0x000fc40000004100 */
[----:B------:R-:W-:Y:S02]  /*a6b0*/  HADD2.F32 R34, -RZ, R12.H1_H1 ;  /* 0x3000000cff227230 */ /* 0x000fe40000004100 */
[----:B------:R-:W-:Y:S02]  /*a6c0*/  HADD2.F32 R15, -RZ, R15.H1_H1 ;  /* 0x3000000fff0f7230 */ /* 0x000fe40000004100 */
[C---:B------:R-:W-:Y:S01]  /*a6d0*/  FMUL.FTZ R53, R20.reuse, R51 ;  /* 0x0000003314357220 */ /* 0x040fe20000410000 */
[--C-:B------:R-:W-:Y:S02]  /*a6e0*/  HADD2.F32 R12, -RZ, R13.reuse.H0_H0 ;  /* 0x2000000dff0c7230 */ /* 0x100fe40000004100 */
[----:B------:R-:W-:Y:S01]  /*a6f0*/  FMUL.FTZ R20, R20, R27 ;  /* 0x0000001b14147220 */ /* 0x000fe20000410000 */
[----:B------:R-:W-:Y:S02]  /*a700*/  HADD2.F32 R13, -RZ, R13.H1_H1 ;  /* 0x3000000dff0d7230 */ /* 0x000fe40000004100 */
[C---:B------:R-:W-:Y:S01]  /*a710*/  FMUL.FTZ R50, R15.reuse, R34 ;  /* 0x000000220f327220 */ /* 0x040fe20000410000 */
[-C--:B------:R-:W-:Y:S01]  /*a720*/  FMUL.FTZ R15, R15, R26.reuse ;  /* 0x0000001a0f0f7220 */ /* 0x080fe20000410000 */
[C---:B------:R-:W-:Y:S01]  /*a730*/  FFMA.FTZ R20, R12.reuse, R51, R20 ;  /* 0x000000330c147223 */ /* 0x040fe20000010014 */
[----:B------:R-:W-:Y:S01]  /*a740*/  FFMA.FTZ R53, R12, R27, -R53 ;  /* 0x0000001b0c357223 */ /* 0x000fe20000010835 */
[C---:B------:R-:W-:Y:S01]  /*a750*/  FFMA.FTZ R50, R13.reuse, R26, -R50 ;  /* 0x0000001a0d327223 */ /* 0x040fe20000010832 */
[----:B------:R-:W-:Y:S01]  /*a760*/  FFMA.FTZ R51, R13, R34, R15 ;  /* 0x000000220d337223 */ /* 0x000fe2000001000f */
[----:B------:R-:W-:-:S02]  /*a770*/  F2FP.SATFINITE.E4M3.F32.PACK_AB_MERGE_C R13, R35, R30, RZ ;  /* 0x0000001e230d723e */ /* 0x000fc400048070ff */
[----:B------:R-:W-:Y:S02]  /*a780*/  F2FP.SATFINITE.E4M3.F32.PACK_AB_MERGE_C R15, R47, R42, RZ ;  /* 0x0000002a2f0f723e */ /* 0x000fe400048070ff */
[----:B------:R-:W-:Y:S02]  /*a790*/  F2FP.SATFINITE.E4M3.F32.PACK_AB_MERGE_C R12, R37, R46, RZ ;  /* 0x0000002e250c723e */ /* 0x000fe400048070ff */
[----:B------:R-:W-:Y:S02]  /*a7a0*/  F2FP.SATFINITE.E4M3.F32.PACK_AB_MERGE_C R27, R49, R44, RZ ;  /* 0x0000002c311b723e */ /* 0x000fe400048070ff */
[----:B------:R-:W-:Y:S02]  /*a7b0*/  F2FP.SATFINITE.E4M3.F32.PACK_AB_MERGE_C R26, R55, R54, RZ ;  /* 0x00000036371a723e */ /* 0x000fe400048070ff */
[----:B------:R-:W-:Y:S02]  /*a7c0*/  F2FP.SATFINITE.E4M3.F32.PACK_AB_MERGE_C R13, R29, R14, R13 ;  /* 0x0000000e1d0d723e */ /* 0x000fe4000480700d */
[----:B------:R-:W-:-:S02]  /*a7d0*/  F2FP.SATFINITE.E4M3.F32.PACK_AB_MERGE_C R15, R45, R38, R15 ;  /* 0x000000262d0f723e */ /* 0x000fc4000480700f */
[----:B------:R-:W-:Y:S02]  /*a7e0*/  F2FP.SATFINITE.E4M3.F32.PACK_AB_MERGE_C R12, R41, R28, R12 ;  /* 0x0000001c290c723e */ /* 0x000fe4000480700c */
[----:B------:R-:W-:Y:S02]  /*a7f0*/  F2FP.SATFINITE.E4M3.F32.PACK_AB_MERGE_C R14, R50, R53, R52 ;  /* 0x00000035320e723e */ /* 0x000fe40004807034 */
[----:B------:R-:W-:Y:S02]  /*a800*/  F2FP.SATFINITE.E4M3.F32.PACK_AB_MERGE_C R27, R43, R32, R27 ;  /* 0x000000202b1b723e */ /* 0x000fe4000480701b */
[----:B------:R-:W-:Y:S01]  /*a810*/  F2FP.SATFINITE.E4M3.F32.PACK_AB_MERGE_C R26, R51, R20, R26 ;  /* 0x00000014331a723e */ /* 0x000fe2000480701a */
[----:B------:R0:W-:Y:S04]  /*a820*/  STS.128 [R21+0xf000], R12 ;  /* 0x00f0000c15007388 */ /* 0x0001e80000000c00 */
[----:B------:R0:W-:Y:S02]  /*a830*/  STS.128 [R0+0xf000], R24 ;  /* 0x00f0001800007388 */ /* 0x0001e40000000c00 */
.L_x_445:
[----:B------:R-:W-:Y:S05]  /*a840*/  BSYNC B1 ;  /* 0x0000000000017941 */ /* 0x000fea0003800000 */
.L_x_444:
[----:B------:R-:W-:Y:S05]  /*a850*/  @P1 BRA `(.L_x_434) ;  /* 0x0000000c00f81947 */ /* 0x000fea0003800000 */
[----:B0-2---:R-:W2:Y:S04]  /*a860*/  LDL R27, [R1] ;  /* 0x00000000011b7983 */ /* 0x005ea80000100800 */
[----:B------:R-:W3:Y:S01]  /*a870*/  LDL R49, [R1+0x94] ;  /* 0x0000940001317983 */ /* 0x000ee20000100800 */
[----:B-----5:R-:W-:Y:S02]  /*a880*/  SHF.R.U32.HI R0, RZ, 0x8, R8 ;  /* 0x00000008ff007819 */ /* 0x020fe40000011608 */
[----:B------:R-:W-:Y:S02]  /*a890*/  LOP3.LUT R13, R8, 0xff, RZ, 0xc0, !PT ;  /* 0x000000ff080d7812 */ /* 0x000fe400078ec0ff */
[----:B------:R-:W-:Y:S02]  /*a8a0*/  LOP3.LUT R0, R0, 0xff, RZ, 0xc0, !PT ;  /* 0x000000ff00007812 */ /* 0x000fe400078ec0ff */
[----:B------:R-:W-:-:S02]  /*a8b0*/  SHF.R.U32.HI R26, RZ, 0x8, R9 ;  /* 0x00000008ff1a7819 */ /* 0x000fc40000011609 */
[----:B----4-:R-:W-:Y:S02]  /*a8c0*/  PRMT R20, R0, 0x7604, R13 ;  /* 0x0000760400147816 */ /* 0x010fe4000000000d */
[----:B------:R-:W-:Y:S02]  /*a8d0*/  LOP3.LUT R15, R9, 0xff, RZ, 0xc0, !PT ;  /* 0x000000ff090f7812 */ /* 0x000fe400078ec0ff */
[----:B------:R-:W-:Y:S02]  /*a8e0*/  SHF.R.U32.HI R14, RZ, 0x8, R11 ;  /* 0x00000008ff0e7819 */ /* 0x000fe4000001160b */
[----:B------:R-:W-:Y:S02]  /*a8f0*/  LOP3.LUT R0, R26, 0xff, RZ, 0xc0, !PT ;  /* 0x000000ff1a007812 */ /* 0x000fe400078ec0ff */
[----:B------:R-:W-:Y:S02]  /*a900*/  LOP3.LUT R21, R11, 0xff, RZ, 0xc0, !PT ;  /* 0x000000ff0b157812 */ /* 0x000fe400078ec0ff */
[----:B------:R-:W-:-:S02]  /*a910*/  LOP3.LUT R14, R14, 0xff, RZ, 0xc0, !PT ;  /* 0x000000ff0e0e7812 */ /* 0x000fc400078ec0ff */
[----:B------:R-:W-:Y:S02]  /*a920*/  PRMT R28, R0, 0x7604, R15 ;  /* 0x00007604001c7816 */ /* 0x000fe4000000000f */
[----:B------:R-:W-:Y:S02]  /*a930*/  SHF.R.U32.HI R24, RZ, 0x8, R4 ;  /* 0x00000008ff187819 */ /* 0x000fe40000011604 */
[----:B------:R-:W-:Y:S02]  /*a940*/  PRMT R32, R14, 0x7604, R21 ;  /* 0x000076040e207816 */ /* 0x000fe40000000015 */
[----:B------:R-:W-:Y:S02]  /*a950*/  LOP3.LUT R25, R4, 0xff, RZ, 0xc0, !PT ;  /* 0x000000ff04197812 */ /* 0x000fe400078ec0ff */
[----:B------:R-:W-:Y:S02]  /*a960*/  LOP3.LUT R24, R24, 0xff, RZ, 0xc0, !PT ;  /* 0x000000ff18187812 */ /* 0x000fe400078ec0ff */
[----:B------:R-:W-:-:S02]  /*a970*/  SHF.R.U32.HI R21, RZ, 0x8, R6 ;  /* 0x00000008ff157819 */ /* 0x000fc40000011606 */
[----:B------:R-:W-:Y:S02]  /*a980*/  SHF.R.U32.HI R12, RZ, 0x8, R10 ;  /* 0x00000008ff0c7819 */ /* 0x000fe4000001160a */
[----:B------:R-:W-:Y:S02]  /*a990*/  PRMT R33, R24, 0x7604, R25 ;  /* 0x0000760418217816 */ /* 0x000fe40000000019 */
[----:B------:R-:W-:Y:S02]  /*a9a0*/  LOP3.LUT R26, R21, 0xff, RZ, 0xc0, !PT ;  /* 0x000000ff151a7812 */ /* 0x000fe400078ec0ff */
[----:B------:R-:W-:Y:S02]  /*a9b0*/  SHF.R.U32.HI R24, RZ, 0x8, R5 ;  /* 0x00000008ff187819 */ /* 0x000fe40000011605 */
[----:B------:R-:W-:Y:S02]  /*a9c0*/  LOP3.LUT R13, R10, 0xff, RZ, 0xc0, !PT ;  /* 0x000000ff0a0d7812 */ /* 0x000fe400078ec0ff */
[----:B------:R-:W-:-:S02]  /*a9d0*/  LOP3.LUT R12, R12, 0xff, RZ, 0xc0, !PT ;  /* 0x000000ff0c0c7812 */ /* 0x000fc400078ec0ff */
[----:B------:R-:W-:Y:S02]  /*a9e0*/  LOP3.LUT R25, R5, 0xff, RZ, 0xc0, !PT ;  /* 0x000000ff05197812 */ /* 0x000fe400078ec0ff */
[----:B------:R-:W-:Y:S02]  /*a9f0*/  LOP3.LUT R24, R24, 0xff, RZ, 0xc0, !PT ;  /* 0x000000ff18187812 */ /* 0x000fe400078ec0ff */
[----:B------:R-:W-:Y:S02]  /*aa00*/  PRMT R30, R12, 0x7604, R13 ;  /* 0x000076040c1e7816 */ /* 0x000fe4000000000d */
[----:B------:R-:W-:Y:S02]  /*aa10*/  PRMT R35, R24, 0x7604, R25 ;  /* 0x0000760418237816 */ /* 0x000fe40000000019 */
[----:B------:R-:W-:Y:S02]  /*aa20*/  SHF.R.U32.HI R29, RZ, 0x8, R7 ;  /* 0x00000008ff1d7819 */ /* 0x000fe40000011607 */
[----:B------:R-:W-:-:S02]  /*aa30*/  LOP3.LUT R34, R7, 0xff, RZ, 0xc0, !PT ;  /* 0x000000ff07227812 */ /* 0x000fc400078ec0ff */
[----:B------:R-:W-:-:S04]  /*aa40*/  SHF.R.U32.HI R31, RZ, 0x10, R11 ;  /* 0x00000010ff1f7819 */ /* 0x000fc8000001160b */
[----:B------:R-:W-:-:S04]  /*aa50*/  LOP3.LUT R31, R31, 0xff, RZ, 0xc0, !PT ;  /* 0x000000ff1f1f7812 */ /* 0x000fc800078ec0ff */
[----:B------:R-:W-:Y:S02]  /*aa60*/  PRMT R31, R31, 0x7054, R32 ;  /* 0x000070541f1f7816 */ /* 0x000fe40000000020 */
[----:B------:R-:W-:Y:S02]  /*aa70*/  SHF.R.U32.HI R32, RZ, 0x10, R7 ;  /* 0x00000010ff207819 */ /* 0x000fe40000011607 */
[----:B------:R-:W-:Y:S02]  /*aa80*/  LOP3.LUT R38, R31, 0xff000000, R11, 0xf8, !PT ;  /* 0xff0000001f267812 */ /* 0x000fe400078ef80b */
[----:B------:R-:W-:Y:S02]  /*aa90*/  LOP3.LUT R32, R32, 0xff, RZ, 0xc0, !PT ;  /* 0x000000ff20207812 */ /* 0x000fe400078ec0ff */
[----:B--2---:R-:W-:Y:S02]  /*aaa0*/  LEA.HI R3, R3, R27, RZ, 0x1c ;  /* 0x0000001b03037211 */ /* 0x004fe400078fe0ff */
[----:B------:R-:W-:-:S02]  /*aab0*/  LOP3.LUT R27, R6, 0xff, RZ, 0xc0, !PT ;  /* 0x000000ff061b7812 */ /* 0x000fc400078ec0ff */
[C---:B------:R-:W-:Y:S01]  /*aac0*/  LEA.HI R0, R3.reuse, R3, RZ, 0x1 ;  /* 0x0000000303007211 */ /* 0x040fe200078f08ff */
[----:B------:R-:W-:Y:S01]  /*aad0*/  IMAD.SHL.U32 R3, R3, 0x10, RZ ;  /* 0x0000001003037824 */ /* 0x000fe200078e00ff */
[----:B---3--:R-:W0:Y:S01]  /*aae0*/  LDS.128 R12, [R49+0xf000] ;  /* 0x00f00000310c7984 */ /* 0x008e220000000c00 */
[----:B-1----:R-:W-:Y:S02]  /*aaf0*/  PRMT R37, R26, 0x7604, R27 ;  /* 0x000076041a257816 */ /* 0x002fe4000000001b */
[----:B------:R-:W-:Y:S02]  /*ab00*/  SHF.R.S32.HI R0, RZ, 0x1, R0 ;  /* 0x00000001ff007819 */ /* 0x000fe40000011400 */
[----:B------:R-:W-:-:S03]  /*ab10*/  LOP3.LUT R3, R63, 0x10, R3, 0xf8, !PT ;  /* 0x000000103f037812 */ /* 0x000fc600078ef803 */
[----:B------:R-:W-:Y:S01]  /*ab20*/  IMAD R21, R0, 0x1800, R62 ;  /* 0x0000180000157824 */ /* 0x000fe200078e023e */
[----:B------:R-:W-:Y:S02]  /*ab30*/  LOP3.LUT R0, R3, R60, RZ, 0x3c, !PT ;  /* 0x0000003c03007212 */ /* 0x000fe400078e3cff */
[----:B------:R-:W-:Y:S02]  /*ab40*/  LOP3.LUT R3, R29, 0xff, RZ, 0xc0, !PT ;  /* 0x000000ff1d037812 */ /* 0x000fe400078ec0ff */
[----:B------:R-:W-:Y:S02]  /*ab50*/  IADD3 R0, R18, R21, R0 ;  /* 0x0000001512007210 */ /* 0x000fe40007ffe000 */
[----:B------:R-:W-:Y:S02]  /*ab60*/  SHF.R.U32.HI R21, RZ, 0x10, R9 ;  /* 0x00000010ff157819 */ /* 0x000fe40000011609 */
[----:B------:R-:W-:Y:S01]  /*ab70*/  PRMT R39, R3, 0x7604, R34 ;  /* 0x0000760403277816 */ /* 0x000fe20000000022 */
[----:B------:R-:W1:Y:S01]  /*ab80*/  LDS.128 R24, [R0+0xf000] ;  /* 0x00f0000000187984 */ /* 0x000e620000000c00 */
[----:B------:R-:W-:-:S02]  /*ab90*/  LOP3.LUT R21, R21, 0xff, RZ, 0xc0, !PT ;  /* 0x000000ff15157812 */ /* 0x000fc400078ec0ff */
[----:B------:R-:W-:Y:S02]  /*aba0*/  SHF.R.U32.HI R29, RZ, 0x10, R10 ;  /* 0x00000010ff1d7819 */ /* 0x000fe4000001160a */
[----:B------:R-:W-:Y:S02]  /*abb0*/  SHF.R.U32.HI R3, RZ, 0x10, R8 ;  /* 0x00000010ff037819 */ /* 0x000fe40000011608 */
[----:B------:R-:W-:Y:S02]  /*abc0*/  PRMT R21, R21, 0x7054, R28 ;  /* 0x0000705415157816 */ /* 0x000fe4000000001c */
[----:B------:R-:W-:Y:S02]  /*abd0*/  SHF.R.U32.HI R28, RZ, 0x10, R5 ;  /* 0x00000010ff1c7819 */ /* 0x000fe40000011605 */
[----:B------:R-:W-:Y:S02]  /*abe0*/  LOP3.LUT R29, R29, 0xff, RZ, 0xc0, !PT ;  /* 0x000000ff1d1d7812 */ /* 0x000fe400078ec0ff */
[----:B------:R-:W-:-:S02]  /*abf0*/  LOP3.LUT R3, R3, 0xff, RZ, 0xc0, !PT ;  /* 0x000000ff03037812 */ /* 0x000fc400078ec0ff */
[----:B------:R-:W-:Y:S02]  /*ac00*/  LOP3.LUT R28, R28, 0xff, RZ, 0xc0, !PT ;  /* 0x000000ff1c1c7812 */ /* 0x000fe400078ec0ff */
[----:B------:R-:W-:Y:S02]  /*ac10*/  PRMT R29, R29, 0x7054, R30 ;  /* 0x000070541d1d7816 */ /* 0x000fe4000000001e */
[----:B------:R-:W-:Y:S02]  /*ac20*/  PRMT R3, R3, 0x7054, R20 ;  /* 0x0000705403037816 */ /* 0x000fe40000000014 */
[----:B------:R-:W-:Y:S02]  /*ac30*/  SHF.R.U32.HI R30, RZ, 0x10, R6 ;  /* 0x00000010ff1e7819 */ /* 0x000fe40000011606 */
[----:B------:R-:W-:Y:S02]  /*ac40*/  SHF.R.U32.HI R20, RZ, 0x10, R4 ;  /* 0x00000010ff147819 */ /* 0x000fe40000011604 */
[----:B------:R-:W-:-:S02]  /*ac50*/  PRMT R35, R28, 0x7054, R35 ;  /* 0x000070541c237816 */ /* 0x000fc40000000023 */
[----:B------:R-:W-:Y:S02]  /*ac60*/  LOP3.LUT R30, R30, 0xff, RZ, 0xc0, !PT ;  /* 0x000000ff1e1e7812 */ /* 0x000fe400078ec0ff */
[----:B------:R-:W-:Y:S02]  /*ac70*/  LOP3.LUT R20, R20, 0xff, RZ, 0xc0, !PT ;  /* 0x000000ff14147812 */ /* 0x000fe400078ec0ff */
[----:B------:R-:W-:Y:S02]  /*ac80*/  PRMT R39, R32, 0x7054, R39 ;  /* 0x0000705420277816 */ /* 0x000fe40000000027 */
[----:B------:R-:W-:Y:S02]  /*ac90*/  LOP3.LUT R34, R35, 0xff000000, R5, 0xf8, !PT ;  /* 0xff00000023227812 */ /* 0x000fe400078ef805 */
[----:B------:R-:W-:Y:S02]  /*aca0*/  LOP3.LUT R21, R21, 0xff000000, R9, 0xf8, !PT ;  /* 0xff00000015157812 */ /* 0x000fe400078ef809 */
[----:B------:R-:W-:-:S02]  /*acb0*/  PRMT R37, R30, 0x7054, R37 ;  /* 0x000070541e257816 */ /* 0x000fc40000000025 */
[----:B------:R-:W-:Y:S02]  /*acc0*/  LOP3.LUT R8, R3, 0xff000000, R8, 0xf8, !PT ;  /* 0xff00000003087812 */ /* 0x000fe400078ef808 */
[----:B------:R-:W-:Y:S02]  /*acd0*/  PRMT R33, R20, 0x7054, R33 ;  /* 0x0000705414217816 */ /* 0x000fe40000000021 */
[----:B------:R-:W-:Y:S02]  /*ace0*/  LOP3.LUT R3, R29, 0xff000000, R10, 0xf8, !PT ;  /* 0xff0000001d037812 */ /* 0x000fe400078ef80a */
[----:B------:R-:W-:Y:S02]  /*acf0*/  LOP3.LUT R41, R39, 0xff000000, R7, 0xf8, !PT ;  /* 0xff00000027297812 */ /* 0x000fe400078ef807 */
[-C--:B0-----:R-:W-:Y:S02]  /*ad00*/  F2FP.F16.E4M3.UNPACK_B R11, R13.reuse ;  /* 0x0000000dff0b723e */ /* 0x081fe400020006ff */
[----:B------:R-:W-:-:S02]  /*ad10*/  F2FP.F16.E4M3.UNPACK_B R30, R13.H1 ;  /* 0x0000000dff1e723e */ /* 0x000fc400030006ff */
[-C--:B------:R-:W-:Y:S01]  /*ad20*/  F2FP.F16.E4M3.UNPACK_B R10, R12.reuse ;  /* 0x0000000cff0a723e */ /* 0x080fe200020006ff */
[----:B------:R-:W-:Y:S01]  /*ad30*/  HADD2.F32 R9, -RZ, R11.H0_H0 ;  /* 0x2000000bff097230 */ /* 0x000fe20000004100 */
[----:B------:R-:W-:Y:S02]  /*ad40*/  F2FP.F16.E4M3.UNPACK_B R28, R12.H1 ;  /* 0x0000000cff1c723e */ /* 0x000fe400030006ff */
[----:B------:R-:W-:Y:S02]  /*ad50*/  F2FP.F16.E4M3.UNPACK_B R39, R34 ;  /* 0x00000022ff27723e */ /* 0x000fe400020006ff */
[----:B-1----:R-:W-:Y:S02]  /*ad60*/  F2FP.F16.E4M3.UNPACK_B R13, R25 ;  /* 0x00000019ff0d723e */ /* 0x002fe400020006ff */
[----:B------:R-:W-:Y:S01]  /*ad70*/  F2FP.F16.E4M3.UNPACK_B R12, R21 ;  /* 0x00000015ff0c723e */ /* 0x000fe200020006ff */
[--C-:B------:R-:W-:Y:S01]  /*ad80*/  HADD2.F32 R40, -RZ, R39.reuse.H0_H0 ;  /* 0x20000027ff287230 */ /* 0x100fe20000004100 */
[----:B------:R-:W-:Y:S01]  /*ad90*/  LOP3.LUT R20, R33, 0xff000000, R4, 0xf8, !PT ;  /* 0xff00000021147812 */ /* 0x000fe200078ef804 */
[----:B------:R-:W-:Y:S01]  /*ada0*/  HADD2.F32 R39, -RZ, R39.H1_H1 ;  /* 0x30000027ff277230 */ /* 0x000fe20000004100 */
[----:B------:R-:W-:Y:S01]  /*adb0*/  LOP3.LUT R4, R37, 0xff000000, R6, 0xf8, !PT ;  /* 0xff00000025047812 */ /* 0x000fe200078ef806 */
[--C-:B------:R-:W-:Y:S01]  /*adc0*/  HADD2.F32 R6, -RZ, R13.reuse.H0_H0 ;  /* 0x2000000dff067230 */ /* 0x100fe20000004100 */
[-C--:B------:R-:W-:Y:S01]  /*add0*/  F2FP.F16.E4M3.UNPACK_B R31, R15.reuse ;  /* 0x0000000fff1f723e */ /* 0x080fe200020006ff */
[----:B------:R-:W-:Y:S01]  /*ade0*/  HADD2.F32 R33, -RZ, R12.H0_H0 ;  /* 0x2000000cff217230 */ /* 0x000fe20000004100 */
[----:B------:R-:W-:Y:S01]  /*adf0*/  F2FP.F16.E4M3.UNPACK_B R35, R15.H1 ;  /* 0x0000000fff23723e */ /* 0x000fe200030006ff */
[----:B------:R-:W-:Y:S01]  /*ae00*/  HADD2.F32 R13, -RZ, R13.H1_H1 ;  /* 0x3000000dff0d7230 */ /* 0x000fe20000004100 */
[----:B------:R-:W-:-:S02]  /*ae10*/  F2FP.F16.E4M3.UNPACK_B R15, R24 ;  /* 0x00000018ff0f723e */ /* 0x000fc400020006ff */
[----:B------:R-:W-:Y:S01]  /*ae20*/  F2FP.F16.E4M3.UNPACK_B R29, R24.H1 ;  /* 0x00000018ff1d723e */ /* 0x000fe200030006ff */
[CC--:B------:R-:W-:Y:S01]  /*ae30*/  FMUL.FTZ R24, R6.reuse, R40.reuse ;  /* 0x0000002806187220 */ /* 0x0c0fe20000410000 */
[-C--:B------:R-:W-:Y:S02]  /*ae40*/  F2FP.F16.E4M3.UNPACK_B R32, R27.reuse ;  /* 0x0000001bff20723e */ /* 0x080fe400020006ff */
[----:B------:R-:W-:Y:S01]  /*ae50*/  F2FP.F16.E4M3.UNPACK_B R37, R27.H1 ;  /* 0x0000001bff25723e */ /* 0x000fe200030006ff */
[-C--:B------:R-:W-:Y:S01]  /*ae60*/  FMUL.FTZ R27, R6, R33.reuse ;  /* 0x00000021061b7220 */ /* 0x080fe20000410000 */
[----:B------:R-:W-:Y:S01]  /*ae70*/  FFMA.FTZ R6, R9, R33, -R24 ;  /* 0x0000002109067223 */ /* 0x000fe20000010818 */
[----:B------:R-:W-:Y:S01]  /*ae80*/  F2FP.F16.E4M3.UNPACK_B R25, R25.H1 ;  /* 0x00000019ff19723e */ /* 0x000fe200030006ff */
[----:B------:R-:W-:Y:S01]  /*ae90*/  FMUL.FTZ R33, R13, R39 ;  /* 0x000000270d217220 */ /* 0x000fe20000410000 */
[----:B------:R-:W-:Y:S01]  /*aea0*/  FFMA.FTZ R9, R9, R40, R27 ;  /* 0x0000002809097223 */ /* 0x000fe2000001001b */
[----:B------:R-:W-:Y:S01]  /*aeb0*/  F2FP.F16.E4M3.UNPACK_B R40, R34.H1 ;  /* 0x00000022ff28723e */ /* 0x000fe200030006ff */
[----:B------:R-:W-:Y:S01]  /*aec0*/  HADD2.F32 R27, -RZ, R12.H1_H1 ;  /* 0x3000000cff1b7230 */ /* 0x000fe20000004100 */
[----:B------:R-:W-:Y:S01]  /*aed0*/  F2FP.F16.E4M3.UNPACK_B R24, R21.H1 ;  /* 0x00000015ff18723e */ /* 0x000fe200030006ff */
[----:B------:R-:W-:Y:S01]  /*aee0*/  HADD2.F32 R12, -RZ, R11.H1_H1 ;  /* 0x3000000bff0c7230 */ /* 0x000fe20000004100 */
[----:B------:R-:W-:Y:S01]  /*aef0*/  F2FP.F16.E4M3.UNPACK_B R7, R26 ;  /* 0x0000001aff07723e */ /* 0x000fe200020006ff */
[----:B------:R-:W-:-:S02]  /*af00*/  HADD2.F32 R42, -RZ, R40.H0_H0 ;  /* 0x20000028ff2a7230 */ /* 0x000fc40000004100 */
[-C--:B------:R-:W-:Y:S01]  /*af10*/  FMUL.FTZ R44, R13, R27.reuse ;  /* 0x0000001b0d2c7220 */ /* 0x080fe20000410000 */
[--C-:B------:R-:W-:Y:S01]  /*af20*/  HADD2.F32 R11, -RZ, R25.reuse.H0_H0 ;  /* 0x20000019ff0b7230 */ /* 0x100fe20000004100 */
[----:B------:R-:W-:Y:S01]  /*af30*/  F2FP.F16.E4M3.UNPACK_B R26, R26.H1 ;  /* 0x0000001aff1a723e */ /* 0x000fe200030006ff */
[----:B------:R-:W-:Y:S01]  /*af40*/  HADD2.F32 R34, -RZ, R24.H0_H0 ;  /* 0x20000018ff227230 */ /* 0x000fe20000004100 */
[----:B------:R-:W-:Y:S01]  /*af50*/  F2FP.F16.E4M3.UNPACK_B R5, R14 ;  /* 0x0000000eff05723e */ /* 0x000fe200020006ff */
[--C-:B------:R-:W-:Y:S02]  /*af60*/  HADD2.F32 R21, -RZ, R30.reuse.H0_H0 ;  /* 0x2000001eff157230 */ /* 0x100fe40000004100 */
[C---:B------:R-:W-:Y:S01]  /*af70*/  FMUL.FTZ R46, R11.reuse, R42 ;  /* 0x0000002a0b2e7220 */ /* 0x040fe20000410000 */
[----:B------:R-:W-:Y:S02]  /*af80*/  HADD2.F32 R30, -RZ, R30.H1_H1 ;  /* 0x3000001eff1e7230 */ /* 0x000fe40000004100 */
[-C--:B------:R-:W-:Y:S01]  /*af90*/  FMUL.FTZ R43, R11, R34.reuse ;  /* 0x000000220b2b7220 */ /* 0x080fe20000410000 */
[C---:B------:R-:W-:Y:S01]  /*afa0*/  FFMA.FTZ R11, R12.reuse, R27, -R33 ;  /* 0x0000001b0c0b7223 */ /* 0x040fe20000010821 */
[C---:B------:R-:W-:Y:S01]  /*afb0*/  FFMA.FTZ R13, R21.reuse, R34, -R46 ;  /* 0x00000022150d7223 */ /* 0x040fe2000001082e */
[----:B------:R-:W-:Y:S01]  /*afc0*/  FFMA.FTZ R12, R12, R39, R44 ;  /* 0x000000270c0c7223 */ /* 0x000fe2000001002c */
[----:B------:R-:W-:Y:S01]  /*afd0*/  FFMA.FTZ R21, R21, R42, R43 ;  /* 0x0000002a15157223 */ /* 0x000fe2000001002b */
[-C--:B------:R-:W-:Y:S01]  /*afe0*/  F2FP.F16.E4M3.UNPACK_B R42, R41.reuse ;  /* 0x00000029ff2a723e */ /* 0x080fe200020006ff */
[----:B------:R-:W-:Y:S01]  /*aff0*/  HADD2.F32 R33, -RZ, R24.H1_H1 ;  /* 0x30000018ff217230 */ /* 0x000fe20000004100 */
[-C--:B------:R-:W-:Y:S01]  /*b000*/  F2FP.F16.E4M3.UNPACK_B R34, R38.reuse ;  /* 0x00000026ff22723e */ /* 0x080fe200020006ff */
[----:B------:R-:W-:Y:S01]  /*b010*/  HADD2.F32 R39, -RZ, R40.H1_H1 ;  /* 0x30000028ff277230 */ /* 0x000fe20000004100 */
[----:B------:R-:W-:Y:S01]  /*b020*/  F2FP.F16.E4M3.UNPACK_B R41, R41.H1 ;  /* 0x00000029ff29723e */ /* 0x000fe200030006ff */
[----:B------:R-:W-:Y:S01]  /*b030*/  HADD2.F32 R24, -RZ, R25.H1_H1 ;  /* 0x30000019ff187230 */ /* 0x000fe20000004100 */
[----:B------:R-:W-:Y:S01]  /*b040*/  F2FP.F16.E4M3.UNPACK_B R38, R38.H1 ;  /* 0x00000026ff26723e */ /* 0x000fe200030006ff */
[----:B------:R-:W-:Y:S01]  /*b050*/  HADD2.F32 R44, -RZ, R42.H0_H0 ;  /* 0x2000002aff2c7230 */ /* 0x000fe20000004100 */
[----:B------:R-:W-:Y:S01]  /*b060*/  F2FP.F16.E4M3.UNPACK_B R14, R14.H1 ;  /* 0x0000000eff0e723e */ /* 0x000fe200030006ff */
[----:B------:R-:W-:-:S02]  /*b070*/  HADD2.F32 R27, -RZ, R32.H0_H0 ;  /* 0x20000020ff1b7230 */ /* 0x000fc40000004100 */
[C---:B------:R-:W-:Y:S01]  /*b080*/  FMUL.FTZ R43, R24.reuse, R39 ;  /* 0x00000027182b7220 */ /* 0x040fe20000410000 */
[--C-:B------:R-:W-:Y:S02]  /*b090*/  HADD2.F32 R40, -RZ, R34.reuse.H0_H0 ;  /* 0x20000022ff287230 */ /* 0x100fe40000004100 */
[-C--:B------:R-:W-:Y:S01]  /*b0a0*/  FMUL.FTZ R46, R24, R33.reuse ;  /* 0x00000021182e7220 */ /* 0x080fe20000410000 */
[----:B------:R-:W-:Y:S02]  /*b0b0*/  HADD2.F32 R25, -RZ, R31.H0_H0 ;  /* 0x2000001fff197230 */ /* 0x000fe40000004100 */
[C---:B------:R-:W-:Y:S01]  /*b0c0*/  FMUL.FTZ R48, R27.reuse, R44 ;  /* 0x0000002c1b307220 */ /* 0x040fe20000410000 */
[C---:B------:R-:W-:Y:S01]  /*b0d0*/  FFMA.FTZ R24, R30.reuse, R33, -R43 ;  /* 0x000000211e187223 */ /* 0x040fe2000001082b */
[----:B------:R-:W-:Y:S01]  /*b0e0*/  FFMA.FTZ R30, R30, R39, R46 ;  /* 0x000000271e1e7223 */ /* 0x000fe2000001002e */
[----:B------:R-:W-:Y:S01]  /*b0f0*/  FMUL.FTZ R45, R27, R40 ;  /* 0x000000281b2d7220 */ /* 0x000fe20000410000 */
[----:B------:R-:W-:-:S02]  /*b100*/  HADD2.F32 R39, -RZ, R34.H1_H1 ;  /* 0x30000022ff277230 */ /* 0x000fc40000004100 */
[C---:B------:R-:W-:Y:S01]  /*b110*/  FFMA.FTZ R27, R25.reuse, R40, -R48 ;  /* 0x00000028191b7223 */ /* 0x040fe20000010830 */
[----:B------:R-:W-:Y:S02]  /*b120*/  HADD2.F32 R42, -RZ, R42.H1_H1 ;  /* 0x3000002aff2a7230 */ /* 0x000fe40000004100 */
[----:B------:R-:W-:Y:S01]  /*b130*/  FFMA.FTZ R25, R25, R44, R45 ;  /* 0x0000002c19197223 */ /* 0x000fe2000001002d */
[----:B------:R-:W-:Y:S01]  /*b140*/  HADD2.F32 R32, -RZ, R32.H1_H1 ;  /* 0x30000020ff207230 */ /* 0x000fe20000004100 */
[----:B------:R-:W-:Y:S01]  /*b150*/  F2FP.SATFINITE.E4M3.F32.PACK_AB_MERGE_C R21, R30, R21, RZ ;  /* 0x000000151e15723e */ /* 0x000fe200048070ff */
[----:B------:R-:W-:Y:S02]  /*b160*/  HADD2.F32 R43, -RZ, R41.H0_H0 ;  /* 0x20000029ff2b7230 */ /* 0x000fe40000004100 */
[----:B------:R-:W-:Y:S02]  /*b170*/  HADD2.F32 R34, -RZ, R37.H0_H0 ;  /* 0x20000025ff227230 */ /* 0x000fe40000004100 */
[----:B------:R-:W-:Y:S01]  /*b180*/  FMUL.FTZ R44, R32, R42 ;  /* 0x0000002a202c7220 */ /* 0x000fe20000410000 */
[----:B------:R-:W-:-:S02]  /*b190*/  HADD2.F32 R40, -RZ, R38.H0_H0 ;  /* 0x20000026ff287230 */ /* 0x000fc40000004100 */
[----:B------:R-:W-:Y:S01]  /*b1a0*/  FMUL.FTZ R45, R32, R39 ;  /* 0x00000027202d7220 */ /* 0x000fe20000410000 */
[----:B------:R-:W-:Y:S02]  /*b1b0*/  HADD2.F32 R31, -RZ, R31.H1_H1 ;  /* 0x3000001fff1f7230 */ /* 0x000fe40000004100 */
[C---:B------:R-:W-:Y:S01]  /*b1c0*/  FMUL.FTZ R46, R34.reuse, R43 ;  /* 0x0000002b222e7220 */ /* 0x040fe20000410000 */
[--C-:B------:R-:W-:Y:S02]  /*b1d0*/  HADD2.F32 R33, -RZ, R35.reuse.H0_H0 ;  /* 0x20000023ff217230 */ /* 0x100fe40000004100 */
[----:B------:R-:W-:Y:S01]  /*b1e0*/  FMUL.FTZ R48, R34, R40 ;  /* 0x0000002822307220 */ /* 0x000fe20000410000 */
[----:B------:R-:W-:Y:S02]  /*b1f0*/  HADD2.F32 R35, -RZ, R35.H1_H1 ;  /* 0x30000023ff237230 */ /* 0x000fe40000004100 */
[C---:B------:R-:W-:Y:S01]  /*b200*/  FFMA.FTZ R34, R31.reuse, R39, -R44 ;  /* 0x000000271f227223 */ /* 0x040fe2000001082c */
[----:B------:R-:W-:Y:S01]  /*b210*/  FFMA.FTZ R32, R31, R42, R45 ;  /* 0x0000002a1f207223 */ /* 0x000fe2000001002d */
[C---:B------:R-:W-:Y:S01]  /*b220*/  FFMA.FTZ R31, R33.reuse, R40, -R46 ;  /* 0x00000028211f7223 */ /* 0x040fe2000001082e */
[----:B------:R-:W-:Y:S01]  /*b230*/  FFMA.FTZ R33, R33, R43, R48 ;  /* 0x0000002b21217223 */ /* 0x000fe20000010030 */
[----:B------:R-:W-:Y:S01]  /*b240*/  F2FP.F16.E4M3.UNPACK_B R43, R20.H1 ;  /* 0x00000014ff2b723e */ /* 0x000fe200030006ff */
[----:B------:R-:W-:Y:S01]  /*b250*/  HADD2.F32 R46, -RZ, R41.H1_H1 ;  /* 0x30000029ff2e7230 */ /* 0x000fe20000004100 */
[----:B------:R-:W-:Y:S01]  /*b260*/  F2FP.F16.E4M3.UNPACK_B R41, R8.H1 ;  /* 0x00000008ff29723e */ /* 0x000fe200030006ff */
[----:B------:R-:W-:Y:S01]  /*b270*/  HADD2.F32 R39, -RZ, R37.H1_H1 ;  /* 0x30000025ff277230 */ /* 0x000fe20000004100 */
[----:B------:R-:W-:Y:S01]  /*b280*/  F2FP.SATFINITE.E4M3.F32.PACK_AB_MERGE_C R9, R12, R9, R21 ;  /* 0x000000090c09723e */ /* 0x000fe20004807015 */
[----:B------:R-:W-:-:S02]  /*b290*/  HADD2.F32 R40, -RZ, R38.H1_H1 ;  /* 0x30000026ff287230 */ /* 0x000fc40000004100 */
[----:B------:R-:W-:Y:S02]  /*b2a0*/  HADD2.F32 R44, -RZ, R43.H0_H0 ;  /* 0x2000002bff2c7230 */ /* 0x000fe40000004100 */
[C---:B------:R-:W-:Y:S01]  /*b2b0*/  FMUL.FTZ R50, R39.reuse, R46 ;  /* 0x0000002e27327220 */ /* 0x040fe20000410000 */
[----:B------:R-:W-:Y:S02]  /*b2c0*/  HADD2.F32 R38, -RZ, R29.H0_H0 ;  /* 0x2000001dff267230 */ /* 0x000fe40000004100 */
[----:B------:R-:W-:Y:S01]  /*b2d0*/  FMUL.FTZ R45, R39, R40 ;  /* 0x00000028272d7220 */ /* 0x000fe20000410000 */
[----:B------:R-:W-:Y:S02]  /*b2e0*/  HADD2.F32 R42, -RZ, R41.H0_H0 ;  /* 0x20000029ff2a7230 */ /* 0x000fe40000004100 */
[----:B------:R-:W-:Y:S02]  /*b2f0*/  HADD2.F32 R37, -RZ, R28.H0_H0 ;  /* 0x2000001cff257230 */ /* 0x000fe40000004100 */
[----:B------:R-:W-:Y:S01]  /*b300*/  FMUL.FTZ R48, R38, R44 ;  /* 0x0000002c26307220 */ /* 0x000fe20000410000 */
[----:B------:R-:W-:-:S02]  /*b310*/  HADD2.F32 R29, -RZ, R29.H1_H1 ;  /* 0x3000001dff1d7230 */ /* 0x000fc40000004100 */
[----:B------:R-:W-:Y:S01]  /*b320*/  FMUL.FTZ R39, R38, R42 ;  /* 0x0000002a26277220 */ /* 0x000fe20000410000 */
[C---:B------:R-:W-:Y:S01]  /*b330*/  FFMA.FTZ R38, R35.reuse, R40, -R50 ;  /* 0x0000002823267223 */ /* 0x040fe20000010832 */
[----:B------:R-:W-:Y:S01]  /*b340*/  FFMA.FTZ R40, R35, R46, R45 ;  /* 0x0000002e23287223 */ /* 0x000fe2000001002d */
[C---:B------:R-:W-:Y:S01]  /*b350*/  FFMA.FTZ R35, R37.reuse, R42, -R48 ;  /* 0x0000002a25237223 */ /* 0x040fe20000010830 */
[----:B------:R-:W-:Y:S01]  /*b360*/  FFMA.FTZ R37, R37, R44, R39 ;  /* 0x0000002c25257223 */ /* 0x000fe20000010027 */
[----:B------:R-:W-:Y:S01]  /*b370*/  HADD2.F32 R44, -RZ, R43.H1_H1 ;  /* 0x3000002bff2c7230 */ /* 0x000fe20000004100 */
[----:B------:R-:W-:Y:S01]  /*b380*/  F2FP.F16.E4M3.UNPACK_B R42, R20 ;  /* 0x00000014ff2a723e */ /* 0x000fe200020006ff */
[----:B------:R-:W-:Y:S01]  /*b390*/  HADD2.F32 R41, -RZ, R41.H1_H1 ;  /* 0x30000029ff297230 */ /* 0x000fe20000004100 */
[----:B------:R-:W-:Y:S01]  /*b3a0*/  F2FP.F16.E4M3.UNPACK_B R39, R8 ;  /* 0x00000008ff27723e */ /* 0x000fe200020006ff */
[----:B------:R-:W-:Y:S02]  /*b3b0*/  HADD2.F32 R28, -RZ, R28.H1_H1 ;  /* 0x3000001cff1c7230 */ /* 0x000fe40000004100 */
[----:B------:R-:W-:Y:S01]  /*b3c0*/  FMUL.FTZ R45, R29, R44 ;  /* 0x0000002c1d2d7220 */ /* 0x000fe20000410000 */
[----:B------:R-:W-:-:S02]  /*b3d0*/  HADD2.F32 R43, -RZ, R42.H0_H0 ;  /* 0x2000002aff2b7230 */ /* 0x000fc40000004100 */
[-C--:B------:R-:W-:Y:S01]  /*b3e0*/  FMUL.FTZ R29, R29, R41.reuse ;  /* 0x000000291d1d7220 */ /* 0x080fe20000410000 */
[----:B------:R-:W-:Y:S02]  /*b3f0*/  HADD2.F32 R20, -RZ, R15.H0_H0 ;  /* 0x2000000fff147230 */ /* 0x000fe40000004100 */
[C---:B------:R-:W-:Y:S01]  /*b400*/  FFMA.FTZ R46, R28.reuse, R41, -R45 ;  /* 0x000000291c2e7223 */ /* 0x040fe2000001082d */
[----:B------:R-:W-:Y:S02]  /*b410*/  HADD2.F32 R8, -RZ, R10.H0_H0 ;  /* 0x2000000aff087230 */ /* 0x000fe40000004100 */
[----:B------:R-:W-:Y:S01]  /*b420*/  FFMA.FTZ R48, R28, R44, R29 ;  /* 0x0000002c1c307223 */ /* 0x000fe2000001001d */
[----:B------:R-:W-:Y:S02]  /*b430*/  HADD2.F32 R29, -RZ, R39.H0_H0 ;  /* 0x20000027ff1d7230 */ /* 0x000fe40000004100 */
[----:B------:R-:W-:Y:S01]  /*b440*/  FMUL.FTZ R41, R20, R43 ;  /* 0x0000002b14297220 */ /* 0x000fe20000410000 */
[----:B------:R-:W-:Y:S01]  /*b450*/  HADD2.F32 R42, -RZ, R42.H1_H1 ;  /* 0x3000002aff2a7230 */ /* 0x000fe20000004100 */
[----:B------:R-:W-:Y:S01]  /*b460*/  F2FP.SATFINITE.E4M3.F32.PACK_AB_MERGE_C R33, R40, R33, RZ ;  /* 0x000000212821723e */ /* 0x000fe200048070ff */
[----:B------:R-:W-:-:S02]  /*b470*/  HADD2.F32 R15, -RZ, R15.H1_H1 ;  /* 0x3000000fff0f7230 */ /* 0x000fc40000004100 */
[-C--:B------:R-:W-:Y:S01]  /*b480*/  FMUL.FTZ R45, R20, R29.reuse ;  /* 0x0000001d142d7220 */ /* 0x080fe20000410000 */
[----:B------:R-:W-:Y:S02]  /*b490*/  HADD2.F32 R39, -RZ, R39.H1_H1 ;  /* 0x30000027ff277230 */ /* 0x000fe40000004100 */
[C---:B------:R-:W-:Y:S01]  /*b4a0*/  FFMA.FTZ R41, R8.reuse, R29, -R41 ;  /* 0x0000001d08297223 */ /* 0x040fe20000010829 */
[----:B------:R-:W-:Y:S01]  /*b4b0*/  HADD2.F32 R10, -RZ, R10.H1_H1 ;  /* 0x3000000aff0a7230 */ /* 0x000fe20000004100 */
[----:B------:R-:W-:Y:S01]  /*b4c0*/  F2FP.F16.E4M3.UNPACK_B R20, R4.H1 ;  /* 0x00000004ff14723e */ /* 0x000fe200030006ff */
[----:B------:R-:W-:Y:S01]  /*b4d0*/  FFMA.FTZ R45, R8, R43, R45 ;  /* 0x0000002b082d7223 */ /* 0x000fe2000001002d */
[C---:B------:R-:W-:Y:S01]  /*b4e0*/  FMUL.FTZ R29, R15.reuse, R42 ;  /* 0x0000002a0f1d7220 */ /* 0x040fe20000410000 */
[----:B------:R-:W-:Y:S01]  /*b4f0*/  F2FP.F16.E4M3.UNPACK_B R8, R3.H1 ;  /* 0x00000003ff08723e */ /* 0x000fe200030006ff */
[----:B------:R-:W-:Y:S01]  /*b500*/  FMUL.FTZ R43, R15, R39 ;  /* 0x000000270f2b7220 */ /* 0x000fe20000410000 */
[----:B------:R-:W-:-:S02]  /*b510*/  HADD2.F32 R28, -RZ, R20.H0_H0 ;  /* 0x20000014ff1c7230 */ /* 0x000fc40000004100 */
[C---:B------:R-:W-:Y:S01]  /*b520*/  FFMA.FTZ R44, R10.reuse, R39, -R29 ;  /* 0x000000270a2c7223 */ /* 0x040fe2000001081d */
[----:B------:R-:W-:Y:S02]  /*b530*/  HADD2.F32 R15, -RZ, R26.H0_H0 ;  /* 0x2000001aff0f7230 */ /* 0x000fe40000004100 */
[----:B------:R-:W-:Y:S01]  /*b540*/  FFMA.FTZ R42, R10, R42, R43 ;  /* 0x0000002a0a2a7223 */ /* 0x000fe2000001002b */
[--C-:B------:R-:W-:Y:S01]  /*b550*/  HADD2.F32 R10, -RZ, R8.reuse.H0_H0 ;  /* 0x20000008ff0a7230 */ /* 0x100fe20000004100 */
[----:B------:R-:W-:Y:S01]  /*b560*/  F2FP.F16.E4M3.UNPACK_B R3, R3 ;  /* 0x00000003ff03723e */ /* 0x000fe200020006ff */
[----:B------:R-:W-:Y:S02]  /*b570*/  HADD2.F32 R29, -RZ, R8.H1_H1 ;  /* 0x30000008ff1d7230 */ /* 0x000fe40000004100 */
[C---:B------:R-:W-:Y:S01]  /*b580*/  FMUL.FTZ R43, R15.reuse, R28 ;  /* 0x0000001c0f2b7220 */ /* 0x040fe20000410000 */
[----:B------:R-:W-:Y:S02]  /*b590*/  HADD2.F32 R8, -RZ, R14.H0_H0 ;  /* 0x2000000eff087230 */ /* 0x000fe40000004100 */
[----:B------:R-:W-:Y:S01]  /*b5a0*/  FMUL.FTZ R15, R15, R10 ;  /* 0x0000000a0f0f7220 */ /* 0x000fe20000410000 */
[----:B------:R-:W-:-:S02]  /*b5b0*/  HADD2.F32 R39, -RZ, R20.H1_H1 ;  /* 0x30000014ff277230 */ /* 0x000fc40000004100 */
[----:B------:R-:W-:Y:S02]  /*b5c0*/  HADD2.F32 R26, -RZ, R26.H1_H1 ;  /* 0x3000001aff1a7230 */ /* 0x000fe40000004100 */
[C---:B------:R-:W-:Y:S01]  /*b5d0*/  FFMA.FTZ R28, R8.reuse, R28, R15 ;  /* 0x0000001c081c7223 */ /* 0x040fe2000001000f */
[----:B------:R-:W-:Y:S01]  /*b5e0*/  HADD2.F32 R14, -RZ, R14.H1_H1 ;  /* 0x3000000eff0e7230 */ /* 0x000fe20000004100 */
[----:B------:R-:W-:Y:S01]  /*b5f0*/  F2FP.F16.E4M3.UNPACK_B R15, R4 ;  /* 0x00000004ff0f723e */ /* 0x000fe200020006ff */
[----:B------:R-:W-:Y:S01]  /*b600*/  FFMA.FTZ R43, R8, R10, -R43 ;  /* 0x0000000a082b7223 */ /* 0x000fe2000001082b */
[C---:B------:R-:W-:Y:S01]  /*b610*/  FMUL.FTZ R47, R26.reuse, R39 ;  /* 0x000000271a2f7220 */ /* 0x040fe20000410000 */
[-C--:B------:R-:W-:Y:S01]  /*b620*/  FMUL.FTZ R26, R26, R29.reuse ;  /* 0x0000001d1a1a7220 */ /* 0x080fe20000410000 */
[----:B------:R-:W-:Y:S02]  /*b630*/  HADD2.F32 R8, -RZ, R3.H0_H0 ;  /* 0x20000003ff087230 */ /* 0x000fe40000004100 */
[C---:B------:R-:W-:Y:S01]  /*b640*/  FFMA.FTZ R50, R14.reuse, R29, -R47 ;  /* 0x0000001d0e327223 */ /* 0x040fe2000001082f */
[----:B------:R-:W-:Y:S01]  /*b650*/  FFMA.FTZ R39, R14, R39, R26 ;  /* 0x000000270e277223 */ /* 0x000fe2000001001a */
[----:B------:R-:W-:-:S02]  /*b660*/  HADD2.F32 R14, -RZ, R15.H0_H0 ;  /* 0x2000000fff0e7230 */ /* 0x000fc40000004100 */
[----:B------:R-:W-:Y:S01]  /*b670*/  HADD2.F32 R4, -RZ, R7.H0_H0 ;  /* 0x20000007ff047230 */ /* 0x000fe20000004100 */
[----:B------:R-:W-:Y:S01]  /*b680*/  F2FP.SATFINITE.E4M3.F32.PACK_AB_MERGE_C R43, R50, R43, RZ ;  /* 0x0000002b322b723e */ /* 0x000fe200048070ff */
[----:B------:R-:W-:Y:S01]  /*b690*/  HADD2.F32 R20, -RZ, R15.H1_H1 ;  /* 0x3000000fff147230 */ /* 0x000fe20000004100 */
[----:B------:R-:W-:Y:S01]  /*b6a0*/  F2FP.SATFINITE.E4M3.F32.PACK_AB_MERGE_C R28, R39, R28, RZ ;  /* 0x0000001c271c723e */ /* 0x000fe200048070ff */
[----:B------:R-:W-:Y:S02]  /*b6b0*/  HADD2.F32 R7, -RZ, R7.H1_H1 ;  /* 0x30000007ff077230 */ /* 0x000fe40000004100 */
[C---:B------:R-:W-:Y:S01]  /*b6c0*/  FMUL.FTZ R26, R4.reuse, R14 ;  /* 0x0000000e041a7220 */ /* 0x040fe20000410000 */
[----:B------:R-:W-:Y:S02]  /*b6d0*/  HADD2.F32 R10, -RZ, R3.H1_H1 ;  /* 0x30000003ff0a7230 */ /* 0x000fe40000004100 */
[----:B------:R-:W-:Y:S01]  /*b6e0*/  FMUL.FTZ R15, R4, R8 ;  /* 0x00000008040f7220 */ /* 0x000fe20000410000 */
[----:B------:R-:W-:-:S02]  /*b6f0*/  HADD2.F32 R3, -RZ, R5.H0_H0 ;  /* 0x20000005ff037230 */ /* 0x000fc40000004100 */
[C---:B------:R-:W-:Y:S01]  /*b700*/  FMUL.FTZ R4, R7.reuse, R20 ;  /* 0x0000001407047220 */ /* 0x040fe20000410000 */
[----:B------:R-:W-:Y:S02]  /*b710*/  HADD2.F32 R5, -RZ, R5.H1_H1 ;  /* 0x30000005ff057230 */ /* 0x000fe40000004100 */
[----:B------:R-:W-:Y:S01]  /*b720*/  FMUL.FTZ R7, R7, R10 ;  /* 0x0000000a07077220 */ /* 0x000fe20000410000 */
        /* <DEDUP_REMOVED lines=11> */
[----:B------:R-:W-:-:S02]  /*b7e0*/  F2FP.SATFINITE.E4M3.F32.PACK_AB_MERGE_C R6, R3, R26, R43 ;  /* 0x0000001a0306723e */ /* 0x000fc4000480702b */
[----:B------:R-:W-:Y:S02]  /*b7f0*/  F2FP.SATFINITE.E4M3.F32.PACK_AB_MERGE_C R11, R32, R25, R33 ;  /* 0x00000019200b723e */ /* 0x000fe40004807021 */
[----:B------:R-:W-:Y:S01]  /*b800*/  F2FP.SATFINITE.E4M3.F32.PACK_AB_MERGE_C R8, R42, R45, R8 ;  /* 0x0000002d2a08723e */ /* 0x000fe20004807008 */
[----:B------:R3:W-:Y:S01]  /*b810*/  STS.128 [R49+0xf000], R4 ;  /* 0x00f0000431007388 */ /* 0x0007e20000000c00 */
[----:B------:R-:W-:-:S05]  /*b820*/  F2FP.SATFINITE.E4M3.F32.PACK_AB_MERGE_C R10, R10, R15, R28 ;  /* 0x0000000f0a0a723e */ /* 0x000fca000480701c */
[----:B------:R3:W-:Y:S02]  /*b830*/  STS.128 [R0+0xf000], R8 ;  /* 0x00f0000800007388 */ /* 0x0007e40000000c00 */
.L_x_434:
[----:B------:R-:W-:Y:S05]  /*b840*/  BSYNC B0 ;  /* 0x0000000000007941 */ /* 0x000fea0003800000 */
.L_x_427:
[----:B------:R-:W-:Y:S01]  /*b850*/  @!PT LDS RZ, [RZ] ;  /* 0x00000000fffff984 */ /* 0x000fe20000000800 */
[----:B------:R-:W-:Y:S01]  /*b860*/  @!PT LDS RZ, [RZ] ;  /* 0x00000000fffff984 */ /* 0x000fe20000000800 */
[----:B------:R-:W-:Y:S01]  /*b870*/  @!PT LDS RZ, [RZ] ;  /* 0x00000000fffff984 */ /* 0x000fe20000000800 */
[----:B------:R-:W-:Y:S01]  /*b880*/  @!PT LDS RZ, [RZ] ;  /* 0x00000000fffff984 */ /* 0x000fe20000000800 */
[----:B------:R1:W-:Y:S06]  /*b890*/  MEMBAR.ALL.CTA ;  /* 0x0000000000007992 */ /* 0x0003ec0000008000 */
[----:B-1----:R-:W1:Y:S01]  /*b8a0*/  FENCE.VIEW.ASYNC.S ;  /* 0x00000000000073c6 */ /* 0x002e620000000000 */
[----:B------:R-:W-:Y:S05]  /*b8b0*/  WARPSYNC.ALL ;  /* 0x0000000000007948 */ /* 0x000fea0003800000 */
[----:B-1----:R-:W-:Y:S06]  /*b8c0*/  BAR.SYNC.DEFER_BLOCKING 0xd, 0x180 ;  /* 0x0346000000007b1d */ /* 0x002fec0000010000 */
.L_x_424:
[----:B------:R-:W-:-:S13]  /*b8d0*/  ISETP.NE.AND P0, PT, R157, 0x3, PT ;  /* 0x000000039d00780c */ /* 0x000fda0003f05270 */
[----:B------:R-:W-:Y:S05]  /*b8e0*/  @!P0 BRA `(.L_x_446) ;  /* 0x0000000000048947 */ /* 0x000fea0003800000 */
[----:B------:R-:W-:Y:S01]  /*b8f0*/  BPT.TRAP 0x1 ;  /* 0x000000040000795c */ /* 0x000fe20000300000 */
.L_x_446:
[----:B01--4-:R-:W4:Y:S01]  /*b900*/  LDL R3, [R1+0x4] ;  /* 0x0000040001037983 */ /* 0x013f220000100800 */
[----:B---3--:R-:W-:Y:S01]  /*b910*/  IMAD R0, R156, 0x8, R18 ;  /* 0x000000089c007824 */ /* 0x008fe200078e0212 */
[----:B----45:R-:W-:-:S04]  /*b920*/  SHF.L.U32 R5, R3, 0x1f, RZ ;  /* 0x0000001f03057819 */ /* 0x030fc800000006ff */
[----:B------:R0:W1:Y:S01]  /*b930*/  SYNCS.PHASECHK.TRANS64.TRYWAIT P1, [R0+URZ+0x19c30], R5 ;  /* 0x019c3005000075a7 */ /* 0x000062000802017f */
[----:B------:R-:W-:Y:S05]  /*b940*/  @!P0 BRA `(.L_x_447) ;  /* 0x0000000000048947 */ /* 0x000fea0003800000 */
[----:B------:R-:W-:Y:S01]  /*b950*/  BPT.TRAP 0x1 ;  /* 0x000000040000795c */ /* 0x000fe20000300000 */
.L_x_447:
[----:B------:R-:W-:Y:S01]  /*b960*/  VIADD R3, R18, 0x13800 ;  /* 0x0001380012037836 */ /* 0x000fe20000000000 */
[----:B------:R-:W-:Y:S01]  /*b970*/  LOP3.LUT R14, R36, 0x10000, RZ, 0xfc, !PT ;  /* 0x00010000240e7812 */ /* 0x000fe200078efcff */
[----:B------:R-:W-:-:S03]  /*b980*/  IMAD.MOV.U32 R15, RZ, RZ, -0x3ffffff0 ;  /* 0xc0000010ff0f7424 */ /* 0x000fc600078e00ff */
[----:B------:R-:W-:-:S04]  /*b990*/  SHF.R.U32.HI R3, RZ, 0x4, R3 ;  /* 0x00000004ff037819 */ /* 0x000fc80000011603 */
[----:B------:R-:W-:-:S04]  /*b9a0*/  LOP3.LUT R3, R3, 0x3fff, RZ, 0xc0, !PT ;  /* 0x00003fff03037812 */ /* 0x000fc800078ec0ff */
[----:B------:R-:W-:Y:S01]  /*b9b0*/  LOP3.LUT R13, R3, 0x10000, RZ, 0xfc, !PT ;  /* 0x00010000030d7812 */ /* 0x000fe200078efcff */
[----:B-1----:R-:W-:Y:S06]  /*b9c0*/  @P1 BRA `(.L_x_448) ;  /* 0x0000000000081947 */ /* 0x002fec0003800000 */
[----:B------:R-:W1:Y:S02]  /*b9d0*/  SYNCS.PHASECHK.TRANS64.TRYWAIT P1, [R0+URZ+0x19c30], R5 ;  /* 0x019c3005000075a7 */ /* 0x000e64000802017f */
[----:B-1----:R-:W-:Y:S05]  /*b9e0*/  @!P1 BRA `(.L_x_449) ;  /* 0x0000010800849947 */ /* 0x002fea0003800000 */
.L_x_448:
[----:B------:R-:W-:Y:S01]  /*b9f0*/  IMAD R4, R156, 0x300, R13 ;  /* 0x000003009c047824 */ /* 0x000fe200078e020d */
[----:B------:R-:W-:Y:S05]  /*ba00*/  WARPSYNC.ALL ;  /* 0x0000000000007948 */ /* 0x000fea0003800000 */
[----:B01----:R-:W-:Y:S01]  /*ba10*/  IMAD.MOV.U32 R5, RZ, RZ, -0x3ffffff0 ;  /* 0xc0000010ff057424 */ /* 0x003fe200078e00ff */
[----:B------:R-:W-:Y:S01]  /*ba20*/  R2UR UR4, R14 ;  /* 0x000000000e0472ca */ /* 0x000fe200000e0000 */
[----:B--2---:R-:W-:Y:S01]  /*ba30*/  WARPGROUP.ARRIVE ;  /* 0x00000000000079c5 */ /* 0x004fe20000000000 */
[----:B------:R-:W-:Y:S01]  /*ba40*/  R2UR UR5, R15 ;  /* 0x000000000f0572ca */ /* 0x000fe200000e0000 */
[C---:B------:R-:W-:Y:S01]  /*ba50*/  VIADD R6, R4.reuse, 0x100 ;  /* 0x0000010004067836 */ /* 0x040fe20000000000 */
[----:B------:R-:W-:Y:S01]  /*ba60*/  R2UR UR6, R4 ;  /* 0x00000000040672ca */ /* 0x000fe200000e0000 */
[----:B------:R-:W-:Y:S01]  /*ba70*/  IMAD.MOV.U32 R9, RZ, RZ, -0x3ffffff0 ;  /* 0xc0000010ff097424 */ /* 0x000fe200078e00ff */
[----:B------:R-:W-:Y:S01]  /*ba80*/  R2UR UR7, R5 ;  /* 0x00000000050772ca */ /* 0x000fe200000e0000 */
[----:B------:R-:W-:Y:S01]  /*ba90*/  IMAD.MOV.U32 R7, RZ, RZ, -0x3ffffff0 ;  /* 0xc0000010ff077424 */ /* 0x000fe200078e00ff */
[C---:B------:R-:W-:Y:S01]  /*baa0*/  IADD3 R8, R14.reuse, 0x180, RZ ;  /* 0x000001800e087810 */ /* 0x040fe20007ffe0ff */
[----:B------:R-:W-:-:S02]  /*bab0*/  VIADD R20, R14, 0x300 ;  /* 0x000003000e147836 */ /* 0x000fc40000000000 */
[----:B------:R-:W-:Y:S02]  /*bac0*/  VIADD R4, R4, 0x200 ;  /* 0x0000020004047836 */ /* 0x000fe40000000000 */
[----:B------:R-:W-:Y:S01]  /*bad0*/  IMAD.MOV.U32 R21, RZ, RZ, -0x3ffffff0 ;  /* 0xc0000010ff157424 */ /* 0x000fe200078e00ff */
[----:B------:R0:W-:Y:S01]  /*bae0*/  STL.64 [R1+0x10], R8 ;  /* 0x0000100801007387 */ /* 0x0001e20000100a00 */
[----:B------:R-:W-:Y:S02]  /*baf0*/  IMAD.MOV.U32 R5, RZ, RZ, -0x3ffffff0 ;  /* 0xc0000010ff057424 */ /* 0x000fe400078e00ff */
[----:B------:R-:W-:Y:S02]  /*bb00*/  IMAD.MOV.U32 R89, RZ, RZ, RZ ;  /* 0x000000ffff597224 */ /* 0x000fe400078e00ff */
[----:B------:R-:W-:Y:S01]  /*bb10*/  QGMMA.64x128x32.F32.E4M3.E4M3 R24, gdesc[UR4], RZ, !UPT, gsb0 ;  /* 0x01e00000041879f3 */ /* 0x000fe2000c0008ff */
[----:B------:R-:W-:Y:S02]  /*bb20*/  R2UR UR4, R8 ;  /* 0x00000000080472ca */ /* 0x000fe400000e0000 */
[----:B------:R-:W-:-:S02]  /*bb30*/  R2UR UR5, R9 ;  /* 0x00000000090572ca */ /* 0x000fc400000e0000 */
[----:B------:R-:W-:Y:S02]  /*bb40*/  R2UR UR6, R6 ;  /* 0x00000000060672ca */ /* 0x000fe400000e0000 */
[----:B------:R-:W-:Y:S01]  /*bb50*/  R2UR UR7, R7 ;  /* 0x00000000070772ca */ /* 0x000fe200000e0000 */
[----:B------:R-:W-:Y:S02]  /*bb60*/  WARPGROUP.DEPBAR.LE gsb0, 0x0 ;  /* 0x00008000000079c5 */ /* 0x000fe40000010000 */
[----:B------:R-:W-:-:S10]  /*bb70*/  WARPGROUP.ARRIVE ;  /* 0x00000000000079c5 */ /* 0x000fd40000000000 */
[----:B------:R-:W-:Y:S01]  /*bb80*/  QGMMA.64x128x32.F32.E4M3.E4M3 R24, gdesc[UR4], R24, gsb0 ;  /* 0x01e00000041879f3 */ /* 0x000fe20008000818 */
[----:B------:R-:W-:Y:S02]  /*bb90*/  R2UR UR4, R20 ;  /* 0x00000000140472ca */ /* 0x000fe400000e0000 */
[----:B------:R-:W-:Y:S02]  /*bba0*/  R2UR UR5, R21 ;  /* 0x00000000150572ca */ /* 0x000fe400000e0000 */
[----:B------:R-:W-:Y:S02]  /*bbb0*/  R2UR UR6, R4 ;  /* 0x00000000040672ca */ /* 0x000fe400000e0000 */
[----:B------:R-:W-:Y:S01]  /*bbc0*/  R2UR UR7, R5 ;  /* 0x00000000050772ca */ /* 0x000fe200000e0000 */
[----:B------:R-:W-:Y:S02]  /*bbd0*/  WARPGROUP.DEPBAR.LE gsb0, 0x0 ;  /* 0x00008000000079c5 */ /* 0x000fe40000010000 */
[----:B------:R-:W-:-:S10]  /*bbe0*/  WARPGROUP.ARRIVE ;  /* 0x00000000000079c5 */ /* 0x000fd40000000000 */
[----:B------:R-:W-:Y:S03]  /*bbf0*/  QGMMA.64x128x32.F32.E4M3.E4M3 R24, gdesc[UR4], R24, gsb0 ;  /* 0x01e00000041879f3 */ /* 0x000fe60008000818 */
[----:B------:R-:W-:Y:S02]  /*bc00*/  WARPGROUP.DEPBAR.LE gsb0, 0x0 ;  /* 0x00008000000079c5 */ /* 0x000fe40000010000 */
[----:B0-----:R-:W-:Y:S05]  /*bc10*/  @!P0 BRA `(.L_x_450) ;  /* 0x0000000000048947 */ /* 0x001fea0003800000 */
[----:B------:R-:W-:Y:S01]  /*bc20*/  BPT.TRAP 0x1 ;  /* 0x000000040000795c */ /* 0x000fe20000300000 */
.L_x_450:
[----:B------:R-:W2:Y:S01]  /*bc30*/  LDL R92, [R1+0x3c] ;  /* 0x00003c00015c7983 */ /* 0x000ea20000100800 */
[C---:B------:R-:W-:Y:S01]  /*bc40*/  FMUL.FTZ R3, R2.reuse, R24 ;  /* 0x0000001802037220 */ /* 0x040fe20000410000 */
        /* <DEDUP_REMOVED lines=21> */
[----:B------:R-:W3:Y:S01]  /*bda0*/  MUFU.TANH R7, R7 ;  /* 0x0000000700077308 */ /* 0x000ee20000002400 */
        /* <DEDUP_REMOVED lines=33> */
[----:B------:R-:W-:Y:S01]  /*bfc0*/  FMUL.FTZ R44, R2, R54 ;  /* 0x00000036022c7220 */ /* 0x000fe20000410000 */
[----:B------:R-:W-:Y:S01]  /*bfd0*/  ULDC UR4, c[0x0][0x988] ;  /* 0x0002620000047ab9 */ /* 0x000fe20000000800 */
[----:B------:R-:W-:Y:S01]  /*bfe0*/  P2R R91, PR, RZ, 0x1 ;  /* 0x00000001ff5b7803 */ /* 0x000fe20000000000 */
[----:B------:R-:W-:-:S03]  /*bff0*/  ULDC UR36, c[0x0][0x988] ;  /* 0x0002620000247ab9 */ /* 0x000fc60000000800 */
[----:B------:R-:W5:Y:S08]  /*c000*/  MUFU.TANH R6, R6 ;  /* 0x0000000600067308 */ /* 0x000f700000002400 */
[----:B------:R-:W5:Y:S08]  /*c010*/  MUFU.TANH R26, R26 ;  /* 0x0000001a001a7308 */ /* 0x000f700000002400 */
[----:B------:R-:W5:Y:S08]  /*c020*/  MUFU.TANH R9, R9 ;  /* 0x0000000900097308 */ /* 0x000f700000002400 */
[----:B------:R-:W5:Y:S08]  /*c030*/  MUFU.TANH R27, R27 ;  /* 0x0000001b001b7308 */ /* 0x000f700000002400 */
[----:B------:R-:W5:Y:S08]  /*c040*/  MUFU.TANH R10, R10 ;  /* 0x0000000a000a7308 */ /* 0x000f700000002400 */
[----:B------:R-:W-:Y:S08]  /*c050*/  MUFU.TANH R30, R30 ;  /* 0x0000001e001e7308 */ /* 0x000ff00000002400 */
[----:B------:R-:W5:Y:S08]  /*c060*/  MUFU.TANH R24, R24 ;  /* 0x0000001800187308 */ /* 0x000f700000002400 */
[----:B------:R-:W5:Y:S08]  /*c070*/  MUFU.TANH R31, R31 ;  /* 0x0000001f001f7308 */ /* 0x000f700000002400 */
[----:B------:R-:W5:Y:S01]  /*c080*/  MUFU.TANH R25, R25 ;  /* 0x0000001900197308 */ /* 0x000f620000002400 */
[C---:B------:R-:W-:Y:S01]  /*c090*/  FMUL.FTZ R69, R2.reuse, R81 ;  /* 0x0000005102457220 */ /* 0x040fe20000410000 */
[C---:B------:R-:W-:Y:S01]  /*c0a0*/  FMUL.FTZ R68, R2.reuse, R80 ;  /* 0x0000005002447220 */ /* 0x040fe20000410000 */
[C---:B------:R-:W-:Y:S01]  /*c0b0*/  FMUL.FTZ R46, R2.reuse, R56 ;  /* 0x00000038022e7220 */ /* 0x040fe20000410000 */
[----:B------:R-:W5:Y:S01]  /*c0c0*/  LDL R80, [R1+0x24] ;  /* 0x0000240001507983 */ /* 0x000f620000100800 */
[C---:B------:R-:W-:Y:S01]  /*c0d0*/  FMUL.FTZ R54, R2.reuse, R64 ;  /* 0x0000004002367220 */ /* 0x040fe20000410000 */
[C---:B------:R-:W-:Y:S01]  /*c0e0*/  FMUL.FTZ R56, R2.reuse, R66 ;  /* 0x0000004202387220 */ /* 0x040fe20000410000 */
[C---:B------:R-:W-:Y:S01]  /*c0f0*/  FMUL.FTZ R66, R2.reuse, R76 ;  /* 0x0000004c02427220 */ /* 0x040fe20000410000 */
[----:B------:R-:W5:Y:S01]  /*c100*/  MUFU.TANH R34, R34 ;  /* 0x0000002200227308 */ /* 0x000f620000002400 */
[----:B------:R-:W-:-:S07]  /*c110*/  FMUL.FTZ R64, R2, R74 ;  /* 0x0000004a02407220 */ /* 0x000fce0000410000 */
        /* <DEDUP_REMOVED lines=20> */
[----:B--2---:R-:W-:-:S07]  /*c260*/  IADD3 R71, R88, 0x80, -R92 ;  /* 0x0000008058477810 */ /* 0x004fce0007ffe85c */
[----:B------:R-:W2:Y:S01]  /*c270*/  MUFU.TANH R48, R48 ;  /* 0x0000003000307308 */ /* 0x000ea20000002400 */
[----:B------:R-:W-:-:S05]  /*c280*/  IMAD R70, R90, -0x80, R71 ;  /* 0xffffff805a467824 */ /* 0x000fca00078e0247 */
[C---:B------:R-:W-:Y:S02]  /*c290*/  ISETP.GT.AND P2, PT, R70.reuse, RZ, PT ;  /* 0x000000ff4600720c */ /* 0x040fe40003f44270 */
[----:B------:R-:W2:Y:S01]  /*c2a0*/  MUFU.TANH R55, R55 ;  /* 0x0000003700377308 */ /* 0x000ea20000002400 */
[C---:B------:R-:W-:Y:S02]  /*c2b0*/  ISETP.GT.AND P1, PT, R70.reuse, 0x1, PT ;  /* 0x000000014600780c */ /* 0x040fe40003f24270 */
[----:B------:R-:W-:Y:S02]  /*c2c0*/  ISETP.GT.AND P6, PT, R70, 0x8, PT ;  /* 0x000000084600780c */ /* 0x000fe40003fc4270 */
[----:B0-----:R-:W-:Y:S02]  /*c2d0*/  FSEL R3, R3, -INF , P2 ;  /* 0xff80000003037808 */ /* 0x001fe40001000000 */
[----:B-1----:R-:W-:Y:S01]  /*c2e0*/  FSEL R4, R4, -INF , P1 ;  /* 0xff80000004047808 */ /* 0x002fe20000800000 */
[----:B------:R-:W0:Y:S01]  /*c2f0*/  MUFU.TANH R49, R49 ;  /* 0x0000003100317308 */ /* 0x000e220000002400 */
[----:B------:R-:W-:-:S02]  /*c300*/  ISETP.GT.AND P5, PT, R70, 0x9, PT ;  /* 0x000000094600780c */ /* 0x000fc40003fa4270 */
[----:B---3--:R-:W-:Y:S02]  /*c310*/  FSEL R7, R7, -INF , P6 ;  /* 0xff80000007077808 */ /* 0x008fe40003000000 */
[----:B------:R-:W-:Y:S02]  /*c320*/  FMNMX.FTZ R72, R3, R4, !PT ;  /* 0x0000000403487209 */ /* 0x000fe40007810000 */
[----:B------:R-:W-:Y:S01]  /*c330*/  ISETP.GT.AND P4, PT, R70, 0x10, PT ;  /* 0x000000104600780c */ /* 0x000fe20003f84270 */
[----:B------:R-:W1:Y:S01]  /*c340*/  MUFU.TANH R58, R58 ;  /* 0x0000003a003a7308 */ /* 0x000e620000002400 */
[----:B----4-:R-:W-:Y:S02]  /*c350*/  FSEL R73, R8, -INF , P5 ;  /* 0xff80000008497808 */ /* 0x010fe40002800000 */
[----:B------:R-:W-:Y:S02]  /*c360*/  FMNMX.FTZ R72, R7, R72, !PT ;  /* 0x0000004807487209 */ /* 0x000fe40007810000 */
[----:B------:R-:W-:-:S02]  /*c370*/  ISETP.GT.AND P3, PT, R70, 0x11, PT ;  /* 0x000000114600780c */ /* 0x000fc40003f64270 */
[----:B-----5:R-:W-:Y:S01]  /*c380*/  FSEL R11, R11, -INF , P4 ;  /* 0xff8000000b0b7808 */ /* 0x020fe20002000000 */
[----:B------:R-:W3:Y:S01]  /*c390*/  MUFU.TANH R52, R52 ;  /* 0x0000003400347308 */ /* 0x000ee20000002400 */
[----:B------:R-:W-:Y:S02]  /*c3a0*/  FMNMX.FTZ R72, R73, R72, !PT ;  /* 0x0000004849487209 */ /* 0x000fe40007810000 */
[----:B------:R-:W-:Y:S02]  /*c3b0*/  FSEL R5, R5, -INF , P2 ;  /* 0xff80000005057808 */ /* 0x000fe40001000000 */
[----:B------:R-:W-:Y:S02]  /*c3c0*/  ISETP.GT.AND P2, PT, R70, 0x18, PT ;  /* 0x000000184600780c */ /* 0x000fe40003f44270 */
[----:B------:R-:W-:Y:S01]  /*c3d0*/  FSEL R75, R12, -INF , P3 ;  /* 0xff8000000c4b7808 */ /* 0x000fe20001800000 */
[----:B------:R-:W4:Y:S01]  /*c3e0*/  MUFU.TANH R59, R59 ;  /* 0x0000003b003b7308 */ /* 0x000f220000002400 */
        /* <DEDUP_REMOVED lines=11> */
[----:B------:R-:W-:Y:S02]  /*c4a0*/  FSEL R81, R10, -INF , P5 ;  /* 0xff8000000a517808 */ /* 0x000fe40002800000 */
[----:B------:R-:W-:Y:S02]  /*c4b0*/  ISETP.GT.AND P5, PT, R70, 0x21, PT ;  /* 0x000000214600780c */ /* 0x000fe40003fa4270 */
[----:B------:R-:W-:Y:S01]  /*c4c0*/  FMNMX.FTZ R72, R27, R72, !PT ;  /* 0x000000481b487209 */ /* 0x000fe20007810000 */
[----:B------:R2:W-:Y:S01]  /*c4d0*/  MUFU.TANH R8, R85 ;  /* 0x0000005500087308 */ /* 0x0005e20000002400 */
[----:B------:R-:W-:-:S02]  /*c4e0*/  FSEL R93, R24, -INF , P4 ;  /* 0xff800000185d7808 */ /* 0x000fc40002000000 */
[----:B------:R-:W-:Y:S02]  /*c4f0*/  ISETP.GT.AND P4, PT, R70, 0x28, PT ;  /* 0x000000284600780c */ /* 0x000fe40003f84270 */
[----:B------:R-:W-:-:S03]  /*c500*/  FSEL R31, R31, -INF , P5 ;  /* 0xff8000001f1f7808 */ /* 0x000fc60002800000 */
[----:B------:R-:W5:Y:S01]  /*c510*/  MUFU.TANH R56, R56 ;  /* 0x0000003800387308 */ /* 0x000f620000002400 */
[----:B--2---:R-:W-:-:S04]  /*c520*/  FSEL R85, R30, -INF , P6 ;  /* 0xff8000001e557808 */ /* 0x004fc80003000000 */
[----:B------:R-:W-:Y:S02]  /*c530*/  FMNMX.FTZ R72, R85, R72, !PT ;  /* 0x0000004855487209 */ /* 0x000fe40007810000 */
[----:B------:R-:W-:Y:S01]  /*c540*/  FSEL R25, R25, -INF , P3 ;  /* 0xff80000019197808 */ /* 0x000fe20001800000 */
[----:B------:R-:W2:Y:S01]  /*c550*/  MUFU.TANH R63, R63 ;  /* 0x0000003f003f7308 */ /* 0x000ea20000002400 */
[----:B------:R-:W-:Y:S02]  /*c560*/  ISETP.GT.AND P3, PT, R70, 0x29, PT ;  /* 0x000000294600780c */ /* 0x000fe40003f64270 */
[----:B------:R-:W-:Y:S02]  /*c570*/  FSEL R95, R34, -INF , P4 ;  /* 0xff800000225f7808 */ /* 0x000fe40002000000 */
[----:B------:R-:W-:Y:S02]  /*c580*/  FMNMX.FTZ R72, R31, R72, !PT ;  /* 0x000000481f487209 */ /* 0x000fe40007810000 */
[----:B------:R-:W-:Y:S01]  /*c590*/  FSEL R97, R28, -INF , P2 ;  /* 0xff8000001c617808 */ /* 0x000fe20001000000 */
[----:B------:R-:W2:Y:S01]  /*c5a0*/  MUFU.TANH R57, R57 ;  /* 0x0000003900397308 */ /* 0x000ea20000002400 */
[----:B------:R-:W-:-:S02]  /*c5b0*/  ISETP.GT.AND P2, PT, R70, 0x30, PT ;  /* 0x000000304600780c */ /* 0x000fc40003f44270 */
[----:B------:R-:W-:Y:S02]  /*c5c0*/  FSEL R35, R35, -INF , P3 ;  /* 0xff80000023237808 */ /* 0x000fe40001800000 */
[----:B------:R-:W-:Y:S02]  /*c5d0*/  FMNMX.FTZ R72, R95, R72, !PT ;  /* 0x000000485f487209 */ /* 0x000fe40007810000 */
[----:B------:R-:W-:Y:S01]  /*c5e0*/  FSEL R29, R29, -INF , P1 ;  /* 0xff8000001d1d7808 */ /* 0x000fe20000800000 */
[----:B------:R-:W2:Y:S01]  /*c5f0*/  MUFU.TANH R66, R66 ;  /* 0x0000004200427308 */ /* 0x000ea20000002400 */
[----:B------:R-:W-:Y:S02]  /*c600*/  ISETP.GT.AND P1, PT, R70, 0x31, PT ;  /* 0x000000314600780c */ /* 0x000fe40003f24270 */
[----:B------:R-:W-:Y:S02]  /*c610*/  FSEL R99, R38, -INF , P2 ;  /* 0xff80000026637808 */ /* 0x000fe40001000000 */
[----:B------:R-:W-:-:S02]  /*c620*/  FMNMX.FTZ R72, R35, R72, !PT ;  /* 0x0000004823487209 */ /* 0x000fc40007810000 */
[----:B------:R-:W-:Y:S01]  /*c630*/  FSEL R101, R32, -INF , P6 ;  /* 0xff80000020657808 */ /* 0x000fe20003000000 */
[----:B------:R-:W2:Y:S01]  /*c640*/  MUFU.TANH R60, R60 ;  /* 0x0000003c003c7308 */ /* 0x000ea20000002400 */
[C---:B------:R-:W-:Y:S02]  /*c650*/  ISETP.GT.AND P6, PT, R70.reuse, 0x38, PT ;  /* 0x000000384600780c */ /* 0x040fe40003fc4270 */
        /* <DEDUP_REMOVED lines=23> */
[----:B------:R-:W-:Y:S01]  /*c7d0*/  MUFU.TANH R65, R65 ;  /* 0x0000004100417308 */ /* 0x000fe20000002400 */
[----:B------:R-:W-:Y:S02]  /*c7e0*/  ISETP.GT.AND P1, PT, R70, 0x49, PT ;  /* 0x000000494600780c */ /* 0x000fe40003f24270 */
[----:B------:R-:W-:Y:S02]  /*c7f0*/  FSEL R113, R50, -INF , P2 ;  /* 0xff80000032717808 */ /* 0x000fe40001000000 */
[----:B------:R-:W-:-:S02]  /*c800*/  FMNMX.FTZ R72, R47, R72, !PT ;  /* 0x000000482f487209 */ /* 0x000fc40007810000 */
[----:B------:R-:W-:Y:S02]  /*c810*/  FSEL R111, R44, -INF , P6 ;  /* 0xff8000002c6f7808 */ /* 0x000fe40003000000 */
[C---:B------:R-:W-:Y:S02]  /*c820*/  ISETP.GT.AND P6, PT, R70.reuse, 0x50, PT ;  /* 0x000000504600780c */ /* 0x040fe40003fc4270 */
[----:B------:R-:W-:Y:S02]  /*c830*/  FSEL R51, R51, -INF , P1 ;  /* 0xff80000033337808 */ /* 0x000fe40000800000 */
[----:B------:R-:W-:Y:S02]  /*c840*/  FMNMX.FTZ R72, R113, R72, !PT ;  /* 0x0000004871487209 */ /* 0x000fe40007810000 */
[----:B------:R-:W-:Y:S02]  /*c850*/  FSEL R45, R45, -INF , P5 ;  /* 0xff8000002d2d7808 */ /* 0x000fe40002800000 */
[----:B------:R-:W-:-:S02]  /*c860*/  ISETP.GT.AND P5, PT, R70, 0x51, PT ;  /* 0x000000514600780c */ /* 0x000fc40003fa4270 */
[----:B------:R-:W-:Y:S02]  /*c870*/  FSEL R115, R54, -INF , P6 ;  /* 0xff80000036737808 */ /* 0x000fe40003000000 */
[----:B------:R-:W-:Y:S02]  /*c880*/  FMNMX.FTZ R72, R51, R72, !PT ;  /* 0x0000004833487209 */ /* 0x000fe40007810000 */
[----:B------:R-:W-:Y:S02]  /*c890*/  FSEL R117, R48, -INF , P4 ;  /* 0xff80000030757808 */ /* 0x000fe40002000000 */
[----:B------:R-:W-:Y:S02]  /*c8a0*/  ISETP.GT.AND P4, PT, R70, 0x58, PT ;  /* 0x000000584600780c */ /* 0x000fe40003f84270 */
[----:B------:R-:W-:Y:S02]  /*c8b0*/  FSEL R55, R55, -INF , P5 ;  /* 0xff80000037377808 */ /* 0x000fe40002800000 */
[----:B------:R-:W-:-:S02]  /*c8c0*/  FMNMX.FTZ R72, R115, R72, !PT ;  /* 0x0000004873487209 */ /* 0x000fc40007810000 */
[----:B0-----:R-:W-:Y:S02]  /*c8d0*/  FSEL R49, R49, -INF , P3 ;  /* 0xff80000031317808 */ /* 0x001fe40001800000 */
[----:B------:R-:W-:Y:S02]  /*c8e0*/  ISETP.GT.AND P3, PT, R70, 0x59, PT ;  /* 0x000000594600780c */ /* 0x000fe40003f64270 */
[----:B-1----:R-:W-:Y:S02]  /*c8f0*/  FSEL R121, R58, -INF , P4 ;  /* 0xff8000003a797808 */ /* 0x002fe40002000000 */
[----:B------:R-:W-:Y:S02]  /*c900*/  FMNMX.FTZ R72, R55, R72, !PT ;  /* 0x0000004837487209 */ /* 0x000fe40007810000 */
[----:B---3--:R-:W-:Y:S02]  /*c910*/  FSEL R119, R52, -INF , P2 ;  /* 0xff80000034777808 */ /* 0x008fe40001000000 */
[----:B------:R-:W-:-:S02]  /*c920*/  ISETP.GT.AND P2, PT, R70, 0x60, PT ;  /* 0x000000604600780c */ /* 0x000fc40003f44270 */
[----:B----4-:R-:W-:Y:S02]  /*c930*/  FSEL R59, R59, -INF , P3 ;  /* 0xff8000003b3b7808 */ /* 0x010fe40001800000 */
[----:B------:R-:W-:Y:S02]  /*c940*/  FMNMX.FTZ R72, R121, R72, !PT ;  /* 0x0000004879487209 */ /* 0x000fe40007810000 */
[----:B-----5:R-:W-:Y:S01]  /*c950*/  FSEL R53, R53, -INF , P1 ;  /* 0xff80000035357808 */ /* 0x020fe20000800000 */
[----:B------:R-:W-:Y:S01]  /*c960*/  FMUL.FTZ R71, R2, R84 ;  /* 0x0000005402477220 */ /* 0x000fe20000410000 */
[----:B------:R-:W-:Y:S02]  /*c970*/  ISETP.GT.AND P1, PT, R70, 0x61, PT ;  /* 0x000000614600780c */ /* 0x000fe40003f24270 */
[----:B------:R-:W-:Y:S02]  /*c980*/  FSEL R125, R62, -INF , P2 ;  /* 0xff8000003e7d7808 */ /* 0x000fe40001000000 */
[----:B------:R-:W-:Y:S01]  /*c990*/  FMNMX.FTZ R72, R59, R72, !PT ;  /* 0x000000483b487209 */ /* 0x000fe20007810000 */
[----:B------:R-:W0:Y:S01]  /*c9a0*/  MUFU.TANH R69, R69 ;  /* 0x0000004500457308 */ /* 0x000e220000002400 */
[----:B------:R-:W-:-:S02]  /*c9b0*/  FSEL R123, R56, -INF , P6 ;  /* 0xff800000387b7808 */ /* 0x000fc40003000000 */
[C---:B------:R-:W-:Y:S02]  /*c9c0*/  ISETP.GT.AND P6, PT, R70.reuse, 0x68, PT ;  /* 0x000000684600780c */ /* 0x040fe40003fc4270 */
[----:B--2---:R-:W-:Y:S02]  /*c9d0*/  FSEL R63, R63, -INF , P1 ;  /* 0xff8000003f3f7808 */ /* 0x004fe40000800000 */
[----:B------:R-:W-:Y:S01]  /*c9e0*/  FMNMX.FTZ R72, R125, R72, !PT ;  /* 0x000000487d487209 */ /* 0x000fe20007810000 */
[----:B------:R-:W1:Y:S01]  /*c9f0*/  MUFU.TANH R71, R71 ;  /* 0x0000004700477308 */ /* 0x000e620000002400 */
[----:B------:R-:W-:Y:S02]  /*ca00*/  FSEL R57, R57, -INF , P5 ;  /* 0xff80000039397808 */ /* 0x000fe40002800000 */
[----:B------:R-:W-:Y:S02]  /*ca10*/  ISETP.GT.AND P5, PT, R70, 0x69, PT ;  /* 0x000000694600780c */ /* 0x000fe40003fa4270 */
[----:B------:R-:W-:-:S02]  /*ca20*/  FSEL R129, R66, -INF , P6 ;  /* 0xff80000042817808 */ /* 0x000fc40003000000 */
[----:B------:R-:W-:Y:S02]  /*ca30*/  FMNMX.FTZ R72, R63, R72, !PT ;  /* 0x000000483f487209 */ /* 0x000fe40007810000 */
[----:B------:R-:W-:Y:S02]  /*ca40*/  FSEL R127, R60, -INF , P4 ;  /* 0xff8000003c7f7808 */ /* 0x000fe40002000000 */
[----:B------:R-:W-:Y:S02]  /*ca50*/  FMNMX.FTZ R34, R5, R6, !PT ;  /* 0x0000000605227209 */ /* 0x000fe40007810000 */
[----:B------:R-:W-:Y:S02]  /*ca60*/  ISETP.GT.AND P4, PT, R70, 0x70, PT ;  /* 0x000000704600780c */ /* 0x000fe40003f84270 */
[----:B------:R-:W-:Y:S02]  /*ca70*/  FSEL R67, R67, -INF , P5 ;  /* 0xff80000043437808 */ /* 0x000fe40002800000 */
[----:B------:R-:W-:-:S02]  /*ca80*/  FMNMX.FTZ R72, R129, R72, !PT ;  /* 0x0000004881487209 */ /* 0x000fc40007810000 */
[----:B------:R-:W-:Y:S02]  /*ca90*/  FSEL R61, R61, -INF , P3 ;  /* 0xff8000003d3d7808 */ /* 0x000fe40001800000 */
[----:B------:R-:W-:Y:S02]  /*caa0*/  FMNMX.FTZ R34, R9, R34, !PT ;  /* 0x0000002209227209 */ /* 0x000fe40007810000 */
[----:B------:R-:W-:Y:S02]  /*cab0*/  ISETP.GT.AND P3, PT, R70, 0x71, PT ;  /* 0x000000714600780c */ /* 0x000fe40003f64270 */
[----:B------:R-:W-:Y:S02]  /*cac0*/  FSEL R133, R68, -INF , P4 ;  /* 0xff80000044857808 */ /* 0x000fe40002000000 */
[----:B------:R-:W-:Y:S02]  /*cad0*/  FMNMX.FTZ R72, R67, R72, !PT ;  /* 0x0000004843487209 */ /* 0x000fe40007810000 */
[----:B------:R-:W-:-:S02]  /*cae0*/  FSEL R131, R64, -INF , P2 ;  /* 0xff80000040837808 */ /* 0x000fc40001000000 */
[----:B------:R-:W-:Y:S02]  /*caf0*/  FMNMX.FTZ R34, R81, R34, !PT ;  /* 0x0000002251227209 */ /* 0x000fe40007810000 */
[----:B------:R-:W-:Y:S02]  /*cb00*/  ISETP.GT.AND P2, PT, R70, 0x78, PT ;  /* 0x000000784600780c */ /* 0x000fe40003f44270 */
[----:B0-----:R-:W-:Y:S02]  /*cb10*/  FSEL R69, R69, -INF , P3 ;  /* 0xff80000045457808 */ /* 0x001fe40001800000 */
[----:B------:R-:W-:Y:S02]  /*cb20*/  FMNMX.FTZ R72, R133, R72, !PT ;  /* 0x0000004885487209 */ /* 0x000fe40007810000 */
[----:B------:R-:W-:Y:S02]  /*cb30*/  FSEL R65, R65, -INF , P1 ;  /* 0xff80000041417808 */ /* 0x000fe40000800000 */
[----:B------:R-:W-:-:S02]  /*cb40*/  FMNMX.FTZ R34, R93, R34, !PT ;  /* 0x000000225d227209 */ /* 0x000fc40007810000 */
[----:B------:R-:W-:Y:S02]  /*cb50*/  ISETP.GT.AND P1, PT, R70, 0x79, PT ;  /* 0x000000794600780c */ /* 0x000fe40003f24270 */
[----:B-1----:R-:W-:Y:S02]  /*cb60*/  FSEL R71, R71, -INF , P2 ;  /* 0xff80000047477808 */ /* 0x002fe40001000000 */
[----:B------:R-:W-:Y:S02]  /*cb70*/  FMNMX.FTZ R72, R69, R72, !PT ;  /* 0x0000004845487209 */ /* 0x000fe40007810000 */
[----:B------:R-:W-:Y:S02]  /*cb80*/  FMNMX.FTZ R36, R25, R34, !PT ;  /* 0x0000002219247209 */ /* 0x000fe40007810000 */
[----:B------:R-:W-:Y:S02]  /*cb90*/  FSEL R135, R8, -INF , P1 ;  /* 0xff80000008877808 */ /* 0x000fe40000800000 */
[----:B------:R-:W-:-:S02]  /*cba0*/  FMNMX.FTZ R72, R71, R72, !PT ;  /* 0x0000004847487209 */ /* 0x000fc40007810000 */
[----:B------:R-:W-:Y:S02]  /*cbb0*/  FMNMX.FTZ R36, R97, R36, !PT ;  /* 0x0000002461247209 */ /* 0x000fe40007810000 */
[----:B------:R-:W-:Y:S02]  /*cbc0*/  FMNMX.FTZ R72, R135, R72, !PT ;  /* 0x0000004887487209 */ /* 0x000fe40007810000 */
[----:B------:R-:W-:-:S03]  /*cbd0*/  FMNMX.FTZ R40, R29, R36, !PT ;  /* 0x000000241d287209 */ /* 0x000fc60007810000 */
[----:B------:R-:W0:Y:S01]  /*cbe0*/  SHFL.BFLY PT, R137, R72, 0x2, 0x1f ;  /* 0x0c401f0048897f89 */ /* 0x000e2200000e0000 */
[----:B------:R-:W-:-:S04]  /*cbf0*/  FMNMX.FTZ R40, R101, R40, !PT ;  /* 0x0000002865287209 */ /* 0x000fc80007810000 */
[----:B------:R-:W-:-:S04]  /*cc00*/  FMNMX.FTZ R40, R33, R40, !PT ;  /* 0x0000002821287209 */ /* 0x000fc80007810000 */
[----:B------:R-:W-:-:S04]  /*cc10*/  FMNMX.FTZ R40, R105, R40, !PT ;  /* 0x0000002869287209 */ /* 0x000fc80007810000 */
[----:B------:R-:W-:-:S04]  /*cc20*/  FMNMX.FTZ R44, R37, R40, !PT ;  /* 0x00000028252c7209 */ /* 0x000fc80007810000 */
[----:B------:R-:W-:-:S04]  /*cc30*/  FMNMX.FTZ R44, R109, R44, !PT ;  /* 0x0000002c6d2c7209 */ /* 0x000fc80007810000 */
[----:B------:R-:W-:Y:S02]  /*cc40*/  FMNMX.FTZ R44, R41, R44, !PT ;  /* 0x0000002c292c7209 */ /* 0x000fe40007810000 */
[----:B0-----:R-:W-:Y:S02]  /*cc50*/  FMNMX.FTZ R137, R72, R137, !PT ;  /* 0x0000008948897209 */ /* 0x001fe40007810000 */
[----:B------:R-:W-:-:S03]  /*cc60*/  FMNMX.FTZ R44, R111, R44, !PT ;  /* 0x0000002c6f2c7209 */ /* 0x000fc60007810000 */
[----:B------:R-:W0:Y:S01]  /*cc70*/  SHFL.BFLY PT, R38, R137, 0x1, 0x1f ;  /* 0x0c201f0089267f89 */ /* 0x000e2200000e0000 */
[----:B------:R-:W-:-:S04]  /*cc80*/  FMNMX.FTZ R46, R45, R44, !PT ;  /* 0x0000002c2d2e7209 */ /* 0x000fc80007810000 */
[----:B------:R-:W-:-:S04]  /*cc90*/  FMNMX.FTZ R46, R117, R46, !PT ;  /* 0x0000002e752e7209 */ /* 0x000fc80007810000 */
[----:B------:R-:W-:-:S04]  /*cca0*/  FMNMX.FTZ R46, R49, R46, !PT ;  /* 0x0000002e312e7209 */ /* 0x000fc80007810000 */
[----:B------:R-:W-:Y:S01]  /*ccb0*/  FMNMX.FTZ R46, R119, R46, !PT ;  /* 0x0000002e772e7209 */ /* 0x000fe20007810000 */
[----:B------:R-:W-:-:S03]  /*ccc0*/  FMUL.FTZ R10, R2, R78 ;  /* 0x0000004e020a7220 */ /* 0x000fc60000410000 */
[----:B------:R-:W-:Y:S01]  /*ccd0*/  FMNMX.FTZ R48, R53, R46, !PT ;  /* 0x0000002e35307209 */ /* 0x000fe20007810000 */
[----:B------:R-:W-:-:S03]  /*cce0*/  FMUL.FTZ R12, R2, R79 ;  /* 0x0000004f020c7220 */ /* 0x000fc60000410000 */
[----:B------:R-:W-:Y:S01]  /*ccf0*/  FMNMX.FTZ R48, R123, R48, !PT ;  /* 0x000000307b307209 */ /* 0x000fe20007810000 */
[----:B------:R-:W1:Y:S01]  /*cd00*/  MUFU.TANH R10, R10 ;  /* 0x0000000a000a7308 */ /* 0x000e620000002400 */
[----:B------:R-:W-:Y:S01]  /*cd10*/  IMAD.U32 R42, RZ, RZ, UR4 ;  /* 0x00000004ff2a7e24 */ /* 0x000fe2000f8e00ff */
[----:B0-----:R-:W-:Y:S01]  /*cd20*/  FMNMX.FTZ R38, R137, R38, !PT ;  /* 0x0000002689267209 */ /* 0x001fe20007810000 */
[C---:B------:R-:W-:Y:S01]  /*cd30*/  FMUL.FTZ R24, R2.reuse, R82 ;  /* 0x0000005202187220 */ /* 0x040fe20000410000 */
[----:B------:R-:W-:Y:S01]  /*cd40*/  FMNMX.FTZ R48, R57, R48, !PT ;  /* 0x0000003039307209 */ /* 0x000fe20007810000 */
[----:B------:R-:W-:Y:S01]  /*cd50*/  FMUL.FTZ R26, R2, R83 ;  /* 0x00000053021a7220 */ /* 0x000fe20000410000 */
[C---:B------:R-:W-:Y:S01]  /*cd60*/  FSETP.NEU.FTZ.AND P0, PT, R38.reuse, -INF , PT ;  /* 0xff8000002600780b */ /* 0x040fe20003f1d000 */
[----:B------:R-:W-:-:S01]  /*cd70*/  FFMA.FTZ R8, R38, R42, -8 ;  /* 0xc100000026087423 */ /* 0x000fc2000001002a */
[----:B------:R-:W0:Y:S01]  /*cd80*/  MUFU.TANH R12, R12 ;  /* 0x0000000c000c7308 */ /* 0x000e220000002400 */
[----:B------:R-:W-:Y:S01]  /*cd90*/  FMNMX.FTZ R48, R127, R48, !PT ;  /* 0x000000307f307209 */ /* 0x000fe20007810000 */
[----:B------:R-:W-:-:S02]  /*cda0*/  FMUL.FTZ R28, R2, R86 ;  /* 0x00000056021c7220 */ /* 0x000fc40000410000 */
[----:B------:R-:W-:Y:S02]  /*cdb0*/  FSEL R8, R8, RZ, P0 ;  /* 0x000000ff08087208 */ /* 0x000fe40000000000 */
[----:B------:R-:W-:Y:S02]  /*cdc0*/  FMNMX.FTZ R50, R61, R48, !PT ;  /* 0x000000303d327209 */ /* 0x000fe40007810000 */
[----:B------:R-:W-:Y:S01]  /*cdd0*/  MUFU.TANH R24, R24 ;  /* 0x0000001800187308 */ /* 0x000fe20000002400 */
[----:B------:R-:W-:Y:S01]  /*cde0*/  FMUL.FTZ R30, R2, R87 ;  /* 0x00000057021e7220 */ /* 0x000fe20000410000 */
[----:B------:R-:W-:Y:S01]  /*cdf0*/  FMNMX.FTZ R50, R131, R50, !PT ;  /* 0x0000003283327209 */ /* 0x000fe20007810000 */
[----:B------:R-:W-:-:S01]  /*ce00*/  FFMA.FTZ R75, R75, R42, -R8 ;  /* 0x0000002a4b4b7223 */ /* 0x000fc20000010808 */
[----:B------:R-:W-:-:S04]  /*ce10*/  FFMA.FTZ R32, R73, R42, -R8 ;  /* 0x0000002a49207223 */ /* 0x000fc80000010808 */
[----:B------:R-:W2:Y:S01]  /*ce20*/  MUFU.TANH R26, R26 ;  /* 0x0000001a001a7308 */ /* 0x000ea20000002400 */
[----:B-1----:R-:W-:Y:S02]  /*ce30*/  FSEL R73, R10, -INF , P6 ;  /* 0xff8000000a497808 */ /* 0x002fe40003000000 */
[----:B------:R-:W-:Y:S01]  /*ce40*/  FMNMX.FTZ R50, R65, R50, !PT ;  /* 0x0000003241327209 */ /* 0x000fe20007810000 */
[----:B------:R-:W-:-:S04]  /*ce50*/  FFMA.FTZ R77, R77, R42, -R8 ;  /* 0x0000002a4d4d7223 */ /* 0x000fc80000010808 */
[----:B------:R-:W1:Y:S01]  /*ce60*/  MUFU.TANH R28, R28 ;  /* 0x0000001c001c7308 */ /* 0x000e620000002400 */
[----:B------:R-:W-:-:S07]  /*ce70*/  FMNMX.FTZ R50, R73, R50, !PT ;  /* 0x0000003249327209 */ /* 0x000fce0007810000 */
[----:B------:R3:W-:Y:S08]  /*ce80*/  MUFU.EX2 R34, R75 ;  /* 0x0000004b00227308 */ /* 0x0007f00000000800 */
[----:B------:R-:W4:Y:S01]  /*ce90*/  MUFU.TANH R30, R30 ;  /* 0x0000001e001e7308 */ /* 0x000f220000002400 */
[----:B---3--:R-:W-:-:S01]  /*cea0*/  FFMA.FTZ R75, R43, R42, -R8 ;  /* 0x0000002a2b4b7223 */ /* 0x008fc20000010808 */
[----:B0-----:R-:W-:-:S04]  /*ceb0*/  FSEL R43, R12, -INF , P5 ;  /* 0xff8000000c2b7808 */ /* 0x001fc80002800000 */
[----:B------:R-:W-:Y:S02]  /*cec0*/  FMNMX.FTZ R50, R43, R50, !PT ;  /* 0x000000322b327209 */ /* 0x000fe40007810000 */
[----:B------:R0:W-:Y:S01]  /*ced0*/  MUFU.EX2 R36, R77 ;  /* 0x0000004d00247308 */ /* 0x0001e20000000800 */
[----:B--2---:R-:W-:Y:S01]  /*cee0*/  FSEL R79, R26, -INF , P3 ;  /* 0xff8000001a4f7808 */ /* 0x004fe20001800000 */
[----:B------:R-:W-:Y:S01]  /*cef0*/  FFMA.FTZ R85, R85, R42, -R8 ;  /* 0x0000002a55557223 */ /* 0x000fe20000010808 */
[----:B0-----:R-:W-:-:S04]  /*cf00*/  FSEL R77, R24, -INF , P4 ;  /* 0xff800000184d7808 */ /* 0x001fc80002000000 */
[----:B------:R-:W-:Y:S02]  /*cf10*/  FMNMX.FTZ R50, R77, R50, !PT ;  /* 0x000000324d327209 */ /* 0x000fe40007810000 */
[----:B-1----:R-:W-:Y:S02]  /*cf20*/  FSEL R83, R28, -INF , P2 ;  /* 0xff8000001c537808 */ /* 0x002fe40001000000 */
[----:B------:R-:W-:Y:S01]  /*cf30*/  FMNMX.FTZ R50, R79, R50, !PT ;  /* 0x000000324f327209 */ /* 0x000fe20007810000 */
[----:B------:R4:W-:Y:S03]  /*cf40*/  MUFU.EX2 R40, R85 ;  /* 0x0000005500287308 */ /* 0x0009e60000000800 */
[----:B------:R-:W-:Y:S02]  /*cf50*/  FMNMX.FTZ R50, R83, R50, !PT ;  /* 0x0000003253327209 */ /* 0x000fe40007810000 */
[----:B----4-:R-:W-:-:S04]  /*cf60*/  FSEL R85, R30, -INF , P1 ;  /* 0xff8000001e557808 */ /* 0x010fc80000800000 */
[----:B------:R-:W-:Y:S02]  /*cf70*/  FMNMX.FTZ R50, R85, R50, !PT ;  /* 0x0000003255327209 */ /* 0x000fe40007810000 */
[----:B------:R-:W-:-:S03]  /*cf80*/  ISETP.NE.AND P0, PT, R91, RZ, PT ;  /* 0x000000ff5b00720c */ /* 0x000fc60003f05270 */
[----:B------:R-:W0:Y:S02]  /*cf90*/  SHFL.BFLY PT, R91, R50, 0x2, 0x1f ;  /* 0x0c401f00325b7f89 */ /* 0x000e2400000e0000 */
[----:B0-----:R-:W-:-:S05]  /*cfa0*/  FMNMX.FTZ R91, R50, R91, !PT ;  /* 0x0000005b325b7209 */ /* 0x001fca0007810000 */
[----:B------:R-:W0:Y:S01]  /*cfb0*/  SHFL.BFLY PT, R54, R91, 0x1, 0x1f ;  /* 0x0c201f005b367f89 */ /* 0x000e2200000e0000 */
[----:B------:R-:W-:-:S01]  /*cfc0*/  FFMA.FTZ R3, R3, R42, -R8 ;  /* 0x0000002a03037223 */ /* 0x000fc20000010808 */
[-CC-:B------:R-:W-:Y:S01]  /*cfd0*/  FFMA.FTZ R4, R4, R42.reuse, -R8.reuse ;  /* 0x0000002a04047223 */ /* 0x180fe20000010808 */
[----:B------:R-:W-:-:S01]  /*cfe0*/  FFMA.FTZ R7, R7, R42, -R8 ;  /* 0x0000002a07077223 */ /* 0x000fc20000010808 */
[----:B0-----:R-:W-:-:S04]  /*cff0*/  FMNMX.FTZ R54, R91, R54, !PT ;  /* 0x000000365b367209 */ /* 0x001fc80007810000 */
[C---:B------:R-:W-:Y:S01]  /*d000*/  FSETP.NEU.FTZ.AND P1, PT, R54.reuse, -INF , PT ;  /* 0xff8000003600780b */ /* 0x040fe20003f3d000 */
[----:B------:R-:W-:-:S05]  /*d010*/  FFMA.FTZ R56, R54, R42, -8 ;  /* 0xc100000036387423 */ /* 0x000fca000001002a */
[----:B------:R-:W-:-:S05]  /*d020*/  FSEL R56, R56, RZ, P1 ;  /* 0x000000ff38387208 */ /* 0x000fca0000800000 */
[-CC-:B------:R-:W-:Y:S01]  /*d030*/  FFMA.FTZ R5, R5, R42.reuse, -R56.reuse ;  /* 0x0000002a05057223 */ /* 0x180fe20000010838 */
[----:B------:R-:W-:-:S01]  /*d040*/  FFMA.FTZ R6, R6, R42, -R56 ;  /* 0x0000002a06067223 */ /* 0x000fc20000010838 */
[-CC-:B------:R-:W-:Y:S01]  /*d050*/  FFMA.FTZ R60, R9, R42.reuse, -R56.reuse ;  /* 0x0000002a093c7223 */ /* 0x180fe20000010838 */
[----:B------:R-:W-:Y:S08]  /*d060*/  MUFU.EX2 R3, R3 ;  /* 0x0000000300037308 */ /* 0x000ff00000000800 */
[----:B------:R-:W0:Y:S08]  /*d070*/  MUFU.EX2 R4, R4 ;  /* 0x0000000400047308 */ /* 0x000e300000000800 */
[----:B------:R-:W-:Y:S08]  /*d080*/  MUFU.EX2 R5, R5 ;  /* 0x0000000500057308 */ /* 0x000ff00000000800 */
[----:B------:R-:W1:Y:S08]  /*d090*/  MUFU.EX2 R6, R6 ;  /* 0x0000000600067308 */ /* 0x000e700000000800 */
[----:B------:R-:W2:Y:S08]  /*d0a0*/  MUFU.EX2 R7, R7 ;  /* 0x0000000700077308 */ /* 0x000eb00000000800 */
[----:B------:R-:W3:Y:S01]  /*d0b0*/  MUFU.EX2 R60, R60 ;  /* 0x0000003c003c7308 */ /* 0x000ee20000000800 */
[----:B------:R-:W-:-:S01]  /*d0c0*/  FFMA.FTZ R91, R37, R42, -R56 ;  /* 0x0000002a255b7223 */ /* 0x000fc20000010838 */
[----:B0-----:R-:W-:Y:S01]  /*d0d0*/  FADD.FTZ R74, R3, R4 ;  /* 0x00000004034a7221 */ /* 0x001fe20000010000 */
[----:B-1----:R-:W-:-:S01]  /*d0e0*/  FADD.FTZ R37, R5, R6 ;  /* 0x0000000605257221 */ /* 0x002fc20000010000 */
[----:B------:R-:W-:-:S02]  /*d0f0*/  FFMA.FTZ R66, R49, R42, -R56 ;  /* 0x0000002a31427223 */ /* 0x000fc40000010838 */
[----:B--2---:R-:W-:-:S01]  /*d100*/  FADD.FTZ R49, R7, R74 ;  /* 0x0000004a07317221 */ /* 0x004fc20000010000 */
[----:B---3--:R-:W-:Y:S01]  /*d110*/  FADD.FTZ R74, R60, R37 ;  /* 0x000000253c4a7221 */ /* 0x008fe20000010000 */
[----:B------:R-:W-:-:S04]  /*d120*/  IADD3 R37, R0, 0x19c40, RZ ;  /* 0x00019c4000257810 */ /* 0x000fc80007ffe0ff */
[----:B------:R-:W-:Y:S02]  /*d130*/  PRMT R37, R80, 0x654, R37 ;  /* 0x0000065450257816 */ /* 0x000fe40000000025 */
[----:B------:R-:W2:Y:S01]  /*d140*/  LDL R80, [R1+0x2c] ;  /* 0x00002c0001507983 */ /* 0x000ea20000100800 */
[----:B------:R-:W-:-:S01]  /*d150*/  FFMA.FTZ R87, R51, R42, -R8 ;  /* 0x0000002a33577223 */ /* 0x000fc20000010808 */
[-CC-:B------:R-:W-:Y:S01]  /*d160*/  FFMA.FTZ R51, R55, R42.reuse, -R8.reuse ;  /* 0x0000002a37337223 */ /* 0x180fe20000010808 */
[----:B------:R-:W-:-:S01]  /*d170*/  FFMA.FTZ R55, R59, R42, -R8 ;  /* 0x0000002a3b377223 */ /* 0x000fc20000010808 */
[-CC-:B------:R-:W-:Y:S01]  /*d180*/  FFMA.FTZ R52, R71, R42.reuse, -R8.reuse ;  /* 0x0000002a47347223 */ /* 0x180fe20000010808 */
[----:B------:R-:W-:-:S01]  /*d190*/  FFMA.FTZ R59, R63, R42, -R8 ;  /* 0x0000002a3f3b7223 */ /* 0x000fc20000010808 */
[-C--:B------:R-:W-:Y:S01]  /*d1a0*/  FFMA.FTZ R71, R81, R42.reuse, -R56 ;  /* 0x0000002a51477223 */ /* 0x080fe20000010838 */
[----:B------:R-:W-:-:S01]  /*d1b0*/  FFMA.FTZ R63, R67, R42, -R8 ;  /* 0x0000002a433f7223 */ /* 0x000fc20000010808 */
[-CC-:B------:R-:W-:Y:S01]  /*d1c0*/  FFMA.FTZ R67, R69, R42.reuse, -R8.reuse ;  /* 0x0000002a45437223 */ /* 0x180fe20000010808 */
        /* <DEDUP_REMOVED lines=18> */
[----:B------:R-:W0:Y:S01]  /*d2f0*/  MUFU.EX2 R32, R32 ;  /* 0x0000002000207308 */ /* 0x000e220000000800 */
[----:B------:R-:W-:-:S01]  /*d300*/  FFMA.FTZ R9, R25, R42, -R56 ;  /* 0x0000002a19097223 */ /* 0x000fc20000010838 */
[-CC-:B------:R-:W-:Y:S01]  /*d310*/  FFMA.FTZ R64, R97, R42.reuse, -R56.reuse ;  /* 0x0000002a61407223 */ /* 0x180fe20000010838 */
[----:B------:R-:W-:-:S01]  /*d320*/  FFMA.FTZ R58, R33, R42, -R56 ;  /* 0x0000002a213a7223 */ /* 0x000fc20000010838 */
[-CC-:B------:R-:W-:Y:S01]  /*d330*/  FFMA.FTZ R72, R53, R42.reuse, -R56.reuse ;  /* 0x0000002a35487223 */ /* 0x180fe20000010838 */
[----:B------:R-:W-:-:S01]  /*d340*/  FFMA.FTZ R68, R105, R42, -R56 ;  /* 0x0000002a69447223 */ /* 0x000fc20000010838 */
[-CC-:B------:R-:W-:Y:S01]  /*d350*/  FFMA.FTZ R57, R57, R42.reuse, -R56.reuse ;  /* 0x0000002a39397223 */ /* 0x180fe20000010838 */
[----:B------:R-:W-:-:S01]  /*d360*/  FFMA.FTZ R62, R41, R42, -R56 ;  /* 0x0000002a293e7223 */ /* 0x000fc20000010838 */
[----:B------:R-:W1:Y:S01]  /*d370*/  MUFU.EX2 R71, R71 ;  /* 0x0000004700477308 */ /* 0x000e620000000800 */
[----:B------:R-:W-:-:S01]  /*d380*/  FFMA.FTZ R81, R29, R42, -R56 ;  /* 0x0000002a1d517223 */ /* 0x000fc20000010838 */
[----:B------:R3:W-:Y:S06]  /*d390*/  SYNCS.ARRIVE.TRANS64.RED.A1T0 RZ, [R37+URZ], RZ ;  /* 0x000000ff25ff79a7 */ /* 0x0007ec000810043f */
[----:B------:R-:W4:Y:S08]  /*d3a0*/  MUFU.EX2 R11, R11 ;  /* 0x0000000b000b7308 */ /* 0x000f300000000800 */
[----:B------:R-:W5:Y:S01]  /*d3b0*/  MUFU.EX2 R8, R8 ;  /* 0x0000000800087308 */ /* 0x000f620000000800 */
[----:B------:R-:W-:-:S07]  /*d3c0*/  FFMA.FTZ R25, R101, R42, -R56 ;  /* 0x0000002a65197223 */ /* 0x000fce0000010838 */
[----:B------:R-:W3:Y:S01]  /*d3d0*/  MUFU.EX2 R9, R9 ;  /* 0x0000000900097308 */ /* 0x000ee20000000800 */
[----:B0-----:R-:W-:-:S01]  /*d3e0*/  FADD.FTZ R76, R32, R49 ;  /* 0x00000031204c7221 */ /* 0x001fc20000010000 */
[----:B-1----:R-:W-:-:S06]  /*d3f0*/  FADD.FTZ R49, R71, R74 ;  /* 0x0000004a47317221 */ /* 0x002fcc0000010000 */
[----:B------:R-:W0:Y:S01]  /*d400*/  MUFU.EX2 R64, R64 ;  /* 0x0000004000407308 */ /* 0x000e220000000800 */
[----:B----4-:R-:W-:-:S01]  /*d410*/  FADD.FTZ R53, R11, R76 ;  /* 0x0000004c0b357221 */ /* 0x010fc20000010000 */
[----:B-----5:R-:W-:-:S06]  /*d420*/  FADD.FTZ R74, R8, R49 ;  /* 0x00000031084a7221 */ /* 0x020fcc0000010000 */
[----:B------:R-:W1:Y:S08]  /*d430*/  MUFU.EX2 R27, R27 ;  /* 0x0000001b001b7308 */ /* 0x000e700000000800 */
[----:B------:R-:W4:Y:S01]  /*d440*/  MUFU.EX2 R81, R81 ;  /* 0x0000005100517308 */ /* 0x000f220000000800 */
[----:B------:R-:W-:-:S01]  /*d450*/  FADD.FTZ R53, R34, R53 ;  /* 0x0000003522357221 */ /* 0x000fc20000010000 */
[----:B---3--:R-:W-:-:S06]  /*d460*/  FADD.FTZ R93, R9, R74 ;  /* 0x0000004a095d7221 */ /* 0x008fcc0000010000 */
[----:B------:R-:W-:Y:S01]  /*d470*/  MUFU.EX2 R25, R25 ;  /* 0x0000001900197308 */ /* 0x000fe20000000800 */
[----:B------:R-:W-:-:S01]  /*d480*/  FADD.FTZ R76, R36, R53 ;  /* 0x00000035244c7221 */ /* 0x000fc20000010000 */
[----:B0-----:R-:W-:-:S06]  /*d490*/  FADD.FTZ R78, R64, R93 ;  /* 0x0000005d404e7221 */ /* 0x001fcc0000010000 */
[----:B------:R-:W0:Y:S01]  /*d4a0*/  MUFU.EX2 R31, R31 ;  /* 0x0000001f001f7308 */ /* 0x000e220000000800 */
[----:B------:R-:W-:-:S07]  /*d4b0*/  FFMA.FTZ R29, R109, R42, -R56 ;  /* 0x0000002a6d1d7223 */ /* 0x000fce0000010838 */
[----:B------:R-:W-:Y:S01]  /*d4c0*/  MUFU.EX2 R58, R58 ;  /* 0x0000003a003a7308 */ /* 0x000fe20000000800 */
[----:B-1----:R-:W-:-:S01]  /*d4d0*/  FADD.FTZ R53, R27, R76 ;  /* 0x0000004c1b357221 */ /* 0x002fc20000010000 */
[----:B----4-:R-:W-:-:S06]  /*d4e0*/  FADD.FTZ R78, R81, R78 ;  /* 0x0000004e514e7221 */ /* 0x010fcc0000010000 */
[----:B------:R-:W1:Y:S08]  /*d4f0*/  MUFU.EX2 R44, R95 ;  /* 0x0000005f002c7308 */ /* 0x000e700000000800 */
[----:B------:R-:W3:Y:S01]  /*d500*/  MUFU.EX2 R68, R68 ;  /* 0x0000004400447308 */ /* 0x000ee20000000800 */
[----:B------:R-:W-:-:S07]  /*d510*/  FADD.FTZ R76, R40, R53 ;  /* 0x00000035284c7221 */ /* 0x000fce0000010000 */
[----:B------:R-:W4:Y:S01]  /*d520*/  MUFU.EX2 R35, R35 ;  /* 0x0000002300237308 */ /* 0x000f220000000800 */
[----:B------:R-:W-:-:S07]  /*d530*/  FFMA.FTZ R41, R111, R42, -R56 ;  /* 0x0000002a6f297223 */ /* 0x000fce0000010838 */
[----:B------:R-:W5:Y:S01]  /*d540*/  MUFU.EX2 R91, R91 ;  /* 0x0000005b005b7308 */ /* 0x000f620000000800 */
[----:B------:R-:W-:-:S01]  /*d550*/  FFMA.FTZ R74, R61, R42, -R56 ;  /* 0x0000002a3d4a7223 */ /* 0x000fc20000010838 */
[----:B0-----:R-:W-:-:S06]  /*d560*/  FADD.FTZ R61, R31, R76 ;  /* 0x0000004c1f3d7221 */ /* 0x001fcc0000010000 */
[----:B------:R-:W0:Y:S01]  /*d570*/  MUFU.EX2 R46, R99 ;  /* 0x00000063002e7308 */ /* 0x000e220000000800 */
[----:B------:R-:W-:-:S07]  /*d580*/  FFMA.FTZ R70, R45, R42, -R56 ;  /* 0x0000002a2d467223 */ /* 0x000fce0000010838 */
[----:B------:R-:W0:Y:S08]  /*d590*/  MUFU.EX2 R29, R29 ;  /* 0x0000001d001d7308 */ /* 0x000e300000000800 */
[----:B------:R3:W-:Y:S01]  /*d5a0*/  MUFU.EX2 R37, R57 ;  /* 0x0000003900257308 */ /* 0x0007e20000000800 */
[----:B-1----:R-:W-:-:S01]  /*d5b0*/  FADD.FTZ R76, R44, R61 ;  /* 0x0000003d2c4c7221 */ /* 0x002fc20000010000 */
[----:B---3--:R-:W-:-:S06]  /*d5c0*/  FADD.FTZ R57, R25, R78 ;  /* 0x0000004e19397221 */ /* 0x008fcc0000010000 */
[----:B------:R-:W1:Y:S01]  /*d5d0*/  MUFU.EX2 R39, R39 ;  /* 0x0000002700277308 */ /* 0x000e620000000800 */
[----:B------:R-:W-:-:S07]  /*d5e0*/  FADD.FTZ R57, R58, R57 ;  /* 0x000000393a397221 */ /* 0x000fce0000010000 */
[----:B------:R-:W3:Y:S01]  /*d5f0*/  MUFU.EX2 R62, R62 ;  /* 0x0000003e003e7308 */ /* 0x000ee20000000800 */
[----:B------:R-:W-:-:S01]  /*d600*/  FADD.FTZ R78, R68, R57 ;  /* 0x00000039444e7221 */ /* 0x000fc20000010000 */
[----:B------:R-:W-:Y:S01]  /*d610*/  FFMA.FTZ R33, R117, R42, -R56 ;  /* 0x0000002a75217223 */ /* 0x000fe20000010838 */
[----:B----4-:R-:W-:-:S05]  /*d620*/  FADD.FTZ R57, R35, R76 ;  /* 0x0000004c23397221 */ /* 0x010fca0000010000 */
[----:B------:R-:W4:Y:S01]  /*d630*/  MUFU.EX2 R48, R103 ;  /* 0x0000006700307308 */ /* 0x000f220000000800 */
[----:B-----5:R-:W-:-:S07]  /*d640*/  FADD.FTZ R78, R91, R78 ;  /* 0x0000004e5b4e7221 */ /* 0x020fce0000010000 */
[----:B------:R-:W5:Y:S01]  /*d650*/  MUFU.EX2 R41, R41 ;  /* 0x0000002900297308 */ /* 0x000f620000000800 */
[----:B0-----:R-:W-:-:S07]  /*d660*/  FADD.FTZ R76, R46, R57 ;  /* 0x000000392e4c7221 */ /* 0x001fce0000010000 */
[----:B------:R-:W0:Y:S01]  /*d670*/  MUFU.EX2 R75, R75 ;  /* 0x0000004b004b7308 */ /* 0x000e220000000800 */
[----:B------:R-:W-:-:S01]  /*d680*/  FADD.FTZ R57, R29, R78 ;  /* 0x0000004e1d397221 */ /* 0x000fc20000010000 */
[----:B------:R-:W-:-:S06]  /*d690*/  FFMA.FTZ R45, R119, R42, -R56 ;  /* 0x0000002a772d7223 */ /* 0x000fcc0000010838 */
[----:B------:R-:W0:Y:S01]  /*d6a0*/  MUFU.EX2 R70, R70 ;  /* 0x0000004600467308 */ /* 0x000e220000000800 */
[----:B------:R-:W-:Y:S01]  /*d6b0*/  F2FP.SATFINITE.E4M3.F32.PACK_AB_MERGE_C R148, R32, R7, RZ ;  /* 0x000000072094723e */ /* 0x000fe200048070ff */
[----:B-1----:R-:W-:Y:S01]  /*d6c0*/  FADD.FTZ R7, R39, R76 ;  /* 0x0000004c27077221 */ /* 0x002fe20000010000 */
[----:B------:R-:W-:-:S05]  /*d6d0*/  F2FP.SATFINITE.E4M3.F32.PACK_AB_MERGE_C R150, R27, R36, RZ ;  /* 0x000000241b96723e */ /* 0x000fca00048070ff */
[----:B------:R-:W1:Y:S01]  /*d6e0*/  MUFU.EX2 R10, R10 ;  /* 0x0000000a000a7308 */ /* 0x000e620000000800 */
[----:B---3--:R-:W-:-:S07]  /*d6f0*/  FADD.FTZ R36, R62, R57 ;  /* 0x000000393e247221 */ /* 0x008fce0000010000 */
[----:B------:R-:W3:Y:S01]  /*d700*/  MUFU.EX2 R33, R33 ;  /* 0x0000002100217308 */ /* 0x000ee20000000800 */
[----:B----4-:R-:W-:-:S01]  /*d710*/  FADD.FTZ R76, R48, R7 ;  /* 0x00000007304c7221 */ /* 0x010fc20000010000 */
[----:B-----5:R-:W-:-:S06]  /*d720*/  FADD.FTZ R7, R41, R36 ;  /* 0x0000002429077221 */ /* 0x020fcc0000010000 */
[----:B------:R-:W4:Y:S01]  /*d730*/  MUFU.EX2 R47, R47 ;  /* 0x0000002f002f7308 */ /* 0x000f220000000800 */
[----:B0-----:R-:W-:-:S07]  /*d740*/  F2FP.SATFINITE.E4M3.F32.PACK_AB_MERGE_C R138, R75, R48, RZ ;  /* 0x000000304b8a723e */ /* 0x001fce00048070ff */
[----:B------:R-:W0:Y:S01]  /*d750*/  MUFU.EX2 R66, R66 ;  /* 0x0000004200427308 */ /* 0x000e220000000800 */
[----:B------:R-:W-:-:S01]  /*d760*/  FFMA.FTZ R123, R123, R42, -R56 ;  /* 0x0000002a7b7b7223 */ /* 0x000fc20000010838 */
[----:B------:R-:W-:-:S06]  /*d770*/  FADD.FTZ R75, R75, R76 ;  /* 0x0000004c4b4b7221 */ /* 0x000fcc0000010000 */
[----:B------:R-:W5:Y:S01]  /*d780*/  MUFU.EX2 R24, R24 ;  /* 0x0000001800187308 */ /* 0x000f620000000800 */
[----:B------:R-:W-:-:S07]  /*d790*/  FADD.FTZ R36, R70, R7 ;  /* 0x0000000746247221 */ /* 0x000fce0000010000 */
[----:B------:R-:W5:Y:S01]  /*d7a0*/  MUFU.EX2 R45, R45 ;  /* 0x0000002d002d7308 */ /* 0x000f620000000800 */
[----:B------:R-:W-:Y:S01]  /*d7b0*/  F2FP.SATFINITE.E4M3.F32.PACK_AB_MERGE_C R136, R35, R44, RZ ;  /* 0x0000002c2388723e */ /* 0x000fe200048070ff */
[----:B-1----:R-:W-:-:S06]  /*d7c0*/  FADD.FTZ R44, R10, R75 ;  /* 0x0000004b0a2c7221 */ /* 0x002fcc0000010000 */
[----:B------:R-:W1:Y:S01]  /*d7d0*/  MUFU.EX2 R87, R87 ;  /* 0x0000005700577308 */ /* 0x000e620000000800 */
[----:B---3--:R-:W-:-:S01]  /*d7e0*/  FADD.FTZ R7, R33, R36 ;  /* 0x0000002421077221 */ /* 0x008fc20000010000 */
[----:B------:R-:W-:-:S06]  /*d7f0*/  FFMA.FTZ R49, R127, R42, -R56 ;  /* 0x0000002a7f317223 */ /* 0x000fcc0000010838 */
[----:B------:R-:W3:Y:S01]  /*d800*/  MUFU.EX2 R72, R72 ;  /* 0x0000004800487308 */ /* 0x000ee20000000800 */
[----:B----4-:R-:W-:-:S01]  /*d810*/  FADD.FTZ R27, R47, R44 ;  /* 0x0000002c2f1b7221 */ /* 0x010fc20000010000 */
[----:B0-----:R-:W-:-:S06]  /*d820*/  FADD.FTZ R44, R66, R7 ;  /* 0x00000007422c7221 */ /* 0x001fcc0000010000 */
[----:B------:R-:W0:Y:S08]  /*d830*/  MUFU.EX2 R12, R12 ;  /* 0x0000000c000c7308 */ /* 0x000e300000000800 */
[----:B------:R-:W4:Y:S01]  /*d840*/  MUFU.EX2 R0, R123 ;  /* 0x0000007b00007308 */ /* 0x000f220000000800 */
[----:B-----5:R-:W-:-:S01]  /*d850*/  FADD.FTZ R48, R24, R27 ;  /* 0x0000001b18307221 */ /* 0x020fc20000010000 */
[----:B------:R-:W-:-:S06]  /*d860*/  F2FP.SATFINITE.E4M3.F32.PACK_AB_MERGE_C R148, R4, R3, R148 ;  /* 0x000000030494723e */ /* 0x000fcc0004807094 */
[----:B------:R-:W5:Y:S01]  /*d870*/  MUFU.EX2 R51, R51 ;  /* 0x0000003300337308 */ /* 0x000f620000000800 */
[----:B------:R-:W-:-:S01]  /*d880*/  FADD.FTZ R3, R45, R44 ;  /* 0x0000002c2d037221 */ /* 0x000fc20000010000 */
[----:B-1----:R-:W-:Y:S01]  /*d890*/  F2FP.SATFINITE.E4M3.F32.PACK_AB_MERGE_C R140, R87, R24, RZ ;  /* 0x00000018578c723e */ /* 0x002fe200048070ff */
[----:B------:R-:W-:-:S05]  /*d8a0*/  FFMA.FTZ R131, R131, R42, -R56 ;  /* 0x0000002a83837223 */ /* 0x000fca0000010838 */
[----:B------:R-:W1:Y:S01]  /*d8b0*/  MUFU.EX2 R26, R26 ;  /* 0x0000001a001a7308 */ /* 0x000e620000000800 */
[----:B------:R-:W-:-:S01]  /*d8c0*/  FADD.FTZ R87, R87, R48 ;  /* 0x0000003057577221 */ /* 0x000fc20000010000 */
[----:B---3--:R-:W-:-:S06]  /*d8d0*/  FADD.FTZ R3, R72, R3 ;  /* 0x0000000348037221 */ /* 0x008fcc0000010000 */
[----:B------:R-:W3:Y:S01]  /*d8e0*/  MUFU.EX2 R49, R49 ;  /* 0x0000003100317308 */ /* 0x000ee20000000800 */
[----:B------:R-:W-:-:S01]  /*d8f0*/  FFMA.FTZ R53, R43, R42, -R56 ;  /* 0x0000002a2b357223 */ /* 0x000fc20000010838 */
[----:B------:R-:W-:-:S06]  /*d900*/  FFMA.FTZ R65, R65, R42, -R56 ;  /* 0x0000002a41417223 */ /* 0x000fcc0000010838 */
[----:B------:R-:W2:Y:S01]  /*d910*/  MUFU.EX2 R55, R55 ;  /* 0x0000003700377308 */ /* 0x000ea20000000800 */
[----:B0-----:R-:W-:-:S01]  /*d920*/  FADD.FTZ R4, R12, R87 ;  /* 0x000000570c047221 */ /* 0x001fc20000010000 */
[----:B----4-:R-:W-:-:S06]  /*d930*/  FADD.FTZ R24, R0, R3 ;  /* 0x0000000300187221 */ /* 0x010fcc0000010000 */
[----:B------:R-:W0:Y:S01]  /*d940*/  MUFU.EX2 R74, R74 ;  /* 0x0000004a004a7308 */ /* 0x000e220000000800 */
[----:B------:R-:W-:-:S01]  /*d950*/  FFMA.FTZ R73, R73, R42, -R56 ;  /* 0x0000002a49497223 */ /* 0x000fc20000010838 */
[----:B-----5:R-:W-:-:S06]  /*d960*/  FADD.FTZ R3, R51, R4 ;  /* 0x0000000433037221 */ /* 0x020fcc0000010000 */
[----:B------:R-:W-:Y:S01]  /*d970*/  MUFU.EX2 R30, R30 ;  /* 0x0000001e001e7308 */ /* 0x000fe20000000800 */
[----:B------:R-:W-:-:S07]  /*d980*/  FADD.FTZ R24, R37, R24 ;  /* 0x0000001825187221 */ /* 0x000fce0000010000 */
[----:B------:R-:W4:Y:S08]  /*d990*/  MUFU.EX2 R63, R63 ;  /* 0x0000003f003f7308 */ /* 0x000f300000000800 */
[----:B------:R-:W5:Y:S01]  /*d9a0*/  MUFU.EX2 R28, R28 ;  /* 0x0000001c001c7308 */ /* 0x000f620000000800 */
[----:B------:R-:W-:-:S07]  /*d9b0*/  F2FP.SATFINITE.E4M3.F32.PACK_AB_MERGE_C R150, R34, R11, R150 ;  /* 0x0000000b2296723e */ /* 0x000fce0004807096 */
[----:B------:R-:W5:Y:S01]  /*d9c0*/  MUFU.EX2 R43, R131 ;  /* 0x00000083002b7308 */ /* 0x000f620000000800 */
[----:B-1----:R-:W-:-:S07]  /*d9d0*/  FADD.FTZ R34, R26, R3 ;  /* 0x000000031a227221 */ /* 0x002fce0000010000 */
[----:B------:R-:W1:Y:S01]  /*d9e0*/  MUFU.EX2 R59, R59 ;  /* 0x0000003b003b7308 */ /* 0x000e620000000800 */
[----:B---3--:R-:W-:-:S01]  /*d9f0*/  FADD.FTZ R3, R49, R24 ;  /* 0x0000001831037221 */ /* 0x008fc20000010000 */
[----:B------:R-:W-:-:S06]  /*da00*/  FFMA.FTZ R77, R77, R42, -R56 ;  /* 0x0000002a4d4d7223 */ /* 0x000fcc0000010838 */
[----:B------:R-:W3:Y:S01]  /*da10*/  MUFU.EX2 R32, R65 ;  /* 0x0000004100207308 */ /* 0x000ee20000000800 */
[C---:B--2---:R-:W-:Y:S01]  /*da20*/  F2FP.SATFINITE.E4M3.F32.PACK_AB_MERGE_C R142, R55.reuse, R26, RZ ;  /* 0x0000001a378e723e */ /* 0x044fe200048070ff */
[----:B------:R-:W-:Y:S01]  /*da30*/  FADD.FTZ R55, R55, R34 ;  /* 0x0000002237377221 */ /* 0x000fe20000010000 */
[----:B0-----:R-:W-:-:S05]  /*da40*/  F2FP.SATFINITE.E4M3.F32.PACK_AB_MERGE_C R143, R74, R49, RZ ;  /* 0x000000314a8f723e */ /* 0x001fca00048070ff */
[----:B------:R-:W0:Y:S01]  /*da50*/  MUFU.EX2 R73, R73 ;  /* 0x0000004900497308 */ /* 0x000e220000000800 */
[----:B------:R-:W-:-:S01]  /*da60*/  FADD.FTZ R74, R74, R3 ;  /* 0x000000034a4a7221 */ /* 0x000fc20000010000 */
[----:B------:R-:W-:Y:S01]  /*da70*/  F2FP.SATFINITE.E4M3.F32.PACK_AB_MERGE_C R140, R47, R10, R140 ;  /* 0x0000000a2f8c723e */ /* 0x000fe2000480708c */
[----:B------:R-:W-:-:S01]  /*da80*/  FFMA.FTZ R79, R79, R42, -R56 ;  /* 0x0000002a4f4f7223 */ /* 0x000fc20000010838 */
[----:B----4-:R-:W-:-:S04]  /*da90*/  F2FP.SATFINITE.E4M3.F32.PACK_AB_MERGE_C R144, R63, R30, RZ ;  /* 0x0000001e3f90723e */ /* 0x010fc800048070ff */
[----:B------:R-:W2:Y:S01]  /*daa0*/  MUFU.EX2 R36, R53 ;  /* 0x0000003500247308 */ /* 0x000ea20000000800 */
[----:B------:R-:W-:Y:S01]  /*dab0*/  F2FP.SATFINITE.E4M3.F32.PACK_AB_MERGE_C R149, R71, R60, RZ ;  /* 0x0000003c4795723e */ /* 0x000fe200048070ff */
[----:B-----5:R-:W-:Y:S01]  /*dac0*/  FADD.FTZ R10, R28, R55 ;  /* 0x000000371c0a7221 */ /* 0x020fe20000010000 */
[----:B------:R-:W-:-:S01]  /*dad0*/  FFMA.FTZ R83, R83, R42, -R56 ;  /* 0x0000002a53537223 */ /* 0x000fc20000010838 */
[----:B------:R-:W-:-:S04]  /*dae0*/  FADD.FTZ R3, R43, R74 ;  /* 0x0000004a2b037221 */ /* 0x000fc80000010000 */
[----:B------:R-:W-:Y:S01]  /*daf0*/  MUFU.EX2 R52, R52 ;  /* 0x0000003400347308 */ /* 0x000fe20000000800 */
[----:B------:R-:W-:-:S01]  /*db00*/  FFMA.FTZ R56, R85, R42, -R56 ;  /* 0x0000002a55387223 */ /* 0x000fc20000010838 */
[----:B-1----:R-:W-:-:S06]  /*db10*/  F2FP.SATFINITE.E4M3.F32.PACK_AB_MERGE_C R144, R59, R28, R144 ;  /* 0x0000001c3b90723e */ /* 0x002fcc0004807090 */
[----:B------:R-:W1:Y:S01]  /*db20*/  MUFU.EX2 R69, R69 ;  /* 0x0000004500457308 */ /* 0x000e620000000800 */
[----:B------:R-:W-:Y:S01]  /*db30*/  F2FP.SATFINITE.E4M3.F32.PACK_AB_MERGE_C R151, R81, R64, RZ ;  /* 0x000000405197723e */ /* 0x000fe200048070ff */
[----:B------:R-:W-:Y:S01]  /*db40*/  FADD.FTZ R59, R59, R10 ;  /* 0x0000000a3b3b7221 */ /* 0x000fe20000010000 */
[----:B------:R-:W-:-:S05]  /*db50*/  F2FP.SATFINITE.E4M3.F32.PACK_AB_MERGE_C R149, R6, R5, R149 ;  /* 0x000000050695723e */ /* 0x000fca0004807095 */
[----:B------:R-:W4:Y:S01]  /*db60*/  MUFU.EX2 R50, R50 ;  /* 0x0000003200327308 */ /* 0x000f220000000800 */
[----:B---3--:R-:W-:-:S07]  /*db70*/  FADD.FTZ R6, R32, R3 ;  /* 0x0000000320067221 */ /* 0x008fce0000010000 */
[----:B------:R-:W3:Y:S01]  /*db80*/  MUFU.EX2 R77, R77 ;  /* 0x0000004d004d7308 */ /* 0x000ee20000000800 */
[----:B------:R-:W-:-:S01]  /*db90*/  FADD.FTZ R30, R30, R59 ;  /* 0x0000003b1e1e7221 */ /* 0x000fc20000010000 */
[----:B------:R-:W-:-:S06]  /*dba0*/  F2FP.SATFINITE.E4M3.F32.PACK_AB_MERGE_C R151, R9, R8, R151 ;  /* 0x000000080997723e */ /* 0x000fcc0004807097 */
[----:B------:R-:W5:Y:S01]  /*dbb0*/  MUFU.EX2 R67, R67 ;  /* 0x0000004300437308 */ /* 0x000f620000000800 */
[----:B0-----:R-:W-:-:S01]  /*dbc0*/  FADD.FTZ R3, R73, R6 ;  /* 0x0000000649037221 */ /* 0x001fc20000010000 */
[----:B------:R-:W-:-:S06]  /*dbd0*/  VIADD R8, R90, 0xfffffffe ;  /* 0xfffffffe5a087836 */ /* 0x000fcc0000000000 */
[----:B------:R-:W0:Y:S01]  /*dbe0*/  MUFU.EX2 R4, R79 ;  /* 0x0000004f00047308 */ /* 0x000e220000000800 */
[----:B------:R-:W-:-:S01]  /*dbf0*/  FADD.FTZ R63, R63, R30 ;  /* 0x0000001e3f3f7221 */ /* 0x000fc20000010000 */
[C---:B--2---:R-:W-:Y:S01]  /*dc00*/  F2FP.SATFINITE.E4M3.F32.PACK_AB_MERGE_C R145, R36.reuse, R73, RZ ;  /* 0x000000492491723e */ /* 0x044fe200048070ff */
[----:B------:R-:W-:-:S05]  /*dc10*/  FADD.FTZ R36, R36, R3 ;  /* 0x0000000324247221 */ /* 0x000fca0000010000 */
[----:B------:R-:W2:Y:S01]  /*dc20*/  MUFU.EX2 R83, R83 ;  /* 0x0000005300537308 */ /* 0x000ea20000000800 */
[----:B------:R-:W-:-:S07]  /*dc30*/  ISETP.GE.AND P1, PT, R8, R80, PT ;  /* 0x000000500800720c */ /* 0x000fce0003f26270 */
[----:B------:R-:W2:Y:S01]  /*dc40*/  MUFU.EX2 R56, R56 ;  /* 0x0000003800387308 */ /* 0x000ea20000000800 */
[----:B-1----:R-:W-:Y:S01]  /*dc50*/  F2FP.SATFINITE.E4M3.F32.PACK_AB_MERGE_C R146, R69, R52, RZ ;  /* 0x000000344592723e */ /* 0x002fe200048070ff */
[----:B----4-:R-:W-:Y:S01]  /*dc60*/  FADD.FTZ R6, R50, R63 ;  /* 0x0000003f32067221 */ /* 0x010fe20000010000 */
[----:B---3--:R-:W-:-:S02]  /*dc70*/  FADD.FTZ R3, R77, R36 ;  /* 0x000000244d037221 */ /* 0x008fc40000010000 */
[C---:B-----5:R-:W-:Y:S01]  /*dc80*/  F2FP.SATFINITE.E4M3.F32.PACK_AB_MERGE_C R146, R67.reuse, R50, R146 ;  /* 0x000000324392723e */ /* 0x060fe20004807092 */
[----:B------:R-:W-:-:S01]  /*dc90*/  FADD.FTZ R67, R67, R6 ;  /* 0x0000000643437221 */ /* 0x000fc20000010000 */
[----:B0-----:R-:W-:Y:S01]  /*dca0*/  FADD.FTZ R6, R4, R3 ;  /* 0x0000000304067221 */ /* 0x001fe20000010000 */
[----:B------:R-:W-:Y:S01]  /*dcb0*/  F2FP.SATFINITE.E4M3.F32.PACK_AB_MERGE_C R143, R37, R0, R143 ;  /* 0x00000000258f723e */ /* 0x000fe2000480708f */
[----:B------:R-:W-:Y:S01]  /*dcc0*/  BSSY B0, `(.L_x_451) ;  /* 0x00002bc000007945 */ /* 0x000fe20003800000 */
[----:B------:R-:W-:Y:S01]  /*dcd0*/  F2FP.SATFINITE.E4M3.F32.PACK_AB_MERGE_C R137, R91, R68, RZ ;  /* 0x000000445b89723e */ /* 0x000fe200048070ff */
[----:B------:R-:W-:Y:S01]  /*dce0*/  FADD.FTZ R0, R52, R67 ;  /* 0x0000004334007221 */ /* 0x000fe20000010000 */
[----:B------:R-:W-:Y:S01]  /*dcf0*/  F2FP.SATFINITE.E4M3.F32.PACK_AB_MERGE_C R139, R70, R41, RZ ;  /* 0x00000029468b723e */ /* 0x000fe200048070ff */
[----:B--2---:R-:W-:Y:S01]  /*dd00*/  FADD.FTZ R3, R83, R6 ;  /* 0x0000000653037221 */ /* 0x004fe20000010000 */
[----:B------:R-:W-:-:S02]  /*dd10*/  F2FP.SATFINITE.E4M3.F32.PACK_AB_MERGE_C R141, R72, R45, RZ ;  /* 0x0000002d488d723e */ /* 0x000fc400048070ff */
[----:B------:R-:W-:Y:S01]  /*dd20*/  F2FP.SATFINITE.E4M3.F32.PACK_AB_MERGE_C R147, R56, R83, RZ ;  /* 0x000000533893723e */ /* 0x000fe200048070ff */
[----:B------:R-:W-:-:S01]  /*dd30*/  FADD.FTZ R0, R69, R0 ;  /* 0x0000000045007221 */ /* 0x000fc20000010000 */
[----:B------:R-:W-:Y:S01]  /*dd40*/  F2FP.SATFINITE.E4M3.F32.PACK_AB_MERGE_C R136, R31, R40, R136 ;  /* 0x000000281f88723e */ /* 0x000fe20004807088 */
[----:B------:R-:W-:-:S01]  /*dd50*/  FADD.FTZ R3, R56, R3 ;  /* 0x0000000338037221 */ /* 0x000fc20000010000 */
[----:B------:R-:W-:Y:S01]  /*dd60*/  F2FP.SATFINITE.E4M3.F32.PACK_AB_MERGE_C R138, R39, R46, R138 ;  /* 0x0000002e278a723e */ /* 0x000fe2000480708a */
[--C-:B------:R-:W-:Y:S01]  /*dd70*/  IMAD.MOV.U32 R88, RZ, RZ, R89.reuse ;  /* 0x000000ffff587224 */ /* 0x100fe200078e0059 */
[----:B------:R-:W-:Y:S01]  /*dd80*/  F2FP.SATFINITE.E4M3.F32.PACK_AB_MERGE_C R142, R51, R12, R142 ;  /* 0x0000000c338e723e */ /* 0x000fe2000480708e */
[----:B------:R-:W-:Y:S01]  /*dd90*/  IMAD.MOV.U32 R91, RZ, RZ, R89 ;  /* 0x000000ffff5b7224 */ /* 0x000fe200078e0059 */
        /* <DEDUP_REMOVED lines=9> */
[--C-:B------:R-:W-:Y:S01]  /*de30*/  IMAD.MOV.U32 R94, RZ, RZ, R89.reuse ;  /* 0x000000ffff5e7224 */ /* 0x100fe200078e0059 */
[-C--:B------:R-:W-:Y:S01]  /*de40*/  MOV R96, R89.reuse ;  /* 0x0000005900607202 */ /* 0x080fe20000000f00 */
[--C-:B------:R-:W-:Y:S01]  /*de50*/  IMAD.MOV.U32 R97, RZ, RZ, R89.reuse ;  /* 0x000000ffff617224 */ /* 0x100fe200078e0059 */
[-C--:B------:R-:W-:Y:S01]  /*de60*/  MOV R106, R89.reuse ;  /* 0x00000059006a7202 */ /* 0x080fe20000000f00 */
[--C-:B------:R-:W-:Y:S01]  /*de70*/  IMAD.MOV.U32 R99, RZ, RZ, R89.reuse ;  /* 0x000000ffff637224 */ /* 0x100fe200078e0059 */
[-C--:B------:R-:W-:Y:S01]  /*de80*/  MOV R116, R89.reuse ;  /* 0x0000005900747202 */ /* 0x080fe20000000f00 */
[--C-:B------:R-:W-:Y:S01]  /*de90*/  IMAD.MOV.U32 R98, RZ, RZ, R89.reuse ;  /* 0x000000ffff627224 */ /* 0x100fe200078e0059 */
[----:B------:R-:W-:Y:S01]  /*dea0*/  MOV R126, R89 ;  /* 0x00000059007e7202 */ /* 0x000fe20000000f00 */
[----:B------:R-:W-:-:S02]  /*deb0*/  IMAD.MOV.U32 R101, RZ, RZ, R89 ;  /* 0x000000ffff657224 */ /* 0x000fc400078e0059 */
[--C-:B------:R-:W-:Y:S02]  /*dec0*/  IMAD.MOV.U32 R100, RZ, RZ, R89.reuse ;  /* 0x000000ffff647224 */ /* 0x100fe400078e0059 */
[--C-:B------:R-:W-:Y:S02]  /*ded0*/  IMAD.MOV.U32 R103, RZ, RZ, R89.reuse ;  /* 0x000000ffff677224 */ /* 0x100fe400078e0059 */
[--C-:B------:R-:W-:Y:S02]  /*dee0*/  IMAD.MOV.U32 R102, RZ, RZ, R89.reuse ;  /* 0x000000ffff667224 */ /* 0x100fe400078e0059 */
[--C-:B------:R-:W-:Y:S02]  /*def0*/  IMAD.MOV.U32 R105, RZ, RZ, R89.reuse ;  /* 0x000000ffff697224 */ /* 0x100fe400078e0059 */
[--C-:B------:R-:W-:Y:S02]  /*df00*/  IMAD.MOV.U32 R104, RZ, RZ, R89.reuse ;  /* 0x000000ffff687224 */ /* 0x100fe400078e0059 */
        /* <DEDUP_REMOVED lines=26> */
[----:B------:R-:W-:Y:S01]  /*e0b0*/  IMAD.MOV.U32 R134, RZ, RZ, R89 ;  /* 0x000000ffff867224 */ /* 0x000fe200078e0059 */
[----:B------:R-:W-:Y:S06]  /*e0c0*/  @!P1 BRA `(.L_x_452) ;  /* 0x0000002400ec9947 */ /* 0x000fec0003800000 */
[----:B------:R0:W5:Y:S01]  /*e0d0*/  LDL.LU R5, [R1+0x4] ;  /* 0x0000040001057983 */ /* 0x0001620000300800 */
[----:B------:R-:W-:Y:S01]  /*e0e0*/  IMAD.MOV.U32 R9, RZ, RZ, R54 ;  /* 0x000000ffff097224 */ /* 0x000fe200078e0036 */
[----:B------:R-:W-:Y:S01]  /*e0f0*/  MOV R10, R38 ;  /* 0x00000026000a7202 */ /* 0x000fe20000000f00 */
[----:B------:R-:W-:Y:S01]  /*e100*/  IMAD.MOV.U32 R4, RZ, RZ, R156 ;  /* 0x000000ffff047224 */ /* 0x000fe200078e009c */
        /* <DEDUP_REMOVED lines=23> */
[----:B0-----:R-:W-:-:S07]  /*e280*/  CS2R R88, SRZ ;  /* 0x0000000000587805 */ /* 0x001fce000001ff00 */
.L_x_465:
[----:B------:R-:W-:-:S04]  /*e290*/  ISETP.NE.AND P1, PT, R4, 0x1, PT ;  /* 0x000000010400780c */ /* 0x000fc80003f25270 */
[----:B------:R-:W-:-:S04]  /*e2a0*/  SEL R6, RZ, 0x1, P1 ;  /* 0x00000001ff067807 */ /* 0x000fc80000800000 */
[----:B-----5:R-:W-:-:S05]  /*e2b0*/  LOP3.LUT R7, R5, R6, RZ, 0x3c, !PT ;  /* 0x0000000605077212 */ /* 0x020fca00078e3cff */
[----:B------:R0:W-:Y:S01]  /*e2c0*/  STL [R1+0x4], R7 ;  /* 0x0000040701007387 */ /* 0x0001e20000100800 */
[----:B------:R-:W-:Y:S05]  /*e2d0*/  @!P0 BRA `(.L_x_453) ;  /* 0x0000000000048947 */ /* 0x000fea0003800000 */
[----:B------:R-:W-:Y:S01]  /*e2e0*/  BPT.TRAP 0x1 ;  /* 0x000000040000795c */ /* 0x000fe20000300000 */
.L_x_453:
[----:B------:R-:W-:Y:S01]  /*e2f0*/  VIADD R156, R4, 0x1 ;  /* 0x00000001049c7836 */ /* 0x000fe20000000000 */
[----:B------:R-:W-:-:S04]  /*e300*/  SHF.L.U32 R6, R7, 0x1f, RZ ;  /* 0x0000001f07067819 */ /* 0x000fc800000006ff */
[----:B------:R-:W-:-:S04]  /*e310*/  ISETP.NE.AND P1, PT, R156, 0x2, PT ;  /* 0x000000029c00780c */ /* 0x000fc80003f25270 */
[----:B------:R-:W-:-:S05]  /*e320*/  SEL R156, R156, RZ, P1 ;  /* 0x000000ff9c9c7207 */ /* 0x000fca0000800000 */
[----:B------:R-:W-:-:S04]  /*e330*/  IMAD R11, R156, 0x8, R18 ;  /* 0x000000089c0b7824 */ /* 0x000fc800078e0212 */
[----:B------:R1:W2:Y:S01]  /*e340*/  SYNCS.PHASECHK.TRANS64.TRYWAIT P1, [R11+URZ+0x19c30], R6 ;  /* 0x019c30060b0075a7 */ /* 0x0002a2000802017f */
[----:B------:R-:W-:Y:S05]  /*e350*/  @!P0 BRA `(.L_x_454) ;  /* 0x0000000000048947 */ /* 0x000fea0003800000 */
[----:B------:R-:W-:Y:S01]  /*e360*/  BPT.TRAP 0x1 ;  /* 0x000000040000795c */ /* 0x000fe20000300000 */
.L_x_454:
[----:B------:R-:W-:Y:S01]  /*e370*/  BSSY B1, `(.L_x_455) ;  /* 0x0000006000017945 */ /* 0x000fe20003800000 */
[----:B------:R-:W-:Y:S02]  /*e380*/  IMAD R24, R156, 0x300, R13 ;  /* 0x000003009c187824 */ /* 0x000fe400078e020d */
[----:B------:R-:W-:Y:S01]  /*e390*/  IMAD.MOV.U32 R25, RZ, RZ, -0x3ffffff0 ;  /* 0xc0000010ff197424 */ /* 0x000fe200078e00ff */
[----:B--2---:R-:W-:Y:S06]  /*e3a0*/  @P1 BRA `(.L_x_456) ;  /* 0x0000000000081947 */ /* 0x004fec0003800000 */
[----:B------:R-:W2:Y:S02]  /*e3b0*/  SYNCS.PHASECHK.TRANS64.TRYWAIT P1, [R11+URZ+0x19c30], R6 ;  /* 0x019c30060b0075a7 */ /* 0x000ea4000802017f */
[----:B--2---:R-:W-:Y:S05]  /*e3c0*/  @!P1 BRA `(.L_x_457) ;  /* 0x000000e000209947 */ /* 0x004fea0003800000 */
.L_x_456:
[----:B------:R-:W-:Y:S05]  /*e3d0*/  BSYNC B1 ;  /* 0x0000000000017941 */ /* 0x000fea0003800000 */
.L_x_455:
[C---:B-12---:R-:W-:Y:S01]  /*e3e0*/  VIADD R6, R24.reuse, 0x100 ;  /* 0x0000010018067836 */ /* 0x046fe20000000000 */
[C---:B------:R-:W-:Y:S01]  /*e3f0*/  R2UR UR6, R24.reuse ;  /* 0x00000000180672ca */ /* 0x040fe200000e0000 */
[----:B0-----:R-:W-:Y:S01]  /*e400*/  IMAD.MOV.U32 R7, RZ, RZ, -0x3ffffff0 ;  /* 0xc0000010ff077424 */ /* 0x001fe200078e00ff */
[----:B------:R-:W-:Y:S01]  /*e410*/  R2UR UR7, R25 ;  /* 0x00000000190772ca */ /* 0x000fe200000e0000 */
[----:B------:R-:W-:Y:S01]  /*e420*/  VIADD R24, R24, 0x200 ;  /* 0x0000020018187836 */ /* 0x000fe20000000000 */
[----:B------:R-:W-:Y:S02]  /*e430*/  R2UR UR10, R6 ;  /* 0x00000000060a72ca */ /* 0x000fe400000e0000 */
[----:B------:R-:W-:Y:S02]  /*e440*/  R2UR UR11, R7 ;  /* 0x00000000070b72ca */ /* 0x000fe400000e0000 */
[----:B------:R-:W2:Y:S01]  /*e450*/  LDL.64 R6, [R1+0x10] ;  /* 0x0000100001067983 */ /* 0x000ea20000100a00 */
[----:B------:R-:W-:Y:S01]  /*e460*/  R2UR UR4, R14 ;  /* 0x000000000e0472ca */ /* 0x000fe200000e0000 */
[----:B------:R-:W-:Y:S01]  /*e470*/  IMAD.MOV.U32 R25, RZ, RZ, -0x3ffffff0 ;  /* 0xc0000010ff197424 */ /* 0x000fe200078e00ff */
[----:B------:R-:W-:-:S02]  /*e480*/  R2UR UR5, R15 ;  /* 0x000000000f0572ca */ /* 0x000fc400000e0000 */
[----:B------:R-:W-:Y:S02]  /*e490*/  R2UR UR14, R24 ;  /* 0x00000000180e72ca */ /* 0x000fe400000e0000 */
[----:B------:R-:W-:Y:S02]  /*e4a0*/  R2UR UR15, R25 ;  /* 0x00000000190f72ca */ /* 0x000fe400000e0000 */
[----:B------:R-:W-:-:S07]  /*e4b0*/  WARPGROUP.ARRIVE ;  /* 0x00000000000079c5 */ /* 0x000fce0000000000 */
[----:B------:R-:W-:Y:S01]  /*e4c0*/  QGMMA.64x128x32.F32.E4M3.E4M3 R24, gdesc[UR4], RZ, !UPT, gsb0 ;  /* 0x01e00000041879f3 */ /* 0x000fe2000c0008ff */
[----:B------:R-:W-:Y:S02]  /*e4d0*/  R2UR UR12, R20 ;  /* 0x00000000140c72ca */ /* 0x000fe400000e0000 */
[----:B------:R-:W-:Y:S01]  /*e4e0*/  R2UR UR13, R21 ;  /* 0x00000000150d72ca */ /* 0x000fe200000e0000 */
[----:B------:R-:W-:Y:S02]  /*e4f0*/  WARPGROUP.DEPBAR.LE gsb0, 0x0 ;  /* 0x00008000000079c5 */ /* 0x000fe40000010000 */
[----:B------:R-:W-:Y:S01]  /*e500*/  WARPGROUP.ARRIVE ;  /* 0x00000000000079c5 */ /* 0x000fe20000000000 */
[----:B--2---:R-:W-:Y:S02]  /*e510*/  R2UR UR8, R6 ;  /* 0x00000000060872ca */ /* 0x004fe400000e0000 */
[----:B------:R-:W-:-:S13]  /*e520*/  R2UR UR9, R7 ;  /* 0x00000000070972ca */ /* 0x000fda00000e0000 */
[----:B------:R-:W-:Y:S03]  /*e530*/  QGMMA.64x128x32.F32.E4M3.E4M3 R24, gdesc[UR8], R24, gsb0 ;  /* 0x01e00000081879f3 */ /* 0x000fe60008000818 */
[----:B------:R-:W-:Y:S02]  /*e540*/  WARPGROUP.DEPBAR.LE gsb0, 0x0 ;  /* 0x00008000000079c5 */ /* 0x000fe40000010000 */
[----:B------:R-:W-:-:S07]  /*e550*/  WARPGROUP.ARRIVE ;  /* 0x00000000000079c5 */ /* 0x000fce0000000000 */
[----:B------:R-:W-:Y:S03]  /*e560*/  QGMMA.64x128x32.F32.E4M3.E4M3 R24, gdesc[UR12], R24, gsb0 ;  /* 0x01e000000c1879f3 */ /* 0x000fe60008000818 */
[----:B------:R-:W-:Y:S02]  /*e570*/  WARPGROUP.DEPBAR.LE gsb0, 0x0 ;  /* 0x00008000000079c5 */ /* 0x000fe40000010000 */
[----:B------:R-:W-:Y:S05]  /*e580*/  @!P0 BRA `(.L_x_458) ;  /* 0x0000000000048947 */ /* 0x000fea0003800000 */
[----:B------:R-:W-:Y:S01]  /*e590*/  BPT.TRAP 0x1 ;  /* 0x000000040000795c */ /* 0x000fe20000300000 */
.L_x_458:
[----:B------:R-:W-:Y:S01]  /*e5a0*/  SHF.L.U32 R5, R5, 0x1f, RZ ;  /* 0x0000001f05057819 */ /* 0x000fe200000006ff */
[----:B------:R-:W-:-:S04]  /*e5b0*/  IMAD R12, R4, 0x8, R18 ;  /* 0x00000008040c7824 */ /* 0x000fc800078e0212 */
[----:B------:R0:W1:Y:S01]  /*e5c0*/  SYNCS.PHASECHK.TRANS64.TRYWAIT P1, [R12+URZ+0x19c50], R5 ;  /* 0x019c50050c0075a7 */ /* 0x000062000802017f */
[----:B------:R-:W-:Y:S05]  /*e5d0*/  @!P0 BRA `(.L_x_459) ;  /* 0x0000000000048947 */ /* 0x000fea0003800000 */
[----:B------:R-:W-:Y:S01]  /*e5e0*/  BPT.TRAP 0x1 ;  /* 0x000000040000795c */ /* 0x000fe20000300000 */
.L_x_459:
[----:B------:R-:W-:Y:S04]  /*e5f0*/  BSSY B1, `(.L_x_460) ;  /* 0x0000004000017945 */ /* 0x000fe80003800000 */
[----:B-1----:R-:W-:Y:S05]  /*e600*/  @P1 BRA `(.L_x_461) ;  /* 0x0000000000081947 */ /* 0x002fea0003800000 */
[----:B------:R-:W1:Y:S02]  /*e610*/  SYNCS.PHASECHK.TRANS64.TRYWAIT P1, [R12+URZ+0x19c50], R5 ;  /* 0x019c50050c0075a7 */ /* 0x000e64000802017f */
[----:B-1----:R-:W-:Y:S05]  /*e620*/  @!P1 BRA `(.L_x_462) ;  /* 0x000000dc009c9947 */ /* 0x002fea0003800000 */
.L_x_461:
[----:B------:R-:W-:Y:S05]  /*e630*/  BSYNC B1 ;  /* 0x0000000000017941 */ /* 0x000fea0003800000 */
.L_x_460:
[----:B01----:R-:W-:Y:S01]  /*e640*/  IADD3 R5, R18, 0x3000, RZ ;  /* 0x0000300012057810 */ /* 0x003fe20007ffe0ff */
[----:B------:R-:W-:Y:S01]  /*e650*/  WARPGROUP.ARRIVE ;  /* 0x00000000000079c5 */ /* 0x000fe20000000000 */
[----:B------:R-:W-:Y:S02]  /*e660*/  IMAD.MOV.U32 R7, RZ, RZ, 0x40000040 ;  /* 0x40000040ff077424 */ /* 0x000fe400078e00ff */
[----:B------:R-:W-:-:S04]  /*e670*/  SHF.R.U32.HI R5, RZ, 0x4, R5 ;  /* 0x00000004ff057819 */ /* 0x000fc80000011605 */
[----:B------:R-:W-:-:S04]  /*e680*/  LOP3.LUT R5, R5, 0x3fff, RZ, 0xc0, !PT ;  /* 0x00003fff05057812 */ /* 0x000fc800078ec0ff */
[----:B------:R-:W-:-:S05]  /*e690*/  LOP3.LUT R5, R5, 0x10000, RZ, 0xfc, !PT ;  /* 0x0001000005057812 */ /* 0x000fca00078efcff */
[----:B------:R-:W-:Y:S02]  /*e6a0*/  IMAD R4, R4, 0x300, R5 ;  /* 0x0000030004047824 */ /* 0x000fe400078e0205 */
[----:B------:R-:W-:Y:S02]  /*e6b0*/  IMAD.MOV.U32 R5, RZ, RZ, 0x40000040 ;  /* 0x40000040ff057424 */ /* 0x000fe400078e00ff */
[C---:B------:R-:W-:Y:S01]  /*e6c0*/  VIADD R6, R4.reuse, 0x2 ;  /* 0x0000000204067836 */ /* 0x040fe20000000000 */
[----:B------:R-:W-:Y:S02]  /*e6d0*/  R2UR UR6, R4 ;  /* 0x00000000040672ca */ /* 0x000fe400000e0000 */
[----:B------:R-:W-:Y:S01]  /*e6e0*/  R2UR UR7, R5 ;  /* 0x00000000050772ca */ /* 0x000fe200000e0000 */
[----:B------:R-:W-:-:S12]  /*e6f0*/  IMAD.MOV.U32 R5, RZ, RZ, 0x40000040 ;  /* 0x40000040ff057424 */ /* 0x000fd800078e00ff */
[----:B------:R-:W-:Y:S01]  /*e700*/  QGMMA.64x96x32.F32.E4M3.E4M3 R88, R148, gdesc[UR4], R88, gsb0 ;  /* 0x0160000494587df3 */ /* 0x000fe20008000858 */
[----:B------:R-:W-:Y:S01]  /*e710*/  R2UR UR6, R6 ;  /* 0x00000000060672ca */ /* 0x000fe200000e0000 */
[C---:B------:R-:W-:Y:S01]  /*e720*/  VIADD R6, R4.reuse, 0x4 ;  /* 0x0000000404067836 */ /* 0x040fe20000000000 */
[----:B------:R-:W-:Y:S01]  /*e730*/  R2UR UR7, R7 ;  /* 0x00000000070772ca */ /* 0x000fe200000e0000 */
[----:B------:R-:W-:Y:S02]  /*e740*/  IMAD.MOV.U32 R7, RZ, RZ, 0x40000040 ;  /* 0x40000040ff077424 */ /* 0x000fe400078e00ff */
[----:B------:R-:W-:Y:S01]  /*e750*/  VIADD R4, R4, 0x6 ;  /* 0x0000000604047836 */ /* 0x000fe20000000000 */
[----:B------:R-:W-:Y:S02]  /*e760*/  WARPGROUP.DEPBAR.LE gsb0, 0x0 ;  /* 0x00008000000079c5 */ /* 0x000fe40000010000 */
[----:B------:R-:W-:-:S07]  /*e770*/  WARPGROUP.ARRIVE ;  /* 0x00000000000079c5 */ /* 0x000fce0000000000 */
[----:B------:R-:W-:Y:S01]  /*e780*/  QGMMA.64x96x32.F32.E4M3.E4M3 R88, R136, gdesc[UR4], R88, gsb0 ;  /* 0x0160000488587df3 */ /* 0x000fe20008000858 */
[----:B------:R-:W-:Y:S02]  /*e790*/  R2UR UR6, R6 ;  /* 0x00000000060672ca */ /* 0x000fe400000e0000 */
[----:B------:R-:W-:Y:S01]  /*e7a0*/  R2UR UR7, R7 ;  /* 0x00000000070772ca */ /* 0x000fe200000e0000 */
[----:B------:R-:W-:Y:S02]  /*e7b0*/  WARPGROUP.DEPBAR.LE gsb0, 0x0 ;  /* 0x00008000000079c5 */ /* 0x000fe40000010000 */
[----:B------:R-:W-:-:S10]  /*e7c0*/  WARPGROUP.ARRIVE ;  /* 0x00000000000079c5 */ /* 0x000fd40000000000 */
[----:B------:R-:W-:Y:S01]  /*e7d0*/  QGMMA.64x96x32.F32.E4M3.E4M3 R88, R140, gdesc[UR4], R88, gsb0 ;  /* 0x016000048c587df3 */ /* 0x000fe20008000858 */
[----:B------:R-:W-:Y:S02]  /*e7e0*/  R2UR UR6, R4 ;  /* 0x00000000040672ca */ /* 0x000fe400000e0000 */
[----:B------:R-:W-:Y:S01]  /*e7f0*/  R2UR UR7, R5 ;  /* 0x00000000050772ca */ /* 0x000fe200000e0000 */
[----:B------:R-:W-:Y:S02]  /*e800*/  WARPGROUP.DEPBAR.LE gsb0, 0x0 ;  /* 0x00008000000079c5 */ /* 0x000fe40000010000 */
[----:B------:R-:W-:-:S10]  /*e810*/  WARPGROUP.ARRIVE ;  /* 0x00000000000079c5 */ /* 0x000fd40000000000 */
[----:B------:R-:W-:Y:S03]  /*e820*/  QGMMA.64x96x32.F32.E4M3.E4M3 R88, R144, gdesc[UR4], R88, gsb0 ;  /* 0x0160000490587df3 */ /* 0x000fe60008000858 */
[----:B------:R-:W-:Y:S02]  /*e830*/  WARPGROUP.DEPBAR.LE gsb0, 0x0 ;  /* 0x00008000000079c5 */ /* 0x000fe40000010000 */
[----:B------:R-:W-:Y:S05]  /*e840*/  @!P0 BRA `(.L_x_463) ;  /* 0x0000000000048947 */ /* 0x000fea0003800000 */
[----:B------:R-:W-:Y:S01]  /*e850*/  BPT.TRAP 0x1 ;  /* 0x000000040000795c */ /* 0x000fe20000300000 */
.L_x_463:
        /* <DEDUP_REMOVED lines=23> */
[----:B------:R-:W3:Y:S01]  /*e9d0*/  MUFU.TANH R24, R24 ;  /* 0x0000001800187308 */ /* 0x000ee20000002400 */
[----:B0-----:R-:W-:Y:S01]  /*e9e0*/  FMNMX.FTZ R52, R4, R10, !PT ;  /* 0x0000000a04347209 */ /* 0x001fe20007810000 */
[C---:B------:R-:W-:Y:S01]  /*e9f0*/  FMUL.FTZ R31, R2.reuse, R35 ;  /* 0x00000023021f7220 */ /* 0x040fe20000410000 */
[C---:B------:R-:W-:Y:S01]  /*ea00*/  FMUL.FTZ R35, R2.reuse, R41 ;  /* 0x0000002902237220 */ /* 0x040fe20000410000 */
[C---:B------:R-:W-:Y:S01]  /*ea10*/  FMUL.FTZ R41, R2.reuse, R49 ;  /* 0x0000003102297220 */ /* 0x040fe20000410000 */
[----:B------:R-:W-:Y:S01]  /*ea20*/  FMUL.FTZ R57, R2, R57 ;  /* 0x0000003902397220 */ /* 0x000fe20000410000 */
[----:B------:R-:W-:-:S02]  /*ea30*/  VIADD R49, R11, 0x19c40 ;  /* 0x00019c400b317836 */ /* 0x000fc40000000000 */
        /* <DEDUP_REMOVED lines=8> */
[----:B------:R-:W-:Y:S01]  /*eac0*/  FMUL.FTZ R72, R2, R72 ;  /* 0x0000004802487220 */ /* 0x000fe20000410000 */
[----:B------:R-:W1:Y:S01]  /*ead0*/  MUFU.TANH R28, R28 ;  /* 0x0000001c001c7308 */ /* 0x000e620000002400 */
[----:B---3--:R-:W-:Y:S01]  /*eae0*/  FMNMX.FTZ R53, R24, R53, !PT ;  /* 0x0000003518357209 */ /* 0x008fe20007810000 */
[C---:B------:R-:W-:Y:S01]  /*eaf0*/  FMUL.FTZ R73, R2.reuse, R73 ;  /* 0x0000004902497220 */ /* 0x040fe20000410000 */
[C---:B------:R-:W-:Y:S01]  /*eb00*/  FMUL.FTZ R76, R2.reuse, R76 ;  /* 0x0000004c024c7220 */ /* 0x040fe20000410000 */
[C---:B------:R-:W-:Y:S01]  /*eb10*/  FMUL.FTZ R77, R2.reuse, R77 ;  /* 0x0000004d024d7220 */ /* 0x040fe20000410000 */
[C---:B------:R-:W-:Y:S01]  /*eb20*/  FMUL.FTZ R80, R2.reuse, R80 ;  /* 0x0000005002507220 */ /* 0x040fe20000410000 */
[C---:B------:R-:W-:Y:S01]  /*eb30*/  FMUL.FTZ R81, R2.reuse, R81 ;  /* 0x0000005102517220 */ /* 0x040fe20000410000 */
[C---:B------:R-:W-:Y:S01]  /*eb40*/  FMUL.FTZ R84, R2.reuse, R84 ;  /* 0x0000005402547220 */ /* 0x040fe20000410000 */
[----:B------:R-:W3:Y:S01]  /*eb50*/  MUFU.TANH R29, R29 ;  /* 0x0000001d001d7308 */ /* 0x000ee20000002400 */
        /* <DEDUP_REMOVED lines=27> */
[----:B------:R-:W-:-:S04]  /*ed10*/  FMUL.FTZ R83, R2, R83 ;  /* 0x0000005302537220 */ /* 0x000fc80000410000 */
[----:B------:R-:W5:Y:S08]  /*ed20*/  MUFU.TANH R35, R35 ;  /* 0x0000002300237308 */ /* 0x000f700000002400 */
[----:B------:R3:W-:Y:S08]  /*ed30*/  MUFU.TANH R11, R57 ;  /* 0x00000039000b7308 */ /* 0x0007f00000002400 */
[----:B------:R-:W5:Y:S01]  /*ed40*/  MUFU.TANH R36, R36 ;  /* 0x0000002400247308 */ /* 0x000f620000002400 */
[----:B---3--:R-:W-:-:S04]  /*ed50*/  FMNMX.FTZ R57, R29, R56, !PT ;  /* 0x000000381d397209 */ /* 0x008fc80007810000 */
[----:B0-----:R-:W-:-:S03]  /*ed60*/  FMNMX.FTZ R57, R32, R57, !PT ;  /* 0x0000003920397209 */ /* 0x001fc60007810000 */
[----:B------:R-:W0:Y:S08]  /*ed70*/  MUFU.TANH R37, R37 ;  /* 0x0000002500257308 */ /* 0x000e300000002400 */
[----:B------:R-:W3:Y:S08]  /*ed80*/  MUFU.TANH R40, R40 ;  /* 0x0000002800287308 */ /* 0x000ef00000002400 */
[----:B------:R-:W3:Y:S08]  /*ed90*/  MUFU.TANH R41, R41 ;  /* 0x0000002900297308 */ /* 0x000ef00000002400 */
[----:B------:R-:W-:Y:S08]  /*eda0*/  MUFU.TANH R52, R61 ;  /* 0x0000003d00347308 */ /* 0x000ff00000002400 */
[----:B------:R-:W3:Y:S08]  /*edb0*/  MUFU.TANH R44, R44 ;  /* 0x0000002c002c7308 */ /* 0x000ef00000002400 */
[----:B------:R-:W3:Y:S08]  /*edc0*/  MUFU.TANH R45, R45 ;  /* 0x0000002d002d7308 */ /* 0x000ef00000002400 */
[----:B------:R-:W-:Y:S08]  /*edd0*/  MUFU.TANH R53, R64 ;  /* 0x0000004000357308 */ /* 0x000ff00000002400 */
[----:B------:R-:W3:Y:S08]  /*ede0*/  MUFU.TANH R48, R48 ;  /* 0x0000003000307308 */ /* 0x000ef00000002400 */
[----:B------:R-:W-:Y:S08]  /*edf0*/  MUFU.TANH R56, R65 ;  /* 0x0000004100387308 */ /* 0x000ff00000002400 */
        /* <DEDUP_REMOVED lines=15> */
[----:B------:R-:W-:Y:S01]  /*eef0*/  MUFU.TANH R62, R62 ;  /* 0x0000003e003e7308 */ /* 0x000fe20000002400 */
[----:B--2---:R-:W-:-:S07]  /*ef00*/  PRMT R49, R136, 0x654, R49 ;  /* 0x0000065488317816 */ /* 0x004fce0000000031 */
[----:B------:R-:W-:Y:S01]  /*ef10*/  MUFU.TANH R63, R63 ;  /* 0x0000003f003f7308 */ /* 0x000fe20000002400 */
[----:B------:R2:W-:Y:S07]  /*ef20*/  SYNCS.ARRIVE.TRANS64.RED.A1T0 RZ, [R49+URZ], RZ ;  /* 0x000000ff31ff79a7 */ /* 0x0005ee000810043f */
[----:B------:R-:W-:Y:S08]  /*ef30*/  MUFU.TANH R66, R66 ;  /* 0x0000004200427308 */ /* 0x000ff00000002400 */
[----:B--2---:R1:W2:Y:S08]  /*ef40*/  MUFU.TANH R49, R60 ;  /* 0x0000003c00317308 */ /* 0x0042b00000002400 */
[----:B------:R-:W-:Y:S01]  /*ef50*/  MUFU.TANH R67, R67 ;  /* 0x0000004300437308 */ /* 0x000fe20000002400 */
[----:B-1----:R-:W-:-:S04]  /*ef60*/  FMNMX.FTZ R60, R33, R57, !PT ;  /* 0x00000039213c7209 */ /* 0x002fc80007810000 */
[----:B----4-:R-:W-:-:S03]  /*ef70*/  FMNMX.FTZ R60, R34, R60, !PT ;  /* 0x0000003c223c7209 */ /* 0x010fc60007810000 */
[----:B------:R1:W4:Y:S01]  /*ef80*/  MUFU.TANH R57, R68 ;  /* 0x0000004400397308 */ /* 0x0003220000002400 */
[----:B-----5:R-:W-:-:S04]  /*ef90*/  FMNMX.FTZ R61, R35, R60, !PT ;  /* 0x0000003c233d7209 */ /* 0x020fc80007810000 */
[----:B------:R-:W-:-:S03]  /*efa0*/  FMNMX.FTZ R61, R36, R61, !PT ;  /* 0x0000003d243d7209 */ /* 0x000fc60007810000 */
[----:B------:R5:W4:Y:S01]  /*efb0*/  MUFU.TANH R60, R69 ;  /* 0x00000045003c7308 */ /* 0x000b220000002400 */
[----:B0-----:R-:W-:-:S04]  /*efc0*/  FMNMX.FTZ R64, R37, R61, !PT ;  /* 0x0000003d25407209 */ /* 0x001fc80007810000 */
[----:B---3--:R-:W-:-:S03]  /*efd0*/  FMNMX.FTZ R64, R40, R64, !PT ;  /* 0x0000004028407209 */ /* 0x008fc60007810000 */
[----:B------:R0:W3:Y:S01]  /*efe0*/  MUFU.TANH R61, R72 ;  /* 0x00000048003d7308 */ /* 0x0000e20000002400 */
[----:B------:R-:W-:-:S04]  /*eff0*/  FMNMX.FTZ R65, R41, R64, !PT ;  /* 0x0000004029417209 */ /* 0x000fc80007810000 */
[----:B------:R-:W-:-:S03]  /*f000*/  FMNMX.FTZ R65, R44, R65, !PT ;  /* 0x000000412c417209 */ /* 0x000fc60007810000 */
[----:B------:R4:W3:Y:S01]  /*f010*/  MUFU.TANH R64, R73 ;  /* 0x0000004900407308 */ /* 0x0008e20000002400 */
[----:B-1----:R-:W-:-:S04]  /*f020*/  FMNMX.FTZ R68, R45, R65, !PT ;  /* 0x000000412d447209 */ /* 0x002fc80007810000 */
[----:B------:R-:W-:-:S03]  /*f030*/  FMNMX.FTZ R68, R48, R68, !PT ;  /* 0x0000004430447209 */ /* 0x000fc60007810000 */
[----:B------:R1:W3:Y:S01]  /*f040*/  MUFU.TANH R65, R76 ;  /* 0x0000004c00417308 */ /* 0x0002e20000002400 */
[----:B-----5:R-:W-:-:S04]  /*f050*/  FMNMX.FTZ R69, R11, R68, !PT ;  /* 0x000000440b457209 */ /* 0x020fc80007810000 */
[----:B--2---:R-:W-:-:S03]  /*f060*/  FMNMX.FTZ R69, R49, R69, !PT ;  /* 0x0000004531457209 */ /* 0x004fc60007810000 */
[----:B------:R2:W5:Y:S01]  /*f070*/  MUFU.TANH R68, R77 ;  /* 0x0000004d00447308 */ /* 0x0005620000002400 */
[----:B0-----:R-:W-:-:S04]  /*f080*/  FMNMX.FTZ R72, R52, R69, !PT ;  /* 0x0000004534487209 */ /* 0x001fc80007810000 */
[----:B------:R-:W-:-:S03]  /*f090*/  FMNMX.FTZ R72, R53, R72, !PT ;  /* 0x0000004835487209 */ /* 0x000fc60007810000 */
[----:B------:R-:W0:Y:S01]  /*f0a0*/  MUFU.TANH R69, R80 ;  /* 0x0000005000457308 */ /* 0x000e220000002400 */
[----:B----4-:R-:W-:-:S04]  /*f0b0*/  FMNMX.FTZ R73, R56, R72, !PT ;  /* 0x0000004838497209 */ /* 0x010fc80007810000 */
[----:B------:R-:W-:-:S03]  /*f0c0*/  FMNMX.FTZ R73, R57, R73, !PT ;  /* 0x0000004939497209 */ /* 0x000fc60007810000 */
[----:B------:R4:W0:Y:S01]  /*f0d0*/  MUFU.TANH R72, R81 ;  /* 0x0000005100487308 */ /* 0x0008220000002400 */
[----:B-1----:R-:W-:-:S04]  /*f0e0*/  FMNMX.FTZ R76, R60, R73, !PT ;  /* 0x000000493c4c7209 */ /* 0x002fc80007810000 */
[----:B---3--:R-:W-:-:S03]  /*f0f0*/  FMNMX.FTZ R76, R61, R76, !PT ;  /* 0x0000004c3d4c7209 */ /* 0x008fc60007810000 */
[----:B------:R1:W3:Y:S01]  /*f100*/  MUFU.TANH R73, R84 ;  /* 0x0000005400497308 */ /* 0x0002e20000002400 */
[----:B--2---:R-:W-:Y:S01]  /*f110*/  FMNMX.FTZ R77, R64, R76, !PT ;  /* 0x0000004c404d7209 */ /* 0x004fe20007810000 */
[----:B----4-:R-:W-:-:S03]  /*f120*/  FMUL.FTZ R81, R2, R54 ;  /* 0x0000003602517220 */ /* 0x010fc60000410000 */
[----:B------:R-:W-:-:S03]  /*f130*/  FMNMX.FTZ R77, R65, R77, !PT ;  /* 0x0000004d414d7209 */ /* 0x000fc60007810000 */
[----:B------:R2:W4:Y:S01]  /*f140*/  MUFU.TANH R76, R85 ;  /* 0x00000055004c7308 */ /* 0x0005220000002400 */
[----:B-----5:R-:W-:Y:S01]  /*f150*/  FMNMX.FTZ R80, R68, R77, !PT ;  /* 0x0000004d44507209 */ /* 0x020fe20007810000 */
[----:B-1----:R-:W-:-:S03]  /*f160*/  FMUL.FTZ R84, R2, R86 ;  /* 0x0000005602547220 */ /* 0x002fc60000410000 */
[----:B0-----:R-:W-:-:S03]  /*f170*/  FMNMX.FTZ R80, R69, R80, !PT ;  /* 0x0000005045507209 */ /* 0x001fc60007810000 */
[----:B------:R3:W0:Y:S01]  /*f180*/  MUFU.TANH R77, R38 ;  /* 0x00000026004d7308 */ /* 0x0006220000002400 */
[----:B------:R-:W-:Y:S01]  /*f190*/  FMNMX.FTZ R80, R72, R80, !PT ;  /* 0x0000005048507209 */ /* 0x000fe20007810000 */
[----:B--2---:R-:W-:-:S06]  /*f1a0*/  FMUL.FTZ R85, R2, R87 ;  /* 0x0000005702557220 */ /* 0x004fcc0000410000 */
[----:B------:R-:W-:Y:S01]  /*f1b0*/  MUFU.TANH R81, R81 ;  /* 0x0000005100517308 */ /* 0x000fe20000002400 */
[----:B---3--:R-:W-:Y:S01]  /*f1c0*/  FMNMX.FTZ R38, R73, R80, !PT ;  /* 0x0000005049267209 */ /* 0x008fe20007810000 */
[----:B------:R-:W-:-:S03]  /*f1d0*/  FMUL.FTZ R80, R2, R42 ;  /* 0x0000002a02507220 */ /* 0x000fc60000410000 */
[----:B----4-:R-:W-:-:S03]  /*f1e0*/  FMNMX.FTZ R38, R76, R38, !PT ;  /* 0x000000264c267209 */ /* 0x010fc60007810000 */
[----:B------:R-:W1:Y:S02]  /*f1f0*/  MUFU.TANH R80, R80 ;  /* 0x0000005000507308 */ /* 0x000e640000002400 */
[----:B------:R-:W2:Y:S06]  /*f200*/  SHFL.BFLY PT, R42, R38, 0x2, 0x1f ;  /* 0x0c401f00262a7f89 */ /* 0x000eac00000e0000 */
[----:B------:R-:W3:Y:S08]  /*f210*/  MUFU.TANH R70, R70 ;  /* 0x0000004600467308 */ /* 0x000ef00000002400 */
[----:B------:R-:W4:Y:S08]  /*f220*/  MUFU.TANH R71, R71 ;  /* 0x0000004700477308 */ /* 0x000f300000002400 */
[----:B------:R-:W5:Y:S01]  /*f230*/  MUFU.TANH R74, R74 ;  /* 0x0000004a004a7308 */ /* 0x000f620000002400 */
[----:B--2---:R-:W-:-:S05]  /*f240*/  FMNMX.FTZ R38, R38, R42, !PT ;  /* 0x0000002a26267209 */ /* 0x004fca0007810000 */
[----:B------:R-:W2:Y:S02]  /*f250*/  SHFL.BFLY PT, R42, R38, 0x1, 0x1f ;  /* 0x0c201f00262a7f89 */ /* 0x000ea400000e0000 */
[----:B------:R-:W5:Y:S08]  /*f260*/  MUFU.TANH R75, R75 ;  /* 0x0000004b004b7308 */ /* 0x000f700000002400 */
[----:B------:R-:W5:Y:S08]  /*f270*/  MUFU.TANH R78, R78 ;  /* 0x0000004e004e7308 */ /* 0x000f700000002400 */
[----:B------:R-:W5:Y:S01]  /*f280*/  MUFU.TANH R79, R79 ;  /* 0x0000004f004f7308 */ /* 0x000f620000002400 */
[----:B--2---:R-:W-:-:S07]  /*f290*/  FMNMX.FTZ R38, R38, R42, !PT ;  /* 0x0000002a26267209 */ /* 0x004fce0007810000 */
[----:B------:R-:W2:Y:S01]  /*f2a0*/  MUFU.TANH R82, R82 ;  /* 0x0000005200527308 */ /* 0x000ea20000002400 */
[----:B------:R-:W-:Y:S01]  /*f2b0*/  FMNMX.FTZ R42, R6, R9, !PT ;  /* 0x00000009062a7209 */ /* 0x000fe20007810000 */
[----:B------:R-:W-:-:S03]  /*f2c0*/  FADD.FTZ R10, -R38, R10 ;  /* 0x0000000a260a7221 */ /* 0x000fc60000010100 */
[----:B------:R-:W-:-:S03]  /*f2d0*/  FMNMX.FTZ R42, R7, R42, !PT ;  /* 0x0000002a072a7209 */ /* 0x000fc60007810000 */
[----:B------:R-:W2:Y:S01]  /*f2e0*/  MUFU.TANH R83, R83 ;  /* 0x0000005300537308 */ /* 0x000ea20000002400 */
[----:B------:R-:W-:-:S04]  /*f2f0*/  FMNMX.FTZ R42, R26, R42, !PT ;  /* 0x0000002a1a2a7209 */ /* 0x000fc80007810000 */
[----:B------:R-:W-:-:S03]  /*f300*/  FMNMX.FTZ R42, R27, R42, !PT ;  /* 0x0000002a1b2a7209 */ /* 0x000fc60007810000 */
[----:B------:R-:W2:Y:S01]  /*f310*/  MUFU.TANH R84, R84 ;  /* 0x0000005400547308 */ /* 0x000ea20000002400 */
[----:B------:R-:W-:-:S04]  /*f320*/  FMNMX.FTZ R42, R30, R42, !PT ;  /* 0x0000002a1e2a7209 */ /* 0x000fc80007810000 */
[----:B------:R-:W-:-:S03]  /*f330*/  FMNMX.FTZ R42, R31, R42, !PT ;  /* 0x0000002a1f2a7209 */ /* 0x000fc60007810000 */
[----:B------:R-:W2:Y:S01]  /*f340*/  MUFU.TANH R85, R85 ;  /* 0x0000005500557308 */ /* 0x000ea20000002400 */
[----:B0-----:R-:W-:-:S04]  /*f350*/  FMNMX.FTZ R42, R77, R42, !PT ;  /* 0x0000002a4d2a7209 */ /* 0x001fc80007810000 */
[----:B------:R-:W-:-:S04]  /*f360*/  FMNMX.FTZ R42, R39, R42, !PT ;  /* 0x0000002a272a7209 */ /* 0x000fc80007810000 */
[----:B-1----:R-:W-:-:S04]  /*f370*/  FMNMX.FTZ R42, R80, R42, !PT ;  /* 0x0000002a502a7209 */ /* 0x002fc80007810000 */
[----:B------:R-:W-:-:S04]  /*f380*/  FMNMX.FTZ R42, R43, R42, !PT ;  /* 0x0000002a2b2a7209 */ /* 0x000fc80007810000 */
        /* <DEDUP_REMOVED lines=12> */
[----:B---3--:R-:W-:-:S04]  /*f450*/  FMNMX.FTZ R42, R70, R42, !PT ;  /* 0x0000002a462a7209 */ /* 0x008fc80007810000 */
[----:B----4-:R-:W-:-:S04]  /*f460*/  FMNMX.FTZ R42, R71, R42, !PT ;  /* 0x0000002a472a7209 */ /* 0x010fc80007810000 */
[----:B-----5:R-:W-:-:S04]  /*f470*/  FMNMX.FTZ R42, R74, R42, !PT ;  /* 0x0000002a4a2a7209 */ /* 0x020fc80007810000 */
[----:B------:R-:W-:-:S04]  /*f480*/  FMNMX.FTZ R42, R75, R42, !PT ;  /* 0x0000002a4b2a7209 */ /* 0x000fc80007810000 */
[----:B------:R-:W-:-:S04]  /*f490*/  FMNMX.FTZ R42, R78, R42, !PT ;  /* 0x0000002a4e2a7209 */ /* 0x000fc80007810000 */
[----:B------:R-:W-:-:S04]  /*f4a0*/  FMNMX.FTZ R42, R79, R42, !PT ;  /* 0x0000002a4f2a7209 */ /* 0x000fc80007810000 */
[----:B--2---:R-:W-:-:S04]  /*f4b0*/  FMNMX.FTZ R42, R82, R42, !PT ;  /* 0x0000002a522a7209 */ /* 0x004fc80007810000 */
[----:B------:R-:W-:-:S04]  /*f4c0*/  FMNMX.FTZ R42, R83, R42, !PT ;  /* 0x0000002a532a7209 */ /* 0x000fc80007810000 */
[----:B------:R-:W-:-:S04]  /*f4d0*/  FMNMX.FTZ R42, R84, R42, !PT ;  /* 0x0000002a542a7209 */ /* 0x000fc80007810000 */
[----:B------:R-:W-:-:S05]  /*f4e0*/  FMNMX.FTZ R42, R85, R42, !PT ;  /* 0x0000002a552a7209 */ /* 0x000fca0007810000 */
[----:B------:R-:W0:Y:S02]  /*f4f0*/  SHFL.BFLY PT, R54, R42, 0x2, 0x1f ;  /* 0x0c401f002a367f89 */ /* 0x000e2400000e0000 */
[----:B0-----:R-:W-:-:S05]  /*f500*/  FMNMX.FTZ R54, R42, R54, !PT ;  /* 0x000000362a367209 */ /* 0x001fca0007810000 */
[----:B------:R-:W0:Y:S02]  /*f510*/  SHFL.BFLY PT, R42, R54, 0x1, 0x1f ;  /* 0x0c201f00362a7f89 */ /* 0x000e2400000e0000 */
[----:B0-----:R-:W-:Y:S01]  /*f520*/  FMNMX.FTZ R54, R54, R42, !PT ;  /* 0x0000002a36367209 */ /* 0x001fe20007810000 */
[----:B------:R-:W-:-:S04]  /*f530*/  IMAD.U32 R42, RZ, RZ, UR36 ;  /* 0x00000024ff2a7e24 */ /* 0x000fc8000f8e00ff */
[----:B------:R-:W-:Y:S01]  /*f540*/  FADD.FTZ R86, -R54, R9 ;  /* 0x0000000936567221 */ /* 0x000fe20000010100 */
[----:B------:R-:W-:-:S01]  /*f550*/  FFMA.FTZ R9, R38, R42, -8 ;  /* 0xc100000026097423 */ /* 0x000fc2000001002a */
[-C--:B------:R-:W-:Y:S01]  /*f560*/  FFMA.FTZ R87, R54, R42.reuse, -8 ;  /* 0xc100000036577423 */ /* 0x080fe2000001002a */
[-C--:B------:R-:W-:Y:S01]  /*f570*/  FMUL.FTZ R10, R10, R42.reuse ;  /* 0x0000002a0a0a7220 */ /* 0x080fe20000410000 */
[-C--:B------:R-:W-:Y:S01]  /*f580*/  FMUL.FTZ R86, R86, R42.reuse ;  /* 0x0000002a56567220 */ /* 0x080fe20000410000 */
[----:B------:R-:W-:-:S01]  /*f590*/  FFMA.FTZ R4, R4, R42, -R9 ;  /* 0x0000002a04047223 */ /* 0x000fc20000010809 */
[-C--:B------:R-:W-:Y:S01]  /*f5a0*/  FFMA.FTZ R6, R6, R42.reuse, -R87 ;  /* 0x0000002a06067223 */ /* 0x080fe20000010857 */
[----:B------:R-:W-:-:S01]  /*f5b0*/  FFMA.FTZ R5, R5, R42, -R9 ;  /* 0x0000002a05057223 */ /* 0x000fc20000010809 */
[-C--:B------:R-:W-:Y:S01]  /*f5c0*/  FFMA.FTZ R7, R7, R42.reuse, -R87 ;  /* 0x0000002a07077223 */ /* 0x080fe20000010857 */
[----:B------:R-:W-:Y:S01]  /*f5d0*/  MUFU.EX2 R10, R10 ;  /* 0x0000000a000a7308 */ /* 0x000fe20000000800 */
[----:B------:R-:W-:-:S01]  /*f5e0*/  FFMA.FTZ R24, R24, R42, -R9 ;  /* 0x0000002a18187223 */ /* 0x000fc20000010809 */
[-C--:B------:R-:W-:Y:S01]  /*f5f0*/  FFMA.FTZ R26, R26, R42.reuse, -R87 ;  /* 0x0000002a1a1a7223 */ /* 0x080fe20000010857 */
[----:B------:R-:W-:-:S01]  /*f600*/  FFMA.FTZ R25, R25, R42, -R9 ;  /* 0x0000002a19197223 */ /* 0x000fc20000010809 */
[-C--:B------:R-:W-:Y:S01]  /*f610*/  FFMA.FTZ R27, R27, R42.reuse, -R87 ;  /* 0x0000002a1b1b7223 */ /* 0x080fe20000010857 */
[----:B------:R-:W-:-:S01]  /*f620*/  FFMA.FTZ R28, R28, R42, -R9 ;  /* 0x0000002a1c1c7223 */ /* 0x000fc20000010809 */
[-C--:B------:R-:W-:Y:S01]  /*f630*/  FFMA.FTZ R30, R30, R42.reuse, -R87 ;  /* 0x0000002a1e1e7223 */ /* 0x080fe20000010857 */
[----:B------:R-:W-:-:S01]  /*f640*/  FFMA.FTZ R29, R29, R42, -R9 ;  /* 0x0000002a1d1d7223 */ /* 0x000fc20000010809 */
        /* <DEDUP_REMOVED lines=8> */
[----:B------:R-:W0:Y:S01]  /*f6d0*/  MUFU.EX2 R4, R4 ;  /* 0x0000000400047308 */ /* 0x000e220000000800 */
[----:B------:R-:W-:-:S01]  /*f6e0*/  FFMA.FTZ R35, R35, R42, -R9 ;  /* 0x0000002a23237223 */ /* 0x000fc20000010809 */
[-C--:B------:R-:W-:Y:S01]  /*f6f0*/  FFMA.FTZ R43, R43, R42.reuse, -R87 ;  /* 0x0000002a2b2b7223 */ /* 0x080fe20000010857 */
[----:B------:R-:W-:-:S01]  /*f700*/  FFMA.FTZ R36, R36, R42, -R9 ;  /* 0x0000002a24247223 */ /* 0x000fc20000010809 */
[-C--:B------:R-:W-:Y:S01]  /*f710*/  FFMA.FTZ R46, R46, R42.reuse, -R87 ;  /* 0x0000002a2e2e7223 */ /* 0x080fe20000010857 */
[----:B------:R-:W-:-:S01]  /*f720*/  FFMA.FTZ R37, R37, R42, -R9 ;  /* 0x0000002a25257223 */ /* 0x000fc20000010809 */
[-C--:B------:R-:W-:Y:S01]  /*f730*/  FFMA.FTZ R47, R47, R42.reuse, -R87 ;  /* 0x0000002a2f2f7223 */ /* 0x080fe20000010857 */
[----:B------:R-:W-:-:S01]  /*f740*/  FFMA.FTZ R40, R40, R42, -R9 ;  /* 0x0000002a28287223 */ /* 0x000fc20000010809 */
[----:B------:R-:W1:Y:S01]  /*f750*/  MUFU.EX2 R6, R6 ;  /* 0x0000000600067308 */ /* 0x000e620000000800 */
[----:B------:R-:W-:-:S01]  /*f760*/  FFMA.FTZ R50, R50, R42, -R87 ;  /* 0x0000002a32327223 */ /* 0x000fc20000010857 */
[-C--:B------:R-:W-:Y:S01]  /*f770*/  FFMA.FTZ R41, R41, R42.reuse, -R9 ;  /* 0x0000002a29297223 */ /* 0x080fe20000010809 */
[----:B------:R-:W-:-:S01]  /*f780*/  FFMA.FTZ R51, R51, R42, -R87 ;  /* 0x0000002a33337223 */ /* 0x000fc20000010857 */
[-C--:B------:R-:W-:Y:S01]  /*f790*/  FFMA.FTZ R44, R44, R42.reuse, -R9 ;  /* 0x0000002a2c2c7223 */ /* 0x080fe20000010809 */
[----:B------:R-:W-:-:S01]  /*f7a0*/  FFMA.FTZ R81, R81, R42, -R87 ;  /* 0x0000002a51517223 */ /* 0x000fc20000010857 */
[-C--:B------:R-:W-:Y:S01]  /*f7b0*/  FFMA.FTZ R45, R45, R42.reuse, -R9 ;  /* 0x0000002a2d2d7223 */ /* 0x080fe20000010809 */
[----:B------:R-:W-:-:S01]  /*f7c0*/  FFMA.FTZ R55, R55, R42, -R87 ;  /* 0x0000002a37377223 */ /* 0x000fc20000010857 */
[----:B------:R-:W2:Y:S01]  /*f7d0*/  MUFU.EX2 R5, R5 ;  /* 0x0000000500057308 */ /* 0x000ea20000000800 */
[----:B0-----:R-:W-:-:S01]  /*f7e0*/  FFMA.FTZ R0, R10, R0, R4 ;  /* 0x000000000a007223 */ /* 0x001fc20000010004 */
[-C--:B------:R-:W-:Y:S01]  /*f7f0*/  FFMA.FTZ R48, R48, R42.reuse, -R9 ;  /* 0x0000002a30307223 */ /* 0x080fe20000010809 */
[----:B------:R-:W-:-:S01]  /*f800*/  FFMA.FTZ R58, R58, R42, -R87 ;  /* 0x0000002a3a3a7223 */ /* 0x000fc20000010857 */
[-C--:B------:R-:W-:Y:S01]  /*f810*/  FFMA.FTZ R11, R11, R42.reuse, -R9 ;  /* 0x0000002a0b0b7223 */ /* 0x080fe20000010809 */
[----:B------:R-:W-:-:S01]  /*f820*/  FFMA.FTZ R59, R59, R42, -R87 ;  /* 0x0000002a3b3b7223 */ /* 0x000fc20000010857 */
[-C--:B------:R-:W-:Y:S01]  /*f830*/  FFMA.FTZ R49, R49, R42.reuse, -R9 ;  /* 0x0000002a31317223 */ /* 0x080fe20000010809 */
[----:B------:R-:W-:-:S01]  /*f840*/  FFMA.FTZ R62, R62, R42, -R87 ;  /* 0x0000002a3e3e7223 */ /* 0x000fc20000010857 */
[----:B------:R-:W0:Y:S01]  /*f850*/  MUFU.EX2 R7, R7 ;  /* 0x0000000700077308 */ /* 0x000e220000000800 */
[----:B-1----:R-:W-:-:S01]  /*f860*/  FFMA.FTZ R3, R86, R3, R6 ;  /* 0x0000000356037223 */ /* 0x002fc20000010006 */
[-C--:B------:R-:W-:Y:S01]  /*f870*/  FFMA.FTZ R52, R52, R42.reuse, -R9 ;  /* 0x0000002a34347223 */ /* 0x080fe20000010809 */
[----:B------:R-:W-:-:S01]  /*f880*/  FFMA.FTZ R63, R63, R42, -R87 ;  /* 0x0000002a3f3f7223 */ /* 0x000fc20000010857 */
[-C--:B------:R-:W-:Y:S01]  /*f890*/  FFMA.FTZ R53, R53, R42.reuse, -R9 ;  /* 0x0000002a35357223 */ /* 0x080fe20000010809 */
[----:B------:R-:W-:-:S01]  /*f8a0*/  FFMA.FTZ R66, R66, R42, -R87 ;  /* 0x0000002a42427223 */ /* 0x000fc20000010857 */
[-C--:B------:R-:W-:Y:S01]  /*f8b0*/  FFMA.FTZ R56, R56, R42.reuse, -R9 ;  /* 0x0000002a38387223 */ /* 0x080fe20000010809 */
[----:B------:R-:W-:-:S01]  /*f8c0*/  FFMA.FTZ R67, R67, R42, -R87 ;  /* 0x0000002a43437223 */ /* 0x000fc20000010857 */
[----:B------:R-:W1:Y:S01]  /*f8d0*/  MUFU.EX2 R24, R24 ;  /* 0x0000001800187308 */ /* 0x000e620000000800 */
[----:B--2---:R-:W-:-:S01]  /*f8e0*/  FADD.FTZ R0, R5, R0 ;  /* 0x0000000005007221 */ /* 0x004fc20000010000 */
[-C--:B------:R-:W-:Y:S01]  /*f8f0*/  FFMA.FTZ R57, R57, R42.reuse, -R9 ;  /* 0x0000002a39397223 */ /* 0x080fe20000010809 */
[----:B------:R-:W-:-:S01]  /*f900*/  FFMA.FTZ R70, R70, R42, -R87 ;  /* 0x0000002a46467223 */ /* 0x000fc20000010857 */
[-C--:B------:R-:W-:Y:S01]  /*f910*/  FFMA.FTZ R60, R60, R42.reuse, -R9 ;  /* 0x0000002a3c3c7223 */ /* 0x080fe20000010809 */
[----:B------:R-:W-:-:S01]  /*f920*/  FFMA.FTZ R71, R71, R42, -R87 ;  /* 0x0000002a47477223 */ /* 0x000fc20000010857 */
[-C--:B------:R-:W-:Y:S01]  /*f930*/  FFMA.FTZ R61, R61, R42.reuse, -R9 ;  /* 0x0000002a3d3d7223 */ /* 0x080fe20000010809 */
[----:B------:R-:W-:-:S01]  /*f940*/  FFMA.FTZ R74, R74, R42, -R87 ;  /* 0x0000002a4a4a7223 */ /* 0x000fc20000010857 */
[----:B------:R-:W2:Y:S01]  /*f950*/  MUFU.EX2 R26, R26 ;  /* 0x0000001a001a7308 */ /* 0x000ea20000000800 */
[----:B0-----:R-:W-:-:S01]  /*f960*/  FADD.FTZ R3, R7, R3 ;  /* 0x0000000307037221 */ /* 0x001fc20000010000 */
[-C--:B------:R-:W-:Y:S01]  /*f970*/  FFMA.FTZ R64, R64, R42.reuse, -R9 ;  /* 0x0000002a40407223 */ /* 0x080fe20000010809 */
[----:B------:R-:W-:-:S01]  /*f980*/  FFMA.FTZ R75, R75, R42, -R87 ;  /* 0x0000002a4b4b7223 */ /* 0x000fc20000010857 */
[-C--:B------:R-:W-:Y:S01]  /*f990*/  FFMA.FTZ R65, R65, R42.reuse, -R9 ;  /* 0x0000002a41417223 */ /* 0x080fe20000010809 */
[----:B------:R-:W-:-:S01]  /*f9a0*/  FFMA.FTZ R78, R78, R42, -R87 ;  /* 0x0000002a4e4e7223 */ /* 0x000fc20000010857 */
[-C--:B------:R-:W-:Y:S01]  /*f9b0*/  FFMA.FTZ R68, R68, R42.reuse, -R9 ;  /* 0x0000002a44447223 */ /* 0x080fe20000010809 */
[----:B------:R-:W-:-:S01]  /*f9c0*/  FFMA.FTZ R79, R79, R42, -R87 ;  /* 0x0000002a4f4f7223 */ /* 0x000fc20000010857 */
[----:B------:R-:W0:Y:S01]  /*f9d0*/  MUFU.EX2 R25, R25 ;  /* 0x0000001900197308 */ /* 0x000e220000000800 */
[----:B-1----:R-:W-:-:S01]  /*f9e0*/  FADD.FTZ R0, R24, R0 ;  /* 0x0000000018007221 */ /* 0x002fc20000010000 */
        /* <DEDUP_REMOVED lines=9> */
[----:B------:R-:W-:-:S05]  /*fa80*/  FFMA.FTZ R85, R85, R42, -R87 ;  /* 0x0000002a55557223 */ /* 0x000fca0000010857 */
        /* <DEDUP_REMOVED lines=112> */
[----:B--2---:R-:W-:-:S03]  /*10190*/  FADD.FTZ R0, R9, R0 ;  /* 0x0000000009007221 */ /* 0x004fc60000010000 */
[----:B0-----:R-:W-:Y:S01]  /*101a0*/  FADD.FTZ R3, R85, R3 ;  /* 0x0000000355037221 */ /* 0x001fe20000010000 */
[----:B------:R-:W-:Y:S06]  /*101b0*/  @!P0 BRA `(.L_x_464) ;  /* 0x0000000000048947 */ /* 0x000fec0003800000 */
[----:B------:R-:W-:Y:S01]  /*101c0*/  BPT.TRAP 0x1 ;  /* 0x000000040000795c */ /* 0x000fe20000300000 */
.L_x_464:
[----:B------:R-:W2:Y:S01]  /*101d0*/  LDL R76, [R1+0x2c] ;  /* 0x00002c00014c7983 */ /* 0x000ea20000100800 */
[----:B------:R-:W-:Y:S02]  /*101e0*/  F2FP.SATFINITE.E4M3.F32.PACK_AB_MERGE_C R24, R25, R24, RZ ;  /* 0x000000181918723e */ /* 0x000fe400048070ff */
[----:B------:R-:W-:Y:S02]  /*101f0*/  IADD3 R12, R12, 0x19c60, RZ ;  /* 0x00019c600c0c7810 */ /* 0x000fe40007ffe0ff */
[----:B------:R-:W-:Y:S02]  /*10200*/  F2FP.SATFINITE.E4M3.F32.PACK_AB_MERGE_C R24, R5, R4, R24 ;  /* 0x000000040518723e */ /* 0x000fe40004807018 */
[----:B------:R0:W5:Y:S01]  /*10210*/  LDL R5, [R1+0x4] ;  /* 0x0000040001057983 */ /* 0x0001620000100800 */
[----:B------:R-:W-:Y:S02]  /*10220*/  F2FP.SATFINITE.E4M3.F32.PACK_AB_MERGE_C R26, R27, R26, RZ ;  /* 0x0000001a1b1a723e */ /* 0x000fe400048070ff */
[----:B------:R-:W-:-:S02]  /*10230*/  F2FP.SATFINITE.E4M3.F32.PACK_AB_MERGE_C R32, R33, R32, RZ ;  /* 0x000000202120723e */ /* 0x000fc400048070ff */
[----:B------:R-:W-:Y:S02]  /*10240*/  F2FP.SATFINITE.E4M3.F32.PACK_AB_MERGE_C R39, R39, R77, RZ ;  /* 0x0000004d2727723e */ /* 0x000fe400048070ff */
[----:B------:R-:W-:Y:S02]  /*10250*/  F2FP.SATFINITE.E4M3.F32.PACK_AB_MERGE_C R36, R37, R36, RZ ;  /* 0x000000242524723e */ /* 0x000fe400048070ff */
[----:B------:R-:W-:Y:S02]  /*10260*/  F2FP.SATFINITE.E4M3.F32.PACK_AB_MERGE_C R44, R45, R44, RZ ;  /* 0x0000002c2d2c723e */ /* 0x000fe400048070ff */
[----:B------:R-:W-:Y:S02]  /*10270*/  F2FP.SATFINITE.E4M3.F32.PACK_AB_MERGE_C R55, R55, R81, RZ ;  /* 0x000000513737723e */ /* 0x000fe400048070ff */
        /* <DEDUP_REMOVED lines=9> */
[----:B------:R-:W-:Y:S02]  /*10310*/  PRMT R12, R136, 0x654, R12 ;  /* 0x00000654880c7816 */ /* 0x000fe4000000000c */
[----:B------:R-:W-:Y:S02]  /*10320*/  F2FP.SATFINITE.E4M3.F32.PACK_AB_MERGE_C R26, R7, R6, R26 ;  /* 0x00000006071a723e */ /* 0x000fe4000480701a */
[----:B------:R-:W-:Y:S01]  /*10330*/  F2FP.SATFINITE.E4M3.F32.PACK_AB_MERGE_C R32, R29, R28, R32 ;  /* 0x0000001c1d20723e */ /* 0x000fe20004807020 */
[----:B------:R0:W-:Y:S01]  /*10340*/  SYNCS.ARRIVE.TRANS64.RED.A1T0 RZ, [R12+URZ], RZ ;  /* 0x000000ff0cff79a7 */ /* 0x0001e2000810043f */
        /* <DEDUP_REMOVED lines=61> */
[----:B------:R-:W-:Y:S01]  /*10720*/  IMAD.MOV.U32 R9, RZ, RZ, R54 ;  /* 0x000000ffff097224 */ /* 0x000fe200078e0036 */
[----:B------:R-:W-:Y:S01]  /*10730*/  MOV R137, R46 ;  /* 0x0000002e00897202 */ /* 0x000fe20000000f00 */
[----:B------:R-:W-:Y:S01]  /*10740*/  IMAD.MOV.U32 R10, RZ, RZ, R38 ;  /* 0x000000ffff0a7224 */ /* 0x000fe200078e0026 */
[----:B------:R-:W-:Y:S01]  /*10750*/  MOV R147, R84 ;  /* 0x0000005400937202 */ /* 0x000fe20000000f00 */
[----:B------:R-:W-:-:S02]  /*10760*/  IMAD.MOV.U32 R4, RZ, RZ, R156 ;  /* 0x000000ffff047224 */ /* 0x000fc400078e009c */
[----:B------:R-:W-:Y:S02]  /*10770*/  IMAD.MOV.U32 R148, RZ, RZ, R24 ;  /* 0x000000ffff947224 */ /* 0x000fe400078e0018 */
[----:B------:R-:W-:Y:S02]  /*10780*/  IMAD.MOV.U32 R149, RZ, RZ, R26 ;  /* 0x000000ffff957224 */ /* 0x000fe400078e001a */
[----:B------:R-:W-:Y:S02]  /*10790*/  IMAD.MOV.U32 R150, RZ, RZ, R32 ;  /* 0x000000ffff967224 */ /* 0x000fe400078e0020 */
[----:B------:R-:W-:Y:S02]  /*107a0*/  IMAD.MOV.U32 R151, RZ, RZ, R39 ;  /* 0x000000ffff977224 */ /* 0x000fe400078e0027 */
[----:B------:R-:W-:Y:S02]  /*107b0*/  IMAD.MOV.U32 R136, RZ, RZ, R36 ;  /* 0x000000ffff887224 */ /* 0x000fe400078e0024 */
        /* <DEDUP_REMOVED lines=8> */
[----:B------:R-:W-:Y:S01]  /*10840*/  IMAD.MOV.U32 R146, RZ, RZ, R69 ;  /* 0x000000ffff927224 */ /* 0x000fe200078e0045 */
[C---:B--2---:R-:W-:Y:S01]  /*10850*/  ISETP.GT.AND P1, PT, R8.reuse, R76, PT ;  /* 0x0000004c0800720c */ /* 0x044fe20003f24270 */
[----:B------:R-:W-:-:S12]  /*10860*/  VIADD R8, R8, 0xffffffff ;  /* 0xffffffff08087836 */ /* 0x000fd80000000000 */
[----:B0-----:R-:W-:Y:S05]  /*10870*/  @P1 BRA `(.L_x_465) ;  /* 0xffffffd800841947 */ /* 0x001fea000383ffff */
.L_x_452:
[----:B------:R-:W-:Y:S05]  /*10880*/  BSYNC B0 ;  /* 0x0000000000007941 */ /* 0x000fea0003800000 */
.L_x_451:
[----:B------:R-:W-:Y:S06]  /*10890*/  BAR.ARV 0x8, 0x200 ;  /* 0x0208000000007b1d */ /* 0x000fec0000002000 */
[----:B------:R-:W-:Y:S05]  /*108a0*/  @!P0 BRA `(.L_x_466) ;  /* 0x0000000000048947 */ /* 0x000fea0003800000 */
[----:B------:R-:W-:Y:S01]  /*108b0*/  BPT.TRAP 0x1 ;  /* 0x000000040000795c */ /* 0x000fe20000300000 */
.L_x_466:
[----:B------:R-:W2:Y:S01]  /*108c0*/  LDL R2, [R1+0x4] ;  /* 0x0000040001027983 */ /* 0x000ea20000100800 */
[----:B------:R-:W-:Y:S01]  /*108d0*/  IMAD R10, R156, 0x8, R18 ;  /* 0x000000089c0a7824 */ /* 0x000fe200078e0212 */
[----:B--2--5:R-:W-:-:S04]  /*108e0*/  SHF.L.U32 R5, R2, 0x1f, RZ ;  /* 0x0000001f02057819 */ /* 0x024fc800000006ff */
[----:B------:R0:W1:Y:S01]  /*108f0*/  SYNCS.PHASECHK.TRANS64.TRYWAIT P1, [R10+URZ+0x19c50], R5 ;  /* 0x019c50050a0075a7 */ /* 0x000062000802017f */
[----:B------:R-:W-:Y:S05]  /*10900*/  @!P0 BRA `(.L_x_467) ;  /* 0x0000000000048947 */ /* 0x000fea0003800000 */
[----:B------:R-:W-:Y:S01]  /*10910*/  BPT.TRAP 0x1 ;  /* 0x000000040000795c */ /* 0x000fe20000300000 */
.L_x_467:
[----:B------:R-:W-:Y:S04]  /*10920*/  BSSY B0, `(.L_x_468) ;  /* 0x0000004000007945 */ /* 0x000fe80003800000 */
[----:B-1----:R-:W-:Y:S05]  /*10930*/  @P1 BRA `(.L_x_469) ;  /* 0x0000000000081947 */ /* 0x002fea0003800000 */
[----:B------:R-:W1:Y:S02]  /*10940*/  SYNCS.PHASECHK.TRANS64.TRYWAIT P1, [R10+URZ+0x19c50], R5 ;  /* 0x019c50050a0075a7 */ /* 0x000e64000802017f */
[----:B-1----:R-:W-:Y:S05]  /*10950*/  @!P1 BRA `(.L_x_470) ;  /* 0x000000b800e49947 */ /* 0x002fea0003800000 */
.L_x_469:
[----:B------:R-:W-:Y:S05]  /*10960*/  BSYNC B0 ;  /* 0x0000000000007941 */ /* 0x000fea0003800000 */
.L_x_468:
[----:B------:R-:W2:Y:S04]  /*10970*/  LDL R2, [R1+0x50] ;  /* 0x0000500001027983 */ /* 0x000ea80000100800 */
[----:B------:R-:W3:Y:S01]  /*10980*/  LDL R11, [R1+0x34] ;  /* 0x00003400010b7983 */ /* 0x000ee20000100800 */
[----:B------:R-:W-:Y:S01]  /*10990*/  VIADD R18, R18, 0x3000 ;  /* 0x0000300012127836 */ /* 0x000fe20000000000 */
[----:B------:R-:W-:Y:S01]  /*109a0*/  ULDC.64 UR4, c[0x0][0x9a0] ;  /* 0x0002680000047ab9 */ /* 0x000fe20000000a00 */
[----:B------:R-:W-:Y:S01]  /*109b0*/  WARPGROUP.ARRIVE ;  /* 0x00000000000079c5 */ /* 0x000fe20000000000 */
[----:B------:R-:W-:Y:S02]  /*109c0*/  ISETP.NE.U32.AND P1, PT, RZ, UR4, PT ;  /* 0x00000004ff007c0c */ /* 0x000fe4000bf25070 */
[----:B------:R-:W-:-:S02]  /*109d0*/  SHF.R.U32.HI R18, RZ, 0x4, R18 ;  /* 0x00000004ff127819 */ /* 0x000fc40000011612 */
[----:B------:R-:W-:Y:S02]  /*109e0*/  ISETP.NE.AND.EX P1, PT, RZ, UR5, PT, P1 ;  /* 0x00000005ff007c0c */ /* 0x000fe4000bf25310 */
[----:B------:R-:W-:-:S04]  /*109f0*/  LOP3.LUT R18, R18, 0x3fff, RZ, 0xc0, !PT ;  /* 0x00003fff12127812 */ /* 0x000fc800078ec0ff */
[----:B01----:R-:W-:-:S05]  /*10a00*/  LOP3.LUT R5, R18, 0x10000, RZ, 0xfc, !PT ;  /* 0x0001000012057812 */ /* 0x003fca00078efcff */
[----:B------:R-:W-:Y:S02]  /*10a10*/  IMAD R4, R156, 0x300, R5 ;  /* 0x000003009c047824 */ /* 0x000fe400078e0205 */
[----:B------:R-:W-:Y:S01]  /*10a20*/  IMAD.MOV.U32 R5, RZ, RZ, 0x40000040 ;  /* 0x40000040ff057424 */ /* 0x000fe200078e00ff */
[----:B------:R-:W2:Y:S02]  /*10a30*/  @P1 LDC.64 R8, c[0x0][0x9c8] ;  /* 0x00027200ff081b82 */ /* 0x000ea40000000a00 */
[----:B------:R-:W-:Y:S02]  /*10a40*/  R2UR UR6, R4 ;  /* 0x00000000040672ca */ /* 0x000fe400000e0000 */
[----:B------:R-:W-:-:S04]  /*10a50*/  R2UR UR7, R5 ;  /* 0x00000000050772ca */ /* 0x000fc800000e0000 */
[----:B------:R-:W0:Y:S09]  /*10a60*/  @P1 LDC.64 R6, c[0x0][0x9d0] ;  /* 0x00027400ff061b82 */ /* 0x000e320000000a00 */
[----:B------:R-:W-:Y:S03]  /*10a70*/  QGMMA.64x96x32.F32.E4M3.E4M3 R88, R148, gdesc[UR4], R88, gsb0 ;  /* 0x0160000494587df3 */ /* 0x000fe60008000858 */
[----:B------:R-:W-:-:S02]  /*10a80*/  WARPGROUP.DEPBAR.LE gsb0, 0x0 ;  /* 0x00008000000079c5 */ /* 0x000fc40000010000 */
[----:B------:R-:W-:Y:S01]  /*10a90*/  WARPGROUP.ARRIVE ;  /* 0x00000000000079c5 */ /* 0x000fe20000000000 */
[----:B--2---:R-:W-:-:S04]  /*10aa0*/  @P1 IMAD R2, R2, R8, RZ ;  /* 0x0000000802021224 */ /* 0x004fc800078e02ff */
[C---:B---3--:R-:W-:Y:S02]  /*10ab0*/  @P1 IMAD R5, R11.reuse, R9, R2 ;  /* 0x000000090b051224 */ /* 0x048fe400078e0202 */
[----:B------:R-:W-:-:S04]  /*10ac0*/  @P1 IMAD.WIDE.U32 R8, R11, R8, RZ ;  /* 0x000000080b081225 */ /* 0x000fc800078e00ff */
[----:B------:R-:W-:Y:S02]  /*10ad0*/  @P1 IMAD.IADD R9, R9, 0x1, R5 ;  /* 0x0000000109091824 */ /* 0x000fe400078e0205 */
[----:B0-----:R-:W-:-:S04]  /*10ae0*/  @P1 IMAD.WIDE.U32 R8, R22, R6, R8 ;  /* 0x0000000616081225 */ /* 0x001fc800078e0008 */
[----:B------:R-:W-:Y:S01]  /*10af0*/  @P1 IMAD R7, R22, R7, R9 ;  /* 0x0000000716071224 */ /* 0x000fe200078e0209 */
[----:B------:R-:W-:-:S04]  /*10b00*/  @P1 LEA R6, P2, R8, UR4, 0x2 ;  /* 0x0000000408061c11 */ /* 0x000fc8000f8410ff */
[----:B------:R-:W-:Y:S01]  /*10b10*/  @P1 LEA.HI.X R7, R8, UR5, R7, 0x2, P2 ;  /* 0x0000000508071c11 */ /* 0x000fe200090f1407 */
[----:B------:R-:W-:-:S06]  /*10b20*/  IMAD.MOV.U32 R8, RZ, RZ, 0x3f800000 ;  /* 0x3f800000ff087424 */ /* 0x000fcc00078e00ff */
[----:B------:R0:W2:Y:S01]  /*10b30*/  @P1 LDG.E R8, desc[UR40][R6.64] ;  /* 0x0000002806081981 */ /* 0x0000a2000c1e1900 */
[----:B------:R-:W-:-:S03]  /*10b40*/  IMAD.MOV.U32 R5, RZ, RZ, 0x40000040 ;  /* 0x40000040ff057424 */ /* 0x000fc600078e00ff */
[----:B------:R-:W1:Y:S04]  /*10b50*/  SHFL.BFLY PT, R9, R0, 0x2, 0x1f ;  /* 0x0c401f0000097f89 */ /* 0x000e6800000e0000 */
[----:B------:R-:W3:Y:S01]  /*10b60*/  SHFL.BFLY PT, R12, R3, 0x2, 0x1f ;  /* 0x0c401f00030c7f89 */ /* 0x000ee200000e0000 */
[----:B0-----:R-:W-:Y:S02]  /*10b70*/  VIADD R6, R4, 0x2 ;  /* 0x0000000204067836 */ /* 0x001fe40000000000 */
[----:B------:R-:W-:-:S03]  /*10b80*/  IMAD.MOV.U32 R7, RZ, RZ, 0x40000040 ;  /* 0x40000040ff077424 */ /* 0x000fc600078e00ff */
[----:B------:R-:W-:Y:S01]  /*10b90*/  R2UR UR6, R6 ;  /* 0x00000000060672ca */ /* 0x000fe200000e0000 */
[C---:B------:R-:W-:Y:S01]  /*10ba0*/  VIADD R6, R4.reuse, 0x4 ;  /* 0x0000000404067836 */ /* 0x040fe20000000000 */
[----:B------:R-:W-:Y:S01]  /*10bb0*/  R2UR UR7, R7 ;  /* 0x00000000070772ca */ /* 0x000fe200000e0000 */
[----:B------:R-:W-:Y:S01]  /*10bc0*/  IMAD.MOV.U32 R7, RZ, RZ, 0x40000040 ;  /* 0x40000040ff077424 */ /* 0x000fe200078e00ff */
[----:B------:R-:W-:Y:S01]  /*10bd0*/  IADD3 R4, R4, 0x6, RZ ;  /* 0x0000000604047810 */ /* 0x000fe20007ffe0ff */
[----:B-1----:R-:W-:-:S01]  /*10be0*/  FADD.FTZ R9, R9, R0 ;  /* 0x0000000009097221 */ /* 0x002fc20000010000 */
[----:B------:R-:W-:-:S09]  /*10bf0*/  IMAD.MOV.U32 R0, RZ, RZ, -0x800000 ;  /* 0xff800000ff007424 */ /* 0x000fd200078e00ff */
[----:B------:R-:W-:Y:S01]  /*10c00*/  QGMMA.64x96x32.F32.E4M3.E4M3 R88, R136, gdesc[UR4], R88, gsb0 ;  /* 0x0160000488587df3 */ /* 0x000fe20008000858 */
[----:B------:R-:W-:Y:S01]  /*10c10*/  R2UR UR6, R6 ;  /* 0x00000000060672ca */ /* 0x000fe200000e0000 */
[----:B---3--:R-:W-:Y:S01]  /*10c20*/  FADD.FTZ R12, R12, R3 ;  /* 0x000000030c0c7221 */ /* 0x008fe20000010000 */
[----:B------:R-:W-:Y:S01]  /*10c30*/  R2UR UR7, R7 ;  /* 0x00000000070772ca */ /* 0x000fe200000e0000 */
[----:B------:R-:W0:Y:S01]  /*10c40*/  SHFL.BFLY PT, R2, R9, 0x1, 0x1f ;  /* 0x0c201f0009027f89 */ /* 0x000e2200000e0000 */
[----:B------:R-:W-:Y:S02]  /*10c50*/  IMAD.MOV.U32 R3, RZ, RZ, RZ ;  /* 0x000000ffff037224 */ /* 0x000fe400078e00ff */
[----:B------:R-:W-:Y:S02]  /*10c60*/  IMAD.MOV.U32 R7, RZ, RZ, RZ ;  /* 0x000000ffff077224 */ /* 0x000fe400078e00ff */
[----:B0-----:R-:W-:-:S01]  /*10c70*/  FADD.FTZ R11, R9, R2 ;  /* 0x00000002090b7221 */ /* 0x001fc20000010000 */
[----:B------:R-:W-:-:S03]  /*10c80*/  IMAD.MOV.U32 R2, RZ, RZ, -0x800000 ;  /* 0xff800000ff027424 */ /* 0x000fc600078e00ff */
[C---:B------:R-:W-:Y:S01]  /*10c90*/  FMUL.FTZ R14, R11.reuse, 0.00390625 ;  /* 0x3b8000000b0e7820 */ /* 0x040fe20000410000 */
[----:B------:R-:W-:-:S04]  /*10ca0*/  FSETP.NE.FTZ.AND P1, PT, R11, RZ, PT ;  /* 0x000000ff0b00720b */ /* 0x000fc80003f35000 */
[----:B------:R-:W-:-:S09]  /*10cb0*/  FSETP.NE.FTZ.AND P2, PT, R14, RZ, PT ;  /* 0x000000ff0e00720b */ /* 0x000fd20003f55000 */
[----:B------:R-:W-:Y:S01]  /*10cc0*/  @P1 MUFU.RCP R3, R11 ;  /* 0x0000000b00031308 */ /* 0x000fe20000001000 */
[----:B------:R-:W-:Y:S02]  /*10cd0*/  WARPGROUP.DEPBAR.LE gsb0, 0x0 ;  /* 0x00008000000079c5 */ /* 0x000fe40000010000 */
[----:B------:R-:W-:-:S06]  /*10ce0*/  WARPGROUP.ARRIVE ;  /* 0x00000000000079c5 */ /* 0x000fcc0000000000 */
[----:B------:R-:W-:Y:S01]  /*10cf0*/  QGMMA.64x96x32.F32.E4M3.E4M3 R88, R140, gdesc[UR4], R88, gsb0 ;  /* 0x016000048c587df3 */ /* 0x000fe20008000858 */
[----:B------:R-:W-:Y:S02]  /*10d00*/  R2UR UR6, R4 ;  /* 0x00000000040672ca */ /* 0x000fe400000e0000 */
[----:B------:R-:W-:Y:S01]  /*10d10*/  R2UR UR7, R5 ;  /* 0x00000000050772ca */ /* 0x000fe200000e0000 */
[----:B------:R-:W0:Y:S01]  /*10d20*/  @P2 MUFU.LG2 R4, R14 ;  /* 0x0000000e00042308 */ /* 0x000e220000000c00 */
[----:B------:R-:W1:Y:S01]  /*10d30*/  SHFL.BFLY PT, R5, R12, 0x1, 0x1f ;  /* 0x0c201f000c057f89 */ /* 0x000e6200000e0000 */
[----:B0-----:R-:W-:Y:S01]  /*10d40*/  @P2 FMUL.FTZ R4, R4, 0.69314718246459960938 ;  /* 0x3f31721804042820 */ /* 0x001fe20000410000 */
[----:B-1----:R-:W-:Y:S01]  /*10d50*/  FADD.FTZ R13, R12, R5 ;  /* 0x000000050c0d7221 */ /* 0x002fe20000010000 */
[----:B------:R-:W-:-:S03]  /*10d60*/  @P2 FMUL.FTZ R5, R42, 0.69314718246459960938 ;  /* 0x3f3172182a052820 */ /* 0x000fc60000410000 */
[C---:B------:R-:W-:Y:S01]  /*10d70*/  FMUL.FTZ R6, R13.reuse, 0.00390625 ;  /* 0x3b8000000d067820 */ /* 0x040fe20000410000 */
[----:B------:R-:W-:Y:S01]  /*10d80*/  FSETP.NE.FTZ.AND P1, PT, R13, RZ, PT ;  /* 0x000000ff0d00720b */ /* 0x000fe20003f35000 */
[----:B------:R-:W-:-:S03]  /*10d90*/  @P2 FFMA.FTZ R0, R5, R38, R4 ;  /* 0x0000002605002223 */ /* 0x000fc60000010004 */
[----:B------:R-:W-:-:S09]  /*10da0*/  FSETP.NE.FTZ.AND P3, PT, R6, RZ, PT ;  /* 0x000000ff0600720b */ /* 0x000fd20003f75000 */
[----:B------:R-:W-:Y:S04]  /*10db0*/  @P1 MUFU.RCP R7, R13 ;  /* 0x0000000d00071308 */ /* 0x000fe80000001000 */
[----:B------:R-:W-:-:S04]  /*10dc0*/  @P3 FMUL.FTZ R42, R42, 0.69314718246459960938 ;  /* 0x3f3172182a2a3820 */ /* 0x000fc80000410000 */
[----:B------:R-:W0:Y:S02]  /*10dd0*/  @P3 MUFU.LG2 R6, R6 ;  /* 0x0000000600063308 */ /* 0x000e240000000c00 */
[----:B0-----:R-:W-:-:S04]  /*10de0*/  @P3 FMUL.FTZ R9, R6, 0.69314718246459960938 ;  /* 0x3f31721806093820 */ /* 0x001fc80000410000 */
[----:B------:R-:W-:Y:S01]  /*10df0*/  @P3 FFMA.FTZ R2, R42, R54, R9 ;  /* 0x000000362a023223 */ /* 0x000fe20000010009 */
[----:B------:R-:W-:Y:S02]  /*10e00*/  WARPGROUP.DEPBAR.LE gsb0, 0x0 ;  /* 0x00008000000079c5 */ /* 0x000fe40000010000 */
[----:B------:R-:W-:-:S06]  /*10e10*/  WARPGROUP.ARRIVE ;  /* 0x00000000000079c5 */ /* 0x000fcc0000000000 */
[----:B------:R-:W-:Y:S01]  /*10e20*/  QGMMA.64x96x32.F32.E4M3.E4M3 R88, R144, gdesc[UR4], R88, gsb0 ;  /* 0x0160000490587df3 */ /* 0x000fe20008000858 */
[-C--:B--2---:R-:W-:Y:S01]  /*10e30*/  FMUL.FTZ R38, R3, R8.reuse ;  /* 0x0000000803267220 */ /* 0x084fe20000410000 */
[----:B------:R-:W-:Y:S01]  /*10e40*/  FMUL.FTZ R4, R7, R8 ;  /* 0x0000000807047220 */ /* 0x000fe20000410000 */
[----:B------:R-:W-:Y:S02]  /*10e50*/  WARPGROUP.DEPBAR.LE gsb0, 0x0 ;  /* 0x00008000000079c5 */ /* 0x000fe40000010000 */
[----:B------:R-:W-:Y:S05]  /*10e60*/  @!P0 BRA `(.L_x_471) ;  /* 0x0000000000048947 */ /* 0x000fea0003800000 */
[----:B------:R-:W-:Y:S01]  /*10e70*/  BPT.TRAP 0x1 ;  /* 0x000000040000795c */ /* 0x000fe20000300000 */
.L_x_471:
[----:B------:R-:W2:Y:S01]  /*10e80*/  LDL.LU R5, [R1+0x24] ;  /* 0x0000240001057983 */ /* 0x000ea20000300800 */
[----:B------:R-:W-:Y:S02]  /*10e90*/  VIADD R10, R10, 0x19c60 ;  /* 0x00019c600a0a7836 */ /* 0x000fe40000000000 */
[-C--:B------:R-:W-:Y:S01]  /*10ea0*/  FMUL.FTZ R3, R88, R38.reuse ;  /* 0x0000002658037220 */ /* 0x080fe20000410000 */
[----:B------:R-:W-:Y:S01]  /*10eb0*/  FMUL.FTZ R6, R93, R38 ;  /* 0x000000265d067220 */ /* 0x000fe20000410000 */
[----:B------:R-:W3:Y:S04]  /*10ec0*/  LDL.LU R24, [R1+0x4] ;  /* 0x0000040001187983 */ /* 0x000ee80000300800 */
[----:B------:R-:W4:Y:S01]  /*10ed0*/  LDL.LU R18, [R1+0x4c] ;  /* 0x00004c0001127983 */ /* 0x000f220000300800 */
[----:B------:R-:W-:-:S05]  /*10ee0*/  VIADD R156, R156, 0x1 ;  /* 0x000000019c9c7836 */ /* 0x000fca0000000000 */
[----:B------:R-:W-:Y:S01]  /*10ef0*/  ISETP.NE.AND P1, PT, R156, 0x2, PT ;  /* 0x000000029c00780c */ /* 0x000fe20003f25270 */
        /* <DEDUP_REMOVED lines=44> */
[----:B------:R-:W-:Y:S01]  /*111c0*/  FMUL.FTZ R131, R131, R4 ;  /* 0x0000000483837220 */ /* 0x000fe20000410000 */
[----:B------:R-:W-:-:S02]  /*111d0*/  SEL R156, R156, RZ, P1 ;  /* 0x000000ff9c9c7207 */ /* 0x000fc40000800000 */
[----:B--2---:R-:W-:-:S04]  /*111e0*/  PRMT R5, R5, 0x654, R10 ;  /* 0x0000065405057816 */ /* 0x004fc8000000000a */
[----:B------:R0:W-:Y:S01]  /*111f0*/  SYNCS.ARRIVE.TRANS64.RED.A1T0 RZ, [R5+URZ], RZ ;  /* 0x000000ff05ff79a7 */ /* 0x0001e2000810043f */
[----:B----4-:R-:W-:Y:S01]  /*11200*/  VIADD R18, R18, 0x1 ;  /* 0x0000000112127836 */ /* 0x010fe20000000000 */
[----:B0-----:R-:W-:-:S04]  /*11210*/  SEL R5, RZ, 0x1, P1 ;  /* 0x00000001ff057807 */ /* 0x001fc80000800000 */
[----:B---3--:R-:W-:Y:S01]  /*11220*/  LOP3.LUT R24, R24, R5, RZ, 0x3c, !PT ;  /* 0x0000000518187212 */ /* 0x008fe200078e3cff */
[----:B------:R0:W-:Y:S04]  /*11230*/  STL [R1+0x4c], R18 ;  /* 0x00004c1201007387 */ /* 0x0001e80000100800 */
[----:B------:R0:W-:Y:S01]  /*11240*/  STL [R1+0x4], R24 ;  /* 0x0000041801007387 */ /* 0x0001e20000100800 */
[-C--:B------:R-:W-:Y:S01]  /*11250*/  FMUL.FTZ R10, R109, R38.reuse ;  /* 0x000000266d0a7220 */ /* 0x080fe20000410000 */
[----:B------:R-:W-:-:S07]  /*11260*/  FMUL.FTZ R38, R129, R38 ;  /* 0x0000002681267220 */ /* 0x000fce0000410000 */
.L_x_417:
[----:B------:R-:W2:Y:S01]  /*11270*/  LDL R88, [R1+0x40] ;  /* 0x0000400001587983 */ /* 0x000ea20000100800 */
[----:B------:R-:W1:Y:S01]  /*11280*/  S2UR UR4, SR_CgaCtaId ;  /* 0x00000000000479c3 */ /* 0x000e620000008800 */
[----:B0-----:R-:W-:Y:S01]  /*11290*/  MOV R18, 0x400 ;  /* 0x0000040000127802 */ /* 0x001fe20000000f00 */
[----:B------:R-:W-:Y:S01]  /*112a0*/  BSSY B0, `(.L_x_472) ;  /* 0x0000336000007945 */ /* 0x000fe20003800000 */
[----:B-1----:R-:W-:-:S05]  /*112b0*/  IMAD.U32 R4, RZ, RZ, UR4 ;  /* 0x00000004ff047e24 */ /* 0x002fca000f8e00ff */
[----:B------:R0:W-:Y:S01]  /*112c0*/  STL [R1+0x24], R4 ;  /* 0x0000240401007387 */ /* 0x0001e20000100800 */
[----:B------:R-:W-:Y:S01]  /*112d0*/  LEA R18, R4, R18, 0x18 ;  /* 0x0000001204127211 */ /* 0x000fe200078ec0ff */
[----:B------:R-:W-:Y:S06]  /*112e0*/  BAR.SYNC.DEFER_BLOCKING 0x5, 0x200 ;  /* 0x0148000000007b1d */ /* 0x000fec0000010000 */
[----:B-----5:R0:W1:Y:S02]  /*112f0*/  LDS.128 R24, [R18+0x19cd0] ;  /* 0x019cd00012187984 */ /* 0x0200640000000c00 */
[----:B------:R-:W-:Y:S06]  /*11300*/  BAR.ARV 0x4, 0x200 ;  /* 0x0108000000007b1d */ /* 0x000fec0000002000 */
[----:B--2---:R-:W-:-:S13]  /*11310*/  ISETP.NE.AND P1, PT, R88, RZ, PT ;  /* 0x000000ff5800720c */ /* 0x004fda0003f25270 */
[----:B------:R-:W2:Y:S02]  /*11320*/  @!P1 LDC R88, c[0x0][0xad4] ;  /* 0x0002b500ff589b82 */ /* 0x000ea40000000800 */
[----:B--2---:R0:W-:Y:S01]  /*11330*/  @!P1 STL [R1+0x40], R88 ;  /* 0x0000405801009387 */ /* 0x0041e20000100800 */
[----:B-1----:R-:W-:Y:S05]  /*11340*/  @P0 BRA `(.L_x_473) ;  /* 0x0000002400e80947 */ /* 0x002fea0003800000 */
[----:B------:R-:W2:Y:S01]  /*11350*/  LDL.LU R5, [R1+0x34] ;  /* 0x0000340001057983 */ /* 0x000ea20000300800 */
[----:B------:R-:W-:Y:S01]  /*11360*/  ULDC.64 UR4, c[0x4][0x38] ;  /* 0x01000e0000047ab9 */ /* 0x000fe20000000a00 */
[----:B------:R-:W-:Y:S02]  /*11370*/  ULDC.64 UR6, c[0x0][0xc08] ;  /* 0x0003020000067ab9 */ /* 0x000fe40000000a00 */
[----:B0-----:R-:W3:Y:S01]  /*11380*/  LDL.LU R4, [R1+0x50] ;  /* 0x0000500001047983 */ /* 0x001ee20000300800 */
[----:B------:R-:W0:Y:S01]  /*11390*/  S2R R44, SR_TID.X ;  /* 0x00000000002c7919 */ /* 0x000e220000002100 */
[----:B------:R-:W-:Y:S01]  /*113a0*/  BAR.SYNC.DEFER_BLOCKING 0x1, 0x180 ;  /* 0x0046000000007b1d */ /* 0x000fe20000010000 */
[----:B--2---:R-:W-:Y:S01]  /*113b0*/  MOV R43, R5 ;  /* 0x00000005002b7202 */ /* 0x004fe20000000f00 */
[----:B---3--:R-:W-:Y:S02]  /*113c0*/  IMAD.MOV.U32 R41, RZ, RZ, R4 ;  /* 0x000000ffff297224 */ /* 0x008fe400078e0004 */
[----:B0-----:R-:W-:-:S05]  /*113d0*/  IMAD.SHL.U32 R4, R44, 0x4, RZ ;  /* 0x000000042c047824 */ /* 0x001fca00078e00ff */
[----:B------:R-:W-:-:S04]  /*113e0*/  LOP3.LUT R4, R4, 0xc, RZ, 0xc0, !PT ;  /* 0x0000000c04047812 */ /* 0x000fc800078ec0ff */
[----:B------:R-:W-:-:S05]  /*113f0*/  IADD3 R4, P0, R4, UR4, RZ ;  /* 0x0000000404047c10 */ /* 0x000fca000ff1e0ff */
[----:B------:R-:W-:Y:S01]  /*11400*/  IMAD.X R5, RZ, RZ, UR5, P0 ;  /* 0x00000005ff057e24 */ /* 0x000fe200080e06ff */
[----:B------:R-:W-:-:S04]  /*11410*/  ULDC.64 UR4, c[0x0][0xc00] ;  /* 0x0003000000047ab9 */ /* 0x000fc80000000a00 */
[----:B------:R0:W2:Y:S01]  /*11420*/  LDG.E.CONSTANT R40, desc[UR40][R4.64] ;  /* 0x0000002804287981 */ /* 0x0000a2000c1e9900 */
[----:B------:R-:W-:Y:S01]  /*11430*/  LOP3.LUT P0, R24, R44, 0x3, RZ, 0xc0, !PT ;  /* 0x000000032c187812 */ /* 0x000fe2000780c0ff */
[----:B------:R-:W-:Y:S02]  /*11440*/  IMAD.MOV.U32 R52, RZ, RZ, R41 ;  /* 0x000000ffff347224 */ /* 0x000fe400078e0029 */
[----:B------:R-:W-:Y:S01]  /*11450*/  IMAD.MOV.U32 R50, RZ, RZ, R43 ;  /* 0x000000ffff327224 */ /* 0x000fe200078e002b */
[----:B------:R-:W3:Y:S01]  /*11460*/  LDL R4, [R1+0xa4] ;  /* 0x0000a40001047983 */ /* 0x000ee20000100800 */
[----:B------:R-:W-:Y:S01]  /*11470*/  ISETP.EQ.OR P0, PT, R24, 0x3, !P0 ;  /* 0x000000031800780c */ /* 0x000fe20004702670 */
[----:B------:R-:W-:Y:S02]  /*11480*/  IMAD.MOV.U32 R96, RZ, RZ, R52 ;  /* 0x000000ffff607224 */ /* 0x000fe400078e0034 */
[----:B------:R-:W-:Y:S01]  /*11490*/  IMAD.MOV.U32 R97, RZ, RZ, R50 ;  /* 0x000000ffff617224 */ /* 0x000fe200078e0032 */
[----:B------:R-:W-:-:S02]  /*114a0*/  SEL R69, R98, R99, P0 ;  /* 0x0000006362457207 */ /* 0x000fc40000000000 */
[----:B------:R-:W-:Y:S02]  /*114b0*/  SEL R98, R99, R98, P0 ;  /* 0x0000006263627207 */ /* 0x000fe40000000000 */
[----:B------:R-:W4:Y:S01]  /*114c0*/  LDL.LU R99, [R1+0x44] ;  /* 0x0000440001637983 */ /* 0x000f220000300800 */
[----:B------:R-:W-:Y:S02]  /*114d0*/  SEL R67, R94, R95, P0 ;  /* 0x0000005f5e437207 */ /* 0x000fe40000000000 */
[----:B------:R-:W-:Y:S02]  /*114e0*/  SEL R94, R95, R94, P0 ;  /* 0x0000005e5f5e7207 */ /* 0x000fe40000000000 */
[----:B------:R-:W4:Y:S01]  /*114f0*/  LDL.LU R95, [R1+0x48] ;  /* 0x00004800015f7983 */ /* 0x000f220000300800 */
[----:B------:R-:W-:Y:S02]  /*11500*/  SEL R41, R3, R36, P0 ;  /* 0x0000002403297207 */ /* 0x000fe40000000000 */
[----:B------:R-:W-:Y:S01]  /*11510*/  SEL R36, R36, R3, P0 ;  /* 0x0000000324247207 */ /* 0x000fe20000000000 */
[----:B------:R-:W4:Y:S01]  /*11520*/  LDL R93, [R1+0xa0] ;  /* 0x0000a000015d7983 */ /* 0x000f220000100800 */
[----:B------:R-:W-:-:S02]  /*11530*/  SEL R63, R37, R20, P0 ;  /* 0x00000014253f7207 */ /* 0x000fc40000000000 */
[----:B------:R-:W-:Y:S01]  /*11540*/  SEL R47, R21, R8, P0 ;  /* 0x00000008152f7207 */ /* 0x000fe20000000000 */
[----:B------:R-:W1:Y:S01]  /*11550*/  S2R R3, SR_SWINHI ;  /* 0x0000000000037919 */ /* 0x000e620000002f00 */
[----:B------:R-:W-:Y:S02]  /*11560*/  SEL R45, R8, R21, P0 ;  /* 0x00000015082d7207 */ /* 0x000fe40000000000 */
[----:B------:R-:W-:Y:S01]  /*11570*/  SEL R37, R20, R37, P0 ;  /* 0x0000002514257207 */ /* 0x000fe20000000000 */
[----:B------:R-:W4:Y:S01]  /*11580*/  LDL R92, [R1+0x54] ;  /* 0x00005400015c7983 */ /* 0x000f220000100800 */
[----:B------:R-:W-:Y:S02]  /*11590*/  SEL R55, R33, R12, P0 ;  /* 0x0000000c21377207 */ /* 0x000fe40000000000 */
[----:B------:R-:W-:Y:S01]  /*115a0*/  SEL R57, R13, R34, P0 ;  /* 0x000000220d397207 */ /* 0x000fe20000000000 */
[----:B------:R-:W4:Y:S01]  /*115b0*/  LDL R90, [R1+0x5c] ;  /* 0x00005c00015a7983 */ /* 0x000f220000100800 */
        /* <DEDUP_REMOVED lines=12> */
[----:B------:R-:W-:-:S02]  /*11680*/  MOV R20, R18 ;  /* 0x0000001200147202 */ /* 0x000fc40000000f00 */
[----:B-1----:R-:W-:Y:S02]  /*11690*/  MOV R21, R3 ;  /* 0x0000000300157202 */ /* 0x002fe40000000f00 */
        /* <DEDUP_REMOVED lines=23> */
[----:B------:R-:W-:Y:S01]  /*11810*/  SEL R134, R135, R134, P0 ;  /* 0x0000008687867207 */ /* 0x000fe20000000000 */
[----:B---3--:R-:W-:-:S03]  /*11820*/  IMAD.WIDE R12, R4, 0x2, R20 ;  /* 0x00000002040c7825 */ /* 0x008fc600078e0214 */
[C---:B------:R-:W-:Y:S02]  /*11830*/  LOP3.LUT R3, R12.reuse, 0x180, RZ, 0xc0, !PT ;  /* 0x000001800c037812 */ /* 0x040fe400078ec0ff */
[----:B------:R-:W-:Y:S02]  /*11840*/  IADD3 R6, P5, R12, 0x20, RZ ;  /* 0x000000200c067810 */ /* 0x000fe40007fbe0ff */
[----:B------:R-:W-:Y:S02]  /*11850*/  SHF.R.U64 R3, R3, 0x3, RZ ;  /* 0x0000000303037819 */ /* 0x000fe400000012ff */
[----:B0-----:R-:W-:Y:S02]  /*11860*/  LOP3.LUT R4, R6, 0x180, RZ, 0xc0, !PT ;  /* 0x0000018006047812 */ /* 0x001fe400078ec0ff */
[C---:B------:R-:W-:Y:S02]  /*11870*/  IADD3 R8, P4, R12.reuse, 0x3000, RZ ;  /* 0x000030000c087810 */ /* 0x040fe40007f9e0ff */
[----:B------:R-:W-:-:S02]  /*11880*/  IADD3 R35, P3, R12, 0x3020, RZ ;  /* 0x000030200c237810 */ /* 0x000fc40007f7e0ff */
[C---:B------:R-:W-:Y:S02]  /*11890*/  IADD3 R85, P2, R12.reuse, 0x6000, RZ ;  /* 0x000060000c557810 */ /* 0x040fe40007f5e0ff */
[----:B------:R-:W-:Y:S02]  /*118a0*/  IADD3 R91, P1, R12, 0x6020, RZ ;  /* 0x000060200c5b7810 */ /* 0x000fe40007f3e0ff */
[----:B------:R-:W-:Y:S02]  /*118b0*/  LOP3.LUT R12, R3, R12, RZ, 0x3c, !PT ;  /* 0x0000000c030c7212 */ /* 0x000fe400078e3cff */
[----:B------:R-:W-:Y:S02]  /*118c0*/  SHF.R.U64 R3, R4, 0x3, RZ ;  /* 0x0000000304037819 */ /* 0x000fe400000012ff */
[----:B------:R-:W-:Y:S02]  /*118d0*/  LOP3.LUT R4, R35, 0x180, RZ, 0xc0, !PT ;  /* 0x0000018023047812 */ /* 0x000fe400078ec0ff */
[----:B------:R-:W-:-:S02]  /*118e0*/  LOP3.LUT R14, R3, R6, RZ, 0x3c, !PT ;  /* 0x00000006030e7212 */ /* 0x000fc400078e3cff */
[----:B------:R-:W-:Y:S02]  /*118f0*/  LOP3.LUT R3, R8, 0x180, RZ, 0xc0, !PT ;  /* 0x0000018008037812 */ /* 0x000fe400078ec0ff */
[----:B------:R-:W-:Y:S02]  /*11900*/  LOP3.LUT R24, R91, 0x180, RZ, 0xc0, !PT ;  /* 0x000001805b187812 */ /* 0x000fe400078ec0ff */
[----:B------:R-:W-:Y:S02]  /*11910*/  LOP3.LUT R6, R85, 0x180, RZ, 0xc0, !PT ;  /* 0x0000018055067812 */ /* 0x000fe400078ec0ff */
[----:B------:R-:W-:Y:S01]  /*11920*/  SHF.R.U64 R3, R3, 0x3, RZ ;  /* 0x0000000303037819 */ /* 0x000fe200000012ff */
[----:B--2---:R0:W-:Y:S01]  /*11930*/  SHFL.IDX PT, R58, R49, R40, 0x1c1f ;  /* 0x001c1f28313a7589 */ /* 0x0041e200000e0000 */
[----:B------:R-:W-:Y:S02]  /*11940*/  SHF.R.U64 R4, R4, 0x3, RZ ;  /* 0x0000000304047819 */ /* 0x000fe400000012ff */
[----:B------:R-:W-:Y:S01]  /*11950*/  SHF.R.U64 R24, R24, 0x3, RZ ;  /* 0x0000000318187819 */ /* 0x000fe200000012ff */
[----:B------:R-:W-:Y:S01]  /*11960*/  IMAD.X R11, RZ, RZ, R13, P4 ;  /* 0x000000ffff0b7224 */ /* 0x000fe200020e060d */
[----:B------:R-:W-:-:S02]  /*11970*/  IADD3.X R9, RZ, R13, RZ, P3, !PT ;  /* 0x0000000dff097210 */ /* 0x000fc40001ffe4ff */
[----:B------:R-:W-:Y:S02]  /*11980*/  SHF.R.U64 R6, R6, 0x3, RZ ;  /* 0x0000000306067819 */ /* 0x000fe400000012ff */
[----:B------:R-:W-:Y:S02]  /*11990*/  LOP3.LUT R10, R3, R8, RZ, 0x3c, !PT ;  /* 0x00000008030a7212 */ /* 0x000fe400078e3cff */
[----:B0-----:R-:W-:Y:S01]  /*119a0*/  LOP3.LUT R49, R40, 0x2, RZ, 0x3c, !PT ;  /* 0x0000000228317812 */ /* 0x001fe200078e3cff */
[--C-:B------:R-:W-:Y:S01]  /*119b0*/  IMAD.X R5, RZ, RZ, R13.reuse, P1 ;  /* 0x000000ffff057224 */ /* 0x100fe200008e060d */
[----:B------:R-:W-:Y:S01]  /*119c0*/  LOP3.LUT R8, R4, R35, RZ, 0x3c, !PT ;  /* 0x0000002304087212 */ /* 0x000fe200078e3cff */
[--C-:B------:R-:W-:Y:S01]  /*119d0*/  IMAD.X R7, RZ, RZ, R13.reuse, P2 ;  /* 0x000000ffff077224 */ /* 0x100fe200010e060d */
[----:B------:R-:W-:Y:S01]  /*119e0*/  LOP3.LUT R4, R24, R91, RZ, 0x3c, !PT ;  /* 0x0000005b18047212 */ /* 0x000fe200078e3cff */
[----:B------:R-:W-:Y:S01]  /*119f0*/  SHFL.IDX PT, R41, R41, R40, 0x1c1f ;  /* 0x001c1f2829297589 */ /* 0x000fe200000e0000 */
[----:B------:R-:W-:Y:S01]  /*11a00*/  LOP3.LUT R6, R6, R85, RZ, 0x3c, !PT ;  /* 0x0000005506067212 */ /* 0x000fe200078e3cff */
[----:B------:R-:W-:Y:S01]  /*11a10*/  IMAD.X R15, RZ, RZ, R13, P5 ;  /* 0x000000ffff0f7224 */ /* 0x000fe200028e060d */
[----:B------:R-:W-:Y:S01]  /*11a20*/  MOV R24, R8 ;  /* 0x0000000800187202 */ /* 0x000fe20000000f00 */
[----:B------:R-:W0:Y:S01]  /*11a30*/  SHFL.IDX PT, R36, R36, R49, 0x1c1f ;  /* 0x001c1f3124247589 */ /* 0x000e2200000e0000 */
[----:B------:R-:W-:-:S03]  /*11a40*/  MOV R86, R10 ;  /* 0x0000000a00567202 */ /* 0x000fc60000000f00 */
        /* <DEDUP_REMOVED lines=8> */
[----:B------:R-:W-:Y:S04]  /*11ad0*/  SHFL.IDX PT, R65, R65, R40, 0x1c1f ;  /* 0x001c1f2841417589 */ /* 0x000fe800000e0000 */
[----:B------:R-:W-:Y:S04]  /*11ae0*/  SHFL.IDX PT, R67, R67, R40, 0x1c1f ;  /* 0x001c1f2843437589 */ /* 0x000fe800000e0000 */
[----:B------:R-:W-:Y:S04]  /*11af0*/  SHFL.IDX PT, R78, R81, R40, 0x1c1f ;  /* 0x001c1f28514e7589 */ /* 0x000fe800000e0000 */
[----:B------:R-:W-:Y:S04]  /*11b00*/  SHFL.IDX PT, R8, R83, R40, 0x1c1f ;  /* 0x001c1f2853087589 */ /* 0x000fe800000e0000 */
[----:B------:R-:W-:Y:S04]  /*11b10*/  SHFL.IDX PT, R51, R45, R49, 0x1c1f ;  /* 0x001c1f312d337589 */ /* 0x000fe800000e0000 */
[----:B------:R-:W1:Y:S04]  /*11b20*/  SHFL.IDX PT, R38, R39, R49, 0x1c1f ;  /* 0x001c1f3127267589 */ /* 0x000e6800000e0000 */
[----:B------:R-:W2:Y:S04]  /*11b30*/  SHFL.IDX PT, R94, R94, R49, 0x1c1f ;  /* 0x001c1f315e5e7589 */ /* 0x000ea800000e0000 */
[----:B------:R-:W-:Y:S04]  /*11b40*/  SHFL.IDX PT, R31, R31, R40, 0x1c1f ;  /* 0x001c1f281f1f7589 */ /* 0x000fe800000e0000 */
[----:B------:R-:W-:Y:S04]  /*11b50*/  SHFL.IDX PT, R66, R53, R40, 0x1c1f ;  /* 0x001c1f2835427589 */ /* 0x000fe800000e0000 */
[----:B------:R-:W-:Y:S04]  /*11b60*/  SHFL.IDX PT, R5, R59, R40, 0x1c1f ;  /* 0x001c1f283b057589 */ /* 0x000fe800000e0000 */
[----:B------:R-:W-:Y:S04]  /*11b70*/  SHFL.IDX PT, R82, R61, R40, 0x1c1f ;  /* 0x001c1f283d527589 */ /* 0x000fe800000e0000 */
[----:B------:R-:W-:Y:S04]  /*11b80*/  SHFL.IDX PT, R69, R69, R40, 0x1c1f ;  /* 0x001c1f2845457589 */ /* 0x000fe800000e0000 */
[----:B------:R-:W-:Y:S04]  /*11b90*/  SHFL.IDX PT, R71, R71, R40, 0x1c1f ;  /* 0x001c1f2847477589 */ /* 0x000fe800000e0000 */
[----:B------:R-:W3:Y:S04]  /*11ba0*/  SHFL.IDX PT, R32, R32, R49, 0x1c1f ;  /* 0x001c1f3120207589 */ /* 0x000ee800000e0000 */
[----:B------:R-:W-:Y:S04]  /*11bb0*/  SHFL.IDX PT, R81, R30, R49, 0x1c1f ;  /* 0x001c1f311e517589 */ /* 0x000fe800000e0000 */
[----:B------:R-:W4:Y:S04]  /*11bc0*/  SHFL.IDX PT, R98, R98, R49, 0x1c1f ;  /* 0x001c1f3162627589 */ /* 0x000f2800000e0000 */
[----:B------:R-:W-:Y:S04]  /*11bd0*/  SHFL.IDX PT, R83, R48, R49, 0x1c1f ;  /* 0x001c1f3130537589 */ /* 0x000fe800000e0000 */
[----:B------:R-:W4:Y:S04]  /*11be0*/  SHFL.IDX PT, R102, R102, R49, 0x1c1f ;  /* 0x001c1f3166667589 */ /* 0x000f2800000e0000 */
[----:B------:R-:W-:Y:S04]  /*11bf0*/  SHFL.IDX PT, R73, R73, R40, 0x1c1f ;  /* 0x001c1f2849497589 */ /* 0x000fe800000e0000 */
[----:B------:R-:W-:Y:S04]  /*11c00*/  SHFL.IDX PT, R75, R75, R40, 0x1c1f ;  /* 0x001c1f284b4b7589 */ /* 0x000fe800000e0000 */
[----:B------:R-:W4:Y:S04]  /*11c10*/  SHFL.IDX PT, R59, R28, R49, 0x1c1f ;  /* 0x001c1f311c3b7589 */ /* 0x000f2800000e0000 */
[----:B------:R-:W-:Y:S04]  /*11c20*/  SHFL.IDX PT, R110, R110, R49, 0x1c1f ;  /* 0x001c1f316e6e7589 */ /* 0x000fe800000e0000 */
[----:B------:R-:W4:Y:S04]  /*11c30*/  SHFL.IDX PT, R106, R106, R49, 0x1c1f ;  /* 0x001c1f316a6a7589 */ /* 0x000f2800000e0000 */
[----:B------:R-:W-:Y:S04]  /*11c40*/  SHFL.IDX PT, R6, R55, R40, 0x1c1f ;  /* 0x001c1f2837067589 */ /* 0x000fe800000e0000 */
[----:B------:R-:W-:Y:S04]  /*11c50*/  SHFL.IDX PT, R4, R63, R40, 0x1c1f ;  /* 0x001c1f283f047589 */ /* 0x000fe800000e0000 */
[----:B------:R-:W-:Y:S04]  /*11c60*/  SHFL.IDX PT, R77, R77, R40, 0x1c1f ;  /* 0x001c1f284d4d7589 */ /* 0x000fe800000e0000 */
[----:B------:R-:W-:Y:S04]  /*11c70*/  SHFL.IDX PT, R79, R79, R40, 0x1c1f ;  /* 0x001c1f284f4f7589 */ /* 0x000fe800000e0000 */
[----:B------:R-:W-:Y:S04]  /*11c80*/  SHFL.IDX PT, R7, R87, R40, 0x1c1f ;  /* 0x001c1f2857077589 */ /* 0x000fe800000e0000 */
[----:B------:R-:W4:Y:S04]  /*11c90*/  SHFL.IDX PT, R33, R33, R49, 0x1c1f ;  /* 0x001c1f3121217589 */ /* 0x000f2800000e0000 */
[----:B------:R1:W-:Y:S04]  /*11ca0*/  SHFL.IDX PT, R12, R46, R49, 0x1c1f ;  /* 0x001c1f312e0c7589 */ /* 0x0003e800000e0000 */
[----:B------:R-:W-:Y:S04]  /*11cb0*/  SHFL.IDX PT, R11, R37, R49, 0x1c1f ;  /* 0x001c1f31250b7589 */ /* 0x000fe800000e0000 */
[----:B------:R-:W-:Y:S04]  /*11cc0*/  SHFL.IDX PT, R118, R118, R49, 0x1c1f ;  /* 0x001c1f3176767589 */ /* 0x000fe800000e0000 */
[----:B------:R-:W4:Y:S04]  /*11cd0*/  SHFL.IDX PT, R114, R114, R49, 0x1c1f ;  /* 0x001c1f3172727589 */ /* 0x000f2800000e0000 */
[----:B------:R-:W4:Y:S04]  /*11ce0*/  SHFL.IDX PT, R130, R130, R49, 0x1c1f ;  /* 0x001c1f3182827589 */ /* 0x000f2800000e0000 */
[----:B------:R-:W4:Y:S04]  /*11cf0*/  SHFL.IDX PT, R14, R29, R49, 0x1c1f ;  /* 0x001c1f311d0e7589 */ /* 0x000f2800000e0000 */
[----:B------:R-:W4:Y:S04]  /*11d00*/  SHFL.IDX PT, R15, R126, R49, 0x1c1f ;  /* 0x001c1f317e0f7589 */ /* 0x000f2800000e0000 */
[----:B------:R-:W-:Y:S04]  /*11d10*/  SHFL.IDX PT, R74, R57, R40, 0x1c1f ;  /* 0x001c1f28394a7589 */ /* 0x000fe800000e0000 */
[----:B------:R-:W4:Y:S04]  /*11d20*/  SHFL.IDX PT, R13, R34, R49, 0x1c1f ;  /* 0x001c1f31220d7589 */ /* 0x000f2800000e0000 */
[----:B------:R-:W4:Y:S04]  /*11d30*/  SHFL.IDX PT, R29, R122, R49, 0x1c1f ;  /* 0x001c1f317a1d7589 */ /* 0x000f2800000e0000 */
[----:B------:R2:W-:Y:S04]  /*11d40*/  SHFL.IDX PT, R89, R89, R40, 0x1c1f ;  /* 0x001c1f2859597589 */ /* 0x0005e800000e0000 */
[----:B------:R3:W4:Y:S01]  /*11d50*/  SHFL.IDX PT, R134, R134, R49, 0x1c1f ;  /* 0x001c1f3186867589 */ /* 0x00072200000e0000 */
[----:B0-----:R-:W-:-:S02]  /*11d60*/  SEL R42, R36, R41, P0 ;  /* 0x00000029242a7207 */ /* 0x001fc40000000000 */
[----:B-1----:R-:W-:Y:S02]  /*11d70*/  SEL R46, R38, R65, P0 ;  /* 0x00000041262e7207 */ /* 0x002fe40000000000 */
[----:B--2---:R-:W-:Y:S02]  /*11d80*/  SEL R40, R41, R36, P0 ;  /* 0x0000002429287207 */ /* 0x004fe40000000000 */
[----:B------:R-:W-:Y:S02]  /*11d90*/  SEL R41, R43, R44, P0 ;  /* 0x0000002c2b297207 */ /* 0x000fe40000000000 */
[----:B------:R-:W-:Y:S02]  /*11da0*/  SEL R43, R44, R43, P0 ;  /* 0x0000002b2c2b7207 */ /* 0x000fe40000000000 */
[----:B------:R-:W-:Y:S02]  /*11db0*/  SEL R44, R65, R38, P0 ;  /* 0x00000026412c7207 */ /* 0x000fe40000000000 */
[----:B------:R-:W-:-:S02]  /*11dc0*/  SEL R45, R67, R94, P0 ;  /* 0x0000005e432d7207 */ /* 0x000fc40000000000 */
[----:B------:R-:W-:Y:S02]  /*11dd0*/  SEL R47, R94, R67, P0 ;  /* 0x000000435e2f7207 */ /* 0x000fe40000000000 */
[----:B---3--:R-:W-:Y:S02]  /*11de0*/  SEL R49, R10, R51, P0 ;  /* 0x000000330a317207 */ /* 0x008fe40000000000 */
[----:B------:R-:W-:Y:S02]  /*11df0*/  SEL R48, R31, R32, P0 ;  /* 0x000000201f307207 */ /* 0x000fe40000000000 */
[----:B------:R-:W-:Y:S02]  /*11e00*/  SEL R50, R32, R31, P0 ;  /* 0x0000001f20327207 */ /* 0x000fe40000000000 */
[----:B------:R-:W-:Y:S02]  /*11e10*/  SEL R51, R51, R10, P0 ;  /* 0x0000000a33337207 */ /* 0x000fe40000000000 */
[----:B----4-:R-:W-:-:S02]  /*11e20*/  SEL R52, R69, R98, P0 ;  /* 0x0000006245347207 */ /* 0x010fc40000000000 */
        /* <DEDUP_REMOVED lines=29> */
[----:B------:R-:W-:-:S02]  /*12000*/  F2FP.BF16.F32.PACK_AB R4, R41, R40 ;  /* 0x000000282904723e */ /* 0x000fc400000010ff */
[----:B------:R-:W-:Y:S02]  /*12010*/  F2FP.BF16.F32.PACK_AB R5, R45, R44 ;  /* 0x0000002c2d05723e */ /* 0x000fe400000010ff */
[----:B------:R-:W-:Y:S02]  /*12020*/  F2FP.BF16.F32.PACK_AB R6, R43, R42 ;  /* 0x0000002a2b06723e */ /* 0x000fe400000010ff */
[----:B------:R-:W-:Y:S02]  /*12030*/  F2FP.BF16.F32.PACK_AB R7, R47, R46 ;  /* 0x0000002e2f07723e */ /* 0x000fe400000010ff */
[----:B------:R-:W-:Y:S02]  /*12040*/  F2FP.BF16.F32.PACK_AB R8, R49, R48 ;  /* 0x000000303108723e */ /* 0x000fe400000010ff */
[----:B------:R-:W-:Y:S02]  /*12050*/  F2FP.BF16.F32.PACK_AB R9, R53, R52 ;  /* 0x000000343509723e */ /* 0x000fe400000010ff */
[----:B------:R-:W-:-:S02]  /*12060*/  F2FP.BF16.F32.PACK_AB R10, R51, R50 ;  /* 0x00000032330a723e */ /* 0x000fc400000010ff */
[----:B------:R-:W-:Y:S02]  /*12070*/  F2FP.BF16.F32.PACK_AB R11, R55, R54 ;  /* 0x00000036370b723e */ /* 0x000fe400000010ff */
[----:B------:R-:W-:Y:S02]  /*12080*/  SEL R72, R74, R13, P0 ;  /* 0x0000000d4a487207 */ /* 0x000fe40000000000 */
[----:B------:R-:W-:Y:S02]  /*12090*/  SEL R76, R78, R29, P0 ;  /* 0x0000001d4e4c7207 */ /* 0x000fe40000000000 */
[----:B------:R-:W-:Y:S02]  /*120a0*/  SEL R74, R13, R74, P0 ;  /* 0x0000004a0d4a7207 */ /* 0x000fe40000000000 */
[----:B------:R-:W-:Y:S01]  /*120b0*/  SEL R78, R29, R78, P0 ;  /* 0x0000004e1d4e7207 */ /* 0x000fe20000000000 */
[----:B------:R-:W-:Y:S01]  /*120c0*/  STSM.16.M88.4 [R3], R4 ;  /* 0x0000000403007844 */ /* 0x000fe20000000200 */
[----:B------:R-:W-:-:S02]  /*120d0*/  SEL R37, R89, R134, P0 ;  /* 0x0000008659257207 */ /* 0x000fc40000000000 */
[----:B------:R-:W-:Y:S01]  /*120e0*/  SEL R39, R134, R89, P0 ;  /* 0x0000005986277207 */ /* 0x000fe20000000000 */
[----:B------:R0:W-:Y:S01]  /*120f0*/  STSM.16.M88.4 [R35], R8 ;  /* 0x0000000823007844 */ /* 0x0001e20000000200 */
[----:B------:R-:W-:Y:S02]  /*12100*/  F2FP.BF16.F32.PACK_AB R12, R57, R56 ;  /* 0x00000038390c723e */ /* 0x000fe400000010ff */
[----:B------:R-:W-:Y:S02]  /*12110*/  F2FP.BF16.F32.PACK_AB R13, R61, R60 ;  /* 0x0000003c3d0d723e */ /* 0x000fe400000010ff */
[----:B------:R-:W-:Y:S02]  /*12120*/  F2FP.BF16.F32.PACK_AB R14, R59, R58 ;  /* 0x0000003a3b0e723e */ /* 0x000fe400000010ff */
[----:B------:R-:W-:Y:S02]  /*12130*/  F2FP.BF16.F32.PACK_AB R15, R63, R62 ;  /* 0x0000003e3f0f723e */ /* 0x000fe400000010ff */
[----:B------:R-:W-:-:S02]  /*12140*/  F2FP.BF16.F32.PACK_AB R28, R65, R64 ;  /* 0x00000040411c723e */ /* 0x000fc400000010ff */
[----:B------:R-:W-:Y:S02]  /*12150*/  F2FP.BF16.F32.PACK_AB R29, R69, R68 ;  /* 0x00000044451d723e */ /* 0x000fe400000010ff */
[----:B------:R-:W-:Y:S02]  /*12160*/  F2FP.BF16.F32.PACK_AB R30, R67, R66 ;  /* 0x00000042431e723e */ /* 0x000fe400000010ff */
[----:B------:R-:W-:Y:S02]  /*12170*/  F2FP.BF16.F32.PACK_AB R31, R71, R70 ;  /* 0x00000046471f723e */ /* 0x000fe400000010ff */
[----:B------:R-:W-:Y:S02]  /*12180*/  F2FP.BF16.F32.PACK_AB R32, R73, R72 ;  /* 0x000000484920723e */ /* 0x000fe400000010ff */
[----:B------:R-:W-:Y:S02]  /*12190*/  F2FP.BF16.F32.PACK_AB R33, R77, R76 ;  /* 0x0000004c4d21723e */ /* 0x000fe400000010ff */
[----:B------:R-:W-:-:S02]  /*121a0*/  F2FP.BF16.F32.PACK_AB R34, R75, R74 ;  /* 0x0000004a4b22723e */ /* 0x000fc400000010ff */
[----:B0-----:R-:W-:Y:S02]  /*121b0*/  F2FP.BF16.F32.PACK_AB R35, R79, R78 ;  /* 0x0000004e4f23723e */ /* 0x001fe400000010ff */
[----:B------:R-:W-:Y:S02]  /*121c0*/  F2FP.BF16.F32.PACK_AB R4, R81, R80 ;  /* 0x000000505104723e */ /* 0x000fe400000010ff */
[----:B------:R-:W-:Y:S02]  /*121d0*/  F2FP.BF16.F32.PACK_AB R5, R37, R36 ;  /* 0x000000242505723e */ /* 0x000fe400000010ff */
[----:B------:R-:W-:Y:S02]  /*121e0*/  F2FP.BF16.F32.PACK_AB R6, R83, R82 ;  /* 0x000000525306723e */ /* 0x000fe400000010ff */
[----:B------:R-:W-:Y:S01]  /*121f0*/  F2FP.BF16.F32.PACK_AB R7, R39, R38 ;  /* 0x000000262707723e */ /* 0x000fe200000010ff */
[----:B------:R-:W-:Y:S04]  /*12200*/  STSM.16.M88.4 [R86], R12 ;  /* 0x0000000c56007844 */ /* 0x000fe80000000200 */
[----:B------:R0:W-:Y:S04]  /*12210*/  STSM.16.M88.4 [R24], R28 ;  /* 0x0000001c18007844 */ /* 0x0001e80000000200 */
[----:B------:R-:W-:Y:S04]  /*12220*/  STSM.16.M88.4 [R84], R32 ;  /* 0x0000002054007844 */ /* 0x000fe80000000200 */
[----:B------:R1:W-:Y:S01]  /*12230*/  STSM.16.M88.4 [R85], R4 ;  /* 0x0000000455007844 */ /* 0x0003e20000000200 */
[----:B------:R-:W-:Y:S01]  /*12240*/  BAR.SYNC.DEFER_BLOCKING 0x1, 0x180 ;  /* 0x0046000000007b1d */ /* 0x000fe20000010000 */
[----:B------:R-:W-:-:S04]  /*12250*/  ISETP.NE.U32.AND P0, PT, RZ, UR4, PT ;  /* 0x00000004ff007c0c */ /* 0x000fc8000bf05070 */
[----:B------:R-:W-:Y:S02]  /*12260*/  ISETP.NE.AND.EX P0, PT, RZ, UR5, PT, P0 ;  /* 0x00000005ff007c0c */ /* 0x000fe4000bf05300 */
[----:B------:R-:W-:Y:S01]  /*12270*/  IADD3 R8, P1, R99, UR4, RZ ;  /* 0x0000000463087c10 */ /* 0x000fe2000ff3e0ff */
[----:B------:R-:W-:Y:S01]  /*12280*/  IMAD.MOV.U32 R3, RZ, RZ, RZ ;  /* 0x000000ffff037224 */ /* 0x000fe200078e00ff */
[----:B------:R-:W-:Y:S01]  /*12290*/  ISETP.GT.AND P3, PT, R88, 0x1, PT ;  /* 0x000000015800780c */ /* 0x000fe20003f64270 */
[----:B0-----:R-:W-:Y:S01]  /*122a0*/  IMAD.MOV.U32 R28, RZ, RZ, 0x9b8 ;  /* 0x000009b8ff1c7424 */ /* 0x001fe200078e00ff */
[----:B------:R-:W-:Y:S01]  /*122b0*/  IADD3.X R9, R95, UR5, RZ, P1, !PT ;  /* 0x000000055f097c10 */ /* 0x000fe20008ffe4ff */
[----:B------:R-:W0:Y:S08]  /*122c0*/  LDC R24, c[0x0][0xbe8] ;  /* 0x0002fa00ff187b82 */ /* 0x000e300000000800 */
[----:B------:R-:W2:Y:S01]  /*122d0*/  LDC.64 R14, c[0x0][0xba8] ;  /* 0x0002ea00ff0e7b82 */ /* 0x000ea20000000a00 */
[----:B------:R-:W3:Y:S01]  /*122e0*/  @P0 LDG.E R3, desc[UR40][R8.64] ;  /* 0x0000002808030981 */ /* 0x000ee2000c1e1900 */
[----:B------:R-:W-:-:S06]  /*122f0*/  SEL R28, R28, 0x978, P3 ;  /* 0x000009781c1c7807 */ /* 0x000fcc0001800000 */
[----:B-1----:R-:W1:Y:S01]  /*12300*/  LDC.64 R6, c[0x0][R28+0x220] ;  /* 0x000088001c067b82 */ /* 0x002e620000000a00 */
[----:B------:R-:W-:-:S07]  /*12310*/  ISETP.NE.U32.AND P1, PT, RZ, UR6, PT ;  /* 0x00000006ff007c0c */ /* 0x000fce000bf25070 */
[----:B------:R-:W4:Y:S01]  /*12320*/  LDC.64 R10, c[0x0][R28+0x218] ;  /* 0x000086001c0a7b82 */ /* 0x000f220000000a00 */
[----:B------:R-:W-:Y:S02]  /*12330*/  ISETP.NE.AND.EX P1, PT, RZ, UR7, PT, P1 ;  /* 0x00000007ff007c0c */ /* 0x000fe4000bf25310 */
[----:B0-----:R-:W-:-:S05]  /*12340*/  ISETP.NE.AND P4, PT, R24, 0x1, PT ;  /* 0x000000011800780c */ /* 0x001fca0003f85270 */
[----:B------:R-:W0:Y:S06]  /*12350*/  LDC.64 R12, c[0x0][R28+0x228] ;  /* 0x00008a001c0c7b82 */ /* 0x000e2c0000000a00 */
[----:B------:R-:W-:Y:S01]  /*12360*/  @P1 IADD3 R4, P2, R99, UR6, RZ ;  /* 0x0000000663041c10 */ /* 0x000fe2000ff5e0ff */
[----:B------:R-:W-:Y:S01]  /*12370*/  ULDC UR6, c[0x0][0xa88] ;  /* 0x0002a20000067ab9 */ /* 0x000fe20000000800 */
[----:B------:R-:W3:Y:S01]  /*12380*/  @P4 LDC R30, c[0x0][0xbec] ;  /* 0x0002fb00ff1e4b82 */ /* 0x000ee20000000800 */
[----:B------:R-:W-:Y:S01]  /*12390*/  IMAD.U32 R31, RZ, RZ, UR6 ;  /* 0x00000006ff1f7e24 */ /* 0x000fe2000f8e00ff */
[----:B------:R-:W-:-:S05]  /*123a0*/  @P1 IADD3.X R5, R95, UR7, RZ, P2, !PT ;  /* 0x000000075f051c10 */ /* 0x000fca00097fe4ff */
[----:B------:R2:W5:Y:S01]  /*123b0*/  @P1 LDG.E R31, desc[UR40][R4.64] ;  /* 0x00000028041f1981 */ /* 0x000562000c1e1900 */
[----:B------:R-:W-:Y:S01]  /*123c0*/  ISETP.NE.U32.AND P2, PT, RZ, UR4, PT ;  /* 0x00000004ff007c0c */ /* 0x000fe2000bf45070 */
[----:B------:R-:W3:Y:S08]  /*123d0*/  @P4 LDC R87, c[0x0][0xbf0] ;  /* 0x0002fc00ff574b82 */ /* 0x000ef00000000800 */
[----:B--2---:R2:W2:Y:S01]  /*123e0*/  LDC.64 R4, c[0x0][R28+0x210] ;  /* 0x000084001c047b82 */ /* 0x0044a20000000a00 */
[----:B------:R-:W-:-:S04]  /*123f0*/  ISETP.NE.AND.EX P2, PT, RZ, UR5, PT, P2 ;  /* 0x00000005ff007c0c */ /* 0x000fc8000bf45320 */
[----:B------:R-:W-:Y:S02]  /*12400*/  SEL R84, R97, RZ, !P2 ;  /* 0x000000ff61547207 */ /* 0x000fe40005000000 */
[----:B------:R-:W-:Y:S01]  /*12410*/  SEL R29, R96, RZ, !P2 ;  /* 0x000000ff601d7207 */ /* 0x000fe20005000000 */
[----:B------:R-:W2:Y:S02]  /*12420*/  @!P3 LDC R14, c[0x0][0xb50] ;  /* 0x0002d400ff0ebb82 */ /* 0x000ea40000000800 */
[----:B-1----:R-:W-:-:S04]  /*12430*/  IMAD R7, R7, R84, RZ ;  /* 0x0000005407077224 */ /* 0x002fc800078e02ff */
[----:B------:R-:W-:Y:S02]  /*12440*/  IMAD R85, R6, R29, R7 ;  /* 0x0000001d06557224 */ /* 0x000fe400078e0207 */
[-C--:B----4-:R-:W-:Y:S01]  /*12450*/  IMAD R35, R11, R22.reuse, RZ ;  /* 0x000000160b237224 */ /* 0x090fe200078e02ff */
[----:B------:R-:W-:Y:S01]  /*12460*/  SEL R33, R90, RZ, P3 ;  /* 0x000000ff5a217207 */ /* 0x000fe20001800000 */
[----:B------:R-:W-:Y:S01]  /*12470*/  IMAD.WIDE.U32 R10, R10, R22, RZ ;  /* 0x000000160a0a7225 */ /* 0x000fe200078e00ff */
[----:B------:R-:W1:Y:S03]  /*12480*/  @!P3 LDC R15, c[0x0][0xb54] ;  /* 0x0002d500ff0fbb82 */ /* 0x000e660000000800 */
[----:B------:R-:W-:-:S04]  /*12490*/  IMAD.WIDE.U32 R6, R6, R84, RZ ;  /* 0x0000005406067225 */ /* 0x000fc800078e00ff */
[----:B------:R-:W-:Y:S02]  /*124a0*/  IMAD R29, R92, 0xc0, R93 ;  /* 0x000000c05c1d7824 */ /* 0x000fe400078e025d */
[----:B------:R-:W-:Y:S02]  /*124b0*/  IMAD.IADD R85, R7, 0x1, R85 ;  /* 0x0000000107557824 */ /* 0x000fe400078e0255 */
[----:B------:R-:W-:Y:S02]  /*124c0*/  IMAD.MOV.U32 R7, RZ, RZ, R29 ;  /* 0x000000ffff077224 */ /* 0x000fe400078e001d */
[----:B------:R-:W-:Y:S02]  /*124d0*/  IMAD.IADD R11, R11, 0x1, R35 ;  /* 0x000000010b0b7824 */ /* 0x000fe400078e0223 */
[-C--:B0-----:R-:W-:Y:S02]  /*124e0*/  IMAD R35, R13, R33.reuse, RZ ;  /* 0x000000210d237224 */ /* 0x081fe400078e02ff */
[----:B------:R-:W-:-:S05]  /*124f0*/  IMAD.WIDE.U32 R12, R12, R33, RZ ;  /* 0x000000210c0c7225 */ /* 0x000fca00078e00ff */
[----:B------:R-:W-:Y:S02]  /*12500*/  IADD3 R35, R13, R35, RZ ;  /* 0x000000230d237210 */ /* 0x000fe40007ffe0ff */
[--C-:B---3--:R-:W-:Y:S01]  /*12510*/  IADD3 R10, P2, P5, R6, R10, R3.reuse ;  /* 0x0000000a060a7210 */ /* 0x108fe20007d5e003 */
[----:B------:R-:W-:Y:S01]  /*12520*/  @P4 IMAD.HI.U32 R6, R29, R30, RZ ;  /* 0x0000001e1d064227 */ /* 0x000fe200078e00ff */
[----:B------:R-:W-:-:S04]  /*12530*/  SHF.R.S32.HI R86, RZ, 0x1f, R3 ;  /* 0x0000001fff567819 */ /* 0x000fc80000011403 */
[----:B------:R-:W-:Y:S02]  /*12540*/  @P4 SHF.R.U32.HI R7, RZ, R87, R6 ;  /* 0x00000057ff074219 */ /* 0x000fe40000011606 */
[----:B------:R-:W-:-:S03]  /*12550*/  IADD3.X R11, R85, R11, R86, P2, P5 ;  /* 0x0000000b550b7210 */ /* 0x000fc600017ea456 */
[--C-:B--2---:R-:W-:Y:S01]  /*12560*/  IMAD.MOV R28, RZ, RZ, -R7.reuse ;  /* 0x000000ffff1c7224 */ /* 0x104fe200078e0a07 */
[----:B------:R-:W-:Y:S02]  /*12570*/  IADD3 R12, P2, P5, R7, R10, R12 ;  /* 0x0000000a070c7210 */ /* 0x000fe40007d5e00c */
[----:B------:R-:W-:Y:S01]  /*12580*/  SHF.R.S32.HI R6, RZ, 0x1f, R7 ;  /* 0x0000001fff067819 */ /* 0x000fe20000011407 */
[----:B------:R-:W-:-:S03]  /*12590*/  IMAD R7, R24, R28, R29 ;  /* 0x0000001c18077224 */ /* 0x000fc600078e021d */
[----:B------:R-:W-:Y:S01]  /*125a0*/  IADD3.X R13, R6, R11, R35, P2, P5 ;  /* 0x0000000b060d7210 */ /* 0x000fe200017ea423 */
[-C--:B------:R-:W-:Y:S01]  /*125b0*/  IMAD R5, R5, R7.reuse, RZ ;  /* 0x0000000705057224 */ /* 0x080fe200078e02ff */
[----:B------:R-:W-:Y:S01]  /*125c0*/  SHF.R.S32.HI R11, RZ, 0x1f, R7 ;  /* 0x0000001fff0b7819 */ /* 0x000fe20000011407 */
[----:B------:R-:W-:-:S04]  /*125d0*/  IMAD.WIDE.U32 R12, R4, R7, R12 ;  /* 0x00000007040c7225 */ /* 0x000fc800078e000c */
[----:B------:R-:W-:Y:S01]  /*125e0*/  IMAD R5, R4, R11, R5 ;  /* 0x0000000b04057224 */ /* 0x000fe200078e0205 */
[----:B------:R-:W-:-:S03]  /*125f0*/  LEA R14, P2, R12, R14, 0x2 ;  /* 0x0000000e0c0e7211 */ /* 0x000fc600078410ff */
[----:B------:R-:W-:-:S05]  /*12600*/  IMAD.IADD R4, R13, 0x1, R5 ;  /* 0x000000010d047824 */ /* 0x000fca00078e0205 */
[----:B-1----:R-:W-:Y:S01]  /*12610*/  LEA.HI.X R15, R12, R15, R4, 0x2, P2 ;  /* 0x0000000f0c0f7211 */ /* 0x002fe200010f1404 */
[----:B------:R-:W-:Y:S06]  /*12620*/  @P1 BRA `(.L_x_474) ;  /* 0x0000000000101947 */ /* 0x000fec0003800000 */
[----:B------:R-:W-:Y:S05]  /*12630*/  @!P0 BRA `(.L_x_474) ;  /* 0x00000000000c8947 */ /* 0x000fea0003800000 */
[----:B------:R-:W2:Y:S04]  /*12640*/  LDG.E R4, desc[UR40][R8.64] ;  /* 0x0000002808047981 */ /* 0x000ea8000c1e1900 */
[----:B-----5:R-:W2:Y:S02]  /*12650*/  LDG.E R31, desc[UR40][R8.64+0x4] ;  /* 0x00000428081f7981 */ /* 0x020ea4000c1e1900 */
[----:B--2---:R-:W-:-:S07]  /*12660*/  IMAD.IADD R31, R31, 0x1, -R4 ;  /* 0x000000011f1f7824 */ /* 0x004fce00078e0a04 */
.L_x_474:
[----:B------:R-:W2:Y:S01]  /*12670*/  LDL R8, [R1+0x9c] ;  /* 0x00009c0001087983 */ /* 0x000ea20000100800 */
[----:B------:R-:W0:Y:S03]  /*12680*/  S2R R4, SR_TID.X ;  /* 0x0000000000047919 */ /* 0x000e260000002100 */
[----:B------:R-:W-:Y:S04]  /*12690*/  SHFL.IDX PT, R5, R15, RZ, 0x1c1f ;  /* 0x001c1fff0f057589 */ /* 0x000fe800000e0000 */
[----:B------:R-:W-:Y:S04]  /*126a0*/  SHFL.IDX PT, R6, R14, 0x1, 0x1c1f ;  /* 0x003c1f000e067f89 */ /* 0x000fe800000e0000 */
[----:B------:R-:W-:Y:S01]  /*126b0*/  SHFL.IDX PT, R7, R15, 0x1, 0x1c1f ;  /* 0x003c1f000f077f89 */ /* 0x000fe200000e0000 */
[----:B0-----:R-:W-:-:S05]  /*126c0*/  VIADD R10, R4, 0xffffff80 ;  /* 0xffffff80040a7836 */ /* 0x001fca0000000000 */
[----:B------:R-:W-:-:S04]  /*126d0*/  SHF.R.S32.HI R9, RZ, 0x1f, R10 ;  /* 0x0000001fff097819 */ /* 0x000fc8000001140a */
[----:B------:R-:W-:Y:S01]  /*126e0*/  LEA.HI R9, R9, R10, RZ, 0x7 ;  /* 0x0000000a09097211 */ /* 0x000fe200078f38ff */
[----:B------:R-:W0:Y:S03]  /*126f0*/  SHFL.IDX PT, R4, R14, RZ, 0x1c1f ;  /* 0x001c1fff0e047589 */ /* 0x000e2600000e0000 */
[----:B------:R-:W-:Y:S01]  /*12700*/  LOP3.LUT R9, R9, 0xffffff80, RZ, 0xc0, !PT ;  /* 0xffffff8009097812 */ /* 0x000fe200078ec0ff */
[----:B-----5:R-:W-:-:S04]  /*12710*/  IMAD R85, R31, R24, RZ ;  /* 0x000000181f557224 */ /* 0x020fc800078e02ff */
[----:B------:R-:W-:-:S05]  /*12720*/  IMAD.IADD R9, R10, 0x1, -R9 ;  /* 0x000000010a097824 */ /* 0x000fca00078e0a09 */
[----:B------:R-:W-:Y:S01]  /*12730*/  LOP3.LUT P0, RZ, R9, 0x3, RZ, 0xc0, !PT ;  /* 0x0000000309ff7812 */ /* 0x000fe2000780c0ff */
[----:B--2---:R-:W-:-:S04]  /*12740*/  IMAD R8, R92, 0xc0, R8 ;  /* 0x000000c05c087824 */ /* 0x004fc800078e0208 */
[C---:B------:R-:W-:Y:S01]  /*12750*/  VIADD R10, R8.reuse, 0x8 ;  /* 0x00000008080a7836 */ /* 0x040fe20000000000 */
[----:B------:R-:W-:-:S04]  /*12760*/  ISETP.GE.OR P1, PT, R8, R85, P0 ;  /* 0x000000550800720c */ /* 0x000fc80000726670 */
[----:B------:R-:W-:-:S09]  /*12770*/  ISETP.GE.OR P0, PT, R10, R85, P0 ;  /* 0x000000550a00720c */ /* 0x000fd20000706670 */
[----:B0-----:R0:W-:Y:S04]  /*12780*/  @!P1 ST.E desc[UR40][R4.64], R0 ;  /* 0x0000000004009985 */ /* 0x0011e8000c101928 */
[----:B------:R0:W-:Y:S01]  /*12790*/  @!P0 ST.E desc[UR40][R6.64], R2 ;  /* 0x0000000206008985 */ /* 0x0001e2000c101928 */
[----:B------:R-:W-:Y:S05]  /*127a0*/  @P3 BRA `(.L_x_475) ;  /* 0x00000008001c3947 */ /* 0x000fea0003800000 */
[----:B------:R-:W2:Y:S01]  /*127b0*/  LDL R87, [R1+0x38] ;  /* 0x0000380001577983 */ /* 0x000ea20000100800 */
[----:B------:R-:W1:Y:S01]  /*127c0*/  @P4 LDC R43, c[0x0][0xbec] ;  /* 0x0002fb00ff2b4b82 */ /* 0x000e620000000800 */
[----:B------:R-:W-:Y:S02]  /*127d0*/  ULDC.64 UR4, c[0x0][0xaa0] ;  /* 0x0002a80000047ab9 */ /* 0x000fe40000000a00 */
[----:B------:R-:W5:Y:S04]  /*127e0*/  LDL R49, [R1+0xac] ;  /* 0x0000ac0001317983 */ /* 0x000f680000100800 */
[----:B------:R-:W5:Y:S01]  /*127f0*/  LDL R48, [R1+0x58] ;  /* 0x0000580001307983 */ /* 0x000f620000100800 */
[----:B------:R-:W3:Y:S03]  /*12800*/  @P4 LDC R45, c[0x0][0xbf0] ;  /* 0x0002fc00ff2d4b82 */ /* 0x000ee60000000800 */
[----:B------:R-:W5:Y:S04]  /*12810*/  LDL R47, [R1+0xa8] ;  /* 0x0000a800012f7983 */ /* 0x000f680000100800 */
[----:B------:R-:W5:Y:S01]  /*12820*/  LDL R46, [R1+0x60] ;  /* 0x00006000012e7983 */ /* 0x000f620000100800 */
[----:B------:R-:W4:Y:S02]  /*12830*/  S2R R9, SR_TID.X ;  /* 0x0000000000097919 */ /* 0x000f240000002100 */
[----:B----4-:R-:W-:-:S05]  /*12840*/  VIADD R89, R9, 0xffffff80 ;  /* 0xffffff8009597836 */ /* 0x010fca0000000000 */
[----:B------:R-:W-:-:S04]  /*12850*/  SHF.R.S32.HI R88, RZ, 0x1f, R89 ;  /* 0x0000001fff587819 */ /* 0x000fc80000011459 */
[----:B------:R-:W-:-:S04]  /*12860*/  LEA.HI R88, R88, R89, RZ, 0x2 ;  /* 0x0000005958587211 */ /* 0x000fc800078f10ff */
[----:B------:R-:W-:Y:S02]  /*12870*/  SHF.R.S32.HI R88, RZ, 0x2, R88 ;  /* 0x00000002ff587819 */ /* 0x000fe40000011458 */
[----:B------:R-:W-:-:S04]  /*12880*/  SHF.R.S32.HI R40, RZ, 0x1f, R89 ;  /* 0x0000001fff287819 */ /* 0x000fc80000011459 */
[----:B------:R-:W-:Y:S01]  /*12890*/  LEA.HI R40, R40, R89, RZ, 0x2 ;  /* 0x0000005928287211 */ /* 0x000fe200078f10ff */
[----:B------:R-:W-:-:S03]  /*128a0*/  IMAD R86, R86, UR4, RZ ;  /* 0x0000000456567c24 */ /* 0x000fc6000f8e02ff */
[----:B------:R-:W-:Y:S01]  /*128b0*/  LOP3.LUT R40, R40, 0xfffffffc, RZ, 0xc0, !PT ;  /* 0xfffffffc28287812 */ /* 0x000fe200078ec0ff */
[C---:B------:R-:W-:Y:S02]  /*128c0*/  IMAD R41, R3.reuse, UR5, R86 ;  /* 0x0000000503297c24 */ /* 0x040fe4000f8e0256 */
[----:B0-----:R-:W-:Y:S01]  /*128d0*/  IMAD.WIDE.U32 R2, R3, UR4, RZ ;  /* 0x0000000403027c25 */ /* 0x001fe2000f8e00ff */
[----:B------:R-:W-:-:S03]  /*128e0*/  ULDC.64 UR4, c[0x0][0xae8] ;  /* 0x0002ba0000047ab9 */ /* 0x000fc60000000a00 */
[----:B------:R-:W-:Y:S02]  /*128f0*/  IMAD.IADD R40, R89, 0x1, -R40 ;  /* 0x0000000159287824 */ /* 0x000fe400078e0a28 */
[----:B------:R-:W-:Y:S01]  /*12900*/  IMAD.IADD R3, R3, 0x1, R41 ;  /* 0x0000000103037824 */ /* 0x000fe200078e0229 */
[----:B------:R-:W-:Y:S01]  /*12910*/  SHF.R.S32.HI R41, RZ, 0x1f, R84 ;  /* 0x0000001fff297819 */ /* 0x000fe20000011454 */
[----:B------:R-:W-:-:S04]  /*12920*/  IMAD.WIDE.U32 R2, R22, UR4, R2 ;  /* 0x0000000416027c25 */ /* 0x000fc8000f8e0002 */
[----:B------:R-:W-:Y:S01]  /*12930*/  IMAD R3, R22, UR5, R3 ;  /* 0x0000000516037c24 */ /* 0x000fe2000f8e0203 */
[----:B------:R-:W-:Y:S02]  /*12940*/  ULDC.64 UR4, c[0x0][0xaf0] ;  /* 0x0002bc0000047ab9 */ /* 0x000fe40000000a00 */
[----:B------:R-:W-:Y:S02]  /*12950*/  IMAD R41, R41, UR4, RZ ;  /* 0x0000000429297c24 */ /* 0x000fe4000f8e02ff */
[----:B------:R-:W-:-:S04]  /*12960*/  IMAD.WIDE.U32 R2, R84, UR4, R2 ;  /* 0x0000000454027c25 */ /* 0x000fc8000f8e0002 */
[----:B------:R-:W-:Y:S01]  /*12970*/  IMAD R41, R84, UR5, R41 ;  /* 0x0000000554297c24 */ /* 0x000fe2000f8e0229 */
[----:B------:R-:W-:-:S03]  /*12980*/  ULDC.64 UR4, c[0x0][0xae0] ;  /* 0x0002b80000047ab9 */ /* 0x000fc60000000a00 */
[----:B------:R-:W-:Y:S02]  /*12990*/  IMAD.IADD R3, R3, 0x1, R41 ;  /* 0x0000000103037824 */ /* 0x000fe400078e0229 */
[----:B------:R-:W-:Y:S01]  /*129a0*/  IMAD R44, R92, 0xc0, R88 ;  /* 0x000000c05c2c7824 */ /* 0x000fe200078e0258 */
[----:B------:R-:W-:Y:S01]  /*129b0*/  BSSY B1, `(.L_x_476) ;  /* 0x0000053000017945 */ /* 0x000fe20003800000 */
[----:B--2---:R-:W-:-:S04]  /*129c0*/  IMAD R5, R88, 0x20, R87 ;  /* 0x0000002058057824 */ /* 0x004fc800078e0257 */
[----:B------:R-:W-:-:S03]  /*129d0*/  IMAD.WIDE R20, R5, 0x2, R20 ;  /* 0x0000000205147825 */ /* 0x000fc600078e0214 */
[C---:B------:R-:W-:Y:S02]  /*129e0*/  IADD3 R5, P5, R20.reuse, 0x7800, RZ ;  /* 0x0000780014057810 */ /* 0x040fe40007fbe0ff */
[----:B------:R-:W-:Y:S02]  /*129f0*/  LOP3.LUT R7, R20, 0x180, RZ, 0xc0, !PT ;  /* 0x0000018014077812 */ /* 0x000fe400078ec0ff */
[----:B------:R-:W-:Y:S02]  /*12a00*/  LOP3.LUT R0, R5, 0x180, RZ, 0xc0, !PT ;  /* 0x0000018005007812 */ /* 0x000fe400078ec0ff */
[----:B------:R-:W-:Y:S02]  /*12a10*/  SHF.R.U64 R7, R7, 0x3, RZ ;  /* 0x0000000307077819 */ /* 0x000fe400000012ff */
[----:B------:R-:W-:Y:S02]  /*12a20*/  SHF.R.U64 R0, R0, 0x3, RZ ;  /* 0x0000000300007819 */ /* 0x000fe400000012ff */
[----:B------:R-:W-:-:S02]  /*12a30*/  IADD3 R9, P0, R20, 0x1800, RZ ;  /* 0x0000180014097810 */ /* 0x000fc40007f1e0ff */
[C---:B------:R-:W-:Y:S02]  /*12a40*/  IADD3 R13, P1, R20.reuse, 0x3000, RZ ;  /* 0x00003000140d7810 */ /* 0x040fe40007f3e0ff */
[C---:B------:R-:W-:Y:S02]  /*12a50*/  IADD3 R29, P2, R20.reuse, 0x4800, RZ ;  /* 0x00004800141d7810 */ /* 0x040fe40007f5e0ff */
[----:B------:R-:W-:Y:S02]  /*12a60*/  IADD3 R33, P3, R20, 0x6000, RZ ;  /* 0x0000600014217810 */ /* 0x000fe40007f7e0ff */
[----:B------:R-:W-:Y:S02]  /*12a70*/  LOP3.LUT R20, R7, R20, RZ, 0x3c, !PT ;  /* 0x0000001407147212 */ /* 0x000fe400078e3cff */
[----:B------:R-:W-:Y:S01]  /*12a80*/  LOP3.LUT R36, R0, R5, RZ, 0x3c, !PT ;  /* 0x0000000500247212 */ /* 0x000fe200078e3cff */
[----:B------:R-:W-:Y:S01]  /*12a90*/  IMAD R0, R40, 0x60, R88 ;  /* 0x0000006028007824 */ /* 0x000fe200078e0258 */
[----:B------:R-:W-:Y:S01]  /*12aa0*/  LOP3.LUT R8, R9, 0x180, RZ, 0xc0, !PT ;  /* 0x0000018009087812 */ /* 0x000fe200078ec0ff */
[----:B------:R0:W5:Y:S01]  /*12ab0*/  LD.E.128 R4, desc[UR40][R20.64] ;  /* 0x0000002814047980 */ /* 0x000162000c101d00 */
[----:B------:R-:W-:-:S02]  /*12ac0*/  LOP3.LUT R12, R13, 0x180, RZ, 0xc0, !PT ;  /* 0x000001800d0c7812 */ /* 0x000fc400078ec0ff */
[----:B------:R-:W-:Y:S02]  /*12ad0*/  LOP3.LUT R28, R29, 0x180, RZ, 0xc0, !PT ;  /* 0x000001801d1c7812 */ /* 0x000fe400078ec0ff */
[----:B------:R-:W-:Y:S02]  /*12ae0*/  LOP3.LUT R32, R33, 0x180, RZ, 0xc0, !PT ;  /* 0x0000018021207812 */ /* 0x000fe400078ec0ff */
[----:B------:R-:W-:Y:S01]  /*12af0*/  SHF.R.U64 R8, R8, 0x3, RZ ;  /* 0x0000000308087819 */ /* 0x000fe200000012ff */
[----:B0-----:R-:W-:Y:S01]  /*12b00*/  IMAD R20, R92, 0xc0, R0 ;  /* 0x000000c05c147824 */ /* 0x001fe200078e0200 */
[----:B------:R-:W-:Y:S02]  /*12b10*/  SHF.R.U64 R12, R12, 0x3, RZ ;  /* 0x000000030c0c7819 */ /* 0x000fe400000012ff */
[----:B------:R-:W-:Y:S02]  /*12b20*/  SHF.R.U64 R28, R28, 0x3, RZ ;  /* 0x000000031c1c7819 */ /* 0x000fe400000012ff */
[----:B------:R-:W-:Y:S01]  /*12b30*/  SHF.R.U64 R32, R32, 0x3, RZ ;  /* 0x0000000320207819 */ /* 0x000fe200000012ff */
[----:B-1----:R-:W-:Y:S01]  /*12b40*/  @P4 IMAD.HI.U32 R0, R20, R43, RZ ;  /* 0x0000002b14004227 */ /* 0x002fe200078e00ff */
[----:B------:R-:W-:-:S02]  /*12b50*/  LOP3.LUT R8, R8, R9, RZ, 0x3c, !PT ;  /* 0x0000000908087212 */ /* 0x000fc400078e3cff */
[----:B------:R-:W-:Y:S01]  /*12b60*/  LOP3.LUT R12, R12, R13, RZ, 0x3c, !PT ;  /* 0x0000000d0c0c7212 */ /* 0x000fe200078e3cff */
[--C-:B------:R-:W-:Y:S01]  /*12b70*/  IMAD.X R9, RZ, RZ, R21.reuse, P0 ;  /* 0x000000ffff097224 */ /* 0x100fe200000e0615 */
[----:B------:R-:W-:Y:S01]  /*12b80*/  LOP3.LUT R28, R28, R29, RZ, 0x3c, !PT ;  /* 0x0000001d1c1c7212 */ /* 0x000fe200078e3cff */
[--C-:B------:R-:W-:Y:S01]  /*12b90*/  IMAD.X R13, RZ, RZ, R21.reuse, P1 ;  /* 0x000000ffff0d7224 */ /* 0x100fe200008e0615 */
[----:B------:R-:W-:Y:S01]  /*12ba0*/  LOP3.LUT R32, R32, R33, RZ, 0x3c, !PT ;  /* 0x0000002120207212 */ /* 0x000fe200078e3cff */
[--C-:B------:R-:W-:Y:S01]  /*12bb0*/  IMAD.X R33, RZ, RZ, R21.reuse, P3 ;  /* 0x000000ffff217224 */ /* 0x100fe200018e0615 */
[----:B------:R-:W-:Y:S01]  /*12bc0*/  IADD3.X R29, RZ, R21, RZ, P2, !PT ;  /* 0x00000015ff1d7210 */ /* 0x000fe200017fe4ff */
[----:B------:R-:W-:Y:S01]  /*12bd0*/  IMAD.X R37, RZ, RZ, R21, P5 ;  /* 0x000000ffff257224 */ /* 0x000fe200028e0615 */
[----:B------:R-:W5:Y:S01]  /*12be0*/  LD.E.128 R8, desc[UR40][R8.64] ;  /* 0x0000002808087980 */ /* 0x000f62000c101d00 */
[----:B------:R-:W-:Y:S01]  /*12bf0*/  IMAD.MOV.U32 R21, RZ, RZ, R20 ;  /* 0x000000ffff157224 */ /* 0x000fe200078e0014 */
[----:B---3--:R-:W-:-:S02]  /*12c00*/  @P4 SHF.R.U32.HI R21, RZ, R45, R0 ;  /* 0x0000002dff154219 */ /* 0x008fc40000011600 */
[----:B------:R-:W5:Y:S02]  /*12c10*/  LD.E.128 R12, desc[UR40][R12.64] ;  /* 0x000000280c0c7980 */ /* 0x000f64000c101d00 */
[--C-:B------:R-:W-:Y:S01]  /*12c20*/  SHF.R.S32.HI R0, RZ, 0x1f, R21.reuse ;  /* 0x0000001fff007819 */ /* 0x100fe20000011415 */
[----:B------:R-:W-:Y:S01]  /*12c30*/  IMAD.MOV R43, RZ, RZ, -R21 ;  /* 0x000000ffff2b7224 */ /* 0x000fe200078e0a15 */
[----:B------:R-:W5:Y:S03]  /*12c40*/  LD.E.128 R28, desc[UR40][R28.64] ;  /* 0x000000281c1c7980 */ /* 0x000f66000c101d00 */
[----:B------:R-:W-:Y:S01]  /*12c50*/  IMAD R0, R0, UR4, RZ ;  /* 0x0000000400007c24 */ /* 0x000fe2000f8e02ff */
[----:B------:R-:W5:Y:S01]  /*12c60*/  LD.E.128 R32, desc[UR40][R32.64] ;  /* 0x0000002820207980 */ /* 0x000f62000c101d00 */
[----:B------:R-:W-:Y:S02]  /*12c70*/  IMAD R41, R24, R43, R20 ;  /* 0x0000002b18297224 */ /* 0x000fe400078e0214 */
[C---:B------:R-:W-:Y:S01]  /*12c80*/  IMAD R43, R21.reuse, UR5, R0 ;  /* 0x00000005152b7c24 */ /* 0x040fe2000f8e0200 */
[----:B------:R-:W5:Y:S01]  /*12c90*/  LD.E.128 R36, desc[UR40][R36.64] ;  /* 0x0000002824247980 */ /* 0x000f62000c101d00 */
[----:B------:R-:W-:Y:S01]  /*12ca0*/  IMAD.WIDE.U32 R2, R21, UR4, R2 ;  /* 0x0000000415027c25 */ /* 0x000fe2000f8e0002 */
[----:B------:R-:W-:Y:S01]  /*12cb0*/  SHF.R.S32.HI R0, RZ, 0x1f, R41 ;  /* 0x0000001fff007819 */ /* 0x000fe20000011429 */
[----:B------:R-:W-:Y:S01]  /*12cc0*/  ULDC.64 UR4, c[0x0][0xad8] ;  /* 0x0002b60000047ab9 */ /* 0x000fe20000000a00 */
[----:B------:R-:W-:Y:S01]  /*12cd0*/  @!PT LDS RZ, [RZ] ;  /* 0x00000000fffff984 */ /* 0x000fe20000000800 */
[----:B------:R-:W-:Y:S01]  /*12ce0*/  @!PT LDS RZ, [RZ] ;  /* 0x00000000fffff984 */ /* 0x000fe20000000800 */
[----:B------:R-:W-:Y:S01]  /*12cf0*/  @!PT LDS RZ, [RZ] ;  /* 0x00000000fffff984 */ /* 0x000fe20000000800 */
[----:B------:R-:W-:Y:S01]  /*12d00*/  @!PT LDS RZ, [RZ] ;  /* 0x00000000fffff984 */ /* 0x000fe20000000800 */
[----:B------:R0:W-:Y:S06]  /*12d10*/  MEMBAR.ALL.CTA ;  /* 0x0000000000007992 */ /* 0x0001ec0000008000 */
[----:B0-----:R-:W0:Y:S01]  /*12d20*/  FENCE.VIEW.ASYNC.S ;  /* 0x00000000000073c6 */ /* 0x001e220000000000 */
[----:B------:R-:W-:-:S02]  /*12d30*/  IMAD.IADD R3, R3, 0x1, R43 ;  /* 0x0000000103037824 */ /* 0x000fc400078e022b */
[----:B------:R-:W-:Y:S02]  /*12d40*/  IMAD R0, R0, UR4, RZ ;  /* 0x0000000400007c24 */ /* 0x000fe4000f8e02ff */
[----:B------:R-:W-:Y:S01]  /*12d50*/  IMAD.WIDE.U32 R2, R41, UR4, R2 ;  /* 0x0000000429027c25 */ /* 0x000fe2000f8e0002 */
[----:B------:R-:W-:-:S03]  /*12d60*/  ISETP.GE.AND P0, PT, R44, R85, PT ;  /* 0x000000552c00720c */ /* 0x000fc60003f06270 */
[----:B------:R-:W-:Y:S01]  /*12d70*/  IMAD R21, R41, UR5, R0 ;  /* 0x0000000529157c24 */ /* 0x000fe2000f8e0200 */
[----:B------:R-:W-:Y:S01]  /*12d80*/  ULDC.64 UR4, c[0x0][0xa80] ;  /* 0x0002a00000047ab9 */ /* 0x000fe20000000a00 */
[----:B------:R-:W-:Y:S01]  /*12d90*/  VIADD R0, R18, 0x19c20 ;  /* 0x00019c2012007836 */ /* 0x000fe20000000000 */
[C---:B------:R-:W-:Y:S02]  /*12da0*/  LEA R22, P1, R2.reuse, UR4, 0x1 ;  /* 0x0000000402167c11 */ /* 0x040fe4000f8208ff */
[----:B------:R-:W-:Y:S02]  /*12db0*/  IADD3 R3, R3, R21, RZ ;  /* 0x0000001503037210 */ /* 0x000fe40007ffe0ff */
[----:B------:R-:W-:Y:S02]  /*12dc0*/  PRMT R0, RZ, 0x654, R0 ;  /* 0x00000654ff007816 */ /* 0x000fe40000000000 */
[----:B------:R-:W-:Y:S01]  /*12dd0*/  LEA.HI.X R24, R2, UR5, R3, 0x1, P1 ;  /* 0x0000000502187c11 */ /* 0x000fe200088f0c03 */
[----:B0-----:R0:W1:Y:S04]  /*12de0*/  SHFL.IDX PT, R20, R22, RZ, 0x1c1f ;  /* 0x001c1fff16147589 */ /* 0x00106800000e0000 */
[----:B------:R0:W2:Y:S01]  /*12df0*/  SHFL.IDX PT, R21, R24, RZ, 0x1c1f ;  /* 0x001c1fff18157589 */ /* 0x0000a200000e0000 */
[----:B------:R0:W-:Y:S01]  /*12e00*/  SYNCS.ARRIVE.TRANS64.RED.A1T0 RZ, [R0+URZ], RZ ;  /* 0x000000ff00ff79a7 */ /* 0x0001e2000810043f */
[----:B------:R-:W-:Y:S05]  /*12e10*/  @P0 BRA `(.L_x_477) ;  /* 0x0000000000300947 */ /* 0x000fea0003800000 */
[----:B------:R-:W-:Y:S02]  /*12e20*/  ULDC UR4, c[0x0][0xac8] ;  /* 0x0002b20000047ab9 */ /* 0x000fe40000000800 */
[----:B-----5:R-:W-:Y:S02]  /*12e30*/  ISETP.GE.AND P1, PT, R48, UR4, PT ;  /* 0x0000000430007c0c */ /* 0x020fe4000bf26270 */
[----:B------:R-:W-:Y:S02]  /*12e40*/  ISETP.GE.AND P2, PT, R46, UR4, PT ;  /* 0x000000042e007c0c */ /* 0x000fe4000bf46270 */
[----:B------:R-:W-:-:S09]  /*12e50*/  ISETP.GE.AND P0, PT, R87, UR4, PT ;  /* 0x0000000457007c0c */ /* 0x000fd2000bf06270 */
[-C--:B-1----:R-:W-:Y:S02]  /*12e60*/  @!P1 LEA R40, P3, R48, R20.reuse, 0x1 ;  /* 0x0000001430289211 */ /* 0x082fe400078608ff */
[----:B------:R-:W-:Y:S02]  /*12e70*/  @!P2 LEA R42, P4, R46, R20, 0x1 ;  /* 0x000000142e2aa211 */ /* 0x000fe400078808ff */
[----:B--2---:R-:W-:Y:S01]  /*12e80*/  @!P0 IMAD.WIDE R2, R87, 0x2, R20 ;  /* 0x0000000257028825 */ /* 0x004fe200078e0214 */
[-C--:B------:R-:W-:Y:S02]  /*12e90*/  @!P1 LEA.HI.X R41, R48, R21.reuse, R49, 0x1, P3 ;  /* 0x0000001530299211 */ /* 0x080fe400018f0c31 */
[----:B------:R-:W-:Y:S02]  /*12ea0*/  @!P2 LEA.HI.X R43, R46, R21, R47, 0x1, P4 ;  /* 0x000000152e2ba211 */ /* 0x000fe400020f0c2f */
[----:B------:R3:W-:Y:S04]  /*12eb0*/  @!P0 ST.E.128 desc[UR40][R2.64], R4 ;  /* 0x0000000402008985 */ /* 0x0007e8000c101d28 */
[----:B------:R3:W-:Y:S04]  /*12ec0*/  @!P1 ST.E.128 desc[UR40][R40.64], R12 ;  /* 0x0000000c28009985 */ /* 0x0007e8000c101d28 */
[----:B------:R3:W-:Y:S02]  /*12ed0*/  @!P2 ST.E.128 desc[UR40][R42.64], R32 ;  /* 0x000000202a00a985 */ /* 0x0007e4000c101d28 */
.L_x_477:
[----:B------:R-:W-:Y:S05]  /*12ee0*/  BSYNC B1 ;  /* 0x0000000000017941 */ /* 0x000fea0003800000 */
.L_x_476:
[----:B0-----:R-:W-:Y:S01]  /*12ef0*/  VIADD R0, R44, 0x60 ;  /* 0x000000602c007836 */ /* 0x001fe20000000000 */
[----:B---3-5:R0:W3:Y:S04]  /*12f00*/  SHFL.IDX PT, R5, R24, 0x1, 0x1c1f ;  /* 0x003c1f0018057f89 */ /* 0x0280e800000e0000 */
[----:B------:R-:W-:Y:S01]  /*12f10*/  ISETP.GE.AND P0, PT, R0, R85, PT ;  /* 0x000000550000720c */ /* 0x000fe20003f06270 */
[----:B------:R0:W4:-:S12]  /*12f20*/  SHFL.IDX PT, R4, R22, 0x1, 0x1c1f ;  /* 0x003c1f0016047f89 */ /* 0x00011800000e0000 */
[----:B0-----:R-:W-:Y:S05]  /*12f30*/  @P0 BRA `(.L_x_478) ;  /* 0x0000001400b00947 */ /* 0x001fea0003800000 */
[----:B------:R-:W-:Y:S02]  /*12f40*/  ULDC UR4, c[0x0][0xac8] ;  /* 0x0002b20000047ab9 */ /* 0x000fe40000000800 */
[----:B------:R-:W-:Y:S02]  /*12f50*/  ISETP.GE.AND P2, PT, R48, UR4, PT ;  /* 0x0000000430007c0c */ /* 0x000fe4000bf46270 */
[----:B------:R-:W-:-:S11]  /*12f60*/  ISETP.GE.AND P1, PT, R87, UR4, PT ;  /* 0x0000000457007c0c */ /* 0x000fd6000bf26270 */
[C---:B----4-:R-:W-:Y:S02]  /*12f70*/  @!P2 LEA R6, P0, R48.reuse, R4, 0x1 ;  /* 0x000000043006a211 */ /* 0x050fe400078008ff */
[----:B---3--:R-:W-:Y:S02]  /*12f80*/  @!P1 IMAD.WIDE R2, R87, 0x2, R4 ;  /* 0x0000000257029825 */ /* 0x008fe400078e0204 */
        /* <DEDUP_REMOVED lines=9> */
.L_x_475:
[----:B------:R-:W-:Y:S01]  /*13020*/  ULDC.64 UR4, c[0x0][0xb08] ;  /* 0x0002c20000047ab9 */ /* 0x000fe20000000a00 */
[----:B------:R-:W2:Y:S01]  /*13030*/  LDL R95, [R1+0x3c] ;  /* 0x00003c00015f7983 */ /* 0x000ea20000100800 */
[----:B------:R-:W-:Y:S01]  /*13040*/  IMAD R86, R86, UR4, RZ ;  /* 0x0000000456567c24 */ /* 0x000fe2000f8e02ff */
[----:B0-----:R-:W0:Y:S01]  /*13050*/  @P4 LDC R0, c[0x0][0xbec] ;  /* 0x0002fb00ff004b82 */ /* 0x001e220000000800 */
[C---:B------:R-:W-:Y:S01]  /*13060*/  IMAD.WIDE.U32 R4, R3.reuse, UR4, RZ ;  /* 0x0000000403047c25 */ /* 0x040fe2000f8e00ff */
[----:B------:R1:W5:Y:S01]  /*13070*/  LDL R94, [R1+0x90] ;  /* 0x00009000015e7983 */ /* 0x0003620000100800 */
[----:B------:R-:W-:Y:S02]  /*13080*/  ULDC.64 UR6, c[0x0][0xb30] ;  /* 0x0002cc0000067ab9 */ /* 0x000fe40000000a00 */
[----:B------:R-:W-:Y:S01]  /*13090*/  IMAD R3, R3, UR5, R86 ;  /* 0x0000000503037c24 */ /* 0x000fe2000f8e0256 */
[----:B------:R-:W-:Y:S01]  /*130a0*/  ULDC.64 UR4, c[0x0][0xb38] ;  /* 0x0002ce0000047ab9 */ /* 0x000fe20000000a00 */
[----:B------:R1:W5:Y:S01]  /*130b0*/  LDL R93, [R1+0x78] ;  /* 0x00007800015d7983 */ /* 0x0003620000100800 */
[----:B------:R-:W3:Y:S01]  /*130c0*/  @P4 LDC R9, c[0x0][0xbf0] ;  /* 0x0002fc00ff094b82 */ /* 0x000ee20000000800 */
[----:B------:R-:W-:Y:S01]  /*130d0*/  IMAD.IADD R5, R5, 0x1, R3 ;  /* 0x0000000105057824 */ /* 0x000fe200078e0203 */
[----:B------:R-:W-:Y:S01]  /*130e0*/  SHF.R.S32.HI R3, RZ, 0x1f, R84 ;  /* 0x0000001fff037819 */ /* 0x000fe20000011454 */
[----:B------:R1:W5:Y:S01]  /*130f0*/  LDL R92, [R1+0x8c] ;  /* 0x00008c00015c7983 */ /* 0x0003620000100800 */
[----:B------:R-:W-:-:S03]  /*13100*/  IMAD.WIDE.U32 R4, R22, UR4, R4 ;  /* 0x0000000416047c25 */ /* 0x000fc6000f8e0004 */
[----:B------:R1:W5:Y:S01]  /*13110*/  LDL R91, [R1+0x74] ;  /* 0x00007400015b7983 */ /* 0x0003620000100800 */
[----:B------:R-:W-:Y:S01]  /*13120*/  IMAD R5, R22, UR5, R5 ;  /* 0x0000000516057c24 */ /* 0x000fe2000f8e0205 */
[----:B------:R-:W-:Y:S02]  /*13130*/  ULDC.64 UR4, c[0x0][0xb40] ;  /* 0x0002d00000047ab9 */ /* 0x000fe40000000a00 */
[----:B------:R1:W5:Y:S01]  /*13140*/  LDL R89, [R1+0x70] ;  /* 0x0000700001597983 */ /* 0x0003620000100800 */
[----:B------:R-:W-:Y:S02]  /*13150*/  IMAD R3, R3, UR4, RZ ;  /* 0x0000000403037c24 */ /* 0x000fe4000f8e02ff */
[C---:B------:R-:W-:Y:S01]  /*13160*/  IMAD.WIDE.U32 R4, R84.reuse, UR4, R4 ;  /* 0x0000000454047c25 */ /* 0x040fe2000f8e0004 */
[----:B------:R1:W5:Y:S03]  /*13170*/  LDL R88, [R1+0x84] ;  /* 0x0000840001587983 */ /* 0x0003660000100800 */
[----:B------:R-:W-:Y:S01]  /*13180*/  IMAD R7, R84, UR5, R3 ;  /* 0x0000000554077c24 */ /* 0x000fe2000f8e0203 */
[----:B------:R-:W-:Y:S01]  /*13190*/  ULDC.64 UR4, c[0x0][0xb48] ;  /* 0x0002d20000047ab9 */ /* 0x000fe20000000a00 */
[----:B------:R1:W5:Y:S01]  /*131a0*/  LDL R87, [R1+0x6c] ;  /* 0x00006c0001577983 */ /* 0x0003620000100800 */
[----:B0-----:R-:W-:-:S03]  /*131b0*/  @P4 IMAD.HI.U32 R0, R29, R0, RZ ;  /* 0x000000001d004227 */ /* 0x001fc600078e00ff */
[----:B------:R1:W5:Y:S01]  /*131c0*/  LDL R86, [R1+0x80] ;  /* 0x0000800001567983 */ /* 0x0003620000100800 */
[----:B------:R-:W-:Y:S02]  /*131d0*/  IMAD.IADD R5, R5, 0x1, R7 ;  /* 0x0000000105057824 */ /* 0x000fe400078e0207 */
[----:B------:R-:W-:Y:S01]  /*131e0*/  IMAD.MOV.U32 R3, RZ, RZ, R29 ;  /* 0x000000ffff037224 */ /* 0x000fe200078e001d */
[----:B------:R1:W5:Y:S01]  /*131f0*/  LDL R84, [R1+0x68] ;  /* 0x0000680001547983 */ /* 0x0003620000100800 */
[C---:B------:R-:W-:Y:S01]  /*13200*/  IMAD.WIDE.U32 R4, R90.reuse, UR4, R4 ;  /* 0x000000045a047c25 */ /* 0x040fe2000f8e0004 */
[----:B---3--:R-:W-:Y:S02]  /*13210*/  @P4 SHF.R.U32.HI R3, RZ, R9, R0 ;  /* 0x00000009ff034219 */ /* 0x008fe40000011600 */
[----:B------:R1:W5:Y:S01]  /*13220*/  LDL R34, [R1+0x7c] ;  /* 0x00007c0001227983 */ /* 0x0003620000100800 */
[----:B------:R-:W-:Y:S01]  /*13230*/  IMAD R5, R90, UR5, R5 ;  /* 0x000000055a057c24 */ /* 0x000fe2000f8e0205 */
[--C-:B------:R-:W-:Y:S01]  /*13240*/  SHF.R.S32.HI R0, RZ, 0x1f, R3.reuse ;  /* 0x0000001fff007819 */ /* 0x100fe20000011403 */
[----:B------:R-:W-:Y:S01]  /*13250*/  IMAD.MOV R7, RZ, RZ, -R3 ;  /* 0x000000ffff077224 */ /* 0x000fe200078e0a03 */
[----:B------:R1:W5:Y:S01]  /*13260*/  LDL R90, [R1+0x88] ;  /* 0x00008800015a7983 */ /* 0x0003620000100800 */
[----:B------:R-:W-:-:S02]  /*13270*/  ULDC.64 UR4, c[0x0][0xb28] ;  /* 0x0002ca0000047ab9 */ /* 0x000fc40000000a00 */
[----:B------:R-:W-:Y:S01]  /*13280*/  IMAD R7, R24, R7, R29 ;  /* 0x0000000718077224 */ /* 0x000fe200078e021d */
[----:B------:R1:W5:Y:S01]  /*13290*/  LDL R32, [R1+0x64] ;  /* 0x0000640001207983 */ /* 0x0003620000100800 */
[----:B------:R-:W-:Y:S02]  /*132a0*/  IMAD R0, R0, UR6, RZ ;  /* 0x0000000600007c24 */ /* 0x000fe4000f8e02ff */
[----:B------:R-:W-:-:S04]  /*132b0*/  IMAD.WIDE.U32 R4, R3, UR6, R4 ;  /* 0x0000000603047c25 */ /* 0x000fc8000f8e0004 */
[----:B------:R-:W-:Y:S01]  /*132c0*/  IMAD R9, R3, UR7, R0 ;  /* 0x0000000703097c24 */ /* 0x000fe2000f8e0200 */
[----:B------:R-:W-:-:S03]  /*132d0*/  SHF.R.S32.HI R0, RZ, 0x1f, R7 ;  /* 0x0000001fff007819 */ /* 0x000fc60000011407 */
[----:B------:R-:W-:Y:S02]  /*132e0*/  IMAD.IADD R5, R5, 0x1, R9 ;  /* 0x0000000105057824 */ /* 0x000fe400078e0209 */
[----:B------:R-:W-:Y:S02]  /*132f0*/  IMAD R0, R0, UR4, RZ ;  /* 0x0000000400007c24 */ /* 0x000fe4000f8e02ff */
[----:B------:R-:W-:Y:S01]  /*13300*/  IMAD.WIDE.U32 R4, R7, UR4, R4 ;  /* 0x0000000407047c25 */ /* 0x000fe2000f8e0004 */
[----:B------:R-:W-:-:S03]  /*13310*/  ISETP.GE.AND P0, PT, R8, R85, PT ;  /* 0x000000550800720c */ /* 0x000fc60003f06270 */
[----:B------:R-:W-:Y:S01]  /*13320*/  IMAD R3, R7, UR5, R0 ;  /* 0x0000000507037c24 */ /* 0x000fe2000f8e0200 */
[----:B------:R-:W-:Y:S01]  /*13330*/  ULDC.64 UR4, c[0x0][0xb00] ;  /* 0x0002c00000047ab9 */ /* 0x000fe20000000a00 */
[----:B------:R-:W-:Y:S01]  /*13340*/  VIADD R2, R18, 0x19c20 ;  /* 0x00019c2012027836 */ /* 0x000fe20000000000 */
[----:B------:R-:W-:Y:S01]  /*13350*/  LEA R20, P1, R4, UR4, 0x2 ;  /* 0x0000000404147c11 */ /* 0x000fe2000f8210ff */
[----:B------:R-:W-:-:S03]  /*13360*/  IMAD.IADD R3, R5, 0x1, R3 ;  /* 0x0000000105037824 */ /* 0x000fc600078e0203 */
[----:B------:R-:W-:Y:S02]  /*13370*/  PRMT R2, RZ, 0x654, R2 ;  /* 0x00000654ff027816 */ /* 0x000fe40000000002 */
[----:B------:R-:W-:Y:S01]  /*13380*/  LEA.HI.X R21, R4, UR5, R3, 0x2, P1 ;  /* 0x0000000504157c11 */ /* 0x000fe200088f1403 */
[----:B------:R-:W-:Y:S01]  /*13390*/  BSSY B1, `(.L_x_479) ;  /* 0x000003f000017945 */ /* 0x000fe20003800000 */
[----:B------:R0:W-:Y:S03]  /*133a0*/  SYNCS.ARRIVE.TRANS64.RED.A1T0 RZ, [R2+URZ], RZ ;  /* 0x000000ff02ff79a7 */ /* 0x0001e6000810043f */
[----:B------:R1:W3:Y:S04]  /*133b0*/  SHFL.IDX PT, R3, R21, RZ, 0x1c1f ;  /* 0x001c1fff15037589 */ /* 0x0002e800000e0000 */
[----:B0-----:R1:W0:Y:S01]  /*133c0*/  SHFL.IDX PT, R2, R20, RZ, 0x1c1f ;  /* 0x001c1fff14027589 */ /* 0x00122200000e0000 */
[C---:B--2---:R-:W-:Y:S01]  /*133d0*/  VIADD R29, R95.reuse, 0x8 ;  /* 0x000000085f1d7836 */ /* 0x044fe20000000000 */
[C---:B------:R-:W-:Y:S01]  /*133e0*/  IADD3 R31, R95.reuse, 0x10, RZ ;  /* 0x000000105f1f7810 */ /* 0x040fe20007ffe0ff */
[----:B------:R-:W-:-:S02]  /*133f0*/  VIADD R33, R95, 0x18 ;  /* 0x000000185f217836 */ /* 0x000fc40000000000 */
[C---:B------:R-:W-:Y:S02]  /*13400*/  VIADD R35, R95.reuse, 0x20 ;  /* 0x000000205f237836 */ /* 0x040fe40000000000 */
[----:B------:R-:W-:Y:S01]  /*13410*/  VIADD R11, R95, 0x28 ;  /* 0x000000285f0b7836 */ /* 0x000fe20000000000 */
[----:B------:R-:W-:Y:S02]  /*13420*/  SHF.R.S32.HI R22, RZ, 0x1f, R29 ;  /* 0x0000001fff167819 */ /* 0x000fe4000001141d */
[----:B------:R-:W-:Y:S02]  /*13430*/  SHF.R.S32.HI R24, RZ, 0x1f, R31 ;  /* 0x0000001fff187819 */ /* 0x000fe4000001141f */
[----:B------:R-:W-:Y:S02]  /*13440*/  SHF.R.S32.HI R28, RZ, 0x1f, R33 ;  /* 0x0000001fff1c7819 */ /* 0x000fe40000011421 */
[----:B------:R-:W-:Y:S02]  /*13450*/  SHF.R.S32.HI R30, RZ, 0x1f, R35 ;  /* 0x0000001fff1e7819 */ /* 0x000fe40000011423 */
[----:B------:R-:W-:Y:S01]  /*13460*/  SHF.R.S32.HI R0, RZ, 0x1f, R11 ;  /* 0x0000001fff007819 */ /* 0x000fe2000001140b */
[----:B01-3--:R-:W-:Y:S06]  /*13470*/  @P0 BRA `(.L_x_480) ;  /* 0x0000000000c00947 */ /* 0x00bfec0003800000 */
[----:B------:R-:W-:Y:S02]  /*13480*/  ULDC UR4, c[0x0][0xac8] ;  /* 0x0002b20000047ab9 */ /* 0x000fe40000000800 */
[----:B------:R-:W-:Y:S02]  /*13490*/  ISETP.GE.AND P1, PT, R29, UR4, PT ;  /* 0x000000041d007c0c */ /* 0x000fe4000bf26270 */
[----:B------:R-:W-:Y:S02]  /*134a0*/  ISETP.GE.AND P2, PT, R95, UR4, PT ;  /* 0x000000045f007c0c */ /* 0x000fe4000bf46270 */
[----:B------:R-:W-:Y:S02]  /*134b0*/  ISETP.GE.AND P0, PT, R31, UR4, PT ;  /* 0x000000041f007c0c */ /* 0x000fe4000bf06270 */
[----:B------:R-:W-:Y:S02]  /*134c0*/  ISETP.GE.AND P3, PT, R33, UR4, PT ;  /* 0x0000000421007c0c */ /* 0x000fe4000bf66270 */
[----:B------:R-:W-:-:S05]  /*134d0*/  ISETP.GE.AND P4, PT, R35, UR4, PT ;  /* 0x0000000423007c0c */ /* 0x000fca000bf86270 */
[-C--:B------:R-:W-:Y:S02]  /*134e0*/  @!P1 LEA R4, P6, R29, R2.reuse, 0x2 ;  /* 0x000000021d049211 */ /* 0x080fe400078c10ff */
[----:B------:R-:W-:Y:S02]  /*134f0*/  @!P2 IMAD.WIDE R6, R95, 0x4, R2 ;  /* 0x000000045f06a825 */ /* 0x000fe400078e0202 */
[-C--:B------:R-:W-:Y:S02]  /*13500*/  @!P1 LEA.HI.X R5, R29, R3.reuse, R22, 0x2, P6 ;  /* 0x000000031d059211 */ /* 0x080fe400030f1416 */
[----:B------:R-:W-:Y:S01]  /*13510*/  @!P0 LEA R8, P5, R31, R2, 0x2 ;  /* 0x000000021f088211 */ /* 0x000fe200078a10ff */
[----:B------:R0:W-:Y:S01]  /*13520*/  @!P2 ST.E.64 desc[UR40][R6.64], R40 ;  /* 0x000000280600a985 */ /* 0x0001e2000c101b28 */
[----:B------:R-:W-:Y:S02]  /*13530*/  ISETP.GE.AND P2, PT, R11, UR4, PT ;  /* 0x000000040b007c0c */ /* 0x000fe4000bf46270 */
[----:B------:R-:W-:Y:S01]  /*13540*/  @!P0 LEA.HI.X R9, R31, R3, R24, 0x2, P5 ;  /* 0x000000031f098211 */ /* 0x000fe200028f1418 */
[----:B------:R1:W-:Y:S01]  /*13550*/  @!P1 ST.E.64 desc[UR40][R4.64], R42 ;  /* 0x0000002a04009985 */ /* 0x0003e2000c101b28 */
[----:B-----5:R-:W-:-:S03]  /*13560*/  ISETP.GE.AND P1, PT, R93, UR4, PT ;  /* 0x000000045d007c0c */ /* 0x020fc6000bf26270 */
[----:B------:R2:W-:Y:S01]  /*13570*/  @!P0 ST.E.64 desc[UR40][R8.64], R48 ;  /* 0x0000003008008985 */ /* 0x0005e2000c101b28 */
[----:B------:R-:W-:Y:S02]  /*13580*/  ISETP.GE.AND P0, PT, R91, UR4, PT ;  /* 0x000000045b007c0c */ /* 0x000fe4000bf06270 */
[-C--:B0-----:R-:W-:Y:S02]  /*13590*/  @!P4 LEA R6, P5, R35, R2.reuse, 0x2 ;  /* 0x000000022306c211 */ /* 0x081fe400078a10ff */
[-C--:B-1----:R-:W-:Y:S02]  /*135a0*/  @!P3 LEA R4, P6, R33, R2.reuse, 0x2 ;  /* 0x000000022104b211 */ /* 0x082fe400078c10ff */
[-C--:B------:R-:W-:Y:S02]  /*135b0*/  @!P4 LEA.HI.X R7, R35, R3.reuse, R30, 0x2, P5 ;  /* 0x000000032307c211 */ /* 0x080fe400028f141e */
[----:B------:R-:W-:Y:S02]  /*135c0*/  @!P3 LEA.HI.X R5, R33, R3, R28, 0x2, P6 ;  /* 0x000000032105b211 */ /* 0x000fe400030f141c */
[----:B--2---:R-:W-:-:S02]  /*135d0*/  @!P2 LEA R8, P6, R11, R2, 0x2 ;  /* 0x000000020b08a211 */ /* 0x004fc400078c10ff */
[----:B------:R-:W-:Y:S01]  /*135e0*/  ISETP.GE.AND P5, PT, R87, UR4, PT ;  /* 0x0000000457007c0c */ /* 0x000fe2000bfa6270 */
[----:B------:R0:W-:Y:S01]  /*135f0*/  @!P3 ST.E.64 desc[UR40][R4.64], R50 ;  /* 0x000000320400b985 */ /* 0x0001e2000c101b28 */
[-C--:B------:R-:W-:Y:S02]  /*13600*/  @!P2 LEA.HI.X R9, R11, R3.reuse, R0, 0x2, P6 ;  /* 0x000000030b09a211 */ /* 0x080fe400030f1400 */
[----:B------:R-:W-:Y:S01]  /*13610*/  ISETP.GE.AND P3, PT, R89, UR4, PT ;  /* 0x0000000459007c0c */ /* 0x000fe2000bf66270 */
[----:B------:R1:W-:Y:S01]  /*13620*/  @!P4 ST.E.64 desc[UR40][R6.64], R56 ;  /* 0x000000380600c985 */ /* 0x0003e2000c101b28 */
[-C--:B------:R-:W-:Y:S02]  /*13630*/  @!P1 LEA R12, P4, R93, R2.reuse, 0x2 ;  /* 0x000000025d0c9211 */ /* 0x080fe400078810ff */
[----:B------:R-:W-:Y:S01]  /*13640*/  @!P0 LEA R14, P6, R91, R2, 0x2 ;  /* 0x000000025b0e8211 */ /* 0x000fe200078c10ff */
[----:B------:R2:W-:Y:S01]  /*13650*/  @!P2 ST.E.64 desc[UR40][R8.64], R58 ;  /* 0x0000003a0800a985 */ /* 0x0005e2000c101b28 */
[----:B------:R-:W-:-:S02]  /*13660*/  @!P1 LEA.HI.X R13, R93, R3, R94, 0x2, P4 ;  /* 0x000000035d0d9211 */ /* 0x000fc400020f145e */
[----:B------:R-:W-:Y:S02]  /*13670*/  ISETP.GE.AND P4, PT, R84, UR4, PT ;  /* 0x0000000454007c0c */ /* 0x000fe4000bf86270 */
[----:B------:R-:W-:Y:S01]  /*13680*/  ISETP.GE.AND P2, PT, R32, UR4, PT ;  /* 0x0000000420007c0c */ /* 0x000fe2000bf46270 */
[----:B------:R3:W-:Y:S01]  /*13690*/  @!P1 ST.E.64 desc[UR40][R12.64], R64 ;  /* 0x000000400c009985 */ /* 0x0007e2000c101b28 */
[----:B------:R-:W-:Y:S02]  /*136a0*/  @!P0 LEA.HI.X R15, R91, R3, R92, 0x2, P6 ;  /* 0x000000035b0f8211 */ /* 0x000fe400030f145c */
[----:B0-----:R-:W-:-:S03]  /*136b0*/  @!P3 LEA R4, P1, R89, R2, 0x2 ;  /* 0x000000025904b211 */ /* 0x001fc600078210ff */
[----:B------:R3:W-:Y:S01]  /*136c0*/  @!P0 ST.E.64 desc[UR40][R14.64], R66 ;  /* 0x000000420e008985 */ /* 0x0007e2000c101b28 */
[-C--:B-1----:R-:W-:Y:S02]  /*136d0*/  @!P5 LEA R6, P0, R87, R2.reuse, 0x2 ;  /* 0x000000025706d211 */ /* 0x082fe400078010ff */
[-C--:B------:R-:W-:Y:S02]  /*136e0*/  @!P3 LEA.HI.X R5, R89, R3.reuse, R90, 0x2, P1 ;  /* 0x000000035905b211 */ /* 0x080fe400008f145a */
[-C--:B--2---:R-:W-:Y:S02]  /*136f0*/  @!P4 LEA R8, P1, R84, R2.reuse, 0x2 ;  /* 0x000000025408c211 */ /* 0x084fe400078210ff */
[----:B------:R-:W-:Y:S01]  /*13700*/  @!P2 LEA R2, P6, R32, R2, 0x2 ;  /* 0x000000022002a211 */ /* 0x000fe200078c10ff */
[----:B------:R3:W-:Y:S01]  /*13710*/  @!P3 ST.E.64 desc[UR40][R4.64], R72 ;  /* 0x000000480400b985 */ /* 0x0007e2000c101b28 */
[-C--:B------:R-:W-:Y:S02]  /*13720*/  @!P5 LEA.HI.X R7, R87, R3.reuse, R88, 0x2, P0 ;  /* 0x000000035707d211 */ /* 0x080fe400000f1458 */
[----:B------:R-:W-:-:S02]  /*13730*/  @!P4 LEA.HI.X R9, R84, R3, R86, 0x2, P1 ;  /* 0x000000035409c211 */ /* 0x000fc400008f1456 */
[----:B------:R-:W-:Y:S01]  /*13740*/  @!P2 LEA.HI.X R3, R32, R3, R34, 0x2, P6 ;  /* 0x000000032003a211 */ /* 0x000fe200030f1422 */
[----:B------:R3:W-:Y:S04]  /*13750*/  @!P5 ST.E.64 desc[UR40][R6.64], R74 ;  /* 0x0000004a0600d985 */ /* 0x0007e8000c101b28 */
[----:B------:R3:W-:Y:S04]  /*13760*/  @!P4 ST.E.64 desc[UR40][R8.64], R80 ;  /* 0x000000500800c985 */ /* 0x0007e8000c101b28 */
[----:B------:R3:W-:Y:S02]  /*13770*/  @!P2 ST.E.64 desc[UR40][R2.64], R82 ;  /* 0x000000520200a985 */ /* 0x0007e4000c101b28 */
.L_x_480:
[----:B------:R-:W-:Y:S05]  /*13780*/  BSYNC B1 ;  /* 0x0000000000017941 */ /* 0x000fea0003800000 */
.L_x_479:
[----:B------:R-:W-:Y:S01]  /*13790*/  ISETP.GE.AND P0, PT, R10, R85, PT ;  /* 0x000000550a00720c */ /* 0x000fe20003f06270 */
[----:B---3--:R0:W1:Y:S04]  /*137a0*/  SHFL.IDX PT, R3, R21, 0x1, 0x1c1f ;  /* 0x003c1f0015037f89 */ /* 0x00806800000e0000 */
[----:B------:R0:W2:Y:S08]  /*137b0*/  SHFL.IDX PT, R2, R20, 0x1, 0x1c1f ;  /* 0x003c1f0014027f89 */ /* 0x0000b000000e0000 */
[----:B0-----:R-:W-:Y:S05]  /*137c0*/  @P0 BRA `(.L_x_478) ;  /* 0x0000000c008c0947 */ /* 0x001fea0003800000 */
[----:B------:R-:W-:Y:S02]  /*137d0*/  ULDC UR4, c[0x0][0xac8] ;  /* 0x0002b20000047ab9 */ /* 0x000fe40000000800 */
[----:B------:R-:W-:Y:S02]  /*137e0*/  ISETP.GE.AND P3, PT, R29, UR4, PT ;  /* 0x000000041d007c0c */ /* 0x000fe4000bf66270 */
[----:B------:R-:W-:Y:S02]  /*137f0*/  ISETP.GE.AND P5, PT, R31, UR4, PT ;  /* 0x000000041f007c0c */ /* 0x000fe4000bfa6270 */
[----:B------:R-:W-:Y:S02]  /*13800*/  ISETP.GE.AND P4, PT, R33, UR4, PT ;  /* 0x0000000421007c0c */ /* 0x000fe4000bf86270 */
[----:B------:R-:W-:Y:S02]  /*13810*/  ISETP.GE.AND P1, PT, R35, UR4, PT ;  /* 0x0000000423007c0c */ /* 0x000fe4000bf26270 */
[----:B------:R-:W-:-:S05]  /*13820*/  ISETP.GE.AND P6, PT, R95, UR4, PT ;  /* 0x000000045f007c0c */ /* 0x000fca000bfc6270 */
[-C--:B--2---:R-:W-:Y:S02]  /*13830*/  @!P3 LEA R4, P0, R29, R2.reuse, 0x2 ;  /* 0x000000021d04b211 */ /* 0x084fe400078010ff */
[-C--:B------:R-:W-:Y:S02]  /*13840*/  @!P5 LEA R6, P2, R31, R2.reuse, 0x2 ;  /* 0x000000021f06d211 */ /* 0x080fe400078410ff */
[-C--:B-1----:R-:W-:Y:S02]  /*13850*/  @!P3 LEA.HI.X R5, R29, R3.reuse, R22, 0x2, P0 ;  /* 0x000000031d05b211 */ /* 0x082fe400000f1416 */
[----:B------:R-:W-:Y:S02]  /*13860*/  ISETP.GE.AND P0, PT, R11, UR4, PT ;  /* 0x000000040b007c0c */ /* 0x000fe4000bf06270 */
[----:B------:R-:W-:Y:S01]  /*13870*/  @!P5 LEA.HI.X R7, R31, R3, R24, 0x2, P2 ;  /* 0x000000031f07d211 */ /* 0x000fe200010f1418 */
[----:B------:R-:W-:Y:S01]  /*13880*/  @!P6 IMAD.WIDE R8, R95, 0x4, R2 ;  /* 0x000000045f08e825 */ /* 0x000fe200078e0202 */
[----:B------:R-:W-:-:S04]  /*13890*/  @!P4 LEA R12, P2, R33, R2, 0x2 ;  /* 0x00000002210cc211 */ /* 0x000fc800078410ff */
[----:B------:R-:W-:Y:S01]  /*138a0*/  @!P4 LEA.HI.X R13, R33, R3, R28, 0x2, P2 ;  /* 0x00000003210dc211 */ /* 0x000fe200010f141c */
[----:B------:R-:W-:Y:S01]  /*138b0*/  @!P6 ST.E.64 desc[UR40][R8.64], R44 ;  /* 0x0000002c0800e985 */ /* 0x000fe2000c101b28 */
[----:B------:R-:W-:-:S03]  /*138c0*/  @!P1 LEA R14, P2, R35, R2, 0x2 ;  /* 0x00000002230e9211 */ /* 0x000fc600078410ff */
[----:B------:R-:W-:Y:S01]  /*138d0*/  @!P3 ST.E.64 desc[UR40][R4.64], R46 ;  /* 0x0000002e0400b985 */ /* 0x000fe2000c101b28 */
[-C--:B------:R-:W-:Y:S02]  /*138e0*/  @!P1 LEA.HI.X R15, R35, R3.reuse, R30, 0x2, P2 ;  /* 0x00000003230f9211 */ /* 0x080fe400010f141e */
[----:B------:R-:W-:Y:S01]  /*138f0*/  @!P0 LEA R10, P2, R11, R2, 0x2 ;  /* 0x000000020b0a8211 */ /* 0x000fe200078410ff */
[----:B------:R0:W-:Y:S01]  /*13900*/  @!P5 ST.E.64 desc[UR40][R6.64], R52 ;  /* 0x000000340600d985 */ /* 0x0001e2000c101b28 */
[----:B-----5:R-:W-:Y:S02]  /*13910*/  ISETP.GE.AND P3, PT, R89, UR4, PT ;  /* 0x0000000459007c0c */ /* 0x020fe4000bf66270 */
[----:B------:R-:W-:Y:S01]  /*13920*/  @!P0 LEA.HI.X R11, R11, R3, R0, 0x2, P2 ;  /* 0x000000030b0b8211 */ /* 0x000fe200010f1400 */
[----:B------:R1:W-:Y:S01]  /*13930*/  @!P4 ST.E.64 desc[UR40][R12.64], R54 ;  /* 0x000000360c00c985 */ /* 0x0003e2000c101b28 */
[----:B------:R-:W-:Y:S02]  /*13940*/  ISETP.GE.AND P2, PT, R93, UR4, PT ;  /* 0x000000045d007c0c */ /* 0x000fe4000bf46270 */
[----:B------:R-:W-:Y:S01]  /*13950*/  ISETP.GE.AND P4, PT, R91, UR4, PT ;  /* 0x000000045b007c0c */ /* 0x000fe2000bf86270 */
[----:B------:R2:W-:Y:S01]  /*13960*/  @!P1 ST.E.64 desc[UR40][R14.64], R60 ;  /* 0x0000003c0e009985 */ /* 0x0005e2000c101b28 */
[----:B------:R-:W-:-:S02]  /*13970*/  ISETP.GE.AND P1, PT, R87, UR4, PT ;  /* 0x0000000457007c0c */ /* 0x000fc4000bf26270 */
[----:B------:R-:W-:Y:S01]  /*13980*/  ISETP.GE.AND P5, PT, R84, UR4, PT ;  /* 0x0000000454007c0c */ /* 0x000fe2000bfa6270 */
[----:B------:R2:W-:Y:S02]  /*13990*/  @!P0 ST.E.64 desc[UR40][R10.64], R62 ;  /* 0x0000003e0a008985 */ /* 0x0005e4000c101b28 */
[----:B0-----:R-:W-:-:S04]  /*139a0*/  @!P3 LEA R6, P0, R89, R2, 0x2 ;  /* 0x000000025906b211 */ /* 0x001fc800078010ff */
[-C--:B------:R-:W-:Y:S02]  /*139b0*/  @!P2 LEA R20, P6, R93, R2.reuse, 0x2 ;  /* 0x000000025d14a211 */ /* 0x080fe400078c10ff */
[-C--:B------:R-:W-:Y:S02]  /*139c0*/  @!P3 LEA.HI.X R7, R89, R3.reuse, R90, 0x2, P0 ;  /* 0x000000035907b211 */ /* 0x080fe400000f145a */
[-C--:B------:R-:W-:Y:S02]  /*139d0*/  @!P2 LEA.HI.X R21, R93, R3.reuse, R94, 0x2, P6 ;  /* 0x000000035d15a211 */ /* 0x080fe400030f145e */
[C---:B------:R-:W-:Y:S02]  /*139e0*/  @!P4 LEA R4, P6, R91.reuse, R2, 0x2 ;  /* 0x000000025b04c211 */ /* 0x040fe400078c10ff */
[----:B------:R-:W-:Y:S01]  /*139f0*/  ISETP.GE.AND P0, PT, R32, UR4, PT ;  /* 0x0000000420007c0c */ /* 0x000fe2000bf06270 */
[----:B------:R2:W-:Y:S01]  /*13a00*/  @!P2 ST.E.64 desc[UR40][R20.64], R68 ;  /* 0x000000441400a985 */ /* 0x0005e2000c101b28 */
[----:B------:R-:W-:-:S02]  /*13a10*/  @!P4 LEA.HI.X R5, R91, R3, R92, 0x2, P6 ;  /* 0x000000035b05c211 */ /* 0x000fc400030f145c */
[CC--:B------:R-:W-:Y:S02]  /*13a20*/  @!P1 LEA R8, P2, R87.reuse, R2.reuse, 0x2 ;  /* 0x0000000257089211 */ /* 0x0c0fe400078410ff */
[C---:B-1----:R-:W-:Y:S01]  /*13a30*/  @!P5 LEA R12, P6, R84.reuse, R2, 0x2 ;  /* 0x00000002540cd211 */ /* 0x042fe200078c10ff */
[----:B------:R2:W-:Y:S01]  /*13a40*/  @!P4 ST.E.64 desc[UR40][R4.64], R70 ;  /* 0x000000460400c985 */ /* 0x0005e2000c101b28 */
[-C--:B------:R-:W-:Y:S02]  /*13a50*/  @!P1 LEA.HI.X R9, R87, R3.reuse, R88, 0x2, P2 ;  /* 0x0000000357099211 */ /* 0x080fe400010f1458 */
[----:B------:R-:W-:Y:S01]  /*13a60*/  @!P5 LEA.HI.X R13, R84, R3, R86, 0x2, P6 ;  /* 0x00000003540dd211 */ /* 0x000fe200030f1456 */
[----:B------:R2:W-:Y:S04]  /*13a70*/  @!P3 ST.E.64 desc[UR40][R6.64], R76 ;  /* 0x0000004c0600b985 */ /* 0x0005e8000c101b28 */
[----:B------:R2:W-:Y:S04]  /*13a80*/  @!P1 ST.E.64 desc[UR40][R8.64], R78 ;  /* 0x0000004e08009985 */ /* 0x0005e8000c101b28 */
[----:B------:R2:W-:Y:S01]  /*13a90*/  @!P5 ST.E.64 desc[UR40][R12.64], R36 ;  /* 0x000000240c00d985 */ /* 0x0005e2000c101b28 */
[----:B------:R-:W-:Y:S05]  /*13aa0*/  @P0 BRA `(.L_x_478) ;  /* 0x0000000800d40947 */ /* 0x000fea0003800000 */
[----:B------:R-:W-:-:S04]  /*13ab0*/  LEA R2, P0, R32, R2, 0x2 ;  /* 0x0000000220027211 */ /* 0x000fc800078010ff */
[----:B------:R-:W-:-:S05]  /*13ac0*/  LEA.HI.X R3, R32, R3, R34, 0x2, P0 ;  /* 0x0000000320037211 */ /* 0x000fca00000f1422 */
[----:B------:R0:W-:Y:S01]  /*13ad0*/  ST.E.64 desc[UR40][R2.64], R38 ;  /* 0x0000002602007985 */ /* 0x0001e2000c101b28 */
[----:B------:R-:W-:Y:S05]  /*13ae0*/  BRA `(.L_x_478) ;  /* 0x0000000800c47947 */ /* 0x000fea0003800000 */
.L_x_473:
[----:B0-----:R-:W2:Y:S01]  /*13af0*/  LDL.LU R4, [R1+0x44] ;  /* 0x0000440001047983 */ /* 0x001ea20000300800 */
[----:B------:R-:W-:Y:S01]  /*13b00*/  ULDC.64 UR6, c[0x0][0xc08] ;  /* 0x0003020000067ab9 */ /* 0x000fe20000000a00 */
[----:B------:R-:W-:Y:S02]  /*13b10*/  ULDC.64 UR4, c[0x0][0xc00] ;  /* 0x0003000000047ab9 */ /* 0x000fe40000000a00 */
[----:B------:R-:W3:Y:S01]  /*13b20*/  LDL.LU R0, [R1+0x48] ;  /* 0x0000480001007983 */ /* 0x000ee20000300800 */
[----:B------:R-:W-:Y:S01]  /*13b30*/  ISETP.NE.U32.AND P1, PT, RZ, UR6, PT ;  /* 0x00000006ff007c0c */ /* 0x000fe2000bf25070 */
[----:B------:R-:W-:Y:S01]  /*13b40*/  IMAD.MOV.U32 R15, RZ, RZ, RZ ;  /* 0x000000ffff0f7224 */ /* 0x000fe200078e00ff */
[----:B------:R-:W-:Y:S01]  /*13b50*/  ISETP.NE.U32.AND P0, PT, RZ, UR4, PT ;  /* 0x00000004ff007c0c */ /* 0x000fe2000bf05070 */
[----:B------:R-:W0:Y:S01]  /*13b60*/  S2R R6, SR_TID.X ;  /* 0x0000000000067919 */ /* 0x000e220000002100 */
[----:B------:R-:W-:Y:S02]  /*13b70*/  ISETP.NE.AND.EX P1, PT, RZ, UR7, PT, P1 ;  /* 0x00000007ff007c0c */ /* 0x000fe4000bf25310 */
[----:B------:R-:W-:-:S02]  /*13b80*/  ISETP.NE.AND.EX P0, PT, RZ, UR5, PT, P0 ;  /* 0x00000005ff007c0c */ /* 0x000fc4000bf05300 */
[----:B--2---:R-:W-:-:S04]  /*13b90*/  IADD3 R2, P2, R4, UR4, RZ ;  /* 0x0000000404027c10 */ /* 0x004fc8000ff5e0ff */
[----:B---3--:R-:W-:-:S05]  /*13ba0*/  IADD3.X R3, R0, UR5, RZ, P2, !PT ;  /* 0x0000000500037c10 */ /* 0x008fca00097fe4ff */
[----:B------:R-:W-:Y:S01]  /*13bb0*/  @P1 IADD3 R4, P2, R4, UR6, RZ ;  /* 0x0000000604041c10 */ /* 0x000fe2000ff5e0ff */
[----:B------:R-:W-:Y:S01]  /*13bc0*/  ULDC UR4, c[0x0][0xa88] ;  /* 0x0002a20000047ab9 */ /* 0x000fe20000000800 */
[----:B------:R1:W5:Y:S02]  /*13bd0*/  @P0 LDG.E R15, desc[UR40][R2.64] ;  /* 0x00000028020f0981 */ /* 0x000364000c1e1900 */
[----:B------:R-:W-:Y:S01]  /*13be0*/  @P1 IADD3.X R5, R0, UR7, RZ, P2, !PT ;  /* 0x0000000700051c10 */ /* 0x000fe200097fe4ff */
[----:B------:R-:W-:Y:S02]  /*13bf0*/  IMAD.U32 R0, RZ, RZ, UR4 ;  /* 0x00000004ff007e24 */ /* 0x000fe4000f8e00ff */
[----:B0-----:R-:W-:-:S04]  /*13c00*/  VIADD R32, R6, 0xffffff80 ;  /* 0xffffff8006207836 */ /* 0x001fc80000000000 */
[----:B------:R1:W5:Y:S01]  /*13c10*/  @P1 LDG.E R0, desc[UR40][R4.64] ;  /* 0x0000002804001981 */ /* 0x000362000c1e1900 */
[----:B------:R-:W-:Y:S02]  /*13c20*/  ISETP.GT.AND P3, PT, R32, 0xbf, PT ;  /* 0x000000bf2000780c */ /* 0x000fe40003f64270 */
[----:B------:R-:W-:Y:S01]  /*13c30*/  ISETP.GT.AND P2, PT, R88, 0x1, PT ;  /* 0x000000015800780c */ /* 0x000fe20003f44270 */
[----:B------:R-:W-:-:S12]  /*13c40*/  @P1 BRA `(.L_x_481) ;  /* 0x0000000000101947 */ /* 0x000fd80003800000 */
[----:B------:R-:W-:Y:S05]  /*13c50*/  @!P0 BRA `(.L_x_481) ;  /* 0x00000000000c8947 */ /* 0x000fea0003800000 */
[----:B-1----:R-:W2:Y:S04]  /*13c60*/  LDG.E R5, desc[UR40][R2.64] ;  /* 0x0000002802057981 */ /* 0x002ea8000c1e1900 */
[----:B-----5:R-:W2:Y:S02]  /*13c70*/  LDG.E R0, desc[UR40][R2.64+0x4] ;  /* 0x0000042802007981 */ /* 0x020ea4000c1e1900 */
[----:B--2---:R-:W-:-:S07]  /*13c80*/  IMAD.IADD R0, R0, 0x1, -R5 ;  /* 0x0000000100007824 */ /* 0x004fce00078e0a05 */
.L_x_481:
[----:B-1----:R-:W2:Y:S04]  /*13c90*/  LDL.LU R2, [R1+0x50] ;  /* 0x0000500001027983 */ /* 0x002ea80000300800 */
[----:B------:R-:W3:Y:S01]  /*13ca0*/  LDL.LU R3, [R1+0x34] ;  /* 0x0000340001037983 */ /* 0x000ee20000300800 */
[----:B------:R-:W-:Y:S01]  /*13cb0*/  BSSY B1, `(.L_x_482) ;  /* 0x0000038000017945 */ /* 0x000fe20003800000 */
[----:B-----5:R-:W-:Y:S02]  /*13cc0*/  SHF.R.S32.HI R20, RZ, 0x1f, R15 ;  /* 0x0000001fff147819 */ /* 0x020fe4000001140f */
[----:B--2---:R-:W-:Y:S02]  /*13cd0*/  SEL R24, R2, RZ, !P0 ;  /* 0x000000ff02187207 */ /* 0x004fe40004000000 */
[----:B---3--:R-:W-:Y:S01]  /*13ce0*/  SEL R29, R3, RZ, !P0 ;  /* 0x000000ff031d7207 */ /* 0x008fe20004000000 */
[----:B------:R-:W-:Y:S06]  /*13cf0*/  @P3 BRA `(.L_x_483) ;  /* 0x0000000000cc3947 */ /* 0x000fec0003800000 */
[----:B------:R-:W2:Y:S01]  /*13d00*/  LDL R2, [R1+0x54] ;  /* 0x0000540001027983 */ /* 0x000ea20000100800 */
[----:B------:R-:W0:Y:S02]  /*13d10*/  LDC R31, c[0x0][0xbe8] ;  /* 0x0002fa00ff1f7b82 */ /* 0x000e240000000800 */
[----:B0-----:R-:W-:Y:S02]  /*13d20*/  IMAD R3, R0, R31, RZ ;  /* 0x0000001f00037224 */ /* 0x001fe400078e02ff */
[----:B--2---:R-:W-:-:S04]  /*13d30*/  IMAD R2, R2, 0xc0, R6 ;  /* 0x000000c002027824 */ /* 0x004fc800078e0206 */
[----:B------:R-:W-:-:S05]  /*13d40*/  VIADD R28, R2, 0xffffff80 ;  /* 0xffffff80021c7836 */ /* 0x000fca0000000000 */
[----:B------:R-:W-:-:S13]  /*13d50*/  ISETP.GE.AND P0, PT, R28, R3, PT ;  /* 0x000000031c00720c */ /* 0x000fda0003f06270 */
[----:B------:R-:W-:Y:S05]  /*13d60*/  @P0 BRA `(.L_x_483) ;  /* 0x0000000000b00947 */ /* 0x000fea0003800000 */
[----:B------:R-:W2:Y:S01]  /*13d70*/  LDL.LU R34, [R1+0x5c] ;  /* 0x00005c0001227983 */ /* 0x000ea20000300800 */
[----:B------:R-:W-:Y:S01]  /*13d80*/  IMAD.MOV.U32 R2, RZ, RZ, 0x9b8 ;  /* 0x000009b8ff027424 */ /* 0x000fe200078e00ff */
[----:B------:R-:W-:Y:S02]  /*13d90*/  ISETP.GT.AND P3, PT, R88, 0x1, PT ;  /* 0x000000015800780c */ /* 0x000fe40003f64270 */
[----:B------:R-:W-:Y:S02]  /*13da0*/  ISETP.NE.AND P0, PT, R31, 0x1, PT ;  /* 0x000000011f00780c */ /* 0x000fe40003f05270 */
[----:B------:R-:W-:Y:S02]  /*13db0*/  SEL R30, R2, 0x978, P3 ;  /* 0x00000978021e7807 */ /* 0x000fe40001800000 */
[----:B------:R-:W0:Y:S01]  /*13dc0*/  LDC.64 R2, c[0x0][0xba8] ;  /* 0x0002ea00ff027b82 */ /* 0x000e220000000a00 */
[----:B------:R-:W-:-:S07]  /*13dd0*/  MOV R21, R28 ;  /* 0x0000001c00157202 */ /* 0x000fce0000000f00 */
[----:B------:R-:W1:Y:S08]  /*13de0*/  LDC.64 R10, c[0x0][R30+0x220] ;  /* 0x000088001e0a7b82 */ /* 0x000e700000000a00 */
[----:B------:R-:W3:Y:S08]  /*13df0*/  LDC.64 R8, c[0x0][R30+0x218] ;  /* 0x000086001e087b82 */ /* 0x000ef00000000a00 */
[----:B------:R-:W4:Y:S08]  /*13e00*/  LDC.64 R6, c[0x0][R30+0x228] ;  /* 0x00008a001e067b82 */ /* 0x000f300000000a00 */
[----:B------:R-:W5:Y:S08]  /*13e10*/  LDC.64 R4, c[0x0][R30+0x210] ;  /* 0x000084001e047b82 */ /* 0x000f700000000a00 */
[----:B------:R-:W3:Y:S08]  /*13e20*/  @P0 LDC R13, c[0x0][0xbec] ;  /* 0x0002fb00ff0d0b82 */ /* 0x000ef00000000800 */
[----:B------:R-:W4:Y:S01]  /*13e30*/  @P0 LDC R35, c[0x0][0xbf0] ;  /* 0x0002fc00ff230b82 */ /* 0x000f220000000800 */
[----:B-1----:R-:W-:-:S07]  /*13e40*/  IMAD R11, R11, R29, RZ ;  /* 0x0000001d0b0b7224 */ /* 0x002fce00078e02ff */
[----:B0-----:R-:W0:Y:S01]  /*13e50*/  @!P3 LDC R2, c[0x0][0xb50] ;  /* 0x0002d400ff02bb82 */ /* 0x001e220000000800 */
[----:B------:R-:W-:Y:S02]  /*13e60*/  IMAD R11, R10, R24, R11 ;  /* 0x000000180a0b7224 */ /* 0x000fe400078e020b */
[----:B---3--:R-:W-:-:S05]  /*13e70*/  @P0 IMAD.HI.U32 R14, R28, R13, RZ ;  /* 0x0000000d1c0e0227 */ /* 0x008fca00078e00ff */
[----:B------:R-:W1:Y:S01]  /*13e80*/  @!P3 LDC R3, c[0x0][0xb54] ;  /* 0x0002d500ff03bb82 */ /* 0x000e620000000800 */
[-C--:B------:R-:W-:Y:S02]  /*13e90*/  IMAD R33, R9, R22.reuse, RZ ;  /* 0x0000001609217224 */ /* 0x080fe400078e02ff */
[----:B------:R-:W-:Y:S01]  /*13ea0*/  IMAD.WIDE.U32 R12, R8, R22, RZ ;  /* 0x00000016080c7225 */ /* 0x000fe200078e00ff */
[----:B----4-:R-:W-:-:S03]  /*13eb0*/  @P0 SHF.R.U32.HI R21, RZ, R35, R14 ;  /* 0x00000023ff150219 */ /* 0x010fc6000001160e */
[----:B------:R-:W-:-:S04]  /*13ec0*/  IMAD.WIDE.U32 R8, R10, R29, RZ ;  /* 0x0000001d0a087225 */ /* 0x000fc800078e00ff */
[----:B------:R-:W-:Y:S01]  /*13ed0*/  IMAD.IADD R13, R33, 0x1, R13 ;  /* 0x00000001210d7824 */ /* 0x000fe200078e020d */
[----:B------:R-:W-:Y:S01]  /*13ee0*/  IADD3 R12, P0, P1, R8, R12, R15 ;  /* 0x0000000c080c7210 */ /* 0x000fe2000791e00f */
[----:B------:R-:W-:Y:S02]  /*13ef0*/  IMAD.MOV R8, RZ, RZ, -R21 ;  /* 0x000000ffff087224 */ /* 0x000fe400078e0a15 */
[----:B------:R-:W-:Y:S02]  /*13f00*/  IMAD.IADD R11, R9, 0x1, R11 ;  /* 0x00000001090b7824 */ /* 0x000fe400078e020b */
[----:B------:R-:W-:-:S03]  /*13f10*/  IMAD R9, R31, R8, R28 ;  /* 0x000000081f097224 */ /* 0x000fc600078e021c */
[----:B------:R-:W-:Y:S01]  /*13f20*/  IADD3.X R8, R11, R13, R20, P0, P1 ;  /* 0x0000000d0b087210 */ /* 0x000fe200007e2414 */
[----:B-----5:R-:W-:Y:S01]  /*13f30*/  IMAD R5, R5, R9, RZ ;  /* 0x0000000905057224 */ /* 0x020fe200078e02ff */
[----:B------:R-:W-:-:S05]  /*13f40*/  SHF.R.S32.HI R11, RZ, 0x1f, R9 ;  /* 0x0000001fff0b7819 */ /* 0x000fca0000011409 */
[----:B------:R-:W-:Y:S01]  /*13f50*/  IMAD R11, R4, R11, R5 ;  /* 0x0000000b040b7224 */ /* 0x000fe200078e0205 */
[----:B--2---:R-:W-:-:S05]  /*13f60*/  SEL R35, R34, RZ, P3 ;  /* 0x000000ff22237207 */ /* 0x004fca0001800000 */
[-C--:B------:R-:W-:Y:S02]  /*13f70*/  IMAD R33, R7, R35.reuse, RZ ;  /* 0x0000002307217224 */ /* 0x080fe400078e02ff */
[----:B------:R-:W-:-:S04]  /*13f80*/  IMAD.WIDE.U32 R6, R6, R35, RZ ;  /* 0x0000002306067225 */ /* 0x000fc800078e00ff */
[----:B------:R-:W-:Y:S01]  /*13f90*/  IMAD.IADD R7, R33, 0x1, R7 ;  /* 0x0000000121077824 */ /* 0x000fe200078e0207 */
[----:B------:R-:W-:Y:S02]  /*13fa0*/  IADD3 R6, P0, P1, R21, R12, R6 ;  /* 0x0000000c15067210 */ /* 0x000fe4000791e006 */
[----:B------:R-:W-:-:S04]  /*13fb0*/  SHF.R.S32.HI R21, RZ, 0x1f, R21 ;  /* 0x0000001fff157819 */ /* 0x000fc80000011415 */
[----:B------:R-:W-:-:S03]  /*13fc0*/  IADD3.X R7, R21, R8, R7, P0, P1 ;  /* 0x0000000815077210 */ /* 0x000fc600007e2407 */
[----:B------:R-:W-:-:S04]  /*13fd0*/  IMAD.WIDE.U32 R4, R4, R9, R6 ;  /* 0x0000000904047225 */ /* 0x000fc800078e0006 */
[----:B------:R-:W-:Y:S01]  /*13fe0*/  IMAD.IADD R5, R5, 0x1, R11 ;  /* 0x0000000105057824 */ /* 0x000fe200078e020b */
[----:B0-----:R-:W-:-:S04]  /*13ff0*/  LEA R2, P0, R4, R2, 0x2 ;  /* 0x0000000204027211 */ /* 0x001fc800078010ff */
[----:B-1----:R-:W-:Y:S01]  /*14000*/  LEA.HI.X R3, R4, R3, R5, 0x2, P0 ;  /* 0x0000000304037211 */ /* 0x002fe200000f1405 */
[----:B------:R-:W-:-:S05]  /*14010*/  IMAD.MOV.U32 R5, RZ, RZ, -0x800000 ;  /* 0xff800000ff057424 */ /* 0x000fca00078e00ff */
[----:B------:R0:W-:Y:S03]  /*14020*/  STG.E desc[UR40][R2.64], R5 ;  /* 0x0000000502007986 */ /* 0x0001e6000c101928 */
.L_x_483:
[----:B------:R-:W-:Y:S05]  /*14030*/  BSYNC B1 ;  /* 0x0000000000017941 */ /* 0x000fea0003800000 */
.L_x_482:
[----:B------:R-:W-:Y:S05]  /*14040*/  @P2 BRA `(.L_x_478) ;  /* 0x00000004006c2947 */ /* 0x000fea0003800000 */
[----:B------:R1:W5:Y:S01]  /*14050*/  LDL R10, [R1+0x60] ;  /* 0x00006000010a7983 */ /* 0x0003620000100800 */
[----:B------:R-:W2:Y:S03]  /*14060*/  LDC R11, c[0x0][0xbe8] ;  /* 0x0002fa00ff0b7b82 */ /* 0x000ea60000000800 */
[----:B------:R1:W5:Y:S04]  /*14070*/  LDL R14, [R1+0xa8] ;  /* 0x0000a800010e7983 */ /* 0x0003680000100800 */
[----:B------:R1:W5:Y:S04]  /*14080*/  LDL R21, [R1+0x58] ;  /* 0x0000580001157983 */ /* 0x0003680000100800 */
[----:B------:R-:W3:Y:S04]  /*14090*/  LDL R8, [R1+0xac] ;  /* 0x0000ac0001087983 */ /* 0x000ee80000100800 */
[----:B------:R-:W4:Y:S01]  /*140a0*/  LDL R6, [R1+0x38] ;  /* 0x0000380001067983 */ /* 0x000f220000100800 */
[--C-:B------:R-:W-:Y:S01]  /*140b0*/  SHF.R.S32.HI R4, RZ, 0x1f, R32.reuse ;  /* 0x0000001fff047819 */ /* 0x100fe20000011420 */
[----:B------:R-:W-:Y:S01]  /*140c0*/  ULDC.64 UR4, c[0x0][0xaa0] ;  /* 0x0002a80000047ab9 */ /* 0x000fe20000000a00 */
[----:B------:R-:W-:Y:S01]  /*140d0*/  SHF.R.S32.HI R13, RZ, 0x1f, R32 ;  /* 0x0000001fff0d7819 */ /* 0x000fe20000011420 */
[----:B------:R-:W4:Y:S01]  /*140e0*/  LDL.LU R12, [R1+0x54] ;  /* 0x00005400010c7983 */ /* 0x000f220000300800 */
[-C--:B------:R-:W-:Y:S01]  /*140f0*/  LEA.HI R4, R4, R32.reuse, RZ, 0x2 ;  /* 0x0000002004047211 */ /* 0x080fe200078f10ff */
[----:B0-----:R-:W-:Y:S01]  /*14100*/  IMAD R2, R20, UR4, RZ ;  /* 0x0000000414027c24 */ /* 0x001fe2000f8e02ff */
[----:B------:R-:W-:Y:S01]  /*14110*/  LEA.HI R13, R13, R32, RZ, 0x2 ;  /* 0x000000200d0d7211 */ /* 0x000fe200078f10ff */
[----:B------:R-:W-:Y:S01]  /*14120*/  ULDC.64 UR6, c[0x0][0xaf0] ;  /* 0x0002bc0000067ab9 */ /* 0x000fe20000000a00 */
[----:B--2---:R-:W-:Y:S01]  /*14130*/  ISETP.NE.AND P0, PT, R11, 0x1, PT ;  /* 0x000000010b00780c */ /* 0x004fe20003f05270 */
[C---:B------:R-:W-:Y:S01]  /*14140*/  IMAD R5, R15.reuse, UR5, R2 ;  /* 0x000000050f057c24 */ /* 0x040fe2000f8e0202 */
[----:B------:R-:W-:Y:S01]  /*14150*/  LOP3.LUT R4, R4, 0xfffffffc, RZ, 0xc0, !PT ;  /* 0xfffffffc04047812 */ /* 0x000fe200078ec0ff */
[----:B------:R-:W-:Y:S01]  /*14160*/  IMAD.WIDE.U32 R2, R15, UR4, RZ ;  /* 0x000000040f027c25 */ /* 0x000fe2000f8e00ff */
[----:B------:R-:W-:Y:S01]  /*14170*/  SHF.R.S32.HI R13, RZ, 0x2, R13 ;  /* 0x00000002ff0d7819 */ /* 0x000fe2000001140d */
[----:B------:R-:W-:Y:S01]  /*14180*/  ULDC.64 UR4, c[0x0][0xae8] ;  /* 0x0002ba0000047ab9 */ /* 0x000fe20000000a00 */
[----:B------:R-:W-:Y:S01]  /*14190*/  BSSY B1, `(.L_x_484) ;  /* 0x0000035000017945 */ /* 0x000fe20003800000 */
[----:B------:R-:W-:Y:S01]  /*141a0*/  IMAD.IADD R4, R32, 0x1, -R4 ;  /* 0x0000000120047824 */ /* 0x000fe200078e0a04 */
[----:B------:R-:W-:-:S03]  /*141b0*/  IADD3 R3, R3, R5, RZ ;  /* 0x0000000503037210 */ /* 0x000fc60007ffe0ff */
[----:B------:R-:W-:Y:S02]  /*141c0*/  IMAD R4, R4, 0x60, R13 ;  /* 0x0000006004047824 */ /* 0x000fe400078e020d */
[----:B------:R-:W0:Y:S01]  /*141d0*/  @P0 LDC R7, c[0x0][0xbec] ;  /* 0x0002fb00ff070b82 */ /* 0x000e220000000800 */
[----:B------:R-:W-:-:S04]  /*141e0*/  IMAD.WIDE.U32 R2, R22, UR4, R2 ;  /* 0x0000000416027c25 */ /* 0x000fc8000f8e0002 */
[----:B------:R-:W-:Y:S01]  /*141f0*/  IMAD R3, R22, UR5, R3 ;  /* 0x0000000516037c24 */ /* 0x000fe2000f8e0203 */
[----:B------:R-:W-:Y:S02]  /*14200*/  ULDC.64 UR4, c[0x0][0xae0] ;  /* 0x0002b80000047ab9 */ /* 0x000fe40000000a00 */
[----:B------:R-:W2:Y:S01]  /*14210*/  @P0 LDC R9, c[0x0][0xbf0] ;  /* 0x0002fc00ff090b82 */ /* 0x000ea20000000800 */
[----:B------:R-:W-:-:S04]  /*14220*/  IMAD.WIDE.U32 R2, R29, UR6, R2 ;  /* 0x000000061d027c25 */ /* 0x000fc8000f8e0002 */
[----:B---3--:R-:W-:Y:S02]  /*14230*/  IMAD.MOV.U32 R28, RZ, RZ, R8 ;  /* 0x000000ffff1c7224 */ /* 0x008fe400078e0008 */
[----:B----4-:R-:W-:Y:S02]  /*14240*/  IMAD.MOV.U32 R30, RZ, RZ, R6 ;  /* 0x000000ffff1e7224 */ /* 0x010fe400078e0006 */
[----:B------:R-:W-:Y:S02]  /*14250*/  IMAD R6, R24, UR6, RZ ;  /* 0x0000000618067c24 */ /* 0x000fe4000f8e02ff */
[----:B------:R-:W-:-:S04]  /*14260*/  IMAD R8, R12, 0xc0, R4 ;  /* 0x000000c00c087824 */ /* 0x000fc800078e0204 */
[----:B0-----:R-:W-:-:S04]  /*14270*/  @P0 IMAD.HI.U32 R4, R8, R7, RZ ;  /* 0x0000000708040227 */ /* 0x001fc800078e00ff */
[----:B------:R-:W-:Y:S01]  /*14280*/  IMAD.MOV.U32 R5, RZ, RZ, R8 ;  /* 0x000000ffff057224 */ /* 0x000fe200078e0008 */
[----:B--2---:R-:W-:Y:S01]  /*14290*/  @P0 SHF.R.U32.HI R5, RZ, R9, R4 ;  /* 0x00000009ff050219 */ /* 0x004fe20000011604 */
[----:B------:R-:W-:-:S03]  /*142a0*/  IMAD R9, R29, UR7, R6 ;  /* 0x000000071d097c24 */ /* 0x000fc6000f8e0206 */
[--C-:B------:R-:W-:Y:S01]  /*142b0*/  SHF.R.S32.HI R4, RZ, 0x1f, R5.reuse ;  /* 0x0000001fff047819 */ /* 0x100fe20000011405 */
[----:B------:R-:W-:Y:S02]  /*142c0*/  IMAD.MOV R7, RZ, RZ, -R5 ;  /* 0x000000ffff077224 */ /* 0x000fe400078e0a05 */
[----:B------:R-:W-:Y:S02]  /*142d0*/  IMAD.IADD R3, R3, 0x1, R9 ;  /* 0x0000000103037824 */ /* 0x000fe400078e0209 */
[----:B------:R-:W-:Y:S02]  /*142e0*/  IMAD R7, R11, R7, R8 ;  /* 0x000000070b077224 */ /* 0x000fe400078e0208 */
[----:B------:R-:W-:Y:S02]  /*142f0*/  IMAD R4, R4, UR4, RZ ;  /* 0x0000000404047c24 */ /* 0x000fe4000f8e02ff */
[----:B------:R-:W-:-:S04]  /*14300*/  IMAD.WIDE.U32 R2, R5, UR4, R2 ;  /* 0x0000000405027c25 */ /* 0x000fc8000f8e0002 */
[----:B------:R-:W-:Y:S01]  /*14310*/  IMAD R9, R5, UR5, R4 ;  /* 0x0000000505097c24 */ /* 0x000fe2000f8e0204 */
[----:B------:R-:W-:Y:S01]  /*14320*/  SHF.R.S32.HI R4, RZ, 0x1f, R7 ;  /* 0x0000001fff047819 */ /* 0x000fe20000011407 */
[----:B------:R-:W-:Y:S01]  /*14330*/  ULDC.64 UR4, c[0x0][0xad8] ;  /* 0x0002b60000047ab9 */ /* 0x000fe20000000a00 */
[----:B------:R-:W-:Y:S02]  /*14340*/  IMAD R11, R0, R11, RZ ;  /* 0x0000000b000b7224 */ /* 0x000fe400078e02ff */
[----:B------:R-:W-:Y:S02]  /*14350*/  IMAD.IADD R3, R3, 0x1, R9 ;  /* 0x0000000103037824 */ /* 0x000fe400078e0209 */
[----:B------:R-:W-:Y:S02]  /*14360*/  IMAD R4, R4, UR4, RZ ;  /* 0x0000000404047c24 */ /* 0x000fe4000f8e02ff */
[----:B------:R-:W-:Y:S02]  /*14370*/  IMAD R0, R12, 0xc0, R13 ;  /* 0x000000c00c007824 */ /* 0x000fe400078e020d */
[----:B------:R-:W-:-:S02]  /*14380*/  IMAD R5, R7, UR5, R4 ;  /* 0x0000000507057c24 */ /* 0x000fc4000f8e0204 */
[----:B------:R-:W-:Y:S01]  /*14390*/  IMAD.WIDE.U32 R2, R7, UR4, R2 ;  /* 0x0000000407027c25 */ /* 0x000fe2000f8e0002 */
[----:B------:R-:W-:Y:S01]  /*143a0*/  ISETP.GE.AND P0, PT, R0, R11, PT ;  /* 0x0000000b0000720c */ /* 0x000fe20003f06270 */
[----:B------:R-:W-:Y:S02]  /*143b0*/  ULDC.64 UR4, c[0x0][0xa80] ;  /* 0x0002a00000047ab9 */ /* 0x000fe40000000a00 */
[----:B------:R-:W-:Y:S01]  /*143c0*/  IMAD.IADD R3, R3, 0x1, R5 ;  /* 0x0000000103037824 */ /* 0x000fe200078e0205 */
[----:B------:R-:W-:-:S04]  /*143d0*/  LEA R4, P1, R2, UR4, 0x1 ;  /* 0x0000000402047c11 */ /* 0x000fc8000f8208ff */
[----:B------:R-:W-:Y:S02]  /*143e0*/  LEA.HI.X R5, R2, UR5, R3, 0x1, P1 ;  /* 0x0000000502057c11 */ /* 0x000fe400088f0c03 */
[----:B------:R1:W0:Y:S04]  /*143f0*/  SHFL.IDX PT, R2, R4, RZ, 0x1c1f ;  /* 0x001c1fff04027589 */ /* 0x00022800000e0000 */
[----:B------:R1:W2:Y:S01]  /*14400*/  SHFL.IDX PT, R3, R5, RZ, 0x1c1f ;  /* 0x001c1fff05037589 */ /* 0x0002a200000e0000 */
[----:B------:R-:W-:Y:S05]  /*14410*/  @P0 BRA `(.L_x_485) ;  /* 0x0000000000300947 */ /* 0x000fea0003800000 */
[----:B------:R-:W-:Y:S02]  /*14420*/  ULDC UR4, c[0x0][0xac8] ;  /* 0x0002b20000047ab9 */ /* 0x000fe40000000800 */
[----:B-----5:R-:W-:Y:S02]  /*14430*/  ISETP.GE.AND P3, PT, R21, UR4, PT ;  /* 0x0000000415007c0c */ /* 0x020fe4000bf66270 */
[----:B------:R-:W-:Y:S02]  /*14440*/  ISETP.GE.AND P4, PT, R10, UR4, PT ;  /* 0x000000040a007c0c */ /* 0x000fe4000bf86270 */
[----:B------:R-:W-:-:S09]  /*14450*/  ISETP.GE.AND P2, PT, R30, UR4, PT ;  /* 0x000000041e007c0c */ /* 0x000fd2000bf46270 */
[CC--:B0-----:R-:W-:Y:S02]  /*14460*/  @!P3 LEA R8, P0, R21.reuse, R2.reuse, 0x1 ;  /* 0x000000021508b211 */ /* 0x0c1fe400078008ff */
[----:B------:R-:W-:Y:S02]  /*14470*/  @!P4 LEA R12, P1, R10, R2, 0x1 ;  /* 0x000000020a0cc211 */ /* 0x000fe400078208ff */
[----:B--2---:R-:W-:Y:S01]  /*14480*/  @!P2 IMAD.WIDE R6, R30, 0x2, R2 ;  /* 0x000000021e06a825 */ /* 0x004fe200078e0202 */
[-C--:B------:R-:W-:Y:S02]  /*14490*/  @!P3 LEA.HI.X R9, R21, R3.reuse, R28, 0x1, P0 ;  /* 0x000000031509b211 */ /* 0x080fe400000f0c1c */
[----:B------:R-:W-:Y:S02]  /*144a0*/  @!P4 LEA.HI.X R13, R10, R3, R14, 0x1, P1 ;  /* 0x000000030a0dc211 */ /* 0x000fe400008f0c0e */
[----:B------:R3:W-:Y:S04]  /*144b0*/  @!P2 ST.E.128 desc[UR40][R6.64], RZ ;  /* 0x000000ff0600a985 */ /* 0x0007e8000c101d28 */
[----:B------:R3:W-:Y:S04]  /*144c0*/  @!P3 ST.E.128 desc[UR40][R8.64], RZ ;  /* 0x000000ff0800b985 */ /* 0x0007e8000c101d28 */
[----:B------:R3:W-:Y:S02]  /*144d0*/  @!P4 ST.E.128 desc[UR40][R12.64], RZ ;  /* 0x000000ff0c00c985 */ /* 0x0007e4000c101d28 */
.L_x_485:
[----:B------:R-:W-:Y:S05]  /*144e0*/  BSYNC B1 ;  /* 0x0000000000017941 */ /* 0x000fea0003800000 */
.L_x_484:
[----:B------:R-:W-:Y:S01]  /*144f0*/  VIADD R0, R0, 0x60 ;  /* 0x0000006000007836 */ /* 0x000fe20000000000 */
[----:B--2---:R2:W4:Y:S04]  /*14500*/  SHFL.IDX PT, R3, R5, 0x1, 0x1c1f ;  /* 0x003c1f0005037f89 */ /* 0x00452800000e0000 */
[----:B------:R-:W-:Y:S01]  /*14510*/  ISETP.GE.AND P0, PT, R0, R11, PT ;  /* 0x0000000b0000720c */ /* 0x000fe20003f06270 */
[----:B0-----:R2:W0:-:S12]  /*14520*/  SHFL.IDX PT, R2, R4, 0x1, 0x1c1f ;  /* 0x003c1f0004027f89 */ /* 0x00141800000e0000 */
[----:B--2---:R-:W-:Y:S05]  /*14530*/  @P0 BRA `(.L_x_478) ;  /* 0x0000000000300947 */ /* 0x004fea0003800000 */
[----:B------:R-:W-:Y:S02]  /*14540*/  ULDC UR4, c[0x0][0xac8] ;  /* 0x0002b20000047ab9 */ /* 0x000fe40000000800 */
[----:B-----5:R-:W-:Y:S02]  /*14550*/  ISETP.GE.AND P3, PT, R21, UR4, PT ;  /* 0x0000000415007c0c */ /* 0x020fe4000bf66270 */
[----:B------:R-:W-:Y:S02]  /*14560*/  ISETP.GE.AND P4, PT, R10, UR4, PT ;  /* 0x000000040a007c0c */ /* 0x000fe4000bf86270 */
[----:B------:R-:W-:-:S09]  /*14570*/  ISETP.GE.AND P2, PT, R30, UR4, PT ;  /* 0x000000041e007c0c */ /* 0x000fd2000bf46270 */
[CC--:B0--3--:R-:W-:Y:S02]  /*14580*/  @!P3 LEA R6, P0, R21.reuse, R2.reuse, 0x1 ;  /* 0x000000021506b211 */ /* 0x0c9fe400078008ff */
[----:B------:R-:W-:Y:S02]  /*14590*/  @!P4 LEA R8, P1, R10, R2, 0x1 ;  /* 0x000000020a08c211 */ /* 0x000fe400078208ff */
[----:B-1--4-:R-:W-:Y:S01]  /*145a0*/  @!P2 IMAD.WIDE R4, R30, 0x2, R2 ;  /* 0x000000021e04a825 */ /* 0x012fe200078e0202 */
[-C--:B------:R-:W-:Y:S02]  /*145b0*/  @!P3 LEA.HI.X R7, R21, R3.reuse, R28, 0x1, P0 ;  /* 0x000000031507b211 */ /* 0x080fe400000f0c1c */
[----:B------:R-:W-:Y:S02]  /*145c0*/  @!P4 LEA.HI.X R9, R10, R3, R14, 0x1, P1 ;  /* 0x000000030a09c211 */ /* 0x000fe400008f0c0e */
[----:B------:R2:W-:Y:S04]  /*145d0*/  @!P2 ST.E.128 desc[UR40][R4.64], RZ ;  /* 0x000000ff0400a985 */ /* 0x0005e8000c101d28 */
[----:B------:R2:W-:Y:S04]  /*145e0*/  @!P3 ST.E.128 desc[UR40][R6.64], RZ ;  /* 0x000000ff0600b985 */ /* 0x0005e8000c101d28 */
[----:B------:R2:W-:Y:S02]  /*145f0*/  @!P4 ST.E.128 desc[UR40][R8.64], RZ ;  /* 0x000000ff0800c985 */ /* 0x0005e4000c101d28 */
.L_x_478:
[----:B------:R-:W-:Y:S05]  /*14600*/  BSYNC B0 ;  /* 0x0000000000007941 */ /* 0x000fea0003800000 */
.L_x_472:
[----:B------:R-:W-:Y:S02]  /*14610*/  ULDC UR4, c[0x0][0xc3c] ;  /* 0x00030f0000047ab9 */ /* 0x000fe40000000800 */
[----:B------:R-:W-:-:S13]  /*14620*/  ISETP.GE.AND P0, PT, R27, UR4, PT ;  /* 0x000000041b007c0c */ /* 0x000fda000bf06270 */
[----:B------:R-:W-:Y:S05]  /*14630*/  @!P0 BRA `(.L_x_486) ;  /* 0xfffffecc00208947 */ /* 0x000fea000383ffff */
[----:B------:R-:W-:Y:S05]  /*14640*/  BRA `(.L_x_359) ;  /* 0x00000074002c7947 */ /* 0x000fea0003800000 */
.L_x_357:
[----:B------:R-:W-:-:S08]  /*14650*/  NOP ;  /* 0x0000000000007918 */ /* 0x000fd00000000000 */
[----:B--2---:R-:W0:-:S00]  /*14660*/  USETMAXREG.DEALLOC.CTAPOOL 0x20 ;  /* 0x00000020000079c8 */ /* 0x004e0000080e0500 */
[----:B0-----:R-:W2:Y:S01]  /*14670*/  LDL.LU R3, [R1+0x28] ;  /* 0x0000280001037983 */ /* 0x001ea20000300800 */
[----:B------:R-:W-:-:S06]  /*14680*/  LOP3.LUT R0, R6, 0x3, RZ, 0xc0, !PT ;  /* 0x0000000306007812 */ /* 0x000fcc00078ec0ff */
[----:B------:R-:W0:Y:S02]  /*14690*/  SHFL.IDX PT, R0, R0, RZ, 0x1f ;  /* 0x00001fff00007589 */ /* 0x000e2400000e0000 */
[----:B0-----:R-:W-:-:S13]  /*146a0*/  ISETP.NE.AND P0, PT, R0, RZ, PT ;  /* 0x000000ff0000720c */ /* 0x001fda0003f05270 */
[----:B------:R-:W-:Y:S01]  /*146b0*/  @P0 BAR.SYNC.DEFER_BLOCKING 0x5, 0x200 ;  /* 0x0148000000000b1d */ /* 0x000fe20000010000 */
[----:B--2---:R-:W-:-:S04]  /*146c0*/  LOP3.LUT R3, R3, 0xffffffef, RZ, 0xc0, !PT ;  /* 0xffffffef03037812 */ /* 0x004fc800078ec0ff */
[----:B------:R-:W-:-:S05]  /*146d0*/  @P0 LOP3.LUT R3, R3, 0x10, RZ, 0xfc, !PT ;  /* 0x0000001003030812 */ /* 0x000fca00078efcff */
[----:B------:R0:W-:Y:S02]  /*146e0*/  STL [R1+0x28], R3 ;  /* 0x0000280301007387 */ /* 0x0001e40000100800 */
[----:B0-----:R-:W-:-:S04]  /*146f0*/  @P0 MOV R3, 0x400 ;  /* 0x0000040000030802 */ /* 0x001fc80000000f00 */
[----:B------:R-:W-:-:S05]  /*14700*/  @P0 LEA R2, R2, R3, 0x18 ;  /* 0x0000000302020211 */ /* 0x000fca00078ec0ff */
[----:B------:R0:W1:Y:S01]  /*14710*/  @P0 LDS.128 R24, [R2+0x19cd0] ;  /* 0x019cd00002180984 */ /* 0x0000620000000c00 */
[----:B------:R-:W-:Y:S06]  /*14720*/  @P0 BAR.ARV 0x4, 0x200 ;  /* 0x0108000000000b1d */ /* 0x000fec0000002000 */
[----:B------:R-:W-:Y:S05]  /*14730*/  @P0 BRA `(.L_x_487) ;  /* 0x0000000800880947 */ /* 0x000fea0003800000 */
[----:B------:R-:W2:Y:S01]  /*14740*/  S2R R4, SR_TID.X ;  /* 0x0000000000047919 */ /* 0x000ea20000002100 */
[----:B------:R-:W-:Y:S01]  /*14750*/  ULDC UR4, c[0x0][0xc3c] ;  /* 0x00030f0000047ab9 */ /* 0x000fe20000000800 */
[----:B------:R-:W-:Y:S02]  /*14760*/  IMAD.MOV.U32 R7, RZ, RZ, RZ ;  /* 0x000000ffff077224 */ /* 0x000fe400078e00ff */
[----:B------:R-:W-:Y:S01]  /*14770*/  IMAD.MOV.U32 R8, RZ, RZ, RZ ;  /* 0x000000ffff087224 */ /* 0x000fe200078e00ff */
[----:B------:R-:W3:Y:S01]  /*14780*/  S2UR UR6, SR_CTAID.X ;  /* 0x00000000000679c3 */ /* 0x000ee20000002500 */
[----:B------:R-:W-:Y:S01]  /*14790*/  ULDC UR5, c[0x0][0xc38] ;  /* 0x00030e0000057ab9 */ /* 0x000fe20000000800 */
[----:B--2---:R-:W-:-:S04]  /*147a0*/  LOP3.LUT R0, R4, 0x1f, RZ, 0xc0, !PT ;  /* 0x0000001f04007812 */ /* 0x004fc800078ec0ff */
[----:B------:R-:W-:-:S04]  /*147b0*/  ISETP.NE.AND P0, PT, R0, 0x1f, PT ;  /* 0x0000001f0000780c */ /* 0x000fc80003f05270 */
[----:B------:R-:W-:-:S13]  /*147c0*/  ISETP.GE.OR P1, PT, R0, UR4, !P0 ;  /* 0x0000000400007c0c */ /* 0x000fda000c726670 */
[----:B------:R-:W2:Y:S08]  /*147d0*/  @!P1 LDC.64 R4, c[0x0][0xc80] ;  /* 0x00032000ff049b82 */ /* 0x000eb00000000a00 */
[----:B0-----:R-:W0:Y:S01]  /*147e0*/  @!P1 LDC.64 R2, c[0x0][0xc78] ;  /* 0x00031e00ff029b82 */ /* 0x001e220000000a00 */
[----:B--2---:R-:W-:-:S05]  /*147f0*/  @!P1 IMAD.WIDE.U32 R4, R0, 0x4, R4 ;  /* 0x0000000400049825 */ /* 0x004fca00078e0004 */
[----:B------:R-:W2:Y:S01]  /*14800*/  @!P1 LDG.E R7, desc[UR40][R4.64] ;  /* 0x0000002804079981 */ /* 0x000ea2000c1e1900 */
[----:B0-----:R-:W-:-:S05]  /*14810*/  @!P1 IMAD.WIDE.U32 R2, R0, 0x4, R2 ;  /* 0x0000000400029825 */ /* 0x001fca00078e0002 */
[----:B------:R-:W2:Y:S01]  /*14820*/  @!P1 LDG.E R8, desc[UR40][R2.64] ;  /* 0x0000002802089981 */ /* 0x000ea2000c1e1900 */
[C---:B------:R-:W-:Y:S02]  /*14830*/  ISETP.NE.AND P1, PT, R0.reuse, RZ, PT ;  /* 0x000000ff0000720c */ /* 0x040fe40003f25270 */
[C---:B------:R-:W-:Y:S02]  /*14840*/  ISETP.GE.U32.AND P2, PT, R0.reuse, 0x2, PT ;  /* 0x000000020000780c */ /* 0x040fe40003f46070 */
[C---:B------:R-:W-:Y:S02]  /*14850*/  ISETP.GE.U32.AND P3, PT, R0.reuse, 0x4, PT ;  /* 0x000000040000780c */ /* 0x040fe40003f66070 */
[C---:B------:R-:W-:Y:S02]  /*14860*/  ISETP.GE.U32.AND P4, PT, R0.reuse, 0x8, PT ;  /* 0x000000080000780c */ /* 0x040fe40003f86070 */
[----:B------:R-:W-:Y:S01]  /*14870*/  ISETP.GE.U32.AND P5, PT, R0, 0x10, PT ;  /* 0x000000100000780c */ /* 0x000fe20003fa6070 */
[----:B------:R-:W-:Y:S01]  /*14880*/  UMOV UR4, URZ ;  /* 0x0000003f00047c82 */ /* 0x000fe20008000000 */
[----:B--2---:R-:W-:-:S05]  /*14890*/  IMAD R9, R7, R8, RZ ;  /* 0x0000000807097224 */ /* 0x004fca00078e02ff */
[----:B------:R-:W0:Y:S02]  /*148a0*/  SHFL.UP PT, R10, R9, 0x1, RZ ;  /* 0x04200000090a7989 */ /* 0x000e2400000e00ff */
[----:B0-----:R-:W-:-:S05]  /*148b0*/  SEL R10, R10, RZ, P1 ;  /* 0x000000ff0a0a7207 */ /* 0x001fca0000800000 */
[----:B------:R-:W-:-:S05]  /*148c0*/  IMAD.IADD R10, R9, 0x1, R10 ;  /* 0x00000001090a7824 */ /* 0x000fca00078e020a */
[----:B------:R-:W0:Y:S02]  /*148d0*/  SHFL.UP PT, R11, R10, 0x2, RZ ;  /* 0x044000000a0b7989 */ /* 0x000e2400000e00ff */
[----:B0-----:R-:W-:-:S04]  /*148e0*/  SEL R11, R11, RZ, P2 ;  /* 0x000000ff0b0b7207 */ /* 0x001fc80001000000 */
[----:B------:R-:W-:-:S05]  /*148f0*/  IADD3 R11, R10, R11, RZ ;  /* 0x0000000b0a0b7210 */ /* 0x000fca0007ffe0ff */
        /* <DEDUP_REMOVED lines=9> */
[----:B------:R-:W0:Y:S02]  /*14990*/  SHFL.IDX PT, R9, R2, 0x1f, 0x1f ;  /* 0x03e01f0002097f89 */ /* 0x000e2400000e0000 */
[----:B0-----:R-:W-:-:S05]  /*149a0*/  IMAD R9, R9, UR5, RZ ;  /* 0x0000000509097c24 */ /* 0x001fca000f8e02ff */
[----:B---3--:R-:W-:Y:S01]  /*149b0*/  ISETP.GT.AND P6, PT, R9, UR6, PT ;  /* 0x0000000609007c0c */ /* 0x008fe2000bfc4270 */
[----:B------:R-:W-:-:S12]  /*149c0*/  IMAD.MOV.U32 R4, RZ, RZ, R9 ;  /* 0x000000ffff047224 */ /* 0x000fd800078e0009 */
[----:B------:R-:W-:Y:S05]  /*149d0*/  @P6 BRA `(.L_x_488) ;  /* 0x0000000000a06947 */ /* 0x000fea0003800000 */
[----:B------:R-:W-:Y:S01]  /*149e0*/  IMAD.MOV.U32 R9, RZ, RZ, R4 ;  /* 0x000000ffff097224 */ /* 0x000fe200078e0004 */
[----:B------:R-:W-:Y:S01]  /*149f0*/  UMOV UR4, URZ ;  /* 0x0000003f00047c82 */ /* 0x000fe20008000000 */
[----:B------:R-:W-:-:S05]  /*14a00*/  ULDC UR5, c[0x0][0xc38] ;  /* 0x00030e0000057ab9 */ /* 0x000fca0000000800 */
.L_x_490:
[----:B------:R-:W0:Y:S01]  /*14a10*/  LDC R2, c[0x0][0xc3c] ;  /* 0x00030f00ff027b82 */ /* 0x000e220000000800 */
[----:B------:R-:W-:Y:S01]  /*14a20*/  UIADD3 UR4, UR4, 0x1f, URZ ;  /* 0x0000001f04047890 */ /* 0x000fe2000fffe03f */
[----:B------:R-:W-:Y:S02]  /*14a30*/  ULDC UR7, c[0x0][0xc3c] ;  /* 0x00030f0000077ab9 */ /* 0x000fe40000000800 */
[----:B-1----:R-:W-:-:S03]  /*14a40*/  IMAD.U32 R27, RZ, RZ, UR7 ;  /* 0x00000007ff1b7e24 */ /* 0x002fc6000f8e00ff */
[----:B0-----:R-:W-:-:S13]  /*14a50*/  ISETP.LE.AND P6, PT, R2, UR4, PT ;  /* 0x0000000402007c0c */ /* 0x001fda000bfc3270 */
[----:B------:R-:W-:Y:S05]  /*14a60*/  @P6 BRA `(.L_x_489) ;  /* 0x0000000400986947 */ /* 0x000fea0003800000 */
[----:B------:R-:W-:Y:S02]  /*14a70*/  VIADD R11, R0, UR4 ;  /* 0x00000004000b7c36 */ /* 0x000fe40008000000 */
[----:B------:R-:W-:Y:S02]  /*14a80*/  IMAD.MOV.U32 R7, RZ, RZ, RZ ;  /* 0x000000ffff077224 */ /* 0x000fe400078e00ff */
[----:B------:R-:W-:Y:S01]  /*14a90*/  IMAD.MOV.U32 R8, RZ, RZ, RZ ;  /* 0x000000ffff087224 */ /* 0x000fe200078e00ff */
[----:B------:R-:W-:-:S13]  /*14aa0*/  ISETP.GE.OR P6, PT, R11, R2, !P0 ;  /* 0x000000020b00720c */ /* 0x000fda00047c6670 */
[----:B------:R-:W0:Y:S08]  /*14ab0*/  @!P6 LDC.64 R4, c[0x0][0xc80] ;  /* 0x00032000ff04eb82 */ /* 0x000e300000000a00 */
[----:B------:R-:W1:Y:S01]  /*14ac0*/  @!P6 LDC.64 R2, c[0x0][0xc78] ;  /* 0x00031e00ff02eb82 */ /* 0x000e620000000a00 */
[----:B0-----:R-:W-:-:S05]  /*14ad0*/  @!P6 IMAD.WIDE R4, R11, 0x4, R4 ;  /* 0x000000040b04e825 */ /* 0x001fca00078e0204 */
[----:B------:R-:W2:Y:S01]  /*14ae0*/  @!P6 LDG.E R7, desc[UR40][R4.64] ;  /* 0x000000280407e981 */ /* 0x000ea2000c1e1900 */
[----:B-1----:R-:W-:-:S05]  /*14af0*/  @!P6 IMAD.WIDE R2, R11, 0x4, R2 ;  /* 0x000000040b02e825 */ /* 0x002fca00078e0202 */
[----:B------:R-:W2:Y:S02]  /*14b00*/  @!P6 LDG.E R8, desc[UR40][R2.64] ;  /* 0x000000280208e981 */ /* 0x000ea4000c1e1900 */
[----:B--2---:R-:W-:-:S05]  /*14b10*/  IMAD R13, R7, R8, RZ ;  /* 0x00000008070d7224 */ /* 0x004fca00078e02ff */
        /* <DEDUP_REMOVED lines=16> */
[----:B0-----:R-:W-:-:S04]  /*14c20*/  IMAD R4, R4, UR5, RZ ;  /* 0x0000000504047c24 */ /* 0x001fc8000f8e02ff */
[----:B------:R-:W-:-:S05]  /*14c30*/  IMAD.IADD R9, R4, 0x1, R9 ;  /* 0x0000000104097824 */ /* 0x000fca00078e0209 */
[----:B------:R-:W-:-:S13]  /*14c40*/  ISETP.GT.AND P6, PT, R9, UR6, PT ;  /* 0x0000000609007c0c */ /* 0x000fda000bfc4270 */
[----:B------:R-:W-:Y:S05]  /*14c50*/  @!P6 BRA `(.L_x_490) ;  /* 0xfffffffc006ce947 */ /* 0x000fea000383ffff */
.L_x_488:
[----:B------:R-:W-:Y:S02]  /*14c60*/  IMAD.IADD R11, R9, 0x1, -R4 ;  /* 0x00000001090b7824 */ /* 0x000fe400078e0a04 */
[----:B-1----:R-:W-:Y:S02]  /*14c70*/  IMAD.MOV.U32 R24, RZ, RZ, RZ ;  /* 0x000000ffff187224 */ /* 0x002fe400078e00ff */
[----:B------:R-:W-:-:S05]  /*14c80*/  IMAD R3, R2, UR5, R11 ;  /* 0x0000000502037c24 */ /* 0x000fca000f8e020b */
[----:B------:R-:W-:-:S13]  /*14c90*/  ISETP.GT.AND P0, PT, R3, UR6, PT ;  /* 0x0000000603007c0c */ /* 0x000fda000bf04270 */
[----:B------:R-:W-:-:S04]  /*14ca0*/  VOTE.ANY R5, PT, !P0 ;  /* 0x0000000000057806 */ /* 0x000fc800040e0100 */
[----:B------:R-:W0:Y:S01]  /*14cb0*/  POPC R27, R5 ;  /* 0x00000005001b7309 */ /* 0x000e220000000000 */
[----:B------:R-:W-:Y:S01]  /*14cc0*/  ISETP.NE.AND P0, PT, R5, RZ, PT ;  /* 0x000000ff0500720c */ /* 0x000fe20003f05270 */
[----:B0-----:R-:W0:Y:S04]  /*14cd0*/  SHFL.IDX PT, R7, R7, R27, 0x1f ;  /* 0x00001f1b07077589 */ /* 0x001e2800000e0000 */
[----:B------:R-:W1:Y:S01]  /*14ce0*/  SHFL.IDX PT, R8, R8, R27, 0x1f ;  /* 0x00001f1b08087589 */ /* 0x000e6200000e0000 */
[----:B0-----:R-:W-:-:S04]  /*14cf0*/  IABS R4, R7 ;  /* 0x0000000700047213 */ /* 0x001fc80000000000 */
[----:B------:R-:W0:Y:S01]  /*14d00*/  I2F.RP R9, R4 ;  /* 0x0000000400097306 */ /* 0x000e220000209400 */
[----:B-1----:R-:W-:-:S07]  /*14d10*/  IABS R10, R8 ;  /* 0x00000008000a7213 */ /* 0x002fce0000000000 */
[----:B0-----:R-:W0:Y:S02]  /*14d20*/  MUFU.RCP R9, R9 ;  /* 0x0000000900097308 */ /* 0x001e240000001000 */
[----:B0-----:R-:W-:-:S06]  /*14d30*/  VIADD R3, R9, 0xffffffe ;  /* 0x0ffffffe09037836 */ /* 0x001fcc0000000000 */
[----:B------:R-:W0:Y:S02]  /*14d40*/  F2I.FTZ.U32.TRUNC.NTZ R3, R3 ;  /* 0x0000000300037305 */ /* 0x000e24000021f000 */
[----:B0-----:R-:W-:Y:S01]  /*14d50*/  IMAD.MOV R13, RZ, RZ, -R3 ;  /* 0x000000ffff0d7224 */ /* 0x001fe200078e0a03 */
[----:B------:R-:W-:Y:S06]  /*14d60*/  @!P0 BRA `(.L_x_491) ;  /* 0x0000000000088947 */ /* 0x000fec0003800000 */
[----:B------:R-:W-:-:S05]  /*14d70*/  IADD3 R5, R27, -0x1, RZ ;  /* 0xffffffff1b057810 */ /* 0x000fca0007ffe0ff */
[----:B------:R0:W1:Y:S02]  /*14d80*/  SHFL.IDX PT, R24, R2, R5, 0x1f ;  /* 0x00001f0502187589 */ /* 0x00006400000e0000 */
.L_x_491:
[----:B0-----:R-:W-:Y:S02]  /*14d90*/  IMAD.MOV.U32 R5, RZ, RZ, R10 ;  /* 0x000000ffff057224 */ /* 0x001fe400078e000a */
[----:B-1----:R-:W-:Y:S02]  /*14da0*/  IMAD R24, R24, UR5, R11 ;  /* 0x0000000518187c24 */ /* 0x002fe4000f8e020b */
[----:B------:R-:W0:Y:S01]  /*14db0*/  I2F.RP R12, R5 ;  /* 0x00000005000c7306 */ /* 0x000e220000209400 */
[----:B------:R-:W-:Y:S02]  /*14dc0*/  IMAD R9, R13, R4, RZ ;  /* 0x000000040d097224 */ /* 0x000fe400078e02ff */
[----:B------:R-:W-:Y:S01]  /*14dd0*/  IMAD.MOV.U32 R2, RZ, RZ, RZ ;  /* 0x000000ffff027224 */ /* 0x000fe200078e00ff */
[----:B------:R-:W-:Y:S01]  /*14de0*/  IADD3 R10, -R24, UR6, RZ ;  /* 0x00000006180a7c10 */ /* 0x000fe2000fffe1ff */
[----:B------:R-:W-:Y:S02]  /*14df0*/  VIADD R27, R27, UR4 ;  /* 0x000000041b1b7c36 */ /* 0x000fe40008000000 */
[----:B------:R-:W-:Y:S01]  /*14e00*/  IMAD.HI.U32 R2, R3, R9, R2 ;  /* 0x0000000903027227 */ /* 0x000fe200078e0002 */
[----:B------:R-:W-:-:S02]  /*14e10*/  IABS R3, R7 ;  /* 0x0000000700037213 */ /* 0x000fc40000000000 */
[----:B------:R-:W-:-:S03]  /*14e20*/  IABS R11, R10 ;  /* 0x0000000a000b7213 */ /* 0x000fc60000000000 */
[----:B------:R-:W-:Y:S02]  /*14e30*/  IMAD.MOV R14, RZ, RZ, -R3 ;  /* 0x000000ffff0e7224 */ /* 0x000fe400078e0a03 */
[----:B------:R-:W-:Y:S01]  /*14e40*/  IMAD.HI.U32 R9, R2, R11, RZ ;  /* 0x0000000b02097227 */ /* 0x000fe200078e00ff */
[----:B0-----:R-:W0:Y:S01]  /*14e50*/  MUFU.RCP R12, R12 ;  /* 0x0000000c000c7308 */ /* 0x001e220000001000 */
[----:B------:R-:W-:Y:S02]  /*14e60*/  LOP3.LUT R2, R10, R7, RZ, 0x3c, !PT ;  /* 0x000000070a027212 */ /* 0x000fe400078e3cff */
[----:B------:R-:W-:Y:S02]  /*14e70*/  IMAD R11, R9, R14, R11 ;  /* 0x0000000e090b7224 */ /* 0x000fe400078e020b */
[----:B------:R-:W-:-:S03]  /*14e80*/  ISETP.GE.AND P2, PT, R2, RZ, PT ;  /* 0x000000ff0200720c */ /* 0x000fc60003f46270 */
[----:B------:R-:W-:Y:S01]  /*14e90*/  ISETP.GT.U32.AND P1, PT, R4, R11, PT ;  /* 0x0000000b0400720c */ /* 0x000fe20003f24070 */
[----:B0-----:R-:W-:-:S12]  /*14ea0*/  VIADD R3, R12, 0xffffffe ;  /* 0x0ffffffe0c037836 */ /* 0x001fd80000000000 */
[----:B------:R-:W-:Y:S01]  /*14eb0*/  @!P1 IMAD.IADD R11, R11, 0x1, -R4 ;  /* 0x000000010b0b9824 */ /* 0x000fe200078e0a04 */
[----:B------:R-:W0:Y:S01]  /*14ec0*/  F2I.FTZ.U32.TRUNC.NTZ R3, R3 ;  /* 0x0000000300037305 */ /* 0x000e22000021f000 */
[----:B------:R-:W-:Y:S01]  /*14ed0*/  @!P1 VIADD R9, R9, 0x1 ;  /* 0x0000000109099836 */ /* 0x000fe20000000000 */
[----:B------:R-:W-:Y:S02]  /*14ee0*/  ISETP.NE.AND P1, PT, R7, RZ, PT ;  /* 0x000000ff0700720c */ /* 0x000fe40003f25270 */
[----:B------:R-:W-:Y:S02]  /*14ef0*/  ISETP.GE.U32.AND P0, PT, R11, R4, PT ;  /* 0x000000040b00720c */ /* 0x000fe40003f06070 */
[----:B------:R-:W-:-:S05]  /*14f00*/  IABS R4, R8 ;  /* 0x0000000800047213 */ /* 0x000fca0000000000 */
[----:B------:R-:W-:Y:S02]  /*14f10*/  IMAD.MOV R4, RZ, RZ, -R4 ;  /* 0x000000ffff047224 */ /* 0x000fe400078e0a04 */
[----:B0-----:R-:W-:-:S04]  /*14f20*/  IMAD.MOV R2, RZ, RZ, -R3 ;  /* 0x000000ffff027224 */ /* 0x001fc800078e0a03 */
[----:B------:R-:W-:Y:S02]  /*14f30*/  @P0 VIADD R9, R9, 0x1 ;  /* 0x0000000109090836 */ /* 0x000fe40000000000 */
[----:B------:R-:W-:Y:S01]  /*14f40*/  IMAD R11, R2, R5, RZ ;  /* 0x00000005020b7224 */ /* 0x000fe200078e02ff */
[----:B------:R-:W-:Y:S01]  /*14f50*/  MOV R2, RZ ;  /* 0x000000ff00027202 */ /* 0x000fe20000000f00 */
[----:B------:R-:W-:Y:S01]  /*14f60*/  @!P2 IMAD.MOV R9, RZ, RZ, -R9 ;  /* 0x000000ffff09a224 */ /* 0x000fe200078e0a09 */
[----:B------:R-:W-:-:S03]  /*14f70*/  @!P1 LOP3.LUT R9, RZ, R7, RZ, 0x33, !PT ;  /* 0x00000007ff099212 */ /* 0x000fc600078e33ff */
[----:B------:R-:W-:Y:S01]  /*14f80*/  IMAD.HI.U32 R2, R3, R11, R2 ;  /* 0x0000000b03027227 */ /* 0x000fe200078e0002 */
[----:B------:R-:W-:-:S03]  /*14f90*/  IABS R3, R9 ;  /* 0x0000000900037213 */ /* 0x000fc60000000000 */
[----:B------:R-:W-:Y:S02]  /*14fa0*/  IMAD R7, R7, R9, RZ ;  /* 0x0000000907077224 */ /* 0x000fe400078e02ff */
[----:B------:R-:W-:-:S04]  /*14fb0*/  IMAD.HI.U32 R2, R2, R3, RZ ;  /* 0x0000000302027227 */ /* 0x000fc800078e00ff */
[----:B------:R-:W-:Y:S01]  /*14fc0*/  IMAD R4, R2, R4, R3 ;  /* 0x0000000402047224 */ /* 0x000fe200078e0203 */
[----:B------:R-:W-:Y:S01]  /*14fd0*/  LOP3.LUT R3, R9, R8, RZ, 0x3c, !PT ;  /* 0x0000000809037212 */ /* 0x000fe200078e3cff */
[----:B------:R-:W-:-:S03]  /*14fe0*/  IMAD.IADD R25, R10, 0x1, -R7 ;  /* 0x000000010a197824 */ /* 0x000fc600078e0a07 */
[----:B------:R-:W-:Y:S02]  /*14ff0*/  ISETP.GT.U32.AND P1, PT, R5, R4, PT ;  /* 0x000000040500720c */ /* 0x000fe40003f24070 */
        /* <DEDUP_REMOVED lines=8> */
[--C-:B------:R-:W-:Y:S02]  /*15080*/  IMAD.MOV R3, RZ, RZ, -R2.reuse ;  /* 0x000000ffff037224 */ /* 0x100fe400078e0a02 */
[C---:B------:R-:W-:Y:S02]  /*15090*/  IMAD R2, R8.reuse, 0x1000000, R2 ;  /* 0x0100000008027824 */ /* 0x040fe400078e0202 */
[----:B------:R-:W-:-:S05]  /*150a0*/  IMAD R9, R8, R3, R9 ;  /* 0x0000000308097224 */ /* 0x000fca00078e0209 */
[----:B------:R-:W-:Y:S01]  /*150b0*/  LEA R26, R9, R2, 0x10 ;  /* 0x00000002091a7211 */ /* 0x000fe200078e80ff */
[----:B------:R-:W-:Y:S06]  /*150c0*/  BRA `(.L_x_492) ;  /* 0x00000000000c7947 */ /* 0x000fec0003800000 */
.L_x_489:
[----:B------:R-:W-:Y:S02]  /*150d0*/  IMAD.MOV.U32 R25, RZ, RZ, RZ ;  /* 0x000000ffff197224 */ /* 0x000fe400078e00ff */
[----:B------:R-:W-:Y:S02]  /*150e0*/  IMAD.U32 R24, RZ, RZ, UR6 ;  /* 0x00000006ff187e24 */ /* 0x000fe4000f8e00ff */
[----:B------:R-:W-:-:S07]  /*150f0*/  IMAD.MOV.U32 R26, RZ, RZ, RZ ;  /* 0x000000ffff1a7224 */ /* 0x000fce00078e00ff */
.L_x_492:
[----:B------:R-:W-:-:S13]  /*15100*/  ISETP.NE.AND P0, PT, R0, RZ, PT ;  /* 0x000000ff0000720c */ /* 0x000fda0003f05270 */
[----:B------:R-:W0:Y:S01]  /*15110*/  @!P0 S2R R3, SR_CgaCtaId ;  /* 0x0000000000038919 */ /* 0x000e220000008800 */
[----:B------:R-:W-:-:S04]  /*15120*/  @!P0 MOV R0, 0x400 ;  /* 0x0000040000008802 */ /* 0x000fc80000000f00 */
[----:B0-----:R-:W-:-:S05]  /*15130*/  @!P0 LEA R0, R3, R0, 0x18 ;  /* 0x0000000003008211 */ /* 0x001fca00078ec0ff */
[----:B------:R2:W-:Y:S01]  /*15140*/  @!P0 STS.128 [R0+0x19cd0], R24 ;  /* 0x019cd01800008388 */ /* 0x0005e20000000c00 */
[----:B------:R-:W-:Y:S06]  /*15150*/  BAR.ARV 0x5, 0x200 ;  /* 0x0148000000007b1d */ /* 0x000fec0000002000 */
.L_x_487:
[----:B------:R3:W-:Y:S01]  /*15160*/  STL [R1+0x4c], RZ ;  /* 0x00004cff01007387 */ /* 0x0007e20000100800 */
[----:B------:R-:W-:Y:S01]  /*15170*/  ULDC UR4, c[0x0][0xc3c] ;  /* 0x00030f0000047ab9 */ /* 0x000fe20000000800 */
[----:B------:R-:W-:Y:S01]  /*15180*/  IMAD.MOV.U32 R23, RZ, RZ, 0x1 ;  /* 0x00000001ff177424 */ /* 0x000fe200078e00ff */
[----:B-1----:R-:W-:Y:S01]  /*15190*/  ISETP.GE.AND P0, PT, R27, UR4, PT ;  /* 0x000000041b007c0c */ /* 0x002fe2000bf06270 */
[----:B------:R-:W-:-:S12]  /*151a0*/  IMAD.MOV.U32 R19, RZ, RZ, RZ ;  /* 0x000000ffff137224 */ /* 0x000fd800078e00ff */
[----:B---3--:R-:W-:Y:S05]  /*151b0*/  @P0 BRA `(.L_x_493) ;  /* 0x0000006400540947 */ /* 0x008fea0003800000 */
[----:B------:R-:W3:Y:S01]  /*151c0*/  LDL R10, [R1+0x2c] ;  /* 0x00002c00010a7983 */ /* 0x000ee20000100800 */
[----:B------:R-:W2:Y:S01]  /*151d0*/  S2R R12, SR_TID.X ;  /* 0x00000000000c7919 */ /* 0x000ea20000002100 */
[----:B------:R-:W-:Y:S01]  /*151e0*/  IMAD.SHL.U32 R7, R6, 0x800, RZ ;  /* 0x0000080006077824 */ /* 0x000fe200078e00ff */
[----:B------:R-:W1:Y:S01]  /*151f0*/  S2UR UR4, SR_CgaCtaId ;  /* 0x00000000000479c3 */ /* 0x000e620000008800 */
[C---:B--2---:R-:W-:Y:S01]  /*15200*/  IMAD.SHL.U32 R0, R12.reuse, 0x20, RZ ;  /* 0x000000200c007824 */ /* 0x044fe200078e00ff */
[----:B------:R-:W-:Y:S01]  /*15210*/  SHF.R.U32.HI R3, RZ, 0x1, R12 ;  /* 0x00000001ff037819 */ /* 0x000fe2000001160c */
[C---:B------:R-:W-:Y:S01]  /*15220*/  IMAD.SHL.U32 R4, R12.reuse, 0x80, RZ ;  /* 0x000000800c047824 */ /* 0x040fe200078e00ff */
[----:B------:R-:W-:Y:S02]  /*15230*/  LOP3.LUT R11, R12, 0x7f, RZ, 0xc0, !PT ;  /* 0x0000007f0c0b7812 */ /* 0x000fe400078ec0ff */
[----:B0-----:R-:W-:Y:S02]  /*15240*/  LOP3.LUT R2, R0, 0x80, RZ, 0xc0, !PT ;  /* 0x0000008000027812 */ /* 0x001fe400078ec0ff */
[----:B------:R-:W-:-:S02]  /*15250*/  SHF.L.U32 R29, R12, 0x4, RZ ;  /* 0x000000040c1d7819 */ /* 0x000fc400000006ff */
[----:B------:R-:W-:Y:S02]  /*15260*/  LOP3.LUT R2, R2, 0x10, R3, 0xf8, !PT ;  /* 0x0000001002027812 */ /* 0x000fe400078ef803 */
[----:B------:R-:W-:Y:S01]  /*15270*/  LOP3.LUT R3, R3, 0x20, RZ, 0xc0, !PT ;  /* 0x0000002003037812 */ /* 0x000fe200078ec0ff */
[----:B------:R-:W-:Y:S01]  /*15280*/  IMAD.SHL.U32 R5, R11, 0x10, RZ ;  /* 0x000000100b057824 */ /* 0x000fe200078e00ff */
[----:B------:R-:W-:Y:S02]  /*15290*/  LOP3.LUT R6, R4, 0x400, RZ, 0xc0, !PT ;  /* 0x0000040004067812 */ /* 0x000fe400078ec0ff */
[----:B------:R-:W-:Y:S02]  /*152a0*/  LOP3.LUT R8, R29, 0x60, RZ, 0xc0, !PT ;  /* 0x000000601d087812 */ /* 0x000fe400078ec0ff */
[----:B------:R-:W-:Y:S02]  /*152b0*/  LOP3.LUT R0, R0, 0x360, RZ, 0xc0, !PT ;  /* 0x0000036000007812 */ /* 0x000fe400078ec0ff */
[----:B------:R-:W-:-:S02]  /*152c0*/  LOP3.LUT R3, R3, 0x10, R12, 0xf8, !PT ;  /* 0x0000001003037812 */ /* 0x000fc400078ef80c */
[----:B------:R-:W-:Y:S02]  /*152d0*/  LOP3.LUT R6, R6, 0x800, R7, 0xf8, !PT ;  /* 0x0000080006067812 */ /* 0x000fe400078ef807 */
[--C-:B------:R-:W-:Y:S01]  /*152e0*/  LOP3.LUT R7, R8, 0x700, R5.reuse, 0xf8, !PT ;  /* 0x0000070008077812 */ /* 0x100fe200078ef805 */
[----:B------:R-:W-:Y:S01]  /*152f0*/  IMAD.SHL.U32 R8, R12, 0x2, RZ ;  /* 0x000000020c087824 */ /* 0x000fe200078e00ff */
[----:B------:R-:W-:Y:S01]  /*15300*/  LOP3.LUT R0, R0, 0x400, R5, 0xf8, !PT ;  /* 0x0000040000007812 */ /* 0x000fe200078ef805 */
[----:B------:R-:W-:Y:S01]  /*15310*/  IMAD.SHL.U32 R5, R12, 0x4, RZ ;  /* 0x000000040c057824 */ /* 0x000fe200078e00ff */
[----:B------:R-:W-:Y:S02]  /*15320*/  LOP3.LUT R4, R3, 0x380, R4, 0xf8, !PT ;  /* 0x0000038003047812 */ /* 0x000fe400078ef804 */
[----:B------:R-:W-:-:S04]  /*15330*/  LOP3.LUT R3, R29, 0x90, RZ, 0xc0, !PT ;  /* 0x000000901d037812 */ /* 0x000fc800078ec0ff */
[----:B------:R-:W-:Y:S02]  /*15340*/  LOP3.LUT R8, R3, 0x10, R8, 0x78, !PT ;  /* 0x0000001003087812 */ /* 0x000fe400078e7808 */
[----:B------:R-:W-:Y:S02]  /*15350*/  LOP3.LUT R3, R2, 0x10, R5, 0x78, !PT ;  /* 0x0000001002037812 */ /* 0x000fe400078e7805 */
[----:B------:R-:W-:Y:S02]  /*15360*/  LOP3.LUT R5, R4, 0x70, R29, 0x78, !PT ;  /* 0x0000007004057812 */ /* 0x000fe400078e781d */
[----:B------:R-:W-:Y:S02]  /*15370*/  LOP3.LUT R2, R0, R3, RZ, 0xfc, !PT ;  /* 0x0000000300027212 */ /* 0x000fe400078efcff */
[----:B------:R-:W-:Y:S02]  /*15380*/  LOP3.LUT R9, R7, R8, RZ, 0xfc, !PT ;  /* 0x0000000807097212 */ /* 0x000fe400078efcff */
[----:B------:R-:W-:Y:S01]  /*15390*/  LOP3.LUT R0, R6, R5, RZ, 0xfc, !PT ;  /* 0x0000000506007212 */ /* 0x000fe200078efcff */
[----:B------:R0:W-:Y:S04]  /*153a0*/  STL [R1+0x1c], R2 ;  /* 0x00001c0201007387 */ /* 0x0001e80000100800 */
[----:B------:R-:W-:Y:S01]  /*153b0*/  STL [R1+0x10], R9 ;  /* 0x0000100901007387 */ /* 0x000fe20000100800 */
[----:B------:R-:W-:-:S03]  /*153c0*/  LOP3.LUT P0, RZ, R12, 0x4, RZ, 0xc0, !PT ;  /* 0x000000040cff7812 */ /* 0x000fc6000780c0ff */
[----:B------:R2:W-:Y:S01]  /*153d0*/  STL [R1+0x14], R0 ;  /* 0x0000140001007387 */ /* 0x0005e20000100800 */
[----:B0-----:R-:W-:Y:S02]  /*153e0*/  IMAD.MOV.U32 R2, RZ, RZ, 0x40 ;  /* 0x00000040ff027424 */ /* 0x001fe400078e00ff */
[----:B-1----:R-:W-:Y:S02]  /*153f0*/  IMAD.U32 R4, RZ, RZ, UR4 ;  /* 0x00000004ff047e24 */ /* 0x002fe4000f8e00ff */
[----:B--2---:R-:W-:Y:S01]  /*15400*/  IMAD.SHL.U32 R0, R12, 0x40, RZ ;  /* 0x000000400c007824 */ /* 0x004fe200078e00ff */
[----:B------:R-:W-:-:S04]  /*15410*/  MOV R17, 0x400 ;  /* 0x0000040000117802 */ /* 0x000fc80000000f00 */
[----:B------:R-:W-:Y:S02]  /*15420*/  LOP3.LUT R3, R0, 0x40, RZ, 0xc0, !PT ;  /* 0x0000004000037812 */ /* 0x000fe400078ec0ff */
[----:B------:R-:W-:Y:S01]  /*15430*/  SEL R0, R2, 0xffffffc0, !P0 ;  /* 0xffffffc002007807 */ /* 0x000fe20004000000 */
[----:B------:R-:W-:Y:S01]  /*15440*/  STL [R1+0xc], R4 ;  /* 0x00000c0401007387 */ /* 0x000fe20000100800 */
[----:B------:R-:W-:-:S03]  /*15450*/  LEA R17, R4, R17, 0x18 ;  /* 0x0000001104117211 */ /* 0x000fc600078ec0ff */
[----:B------:R0:W-:Y:S02]  /*15460*/  STL [R1+0x18], R0 ;  /* 0x0000180001007387 */ /* 0x0001e40000100800 */
[----:B0-----:R-:W-:-:S04]  /*15470*/  SHF.R.U32.HI R0, RZ, 0x1, R11 ;  /* 0x00000001ff007819 */ /* 0x001fc8000001160b */
[----:B------:R-:W-:Y:S02]  /*15480*/  LOP3.LUT R0, R0, R3, RZ, 0xfc, !PT ;  /* 0x0000000300007212 */ /* 0x000fe400078efcff */
[----:B------:R-:W-:Y:S02]  /*15490*/  IADD3 R0, R17, R9, RZ ;  /* 0x0000000911007210 */ /* 0x000fe40007ffe0ff */
[----:B------:R-:W-:Y:S01]  /*154a0*/  LOP3.LUT R29, R29, 0x10, RZ, 0xc0, !PT ;  /* 0x000000101d1d7812 */ /* 0x000fe200078ec0ff */
[----:B------:R-:W-:Y:S01]  /*154b0*/  BSSY B7, `(.L_x_493) ;  /* 0x0000625000077945 */ /* 0x000fe20003800000 */
[----:B------:R-:W-:Y:S02]  /*154c0*/  IMAD.MOV.U32 R28, RZ, RZ, 0x1 ;  /* 0x00000001ff1c7424 */ /* 0x000fe400078e00ff */
[----:B------:R-:W-:Y:S01]  /*154d0*/  IMAD.MOV.U32 R22, RZ, RZ, RZ ;  /* 0x000000ffff167224 */ /* 0x000fe200078e00ff */
[----:B------:R-:W-:Y:S01]  /*154e0*/  LOP3.LUT R3, R29, 0x20, RZ, 0xfc, !PT ;  /* 0x000000201d037812 */ /* 0x000fe200078efcff */
[----:B------:R-:W-:-:S02]  /*154f0*/  IMAD.MOV.U32 R19, RZ, RZ, RZ ;  /* 0x000000ffff137224 */ /* 0x000fc400078e00ff */
[----:B------:R-:W-:Y:S01]  /*15500*/  IMAD.MOV.U32 R23, RZ, RZ, 0x1 ;  /* 0x00000001ff177424 */ /* 0x000fe200078e00ff */
[----:B------:R-:W-:Y:S01]  /*15510*/  ULDC.64 UR38, c[0x0][0x198] ;  /* 0x0000660000267ab9 */ /* 0x000fe20000000a00 */
[----:B------:R-:W-:Y:S01]  /*15520*/  ULDC UR36, c[0x0][0xc] ;  /* 0x0000030000247ab9 */ /* 0x000fe20000000800 */
[C---:B---3--:R-:W-:Y:S02]  /*15530*/  LOP3.LUT R4, R10.reuse, 0x2, RZ, 0xfc, !PT ;  /* 0x000000020a047812 */ /* 0x048fe400078efcff */
[----:B------:R-:W-:-:S03]  /*15540*/  LOP3.LUT R2, R10, 0x1, RZ, 0xfc, !PT ;  /* 0x000000010a027812 */ /* 0x000fc600078efcff */
[----:B------:R-:W-:Y:S04]  /*15550*/  STL [R1+0x54], R4 ;  /* 0x0000540401007387 */ /* 0x000fe80000100800 */
[----:B------:R0:W-:Y:S04]  /*15560*/  STL [R1+0x3c], R2 ;  /* 0x00003c0201007387 */ /* 0x0001e80000100800 */
[----:B------:R1:W-:Y:S04]  /*15570*/  STL [R1+0x4c], RZ ;  /* 0x00004cff01007387 */ /* 0x0003e80000100800 */
[----:B------:R1:W-:Y:S01]  /*15580*/  STL [R1+0x30], R0 ;  /* 0x0000300001007387 */ /* 0x0003e20000100800 */
[----:B0-----:R-:W-:-:S07]  /*15590*/  LOP3.LUT R2, R29, 0x40, RZ, 0xfc, !PT ;  /* 0x000000401d027812 */ /* 0x001fce00078efcff */
.L_x_613:
[----:B0-2-4-:R-:W0:Y:S02]  /*155a0*/  LDC.64 R2, c[0x0][0xc88] ;  /* 0x00032200ff027b82 */ /* 0x015e240000000a00 */
[----:B0-----:R-:W-:-:S05]  /*155b0*/  IMAD.WIDE R2, R27, 0x4, R2 ;  /* 0x000000041b027825 */ /* 0x001fca00078e0202 */
[----:B------:R-:W1:Y:S01]  /*155c0*/  LDG.E R18, desc[UR40][R2.64] ;  /* 0x0000002802127981 */ /* 0x000e62000c1e1900 */
[----:B------:R-:W-:Y:S05]  /*155d0*/  YIELD ;  /* 0x0000000000007946 */ /* 0x000fea0003800000 */
[----:B------:R-:W-:Y:S01]  /*155e0*/  ULDC.64 UR4, c[0x0][0xa28] ;  /* 0x00028a0000047ab9 */ /* 0x000fe20000000a00 */
[----:B------:R-:W-:Y:S01]  /*155f0*/  IMAD.MOV.U32 R9, RZ, RZ, RZ ;  /* 0x000000ffff097224 */ /* 0x000fe200078e00ff */
[----:B------:R-:W-:Y:S01]  /*15600*/  ISETP.NE.U32.AND P0, PT, RZ, UR4, PT ;  /* 0x00000004ff007c0c */ /* 0x000fe2000bf05070 */
[----:B------:R-:W-:Y:S01]  /*15610*/  IMAD.MOV.U32 R6, RZ, RZ, RZ ;  /* 0x000000ffff067224 */ /* 0x000fe200078e00ff */
[----:B------:R-:W-:Y:S01]  /*15620*/  ULDC.64 UR8, c[0x0][0xa18] ;  /* 0x0002860000087ab9 */ /* 0x000fe20000000a00 */
[----:B------:R-:W-:Y:S01]  /*15630*/  ULDC.64 UR6, c[0x0][0xa10] ;  /* 0x0002840000067ab9 */ /* 0x000fe20000000a00 */
[----:B------:R-:W-:-:S02]  /*15640*/  ISETP.NE.AND.EX P0, PT, RZ, UR5, PT, P0 ;  /* 0x00000005ff007c0c */ /* 0x000fc4000bf05300 */
[----:B-1-3--:R-:W-:-:S11]  /*15650*/  SHF.R.S32.HI R0, RZ, 0x1f, R18 ;  /* 0x0000001fff007819 */ /* 0x00afd60000011412 */
[C---:B------:R-:W-:Y:S01]  /*15660*/  @P0 LEA R2, P1, R18.reuse, UR4, 0x2 ;  /* 0x0000000412020c11 */ /* 0x040fe2000f8210ff */
[C---:B------:R-:W-:Y:S01]  /*15670*/  IMAD.SHL.U32 R11, R18.reuse, 0x4, RZ ;  /* 0x00000004120b7824 */ /* 0x040fe200078e00ff */
[C-C-:B------:R-:W-:Y:S01]  /*15680*/  SHF.L.U64.HI R10, R18.reuse, 0x2, R0.reuse ;  /* 0x00000002120a7819 */ /* 0x140fe20000010200 */
[----:B------:R0:W-:Y:S01]  /*15690*/  STL [R1+0x40], R0 ;  /* 0x0000400001007387 */ /* 0x0001e20000100800 */
[----:B------:R-:W-:Y:S01]  /*156a0*/  @P0 LEA.HI.X R3, R18, UR5, R0, 0x2, P1 ;  /* 0x0000000512030c11 */ /* 0x000fe200088f1400 */
[----:B------:R-:W-:-:S04]  /*156b0*/  ULDC.64 UR4, c[0x0][0xa00] ;  /* 0x0002800000047ab9 */ /* 0x000fc80000000a00 */
[----:B------:R1:W2:Y:S01]  /*156c0*/  @P0 LDG.E R9, desc[UR40][R2.64] ;  /* 0x0000002802090981 */ /* 0x0002a2000c1e1900 */
[----:B------:R-:W-:Y:S02]  /*156d0*/  ISETP.NE.U32.AND P0, PT, RZ, UR4, PT ;  /* 0x00000004ff007c0c */ /* 0x000fe4000bf05070 */
[----:B------:R-:W-:Y:S01]  /*156e0*/  ISETP.NE.U32.AND P1, PT, RZ, UR8, PT ;  /* 0x00000008ff007c0c */ /* 0x000fe2000bf25070 */
[----:B------:R-:W-:Y:S01]  /*156f0*/  STL [R1+0x8], R11 ;  /* 0x0000080b01007387 */ /* 0x000fe20000100800 */
[----:B------:R-:W-:Y:S01]  /*15700*/  ISETP.NE.AND.EX P0, PT, RZ, UR5, PT, P0 ;  /* 0x00000005ff007c0c */ /* 0x000fe2000bf05300 */
[----:B0-----:R-:W-:Y:S01]  /*15710*/  IMAD.MOV.U32 R0, RZ, RZ, RZ ;  /* 0x000000ffff007224 */ /* 0x001fe200078e00ff */
[----:B------:R-:W-:Y:S01]  /*15720*/  ISETP.NE.AND.EX P1, PT, RZ, UR9, PT, P1 ;  /* 0x00000009ff007c0c */ /* 0x000fe2000bf25310 */
[----:B------:R-:W-:Y:S01]  /*15730*/  STL [R1+0x20], R10 ;  /* 0x0000200a01007387 */ /* 0x000fe20000100800 */
[----:B------:R-:W-:Y:S02]  /*15740*/  ISETP.NE.U32.AND P2, PT, RZ, UR6, PT ;  /* 0x00000006ff007c0c */ /* 0x000fe4000bf45070 */
[----:B-1----:R-:W-:-:S02]  /*15750*/  IADD3 R2, P3, R11, UR4, RZ ;  /* 0x000000040b027c10 */ /* 0x002fc4000ff7e0ff */
[----:B------:R-:W-:Y:S02]  /*15760*/  ISETP.NE.AND.EX P2, PT, RZ, UR7, PT, P2 ;  /* 0x00000007ff007c0c */ /* 0x000fe4000bf45320 */
[----:B------:R-:W-:Y:S02]  /*15770*/  IADD3.X R3, R10, UR5, RZ, P3, !PT ;  /* 0x000000050a037c10 */ /* 0x000fe40009ffe4ff */
[----:B------:R-:W-:-:S03]  /*15780*/  IADD3 R4, P4, R11, UR6, RZ ;  /* 0x000000060b047c10 */ /* 0x000fc6000ff9e0ff */
[----:B------:R-:W3:Y:S01]  /*15790*/  @P0 LDG.E R6, desc[UR40][R2.64] ;  /* 0x0000002802060981 */ /* 0x000ee2000c1e1900 */
[----:B------:R-:W-:Y:S01]  /*157a0*/  ULDC UR4, c[0x0][0x288] ;  /* 0x0000a20000047ab9 */ /* 0x000fe20000000800 */
[----:B------:R-:W-:Y:S01]  /*157b0*/  IADD3.X R5, R10, UR7, RZ, P4, !PT ;  /* 0x000000070a057c10 */ /* 0x000fe2000a7fe4ff */
[----:B------:R-:W-:Y:S01]  /*157c0*/  IMAD.U32 R8, RZ, RZ, UR4 ;  /* 0x00000004ff087e24 */ /* 0x000fe2000f8e00ff */
[----:B------:R-:W-:-:S03]  /*157d0*/  ULDC.64 UR4, c[0x0][0x418] ;  /* 0x0001060000047ab9 */ /* 0x000fc60000000a00 */
[----:B------:R-:W5:Y:S04]  /*157e0*/  @P2 LDG.E R0, desc[UR40][R4.64] ;  /* 0x0000002804002981 */ /* 0x000f68000c1e1900 */
[----:B---3--:R0:W-:Y:S02]  /*157f0*/  STL [R1+0x34], R6 ;  /* 0x0000340601007387 */ /* 0x0081e40000100800 */
[----:B0-----:R-:W-:-:S04]  /*15800*/  @P1 IADD3 R6, P3, R11, UR8, RZ ;  /* 0x000000080b061c10 */ /* 0x001fc8000ff7e0ff */
[----:B------:R-:W-:-:S05]  /*15810*/  @P1 IADD3.X R7, R10, UR9, RZ, P3, !PT ;  /* 0x000000090a071c10 */ /* 0x000fca0009ffe4ff */
[----:B------:R0:W3:Y:S01]  /*15820*/  @P1 LDG.E R8, desc[UR40][R6.64] ;  /* 0x0000002806081981 */ /* 0x0000e2000c1e1900 */
[----:B------:R-:W-:-:S03]  /*15830*/  UISETP.NE.U32.AND UP0, UPT, UR4, URZ, UPT ;  /* 0x0000003f0400728c */ /* 0x000fc6000bf05070 */
[----:B------:R-:W-:Y:S01]  /*15840*/  ULDC UR4, c[0x0][0x424] ;  /* 0x0001090000047ab9 */ /* 0x000fe20000000800 */
[----:B------:R-:W-:-:S03]  /*15850*/  UISETP.NE.AND.EX UP0, UPT, UR5, URZ, UPT, UP0 ;  /* 0x0000003f0500728c */ /* 0x000fc6000bf05300 */
[----:B------:R-:W-:Y:S01]  /*15860*/  ULDC UR5, c[0x0][0x2f0] ;  /* 0x0000bc0000057ab9 */ /* 0x000fe20000000800 */
[----:B------:R-:W-:-:S04]  /*15870*/  USEL UR4, UR4, 0x1, UP0 ;  /* 0x0000000104047887 */ /* 0x000fc80008000000 */
[----:B------:R-:W-:-:S03]  /*15880*/  UIMAD UR4, UR4, UR5, URZ ;  /* 0x00000005040472a4 */ /* 0x000fc6000f8e023f */
[----:B------:R-:W-:-:S03]  /*15890*/  ULDC UR5, c[0x0][0x348] ;  /* 0x0000d20000057ab9 */ /* 0x000fc60000000800 */
[----:B0-----:R-:W-:Y:S01]  /*158a0*/  IMAD.U32 R7, RZ, RZ, UR4 ;  /* 0x00000004ff077e24 */ /* 0x001fe2000f8e00ff */
[----:B---3--:R0:W-:Y:S04]  /*158b0*/  STL [R1+0x48], R8 ;  /* 0x0000480801007387 */ /* 0x0081e80000100800 */
[----:B--2---:R1:W-:Y:S01]  /*158c0*/  STL [R1+0x4], R9 ;  /* 0x0000040901007387 */ /* 0x0043e20000100800 */
[----:B0-----:R-:W-:Y:S01]  /*158d0*/  IMAD.U32 R8, RZ, RZ, UR5 ;  /* 0x00000005ff087e24 */ /* 0x001fe2000f8e00ff */
[----:B------:R-:W-:Y:S06]  /*158e0*/  @P1 BRA `(.L_x_494) ;  /* 0x0000000000141947 */ /* 0x000fec0003800000 */
[----:B------:R-:W-:Y:S05]  /*158f0*/  @!P0 BRA `(.L_x_494) ;  /* 0x0000000000108947 */ /* 0x000fea0003800000 */
[----:B------:R-:W2:Y:S04]  /*15900*/  LDG.E R6, desc[UR40][R2.64] ;  /* 0x0000002802067981 */ /* 0x000ea8000c1e1900 */
[----:B------:R-:W2:Y:S02]  /*15910*/  LDG.E R2, desc[UR40][R2.64+0x4] ;  /* 0x0000042802027981 */ /* 0x000ea4000c1e1900 */
[----:B--2---:R-:W-:-:S05]  /*15920*/  IMAD.IADD R2, R2, 0x1, -R6 ;  /* 0x0000000102027824 */ /* 0x004fca00078e0a06 */
[----:B------:R0:W-:Y:S02]  /*15930*/  STL [R1+0x48], R2 ;  /* 0x0000480201007387 */ /* 0x0001e40000100800 */
.L_x_494:
[----:B------:R-:W-:Y:S01]  /*15940*/  ULDC.64 UR4, c[0x0][0xa20] ;  /* 0x0002880000047ab9 */ /* 0x000fe20000000a00 */
[C---:B------:R-:W-:Y:S02]  /*15950*/  LOP3.LUT R6, R26.reuse, 0xff000000, RZ, 0xc0, !PT ;  /* 0xff0000001a067812 */ /* 0x040fe400078ec0ff */
[----:B------:R-:W-:Y:S02]  /*15960*/  ISETP.NE.U32.AND P0, PT, RZ, UR4, PT ;  /* 0x00000004ff007c0c */ /* 0x000fe4000bf05070 */
[----:B------:R-:W-:Y:S02]  /*15970*/  SHF.R.U32.HI R6, RZ, 0x8, R6 ;  /* 0x00000008ff067819 */ /* 0x000fe40000011606 */
[----:B------:R-:W-:Y:S02]  /*15980*/  ISETP.NE.AND.EX P0, PT, RZ, UR5, PT, P0 ;  /* 0x00000005ff007c0c */ /* 0x000fe4000bf05300 */
[C---:B0-----:R-:W-:Y:S02]  /*15990*/  LOP3.LUT R2, R26.reuse, 0xff0000, RZ, 0xc0, !PT ;  /* 0x00ff00001a027812 */ /* 0x041fe400078ec0ff */
[----:B------:R-:W-:Y:S01]  /*159a0*/  LOP3.LUT R16, R26, 0xffff, RZ, 0xc0, !PT ;  /* 0x0000ffff1a107812 */ /* 0x000fe200078ec0ff */
[----:B------:R-:W-:Y:S01]  /*159b0*/  IMAD.MOV.U32 R26, RZ, RZ, R18 ;  /* 0x000000ffff1a7224 */ /* 0x000fe200078e0012 */
[----:B------:R-:W-:-:S07]  /*159c0*/  LEA.HI R6, R2, R6, RZ, 0x10 ;  /* 0x0000000602067211 */ /* 0x000fce00078f80ff */
[----:B------:R-:W-:Y:S05]  /*159d0*/  @!P0 BRA `(.L_x_495) ;  /* 0x0000000000108947 */ /* 0x000fea0003800000 */
[----:B------:R-:W-:-:S04]  /*159e0*/  IADD3 R2, P0, R11, UR4, RZ ;  /* 0x000000040b027c10 */ /* 0x000fc8000ff1e0ff */
[----:B------:R-:W-:-:S05]  /*159f0*/  IADD3.X R3, R10, UR5, RZ, P0, !PT ;  /* 0x000000050a037c10 */ /* 0x000fca00087fe4ff */
[----:B------:R0:W5:Y:S01]  /*15a00*/  LDG.E R7, desc[UR40][R2.64] ;  /* 0x0000002802077981 */ /* 0x000162000c1e1900 */
[----:B------:R-:W-:Y:S05]  /*15a10*/  BRA `(.L_x_496) ;  /* 0x0000000000247947 */ /* 0x000fea0003800000 */
.L_x_495:
        /* <DEDUP_REMOVED lines=8> */
[----:B--2---:R-:W-:-:S07]  /*15aa0*/  IADD3 R7, -R7, R2, RZ ;  /* 0x0000000207077210 */ /* 0x004fce0007ffe1ff */
.L_x_496:
[----:B0-----:R-:W2:Y:S04]  /*15ab0*/  @P2 LDG.E R2, desc[UR40][R4.64] ;  /* 0x0000002804022981 */ /* 0x001ea8000c1e1900 */
[----:B------:R-:W2:Y:S01]  /*15ac0*/  @P2 LDG.E R4, desc[UR40][R4.64+0x4] ;  /* 0x0000042804042981 */ /* 0x000ea2000c1e1900 */
[----:B-----5:R-:W-:Y:S01]  /*15ad0*/  IMAD.IADD R7, R7, 0x1, -R9 ;  /* 0x0000000107077824 */ /* 0x020fe200078e0a09 */
[----:B------:R-:W-:Y:S01]  /*15ae0*/  BSSY B0, `(.L_x_497) ;  /* 0x000002a000007945 */ /* 0x000fe20003800000 */
[----:B------:R-:W-:Y:S01]  /*15af0*/  LOP3.LUT R21, R6, 0xff, RZ, 0xc0, !PT ;  /* 0x000000ff06157812 */ /* 0x000fe200078ec0ff */
[----:B--2---:R-:W-:Y:S01]  /*15b00*/  @P2 IMAD.IADD R8, R4, 0x1, -R2 ;  /* 0x0000000104082824 */ /* 0x004fe200078e0a02 */
[----:B------:R-:W-:-:S03]  /*15b10*/  SHF.R.U32.HI R4, RZ, 0x10, R6 ;  /* 0x00000010ff047819 */ /* 0x000fc60000011606 */
[----:B------:R-:W-:-:S04]  /*15b20*/  IMAD.IADD R3, R7, 0x1, R8 ;  /* 0x0000000107037824 */ /* 0x000fc800078e0208 */
[C---:B------:R-:W-:Y:S01]  /*15b30*/  VIADD R2, R3.reuse, 0x7f ;  /* 0x0000007f03027836 */ /* 0x040fe20000000000 */
[----:B------:R0:W-:Y:S01]  /*15b40*/  STL [R1+0x24], R3 ;  /* 0x0000240301007387 */ /* 0x0001e20000100800 */
[----:B------:R-:W-:-:S03]  /*15b50*/  ISETP.GE.AND P1, PT, R3, 0x1, PT ;  /* 0x000000010300780c */ /* 0x000fc60003f26270 */
[----:B------:R-:W-:-:S04]  /*15b60*/  SHF.R.S32.HI R20, RZ, 0x1f, R2 ;  /* 0x0000001fff147819 */ /* 0x000fc80000011402 */
[----:B------:R-:W-:Y:S01]  /*15b70*/  LEA.HI R20, R20, R2, RZ, 0x7 ;  /* 0x0000000214147211 */ /* 0x000fe200078f38ff */
[----:B------:R-:W-:-:S03]  /*15b80*/  IMAD.MOV.U32 R2, RZ, RZ, RZ ;  /* 0x000000ffff027224 */ /* 0x000fc600078e00ff */
[----:B------:R-:W-:Y:S02]  /*15b90*/  SHF.R.S32.HI R20, RZ, 0x7, R20 ;  /* 0x00000007ff147819 */ /* 0x000fe40000011414 */
[----:B0-----:R-:W-:Y:S05]  /*15ba0*/  @!P1 BRA `(.L_x_498) ;  /* 0x0000000000749947 */ /* 0x001fea0003800000 */
[----:B------:R-:W-:Y:S01]  /*15bb0*/  ISETP.NE.AND P0, PT, R4, RZ, PT ;  /* 0x000000ff0400720c */ /* 0x000fe20003f05270 */
[----:B------:R-:W-:-:S03]  /*15bc0*/  ULDC UR4, c[0x0][0x9f0] ;  /* 0x00027c0000047ab9 */ /* 0x000fc60000000800 */
[----:B------:R-:W-:-:S04]  /*15bd0*/  SEL R5, R4, UR4, P0 ;  /* 0x0000000404057c07 */ /* 0x000fc80008000000 */
[----:B------:R-:W-:Y:S02]  /*15be0*/  IABS R6, R5 ;  /* 0x0000000500067213 */ /* 0x000fe40000000000 */
[----:B-1----:R-:W-:Y:S02]  /*15bf0*/  IADD3 R9, R5, -0x1, R20 ;  /* 0xffffffff05097810 */ /* 0x002fe40007ffe014 */
        /* <DEDUP_REMOVED lines=12> */
[----:B------:R-:W-:-:S05]  /*15cc0*/  IMAD.MOV R2, RZ, RZ, -R2 ;  /* 0x000000ffff027224 */ /* 0x000fca00078e0a02 */
[----:B------:R-:W-:Y:S01]  /*15cd0*/  MOV R9, R2 ;  /* 0x0000000200097202 */ /* 0x000fe20000000f00 */
        /* <DEDUP_REMOVED lines=8> */
[----:B------:R-:W-:Y:S01]  /*15d60*/  @!P4 IMAD.MOV R2, RZ, RZ, -R2 ;  /* 0x000000ffff02c224 */ /* 0x000fe200078e0a02 */
[----:B------:R-:W-:-:S07]  /*15d70*/  @!P3 LOP3.LUT R2, RZ, R5, RZ, 0x33, !PT ;  /* 0x00000005ff02b212 */ /* 0x000fce00078e33ff */
.L_x_498:
[----:B------:R-:W-:Y:S05]  /*15d80*/  BSYNC B0 ;  /* 0x0000000000007941 */ /* 0x000fea0003800000 */
.L_x_497:
[-C--:B------:R-:W-:Y:S01]  /*15d90*/  IMAD R3, R21, R2.reuse, RZ ;  /* 0x0000000215037224 */ /* 0x080fe200078e02ff */
[----:B------:R-:W-:Y:S04]  /*15da0*/  BSSY B0, `(.L_x_499) ;  /* 0x0000152000007945 */ /* 0x000fe80003800000 */
[C---:B------:R-:W-:Y:S01]  /*15db0*/  VIADDMNMX R2, R3.reuse, R2, R20, PT ;  /* 0x0000000203027246 */ /* 0x040fe20003800114 */
[----:B------:R-:W-:-:S04]  /*15dc0*/  IMAD R3, R3, 0x80, -R7 ;  /* 0x0000008003037824 */ /* 0x000fc800078e0a07 */
[----:B------:R-:W-:Y:S01]  /*15dd0*/  IMAD R2, R2, 0x80, -R7 ;  /* 0x0000008002027824 */ /* 0x000fe200078e0a07 */
[----:B------:R-:W-:-:S04]  /*15de0*/  VIMNMX R3, RZ, R3, !PT ;  /* 0x00000003ff037248 */ /* 0x000fc80007fe0100 */
[----:B------:R-:W-:-:S04]  /*15df0*/  VIMNMX R2, R2, R8, PT ;  /* 0x0000000802027248 */ /* 0x000fc80003fe0100 */
[----:B------:R-:W-:Y:S02]  /*15e00*/  ISETP.GT.AND P0, PT, R2, R3, PT ;  /* 0x000000030200720c */ /* 0x000fe40003f04270 */
[----:B------:R-:W-:-:S05]  /*15e10*/  SHF.R.U32.HI R3, RZ, 0x7, R3 ;  /* 0x00000007ff037819 */ /* 0x000fca0000011603 */
[----:B------:R-:W-:-:S06]  /*15e20*/  IMAD.MOV.U32 R10, RZ, RZ, R3 ;  /* 0x000000ffff0a7224 */ /* 0x000fcc00078e0003 */
[----:B------:R-:W-:-:S05]  /*15e30*/  @P0 VIADD R2, R2, 0x7f ;  /* 0x0000007f02020836 */ /* 0x000fca0000000000 */
[----:B------:R-:W-:-:S04]  /*15e40*/  @P0 SHF.R.S32.HI R5, RZ, 0x1f, R2 ;  /* 0x0000001fff050819 */ /* 0x000fc80000011402 */
[----:B------:R-:W-:-:S04]  /*15e50*/  @P0 LEA.HI R2, R5, R2, RZ, 0x7 ;  /* 0x0000000205020211 */ /* 0x000fc800078f38ff */
[----:B------:R-:W-:Y:S02]  /*15e60*/  @P0 SHF.R.S32.HI R10, RZ, 0x7, R2 ;  /* 0x00000007ff0a0819 */ /* 0x000fe40000011402 */
[----:B------:R-:W-:Y:S02]  /*15e70*/  PLOP3.LUT P0, PT, PT, PT, PT, 0x80, 0x0 ;  /* 0x000000000000781c */ /* 0x000fe40003f0f070 */
[----:B------:R-:W-:-:S13]  /*15e80*/  ISETP.GT.AND P3, PT, R10, R3, PT ;  /* 0x000000030a00720c */ /* 0x000fda0003f64270 */
[----:B------:R-:W-:Y:S05]  /*15e90*/  @!P3 BRA `(.L_x_500) ;  /* 0x000000140008b947 */ /* 0x000fea0003800000 */
[----:B------:R-:W-:Y:S01]  /*15ea0*/  UMOV UR4, 0xffffffff ;  /* 0xffffffff00047882 */ /* 0x000fe20000000000 */
[----:B------:R-:W-:Y:S02]  /*15eb0*/  SEL R2, R26, RZ, !P2 ;  /* 0x000000ff1a027207 */ /* 0x000fe40005000000 */
[----:B------:R-:W-:Y:S05]  /*15ec0*/  BRA.DIV UR4, `(.L_x_501) ;  /* 0x00000066049c7947 */ /* 0x000fea000b800000 */
[----:B------:R-:W0:Y:S02]  /*15ed0*/  S2R R5, SR_TID.X ;  /* 0x0000000000057919 */ /* 0x000e240000002100 */
[----:B0-----:R-:W-:-:S04]  /*15ee0*/  SHF.R.U32.HI R5, RZ, 0x5, R5 ;  /* 0x00000005ff057819 */ /* 0x001fc80000011605 */
[----:B------:R-:W-:-:S05]  /*15ef0*/  LOP3.LUT R5, R5, 0x3, RZ, 0xc0, !PT ;  /* 0x0000000305057812 */ /* 0x000fca00078ec0ff */
[----:B------:R0:W2:Y:S02]  /*15f00*/  SHFL.IDX PT, R14, R5, RZ, 0x1f ;  /* 0x00001fff050e7589 */ /* 0x0000a400000e0000 */
.L_x_661:
[----:B--2---:R-:W-:Y:S02]  /*15f10*/  ISETP.NE.AND P0, PT, R14, RZ, PT ;  /* 0x000000ff0e00720c */ /* 0x004fe40003f05270 */
[----:B------:R-:W-:-:S11]  /*15f20*/  PLOP3.LUT P6, PT, PT, PT, PT, 0x8, 0x0 ;  /* 0x000000000000781c */ /* 0x000fd60003fce170 */
[----:B------:R-:W-:Y:S05]  /*15f30*/  @P0 BRA `(.L_x_502) ;  /* 0x00000000000c0947 */ /* 0x000fea0003800000 */
[----:B------:R-:W-:-:S03]  /*15f40*/  UMOV UR4, 0xffffffff ;  /* 0xffffffff00047882 */ /* 0x000fc60000000000 */
[----:B------:R-:W-:Y:S05]  /*15f50*/  BRA.DIV UR4, `(.L_x_503) ;  /* 0x0000006604ac7947 */ /* 0x000fea000b800000 */
[----:B------:R-:W-:-:S13]  /*15f60*/  ELECT P6, URZ, PT ;  /* 0x00000000003f782f */ /* 0x000fda00038c0000 */
.L_x_502:
[----:B0-----:R-:W2:Y:S01]  /*15f70*/  LDL R5, [R1+0x4c] ;  /* 0x00004c0001057983 */ /* 0x001ea20000100800 */
[----:B------:R-:W-:Y:S01]  /*15f80*/  BSSY B1, `(.L_x_504) ;  /* 0x0000008000017945 */ /* 0x000fe20003800000 */
[----:B--2---:R-:W-:-:S05]  /*15f90*/  VIADD R5, R5, 0x1 ;  /* 0x0000000105057836 */ /* 0x004fca0000000000 */
[----:B------:R-:W-:-:S04]  /*15fa0*/  LEA.HI R6, R5, R5, RZ, 0x1 ;  /* 0x0000000505067211 */ /* 0x000fc800078f08ff */
[----:B------:R-:W-:-:S04]  /*15fb0*/  LOP3.LUT R6, R6, 0xfffffffe, RZ, 0xc0, !PT ;  /* 0xfffffffe06067812 */ /* 0x000fc800078ec0ff */
[----:B------:R-:W-:-:S04]  /*15fc0*/  IADD3 R5, R5, -R6, RZ ;  /* 0x8000000605057210 */ /* 0x000fc80007ffe0ff */
[----:B------:R-:W-:-:S04]  /*15fd0*/  SHF.L.U32 R5, R5, 0x1f, RZ ;  /* 0x0000001f05057819 */ /* 0x000fc800000006ff */
[----:B------:R-:W0:Y:S02]  /*15fe0*/  SYNCS.PHASECHK.TRANS64.TRYWAIT P0, [R17+URZ+0x19c20], R5 ;  /* 0x019c2005110075a7 */ /* 0x000e24000800017f */
[----:B0-----:R-:W-:Y:S05]  /*15ff0*/  @!P0 BRA `(.L_x_505) ;  /* 0x0000006400a48947 */ /* 0x001fea0003800000 */
.L_x_664:
[----:B------:R-:W-:Y:S05]  /*16000*/  BSYNC B1 ;  /* 0x0000000000017941 */ /* 0x000fea0003800000 */
.L_x_504:
[----:B------:R-:W-:Y:S04]  /*16010*/  BSSY B1, `(.L_x_506) ;  /* 0x000008c000017945 */ /* 0x000fe80003800000 */
[----:B------:R-:W-:Y:S05]  /*16020*/  @!P6 BRA `(.L_x_507) ;  /* 0x000000080028e947 */ /* 0x000fea0003800000 */
[----:B------:R-:W-:Y:S01]  /*16030*/  IMAD R8, R22, 0x8, R17 ;  /* 0x0000000816087824 */ /* 0x000fe200078e0211 */
[----:B------:R-:W-:Y:S01]  /*16040*/  SHF.L.U32 R11, R28, 0x1f, RZ ;  /* 0x0000001f1c0b7819 */ /* 0x000fe200000006ff */
[----:B------:R-:W2:Y:S01]  /*16050*/  S2R R6, SR_TID.X ;  /* 0x0000000000067919 */ /* 0x000ea20000002100 */
[----:B------:R-:W-:Y:S02]  /*16060*/  BSSY B2, `(.L_x_508) ;  /* 0x0000005000027945 */ /* 0x000fe40003800000 */
[----:B------:R-:W3:Y:S01]  /*16070*/  SYNCS.PHASECHK.TRANS64.TRYWAIT P0, [R8+URZ+0x19ca0], R11 ;  /* 0x019ca00b080075a7 */ /* 0x000ee2000800017f */
[----:B--2---:R-:W-:-:S04]  /*16080*/  LOP3.LUT R6, R6, 0x7f, RZ, 0xc0, !PT ;  /* 0x0000007f06067812 */ /* 0x004fc800078ec0ff */
[----:B------:R-:W-:Y:S01]  /*16090*/  ISETP.NE.AND P2, PT, R6, RZ, PT ;  /* 0x000000ff0600720c */ /* 0x000fe20003f45270 */
[----:B---3--:R-:W-:-:S12]  /*160a0*/  @!P0 BRA `(.L_x_509) ;  /* 0x00000064008c8947 */ /* 0x008fd80003800000 */
.L_x_665:
[----:B------:R-:W-:Y:S05]  /*160b0*/  BSYNC B2 ;  /* 0x0000000000027941 */ /* 0x000fea0003800000 */
.L_x_508:
[----:B------:R-:W-:Y:S04]  /*160c0*/  BSSY B2, `(.L_x_510) ;  /* 0x0000009000027945 */ /* 0x000fe80003800000 */
[----:B------:R-:W-:Y:S05]  /*160d0*/  @P2 BRA `(.L_x_511) ;  /* 0x00000000001c2947 */ /* 0x000fea0003800000 */
[----:B0-----:R-:W0:Y:S02]  /*160e0*/  S2R R5, SR_TID.X ;  /* 0x0000000000057919 */ /* 0x001e240000002100 */
[----:B0-----:R-:W-:Y:S01]  /*160f0*/  LOP3.LUT R6, R5, 0x1f, RZ, 0xc0, !PT ;  /* 0x0000001f05067812 */ /* 0x001fe200078ec0ff */
[----:B------:R-:W-:-:S03]  /*16100*/  IMAD.MOV.U32 R5, RZ, RZ, 0x3000 ;  /* 0x00003000ff057424 */ /* 0x000fc600078e00ff */
[----:B------:R-:W-:Y:S01]  /*16110*/  ISETP.NE.AND P0, PT, R6, RZ, PT ;  /* 0x000000ff0600720c */ /* 0x000fe20003f05270 */
[----:B------:R3:W-:-:S12]  /*16120*/  SYNCS.ARRIVE.TRANS64 RZ, [R8+URZ+0x19c90], R5 ;  /* 0x019c900508ff79a7 */ /* 0x0007d8000800003f */
[----:B---3--:R-:W-:Y:S05]  /*16130*/  @!P0 BRA `(.L_x_511) ;  /* 0x0000000000048947 */ /* 0x008fea0003800000 */
[----:B------:R-:W-:Y:S01]  /*16140*/  BPT.TRAP 0x1 ;  /* 0x000000040000795c */ /* 0x000fe20000300000 */
.L_x_511:
[----:B------:R-:W-:Y:S05]  /*16150*/  BSYNC B2 ;  /* 0x0000000000027941 */ /* 0x000fea0003800000 */
.L_x_510:
[----:B0-----:R-:W-:Y:S01]  /*16160*/  IMAD.MOV.U32 R5, RZ, RZ, RZ ;  /* 0x000000ffff057224 */ /* 0x001fe200078e00ff */
[----:B------:R-:W-:Y:S01]  /*16170*/  UIADD3 UR4, UP0, UR38, 0x570, URZ ;  /* 0x0000057026047890 */ /* 0x000fe2000ff1e03f */
[----:B------:R-:W-:Y:S01]  /*16180*/  IMAD R6, R10, 0x80, R0 ;  /* 0x000000800a067824 */ /* 0x000fe200078e0200 */
[----:B------:R-:W-:Y:S01]  /*16190*/  PLOP3.LUT P0, PT, PT, PT, PT, 0x80, 0x0 ;  /* 0x000000000000781c */ /* 0x000fe20003f0f070 */
[----:B------:R-:W-:Y:S01]  /*161a0*/  IMAD R7, R22, 0x3000, R17 ;  /* 0x0000300016077824 */ /* 0x000fe200078e0211 */
[----:B------:R-:W-:Y:S01]  /*161b0*/  R2UR UR10, R5 ;  /* 0x00000000050a72ca */ /* 0x000fe200000e0000 */
[----:B------:R-:W-:Y:S01]  /*161c0*/  VIADD R6, R6, 0xffffff80 ;  /* 0xffffff8006067836 */ /* 0x000fe20000000000 */
[----:B------:R-:W-:Y:S01]  /*161d0*/  UIADD3.X UR5, URZ, UR39, URZ, UP0, !UPT ;  /* 0x000000273f057290 */ /* 0x000fe200087fe43f */
[----:B------:R-:W-:Y:S01]  /*161e0*/  VIADD R5, R8, 0x19c90 ;  /* 0x00019c9008057836 */ /* 0x000fe20000000000 */
[----:B------:R-:W-:Y:S01]  /*161f0*/  UMOV UR6, 0x0 ;  /* 0x0000000000067882 */ /* 0x000fe20000000000 */
[----:B-1----:R-:W-:Y:S01]  /*16200*/  VIADD R9, R7, 0x13800 ;  /* 0x0001380007097836 */ /* 0x002fe20000000000 */
[----:B------:R-:W-:-:S09]  /*16210*/  UMOV UR7, 0x12f00000 ;  /* 0x12f0000000077882 */ /* 0x000fd20000000000 */
.L_x_512:
[----:B------:R-:W-:-:S13]  /*16220*/  @P0 ELECT P3, URZ, PT ;  /* 0x00000000003f082f */ /* 0x000fda0003860000 */
[----:B------:R-:W-:Y:S02]  /*16230*/  @P3 R2UR UR13, R2 ;  /* 0x00000000020d32ca */ /* 0x000fe400000e0000 */
[----:B------:R-:W-:Y:S02]  /*16240*/  @P3 R2UR UR12, R16 ;  /* 0x00000000100c32ca */ /* 0x000fe400000e0000 */
[----:B------:R-:W-:Y:S02]  /*16250*/  @P3 R2UR UR11, R6 ;  /* 0x00000000060b32ca */ /* 0x000fe400000e0000 */
[----:B------:R-:W-:Y:S02]  /*16260*/  @P3 R2UR UR9, R5 ;  /* 0x00000000050932ca */ /* 0x000fe400000e0000 */
[----:B------:R-:W-:Y:S02]  /*16270*/  @P3 R2UR UR8, R9 ;  /* 0x00000000090832ca */ /* 0x000fe400000e0000 */
[----:B------:R-:W-:-:S02]  /*16280*/  @P3 PLOP3.LUT P0, PT, P3, PT, PT, 0x8, 0x0 ;  /* 0x000000000000381c */ /* 0x000fc40001f0e170 */
[----:B------:R-:W-:-:S09]  /*16290*/  PLOP3.LUT P3, PT, PT, PT, PT, 0x8, 0x0 ;  /* 0x000000000000781c */ /* 0x000fd20003f6e170 */
[----:B------:R0:W-:Y:S02]  /*162a0*/  UTMALDG.4D [UR8], [UR4], desc[UR6] ;  /* 0x00000608040075b4 */ /* 0x0001e40008019000 */
[----:B0-----:R-:W-:Y:S05]  /*162b0*/  @P0 BRA.U.ANY `(.L_x_512) ;  /* 0xfffffffd00d80947 */ /* 0x001fea000393ffff */
[----:B------:R-:W-:Y:S01]  /*162c0*/  IMAD.MOV.U32 R15, RZ, RZ, 0x20 ;  /* 0x00000020ff0f7424 */ /* 0x000fe200078e00ff */
[----:B------:R-:W-:Y:S01]  /*162d0*/  PLOP3.LUT P0, PT, PT, PT, PT, 0x80, 0x0 ;  /* 0x000000000000781c */ /* 0x000fe20003f0f070 */
[----:B------:R-:W-:Y:S01]  /*162e0*/  VIADD R9, R7, 0x14800 ;  /* 0x0001480007097836 */ /* 0x000fe20000000000 */
[----:B------:R-:W-:Y:S01]  /*162f0*/  UMOV UR6, 0x0 ;  /* 0x0000000000067882 */ /* 0x000fe20000000000 */
[----:B------:R-:W-:Y:S01]  /*16300*/  UMOV UR7, 0x12f00000 ;  /* 0x12f0000000077882 */ /* 0x000fe20000000000 */
[----:B------:R-:W-:-:S15]  /*16310*/  R2UR UR10, R15 ;  /* 0x000000000f0a72ca */ /* 0x000fde00000e0000 */
.L_x_513:
        /* <DEDUP_REMOVED lines=10> */
[----:B------:R-:W-:Y:S01]  /*163c0*/  MOV R14, 0x40 ;  /* 0x00000040000e7802 */ /* 0x000fe20000000f00 */
[----:B------:R-:W-:Y:S01]  /*163d0*/  VIADD R9, R7, 0x15800 ;  /* 0x0001580007097836 */ /* 0x000fe20000000000 */
[----:B------:R-:W-:Y:S01]  /*163e0*/  PLOP3.LUT P0, PT, PT, PT, PT, 0x80, 0x0 ;  /* 0x000000000000781c */ /* 0x000fe20003f0f070 */
[----:B------:R-:W-:Y:S01]  /*163f0*/  UMOV UR6, 0x0 ;  /* 0x0000000000067882 */ /* 0x000fe20000000000 */
[----:B------:R-:W-:Y:S01]  /*16400*/  R2UR UR10, R14 ;  /* 0x000000000e0a72ca */ /* 0x000fe200000e0000 */
[----:B------:R-:W-:-:S14]  /*16410*/  UMOV UR7, 0x12f00000 ;  /* 0x12f0000000077882 */ /* 0x000fdc0000000000 */
.L_x_514:
        /* <DEDUP_REMOVED lines=10> */
[----:B------:R-:W0:Y:S01]  /*164c0*/  SYNCS.PHASECHK.TRANS64.TRYWAIT P0, [R8+URZ+0x19cc0], R11 ;  /* 0x019cc00b080075a7 */ /* 0x000e22000800017f */
[----:B------:R-:W-:Y:S04]  /*164d0*/  BSSY B2, `(.L_x_515) ;  /* 0x0000002000027945 */ /* 0x000fe80003800000 */
[----:B0-----:R-:W-:Y:S05]  /*164e0*/  @!P0 BRA `(.L_x_516) ;  /* 0x0000006000908947 */ /* 0x001fea0003800000 */
.L_x_666:
[----:B------:R-:W-:Y:S05]  /*164f0*/  BSYNC B2 ;  /* 0x0000000000027941 */ /* 0x000fea0003800000 */
.L_x_515:
[----:B------:R-:W-:Y:S01]  /*16500*/  BSSY B2, `(.L_x_517) ;  /* 0x000000b000027945 */ /* 0x000fe20003800000 */
[----:B------:R-:W-:Y:S02]  /*16510*/  IMAD.MOV.U32 R12, RZ, RZ, 0x0 ;  /* 0x00000000ff0c7424 */ /* 0x000fe400078e00ff */
[----:B------:R-:W-:Y:S01]  /*16520*/  IMAD.MOV.U32 R13, RZ, RZ, 0x12f00000 ;  /* 0x12f00000ff0d7424 */ /* 0x000fe200078e00ff */
[----:B------:R-:W-:Y:S06]  /*16530*/  @P2 BRA `(.L_x_518) ;  /* 0x00000000001c2947 */ /* 0x000fec0003800000 */
[----:B------:R-:W1:Y:S02]  /*16540*/  S2R R5, SR_TID.X ;  /* 0x0000000000057919 */ /* 0x000e640000002100 */
[----:B-1----:R-:W-:Y:S01]  /*16550*/  LOP3.LUT R9, R5, 0x1f, RZ, 0xc0, !PT ;  /* 0x0000001f05097812 */ /* 0x002fe200078ec0ff */
[----:B------:R-:W-:-:S03]  /*16560*/  IMAD.MOV.U32 R5, RZ, RZ, 0x3000 ;  /* 0x00003000ff057424 */ /* 0x000fc600078e00ff */
[----:B------:R-:W-:Y:S01]  /*16570*/  ISETP.NE.AND P0, PT, R9, RZ, PT ;  /* 0x000000ff0900720c */ /* 0x000fe20003f05270 */
[----:B------:R1:W-:-:S12]  /*16580*/  SYNCS.ARRIVE.TRANS64 RZ, [R8+URZ+0x19cb0], R5 ;  /* 0x019cb00508ff79a7 */ /* 0x0003d8000800003f */
[----:B-1----:R-:W-:Y:S05]  /*16590*/  @!P0 BRA `(.L_x_518) ;  /* 0x0000000000048947 */ /* 0x002fea0003800000 */
[----:B------:R-:W-:Y:S01]  /*165a0*/  BPT.TRAP 0x1 ;  /* 0x000000040000795c */ /* 0x000fe20000300000 */
.L_x_518:
[----:B------:R-:W-:Y:S05]  /*165b0*/  BSYNC B2 ;  /* 0x0000000000027941 */ /* 0x000fea0003800000 */
.L_x_517:
[----:B------:R-:W-:Y:S01]  /*165c0*/  R2UR UR6, R12 ;  /* 0x000000000c0672ca */ /* 0x000fe200000e0000 */
[----:B------:R-:W-:Y:S01]  /*165d0*/  IMAD.MOV.U32 R5, RZ, RZ, RZ ;  /* 0x000000ffff057224 */ /* 0x000fe200078e00ff */
[----:B------:R-:W-:Y:S01]  /*165e0*/  R2UR UR7, R13 ;  /* 0x000000000d0772ca */ /* 0x000fe200000e0000 */
[----:B------:R-:W-:Y:S01]  /*165f0*/  UIADD3 UR4, UP0, UR38, 0x670, URZ ;  /* 0x0000067026047890 */ /* 0x000fe2000ff1e03f */
[----:B------:R-:W-:Y:S01]  /*16600*/  PLOP3.LUT P0, PT, PT, PT, PT, 0x80, 0x0 ;  /* 0x000000000000781c */ /* 0x000fe20003f0f070 */
[----:B0-2---:R-:W-:Y:S01]  /*16610*/  VIADD R8, R8, 0x19cb0 ;  /* 0x00019cb008087836 */ /* 0x005fe20000000000 */
[----:B------:R-:W-:Y:S01]  /*16620*/  R2UR UR10, R5 ;  /* 0x00000000050a72ca */ /* 0x000fe200000e0000 */
[----:B------:R-:W-:Y:S01]  /*16630*/  VIADD R5, R7, 0x9000 ;  /* 0x0000900007057836 */ /* 0x000fe20000000000 */
[----:B------:R-:W-:-:S13]  /*16640*/  UIADD3.X UR5, URZ, UR39, URZ, UP0, !UPT ;  /* 0x000000273f057290 */ /* 0x000fda00087fe43f */
.L_x_519:
        /* <DEDUP_REMOVED lines=10> */
[----:B------:R-:W-:Y:S01]  /*166f0*/  R2UR UR10, R15 ;  /* 0x000000000f0a72ca */ /* 0x000fe200000e0000 */
[----:B------:R-:W-:Y:S01]  /*16700*/  VIADD R5, R7, 0xa000 ;  /* 0x0000a00007057836 */ /* 0x000fe20000000000 */
[----:B------:R-:W-:Y:S02]  /*16710*/  R2UR UR6, R12 ;  /* 0x000000000c0672ca */ /* 0x000fe400000e0000 */
[----:B------:R-:W-:Y:S02]  /*16720*/  R2UR UR7, R13 ;  /* 0x000000000d0772ca */ /* 0x000fe400000e0000 */
[----:B------:R-:W-:-:S13]  /*16730*/  PLOP3.LUT P0, PT, PT, PT, PT, 0x80, 0x0 ;  /* 0x000000000000781c */ /* 0x000fda0003f0f070 */
.L_x_520:
        /* <DEDUP_REMOVED lines=15> */
.L_x_521:
        /* <DEDUP_REMOVED lines=9> */
[----:B--2---:R-:W-:Y:S05]  /*168c0*/  @P0 BRA.U.ANY `(.L_x_521) ;  /* 0xfffffffd00d80947 */ /* 0x004fea000393ffff */
.L_x_507:
[----:B------:R-:W-:Y:S05]  /*168d0*/  BSYNC B1 ;  /* 0x0000000000017941 */ /* 0x000fea0003800000 */
.L_x_506:
[----:B------:R-:W-:Y:S01]  /*168e0*/  VIADD R10, R10, 0xfffffffe ;  /* 0xfffffffe0a0a7836 */ /* 0x000fe20000000000 */
[----:B------:R-:W-:Y:S02]  /*168f0*/  IADD3 R22, R22, 0x1, RZ ;  /* 0x0000000116167810 */ /* 0x000fe40007ffe0ff */
[----:B------:R-:W-:Y:S02]  /*16900*/  PLOP3.LUT P0, PT, PT, PT, PT, 0x8, 0x0 ;  /* 0x000000000000781c */ /* 0x000fe40003f0e170 */
[----:B------:R-:W-:Y:S02]  /*16910*/  ISETP.GE.AND P3, PT, R10, R3, PT ;  /* 0x000000030a00720c */ /* 0x000fe40003f66270 */
[----:B------:R-:W-:-:S04]  /*16920*/  ISETP.NE.AND P2, PT, R22, 0x2, PT ;  /* 0x000000021600780c */ /* 0x000fc80003f45270 */
[----:B0-----:R-:W-:Y:S02]  /*16930*/  SEL R5, RZ, 0x1, P2 ;  /* 0x00000001ff057807 */ /* 0x001fe40001000000 */
[----:B------:R-:W-:Y:S02]  /*16940*/  SEL R22, R22, RZ, P2 ;  /* 0x000000ff16167207 */ /* 0x000fe40001000000 */
[----:B------:R-:W-:-:S03]  /*16950*/  LOP3.LUT R28, R28, R5, RZ, 0x3c, !PT ;  /* 0x000000051c1c7212 */ /* 0x000fc600078e3cff */
[----:B------:R-:W-:Y:S05]  /*16960*/  @!P3 BRA `(.L_x_500) ;  /* 0x000000080054b947 */ /* 0x000fea0003800000 */
.L_x_538:
[----:B------:R-:W-:Y:S05]  /*16970*/  YIELD ;  /* 0x0000000000007946 */ /* 0x000fea0003800000 */
[----:B------:R-:W-:Y:S04]  /*16980*/  BSSY B1, `(.L_x_522) ;  /* 0x000008b000017945 */ /* 0x000fe80003800000 */
[----:B------:R-:W-:Y:S05]  /*16990*/  @!P6 BRA `(.L_x_523) ;  /* 0x000000080024e947 */ /* 0x000fea0003800000 */
[----:B-1----:R-:W-:Y:S01]  /*169a0*/  IMAD R9, R22, 0x8, R17 ;  /* 0x0000000816097824 */ /* 0x002fe200078e0211 */
[----:B------:R-:W-:Y:S01]  /*169b0*/  SHF.L.U32 R8, R28, 0x1f, RZ ;  /* 0x0000001f1c087819 */ /* 0x000fe200000006ff */
[----:B------:R-:W0:Y:S01]  /*169c0*/  S2R R5, SR_TID.X ;  /* 0x0000000000057919 */ /* 0x000e220000002100 */
[----:B------:R-:W-:Y:S02]  /*169d0*/  BSSY B2, `(.L_x_524) ;  /* 0x0000005000027945 */ /* 0x000fe40003800000 */
[----:B------:R-:W1:Y:S01]  /*169e0*/  SYNCS.PHASECHK.TRANS64.TRYWAIT P2, [R9+URZ+0x19ca0], R8 ;  /* 0x019ca008090075a7 */ /* 0x000e62000804017f */
[----:B0-----:R-:W-:-:S04]  /*169f0*/  LOP3.LUT R5, R5, 0x7f, RZ, 0xc0, !PT ;  /* 0x0000007f05057812 */ /* 0x001fc800078ec0ff */
[----:B------:R-:W-:Y:S01]  /*16a00*/  ISETP.NE.AND P3, PT, R5, RZ, PT ;  /* 0x000000ff0500720c */ /* 0x000fe20003f65270 */
[----:B-1----:R-:W-:-:S12]  /*16a10*/  @!P2 BRA `(.L_x_525) ;  /* 0x0000005c0058a947 */ /* 0x002fd80003800000 */
.L_x_667:
[----:B------:R-:W-:Y:S05]  /*16a20*/  BSYNC B2 ;  /* 0x0000000000027941 */ /* 0x000fea0003800000 */
.L_x_524:
[----:B------:R-:W-:Y:S04]  /*16a30*/  BSSY B2, `(.L_x_526) ;  /* 0x0000009000027945 */ /* 0x000fe80003800000 */
[----:B------:R-:W-:Y:S05]  /*16a40*/  @P3 BRA `(.L_x_527) ;  /* 0x00000000001c3947 */ /* 0x000fea0003800000 */
[----:B------:R-:W1:Y:S02]  /*16a50*/  S2R R5, SR_TID.X ;  /* 0x0000000000057919 */ /* 0x000e640000002100 */
[----:B-1----:R-:W-:Y:S01]  /*16a60*/  LOP3.LUT R6, R5, 0x1f, RZ, 0xc0, !PT ;  /* 0x0000001f05067812 */ /* 0x002fe200078ec0ff */
[----:B------:R-:W-:-:S03]  /*16a70*/  IMAD.MOV.U32 R5, RZ, RZ, 0x3000 ;  /* 0x00003000ff057424 */ /* 0x000fc600078e00ff */
[----:B------:R-:W-:Y:S01]  /*16a80*/  ISETP.NE.AND P2, PT, R6, RZ, PT ;  /* 0x000000ff0600720c */ /* 0x000fe20003f45270 */
[----:B------:R1:W-:-:S12]  /*16a90*/  SYNCS.ARRIVE.TRANS64 RZ, [R9+URZ+0x19c90], R5 ;  /* 0x019c900509ff79a7 */ /* 0x0003d8000800003f */
[----:B-1----:R-:W-:Y:S05]  /*16aa0*/  @!P2 BRA `(.L_x_527) ;  /* 0x000000000004a947 */ /* 0x002fea0003800000 */
[----:B------:R-:W-:Y:S01]  /*16ab0*/  BPT.TRAP 0x1 ;  /* 0x000000040000795c */ /* 0x000fe20000300000 */
.L_x_527:
[----:B------:R-:W-:Y:S05]  /*16ac0*/  BSYNC B2 ;  /* 0x0000000000027941 */ /* 0x000fea0003800000 */
.L_x_526:
[----:B------:R-:W-:Y:S01]  /*16ad0*/  IMAD.MOV.U32 R14, RZ, RZ, RZ ;  /* 0x000000ffff0e7224 */ /* 0x000fe200078e00ff */
        /* <DEDUP_REMOVED lines=9> */
[----:B------:R-:W-:-:S10]  /*16b70*/  UMOV UR7, 0x12f00000 ;  /* 0x12f0000000077882 */ /* 0x000fd40000000000 */
.L_x_528:
        /* <DEDUP_REMOVED lines=9> */
[----:B-1----:R-:W-:Y:S05]  /*16c10*/  @P2 BRA.U.ANY `(.L_x_528) ;  /* 0xfffffffd00d82947 */ /* 0x002fea000393ffff */
[----:B------:R-:W-:Y:S01]  /*16c20*/  IMAD.MOV.U32 R11, RZ, RZ, 0x20 ;  /* 0x00000020ff0b7424 */ /* 0x000fe200078e00ff */
[----:B------:R-:W-:Y:S01]  /*16c30*/  PLOP3.LUT P2, PT, PT, PT, PT, 0x80, 0x0 ;  /* 0x000000000000781c */ /* 0x000fe20003f4f070 */
[----:B------:R-:W-:Y:S01]  /*16c40*/  UMOV UR6, 0x0 ;  /* 0x0000000000067882 */ /* 0x000fe20000000000 */
[----:B------:R-:W-:Y:S02]  /*16c50*/  UMOV UR7, 0x12f00000 ;  /* 0x12f0000000077882 */ /* 0x000fe40000000000 */
[----:B------:R-:W-:Y:S01]  /*16c60*/  R2UR UR10, R11 ;  /* 0x000000000b0a72ca */ /* 0x000fe200000e0000 */
[----:B------:R-:W-:-:S14]  /*16c70*/  VIADD R11, R7, 0x14800 ;  /* 0x00014800070b7836 */ /* 0x000fdc0000000000 */
.L_x_529:
        /* <DEDUP_REMOVED lines=10> */
[----:B------:R-:W-:Y:S01]  /*16d20*/  MOV R15, 0x40 ;  /* 0x00000040000f7802 */ /* 0x000fe20000000f00 */
[----:B------:R-:W-:Y:S01]  /*16d30*/  VIADD R11, R7, 0x15800 ;  /* 0x00015800070b7836 */ /* 0x000fe20000000000 */
[----:B------:R-:W-:Y:S01]  /*16d40*/  PLOP3.LUT P2, PT, PT, PT, PT, 0x80, 0x0 ;  /* 0x000000000000781c */ /* 0x000fe20003f4f070 */
[----:B------:R-:W-:Y:S01]  /*16d50*/  UMOV UR6, 0x0 ;  /* 0x0000000000067882 */ /* 0x000fe20000000000 */
[----:B------:R-:W-:Y:S01]  /*16d60*/  R2UR UR10, R15 ;  /* 0x000000000f0a72ca */ /* 0x000fe200000e0000 */
[----:B------:R-:W-:-:S14]  /*16d70*/  UMOV UR7, 0x12f00000 ;  /* 0x12f0000000077882 */ /* 0x000fdc0000000000 */
.L_x_530:
        /* <DEDUP_REMOVED lines=10> */
[----:B------:R-:W1:Y:S01]  /*16e20*/  SYNCS.PHASECHK.TRANS64.TRYWAIT P2, [R9+URZ+0x19cc0], R8 ;  /* 0x019cc008090075a7 */ /* 0x000e62000804017f */
[----:B------:R-:W-:Y:S04]  /*16e30*/  BSSY B2, `(.L_x_531) ;  /* 0x0000002000027945 */ /* 0x000fe80003800000 */
[----:B-1----:R-:W-:Y:S05]  /*16e40*/  @!P2 BRA `(.L_x_532) ;  /* 0x000000580060a947 */ /* 0x002fea0003800000 */
.L_x_668:
[----:B------:R-:W-:Y:S05]  /*16e50*/  BSYNC B2 ;  /* 0x0000000000027941 */ /* 0x000fea0003800000 */
.L_x_531:
[----:B------:R-:W-:Y:S01]  /*16e60*/  BSSY B2, `(.L_x_533) ;  /* 0x000000b000027945 */ /* 0x000fe20003800000 */
[----:B------:R-:W-:Y:S02]  /*16e70*/  IMAD.MOV.U32 R12, RZ, RZ, 0x0 ;  /* 0x00000000ff0c7424 */ /* 0x000fe400078e00ff */
[----:B------:R-:W-:Y:S01]  /*16e80*/  IMAD.MOV.U32 R13, RZ, RZ, 0x12f00000 ;  /* 0x12f00000ff0d7424 */ /* 0x000fe200078e00ff */
[----:B------:R-:W-:Y:S06]  /*16e90*/  @P3 BRA `(.L_x_534) ;  /* 0x00000000001c3947 */ /* 0x000fec0003800000 */
[----:B------:R-:W2:Y:S02]  /*16ea0*/  S2R R5, SR_TID.X ;  /* 0x0000000000057919 */ /* 0x000ea40000002100 */
[----:B--2---:R-:W-:Y:S01]  /*16eb0*/  LOP3.LUT R11, R5, 0x1f, RZ, 0xc0, !PT ;  /* 0x0000001f050b7812 */ /* 0x004fe200078ec0ff */
[----:B------:R-:W-:-:S03]  /*16ec0*/  IMAD.MOV.U32 R5, RZ, RZ, 0x3000 ;  /* 0x00003000ff057424 */ /* 0x000fc600078e00ff */
[----:B------:R-:W-:Y:S01]  /*16ed0*/  ISETP.NE.AND P2, PT, R11, RZ, PT ;  /* 0x000000ff0b00720c */ /* 0x000fe20003f45270 */
[----:B------:R2:W-:-:S12]  /*16ee0*/  SYNCS.ARRIVE.TRANS64 RZ, [R9+URZ+0x19cb0], R5 ;  /* 0x019cb00509ff79a7 */ /* 0x0005d8000800003f */
[----:B--2---:R-:W-:Y:S05]  /*16ef0*/  @!P2 BRA `(.L_x_534) ;  /* 0x000000000004a947 */ /* 0x004fea0003800000 */
[----:B------:R-:W-:Y:S01]  /*16f00*/  BPT.TRAP 0x1 ;  /* 0x000000040000795c */ /* 0x000fe20000300000 */
.L_x_534:
[----:B------:R-:W-:Y:S05]  /*16f10*/  BSYNC B2 ;  /* 0x0000000000027941 */ /* 0x000fea0003800000 */
.L_x_533:
[----:B------:R-:W-:Y:S01]  /*16f20*/  R2UR UR10, R14 ;  /* 0x000000000e0a72ca */ /* 0x000fe200000e0000 */
[----:B------:R-:W-:Y:S01]  /*16f30*/  UIADD3 UR4, UP0, UR38, 0x670, URZ ;  /* 0x0000067026047890 */ /* 0x000fe2000ff1e03f */
[----:B------:R-:W-:Y:S01]  /*16f40*/  R2UR UR6, R12 ;  /* 0x000000000c0672ca */ /* 0x000fe200000e0000 */
[----:B01----:R-:W-:Y:S01]  /*16f50*/  VIADD R9, R9, 0x19cb0 ;  /* 0x00019cb009097836 */ /* 0x003fe20000000000 */
[----:B------:R-:W-:Y:S01]  /*16f60*/  R2UR UR7, R13 ;  /* 0x000000000d0772ca */ /* 0x000fe200000e0000 */
[----:B------:R-:W-:Y:S01]  /*16f70*/  VIADD R5, R7, 0x9000 ;  /* 0x0000900007057836 */ /* 0x000fe20000000000 */
[----:B------:R-:W-:Y:S01]  /*16f80*/  PLOP3.LUT P2, PT, PT, PT, PT, 0x80, 0x0 ;  /* 0x000000000000781c */ /* 0x000fe20003f4f070 */
[----:B------:R-:W-:-:S12]  /*16f90*/  UIADD3.X UR5, URZ, UR39, URZ, UP0, !UPT ;  /* 0x000000273f057290 */ /* 0x000fd800087fe43f */
.L_x_535:
        /* <DEDUP_REMOVED lines=11> */
[----:B------:R-:W-:Y:S01]  /*17050*/  R2UR UR6, R12 ;  /* 0x000000000c0672ca */ /* 0x000fe200000e0000 */
[----:B------:R-:W-:Y:S01]  /*17060*/  VIADD R5, R7, 0xa000 ;  /* 0x0000a00007057836 */ /* 0x000fe20000000000 */
[----:B------:R-:W-:Y:S02]  /*17070*/  R2UR UR7, R13 ;  /* 0x000000000d0772ca */ /* 0x000fe400000e0000 */
[----:B------:R-:W-:Y:S02]  /*17080*/  R2UR UR10, R8 ;  /* 0x00000000080a72ca */ /* 0x000fe400000e0000 */
[----:B------:R-:W-:-:S13]  /*17090*/  PLOP3.LUT P2, PT, PT, PT, PT, 0x80, 0x0 ;  /* 0x000000000000781c */ /* 0x000fda0003f4f070 */
.L_x_536:
        /* <DEDUP_REMOVED lines=15> */
.L_x_537:
        /* <DEDUP_REMOVED lines=10> */
.L_x_523:
[----:B------:R-:W-:Y:S05]  /*17230*/  BSYNC B1 ;  /* 0x0000000000017941 */ /* 0x000fea0003800000 */
.L_x_522:
[C---:B------:R-:W-:Y:S01]  /*17240*/  ISETP.GT.AND P3, PT, R10.reuse, R3, PT ;  /* 0x000000030a00720c */ /* 0x040fe20003f64270 */
[----:B------:R-:W-:Y:S01]  /*17250*/  VIADD R10, R10, 0xffffffff ;  /* 0xffffffff0a0a7836 */ /* 0x000fe20000000000 */
[----:B------:R-:W-:-:S04]  /*17260*/  IADD3 R22, R22, 0x1, RZ ;  /* 0x0000000116167810 */ /* 0x000fc80007ffe0ff */
[----:B------:R-:W-:-:S04]  /*17270*/  ISETP.NE.AND P2, PT, R22, 0x2, PT ;  /* 0x000000021600780c */ /* 0x000fc80003f45270 */
[----:B------:R-:W-:Y:S02]  /*17280*/  SEL R5, RZ, 0x1, P2 ;  /* 0x00000001ff057807 */ /* 0x000fe40001000000 */
[----:B------:R-:W-:Y:S02]  /*17290*/  SEL R22, R22, RZ, P2 ;  /* 0x000000ff16167207 */ /* 0x000fe40001000000 */
[----:B------:R-:W-:Y:S01]  /*172a0*/  LOP3.LUT R28, R28, R5, RZ, 0x3c, !PT ;  /* 0x000000051c1c7212 */ /* 0x000fe200078e3cff */
[----:B------:R-:W-:Y:S06]  /*172b0*/  @P3 BRA `(.L_x_538) ;  /* 0xfffffff400ac3947 */ /* 0x000fec000383ffff */
.L_x_500:
[----:B------:R-:W-:Y:S05]  /*172c0*/  BSYNC B0 ;  /* 0x0000000000007941 */ /* 0x000fea0003800000 */
.L_x_499:
[----:B------:R-:W-:Y:S05]  /*172d0*/  @!P0 WARPSYNC.ALL ;  /* 0x0000000000008948 */ /* 0x000fea0003800000 */
[----:B------:R-:W-:Y:S01]  /*172e0*/  @!P0 BAR.SYNC.DEFER_BLOCKING 0xc, 0x200 ;  /* 0x0308000000008b1d */ /* 0x000fe20000010000 */
[----:B------:R-:W-:-:S05]  /*172f0*/  IMAD.MOV.U32 R0, RZ, RZ, RZ ;  /* 0x000000ffff007224 */ /* 0x000fca00078e00ff */
[----:B------:R-:W-:Y:S04]  /*17300*/  BSSY B0, `(.L_x_539) ;  /* 0x000001f000007945 */ /* 0x000fe80003800000 */
[----:B------:R-:W-:Y:S05]  /*17310*/  @!P1 BRA `(.L_x_540) ;  /* 0x0000000000749947 */ /* 0x000fea0003800000 */
[----:B------:R-:W-:-:S13]  /*17320*/  ISETP.NE.AND P0, PT, R4, RZ, PT ;  /* 0x000000ff0400720c */ /* 0x000fda0003f05270 */
[----:B------:R-:W0:Y:S02]  /*17330*/  @!P0 LDC R4, c[0x0][0x9f0] ;  /* 0x00027c00ff048b82 */ /* 0x000e240000000800 */
[----:B0-----:R-:W-:-:S04]  /*17340*/  IABS R0, R4 ;  /* 0x0000000400007213 */ /* 0x001fc80000000000 */
[----:B------:R-:W0:Y:S08]  /*17350*/  I2F.RP R2, R0 ;  /* 0x0000000000027306 */ /* 0x000e300000209400 */
[----:B0-----:R-:W0:Y:S02]  /*17360*/  MUFU.RCP R2, R2 ;  /* 0x0000000200027308 */ /* 0x001e240000001000 */
[----:B0-----:R-:W-:-:S06]  /*17370*/  VIADD R2, R2, 0xffffffe ;  /* 0x0ffffffe02027836 */ /* 0x001fcc0000000000 */
[----:B------:R-:W0:Y:S02]  /*17380*/  F2I.FTZ.U32.TRUNC.NTZ R3, R2 ;  /* 0x0000000200037305 */ /* 0x000e24000021f000 */
[----:B0-----:R-:W-:-:S04]  /*17390*/  IMAD.MOV R2, RZ, RZ, -R3 ;  /* 0x000000ffff027224 */ /* 0x001fc800078e0a03 */
[----:B------:R-:W-:Y:S02]  /*173a0*/  IMAD R5, R2, R0, RZ ;  /* 0x0000000002057224 */ /* 0x000fe400078e02ff */
[----:B------:R-:W-:-:S04]  /*173b0*/  IMAD.MOV.U32 R2, RZ, RZ, RZ ;  /* 0x000000ffff027224 */ /* 0x000fc800078e00ff */
[----:B------:R-:W-:Y:S01]  /*173c0*/  IMAD.HI.U32 R7, R3, R5, R2 ;  /* 0x0000000503077227 */ /* 0x000fe200078e0002 */
[----:B------:R-:W-:Y:S02]  /*173d0*/  IABS R2, R4 ;  /* 0x0000000400027213 */ /* 0x000fe40000000000 */
[----:B------:R-:W-:-:S03]  /*173e0*/  IADD3 R3, R20, -0x1, R4 ;  /* 0xffffffff14037810 */ /* 0x000fc60007ffe004 */
[----:B------:R-:W-:Y:S01]  /*173f0*/  IMAD.MOV R2, RZ, RZ, -R2 ;  /* 0x000000ffff027224 */ /* 0x000fe200078e0a02 */
[----:B------:R-:W-:Y:S02]  /*17400*/  IABS R5, R3 ;  /* 0x0000000300057213 */ /* 0x000fe40000000000 */
[----:B------:R-:W-:Y:S01]  /*17410*/  LOP3.LUT R3, R3, R4, RZ, 0x3c, !PT ;  /* 0x0000000403037212 */ /* 0x000fe200078e3cff */
[----:B------:R-:W-:Y:S02]  /*17420*/  IMAD.MOV.U32 R6, RZ, RZ, R2 ;  /* 0x000000ffff067224 */ /* 0x000fe400078e0002 */
[----:B------:R-:W-:Y:S01]  /*17430*/  IMAD.HI.U32 R2, R7, R5, RZ ;  /* 0x0000000507027227 */ /* 0x000fe200078e00ff */
[----:B------:R-:W-:-:S03]  /*17440*/  ISETP.GE.AND P2, PT, R3, RZ, PT ;  /* 0x000000ff0300720c */ /* 0x000fc60003f46270 */
[----:B------:R-:W-:-:S05]  /*17450*/  IMAD R5, R2, R6, R5 ;  /* 0x0000000602057224 */ /* 0x000fca00078e0205 */
[----:B------:R-:W-:-:S13]  /*17460*/  ISETP.GT.U32.AND P1, PT, R0, R5, PT ;  /* 0x000000050000720c */ /* 0x000fda0003f24070 */
[----:B------:R-:W-:Y:S02]  /*17470*/  @!P1 IMAD.IADD R5, R5, 0x1, -R0 ;  /* 0x0000000105059824 */ /* 0x000fe400078e0a00 */
[----:B------:R-:W-:Y:S01]  /*17480*/  @!P1 VIADD R2, R2, 0x1 ;  /* 0x0000000102029836 */ /* 0x000fe20000000000 */
[----:B------:R-:W-:Y:S02]  /*17490*/  ISETP.NE.AND P1, PT, R4, RZ, PT ;  /* 0x000000ff0400720c */ /* 0x000fe40003f25270 */
[----:B------:R-:W-:-:S13]  /*174a0*/  ISETP.GE.U32.AND P0, PT, R5, R0, PT ;  /* 0x000000000500720c */ /* 0x000fda0003f06070 */
[----:B------:R-:W-:-:S05]  /*174b0*/  @P0 IADD3 R2, R2, 0x1, RZ ;  /* 0x0000000102020810 */ /* 0x000fca0007ffe0ff */
[----:B------:R-:W-:-:S04]  /*174c0*/  IMAD.MOV.U32 R0, RZ, RZ, R2 ;  /* 0x000000ffff007224 */ /* 0x000fc800078e0002 */
[----:B------:R-:W-:Y:S01]  /*174d0*/  @!P2 IMAD.MOV R0, RZ, RZ, -R0 ;  /* 0x000000ffff00a224 */ /* 0x000fe200078e0a00 */
[----:B------:R-:W-:-:S07]  /*174e0*/  @!P1 LOP3.LUT R0, RZ, R4, RZ, 0x33, !PT ;  /* 0x00000004ff009212 */ /* 0x000fce00078e33ff */
.L_x_540:
[----:B------:R-:W-:Y:S05]  /*174f0*/  BSYNC B0 ;  /* 0x0000000000007941 */ /* 0x000fea0003800000 */
.L_x_539:
[----:B------:R-:W-:-:S05]  /*17500*/  IMAD R3, R21, R0, RZ ;  /* 0x0000000015037224 */ /* 0x000fca00078e02ff */
[----:B------:R-:W-:Y:S01]  /*17510*/  VIADDMNMX R2, R3, R0, R20, PT ;  /* 0x0000000003027246 */ /* 0x000fe20003800114 */
[----:B------:R0:W-:Y:S03]  /*17520*/  STL [R1], R3 ;  /* 0x0000000301007387 */ /* 0x0001e60000100800 */
        /* <DEDUP_REMOVED lines=8> */
[----:B------:R-:W-:Y:S02]  /*175b0*/  VOTEU.ANY UR4, UPT, PT ;  /* 0x0000000000047886 */ /* 0x000fe400038e0100 */
[----:B------:R-:W0:Y:S08]  /*175c0*/  FLO.U32 R0, UR4 ;  /* 0x0000000400007d00 */ /* 0x000e3000080e0000 */
[----:B------:R-:W2:Y:S01]  /*175d0*/  POPC R4, UR4 ;  /* 0x0000000400047d09 */ /* 0x000ea20008000000 */
[----:B0-----:R-:W-:-:S02]  /*175e0*/  ISETP.EQ.U32.AND P0, PT, R0, R3, PT ;  /* 0x000000030000720c */ /* 0x001fc40003f02070 */
[----:B------:R-:W2:Y:S11]  /*175f0*/  LDC.64 R2, c[0x0][0xc60] ;  /* 0x00031800ff027b82 */ /* 0x000eb60000000a00 */
[----:B--2---:R-:W2:Y:S01]  /*17600*/  @P0 ATOMG.E.ADD.STRONG.GPU PT, R3, desc[UR40][R2.64], R4 ;  /* 0x00000004020309a8 */ /* 0x004ea200081ee1e8 */
[----:B------:R-:W0:Y:S02]  /*17610*/  S2R R5, SR_LTMASK ;  /* 0x0000000000057919 */ /* 0x000e240000003900 */
[----:B0-----:R-:W-:-:S06]  /*17620*/  LOP3.LUT R5, R5, UR4, RZ, 0xc0, !PT ;  /* 0x0000000405057c12 */ /* 0x001fcc000f8ec0ff */
[----:B------:R-:W0:Y:S01]  /*17630*/  POPC R5, R5 ;  /* 0x0000000500057309 */ /* 0x000e220000000000 */
[----:B--2---:R-:W0:Y:S02]  /*17640*/  SHFL.IDX PT, R0, R3, R0, 0x1f ;  /* 0x00001f0003007589 */ /* 0x004e2400000e0000 */
[----:B0-----:R-:W-:Y:S01]  /*17650*/  IADD3 R24, R0, UR36, R5 ;  /* 0x0000002400187c10 */ /* 0x001fe2000fffe005 */
[----:B------:R-:W-:Y:S06]  /*17660*/  BRA `(.L_x_542) ;  /* 0x0000003400087947 */ /* 0x000fec0003800000 */
.L_x_541:
        /* <DEDUP_REMOVED lines=8> */
[----:B------:R-:W-:Y:S01]  /*176f0*/  IMAD.U32 R4, RZ, RZ, UR6 ;  /* 0x00000006ff047e24 */ /* 0x000fe2000f8e00ff */
[----:B------:R-:W-:Y:S01]  /*17700*/  MOV R8, 0x70 ;  /* 0x0000007000087802 */ /* 0x000fe20000000f00 */
[----:B------:R-:W0:Y:S01]  /*17710*/  LDC.64 R2, c[0x4][R2] ;  /* 0x0100000002027b82 */ /* 0x000e220000000a00 */
[----:B------:R-:W-:Y:S02]  /*17720*/  IMAD.U32 R5, RZ, RZ, UR7 ;  /* 0x00000007ff057e24 */ /* 0x000fe4000f8e00ff */
[----:B------:R-:W-:Y:S02]  /*17730*/  IMAD.U32 R6, RZ, RZ, UR8 ;  /* 0x00000008ff067e24 */ /* 0x000fe4000f8e00ff */
[----:B------:R-:W-:-:S02]  /*17740*/  IMAD.U32 R7, RZ, RZ, UR9 ;  /* 0x00000009ff077e24 */ /* 0x000fc4000f8e00ff */
[----:B------:R-:W-:Y:S02]  /*17750*/  IMAD.U32 R10, RZ, RZ, UR4 ;  /* 0x00000004ff0a7e24 */ /* 0x000fe4000f8e00ff */
[----:B------:R-:W-:Y:S02]  /*17760*/  IMAD.U32 R11, RZ, RZ, UR5 ;  /* 0x00000005ff0b7e24 */ /* 0x000fe4000f8e00ff */
[----:B------:R-:W-:Y:S02]  /*17770*/  IMAD.MOV.U32 R12, RZ, RZ, 0x1 ;  /* 0x00000001ff0c7424 */ /* 0x000fe400078e00ff */
[----:B------:R-:W-:-:S07]  /*17780*/  IMAD.MOV.U32 R13, RZ, RZ, RZ ;  /* 0x000000ffff0d7224 */ /* 0x000fce00078e00ff */
[----:B------:R-:W-:-:S07]  /*17790*/  LEPC R20, `(.L_x_544) ;  /* 0x000000001014794e */ /* 0x000fce0000000000 */
[----:B01----:R-:W-:Y:S05]  /*177a0*/  CALL.ABS.NOINC R2 ;  /* 0x0000000002007343 */ /* 0x003fea0003c00000 */
.L_x_544:
[----:B------:R-:W-:Y:S05]  /*177b0*/  BSYNC B6 ;  /* 0x0000000000067941 */ /* 0x000fea0003800000 */
.L_x_543:
[----:B------:R-:W2:Y:S01]  /*177c0*/  LDL.LU R2, [R1+0x28] ;  /* 0x0000280001027983 */ /* 0x000ea20000300800 */
[----:B------:R-:W-:Y:S01]  /*177d0*/  VIADD R0, R17, 0x9000 ;  /* 0x0000900011007836 */ /* 0x000fe20000000000 */
[----:B------:R-:W-:Y:S04]  /*177e0*/  BSSY B6, `(.L_x_545) ;  /* 0x0000016000067945 */ /* 0x000fe80003800000 */
[----:B------:R-:W-:Y:S02]  /*177f0*/  LOP3.LUT P0, RZ, R0, 0x9f, RZ, 0xc0, !PT ;  /* 0x0000009f00ff7812 */ /* 0x000fe4000780c0ff */
[----:B--2---:R-:W-:-:S11]  /*17800*/  LOP3.LUT R2, R2, 0xfffffffe, RZ, 0xc0, !PT ;  /* 0xfffffffe02027812 */ /* 0x004fd600078ec0ff */
[----:B------:R-:W-:-:S05]  /*17810*/  @P0 LOP3.LUT R2, R2, 0x1, RZ, 0xfc, !PT ;  /* 0x0000000102020812 */ /* 0x000fca00078efcff */
[----:B------:R0:W-:Y:S01]  /*17820*/  STL [R1+0x28], R2 ;  /* 0x0000280201007387 */ /* 0x0001e20000100800 */
[----:B------:R-:W-:Y:S05]  /*17830*/  @!P0 BRA `(.L_x_546) ;  /* 0x0000000000408947 */ /* 0x000fea0003800000 */
[----:B0-----:R-:W-:Y:S01]  /*17840*/  MOV R2, 0x0 ;  /* 0x0000000000027802 */ /* 0x001fe20000000f00 */
        /* <DEDUP_REMOVED lines=15> */
.L_x_546:
[----:B------:R-:W-:Y:S05]  /*17940*/  BSYNC B6 ;  /* 0x0000000000067941 */ /* 0x000fea0003800000 */
.L_x_545:
[----:B------:R-:W-:Y:S01]  /*17950*/  VIADD R0, R17, 0x3000 ;  /* 0x0000300011007836 */ /* 0x000fe20000000000 */
[----:B------:R-:W-:Y:S04]  /*17960*/  BSSY B6, `(.L_x_547) ;  /* 0x0000013000067945 */ /* 0x000fe80003800000 */
[----:B------:R-:W-:-:S13]  /*17970*/  LOP3.LUT P0, RZ, R0, 0x3ff, RZ, 0xc0, !PT ;  /* 0x000003ff00ff7812 */ /* 0x000fda000780c0ff */
        /* <DEDUP_REMOVED lines=17> */
.L_x_548:
[----:B------:R-:W-:Y:S05]  /*17a90*/  BSYNC B6 ;  /* 0x0000000000067941 */ /* 0x000fea0003800000 */
.L_x_547:
[----:B0-----:R-:W2:Y:S01]  /*17aa0*/  LDL R2, [R1+0x28] ;  /* 0x0000280001027983 */ /* 0x001ea20000100800 */
[----:B------:R-:W-:Y:S01]  /*17ab0*/  BSSY B6, `(.L_x_549) ;  /* 0x0000013000067945 */ /* 0x000fe20003800000 */
[----:B--2---:R-:W-:-:S13]  /*17ac0*/  LOP3.LUT P6, RZ, R2, 0x1, RZ, 0xc0, !PT ;  /* 0x0000000102ff7812 */ /* 0x004fda00078cc0ff */
        /* <DEDUP_REMOVED lines=17> */
.L_x_550:
[----:B------:R-:W-:Y:S05]  /*17be0*/  BSYNC B6 ;  /* 0x0000000000067941 */ /* 0x000fea0003800000 */
.L_x_549:
[----:B------:R-:W2:Y:S01]  /*17bf0*/  LDL.LU R2, [R1+0x8] ;  /* 0x0000080001027983 */ /* 0x000ea20000300800 */
[----:B------:R-:W-:Y:S01]  /*17c00*/  ULDC.64 UR4, c[0x0][0x9f8] ;  /* 0x00027e0000047ab9 */ /* 0x000fe20000000a00 */
[----:B------:R-:W0:Y:S02]  /*17c10*/  LDC R8, c[0x0][0x430] ;  /* 0x00010c00ff087b82 */ /* 0x000e240000000800 */
[----:B------:R-:W3:Y:S04]  /*17c20*/  LDL.LU R4, [R1+0x20] ;  /* 0x0000200001047983 */ /* 0x000ee80000300800 */
[----:B------:R-:W4:Y:S02]  /*17c30*/  LDL R0, [R1+0x38] ;  /* 0x0000380001007983 */ /* 0x000f240000100800 */
[----:B------:R-:W1:Y:S02]  /*17c40*/  LDC R12, c[0x0][0x2f4] ;  /* 0x0000bd00ff0c7b82 */ /* 0x000e640000000800 */
[----:B------:R-:W4:Y:S01]  /*17c50*/  LDL R21, [R1+0x24] ;  /* 0x0000240001157983 */ /* 0x000f220000100800 */
[----:B------:R-:W-:-:S03]  /*17c60*/  ISETP.NE.U32.AND P0, PT, RZ, UR4, PT ;  /* 0x00000004ff007c0c */ /* 0x000fc6000bf05070 */
[----:B------:R-:W4:Y:S01]  /*17c70*/  LDL R6, [R1+0x4] ;  /* 0x0000040001067983 */ /* 0x000f220000100800 */
[----:B------:R-:W-:-:S03]  /*17c80*/  ISETP.NE.AND.EX P0, PT, RZ, UR5, PT, P0 ;  /* 0x00000005ff007c0c */ /* 0x000fc6000bf05300 */
[----:B------:R-:W4:Y:S04]  /*17c90*/  LDL.LU R10, [R1+0x28] ;  /* 0x00002800010a7983 */ /* 0x000f280000300800 */
[----:B------:R-:W4:Y:S01]  /*17ca0*/  LDL R14, [R1+0x54] ;  /* 0x00005400010e7983 */ /* 0x000f220000100800 */
[----:B------:R-:W1:Y:S05]  /*17cb0*/  S2R R20, SR_TID.X ;  /* 0x0000000000147919 */ /* 0x000e6a0000002100 */
[----:B--2---:R-:W-:-:S04]  /*17cc0*/  @P0 IADD3 R2, P1, R2, UR4, RZ ;  /* 0x0000000402020c10 */ /* 0x004fc8000ff3e0ff */
[----:B---3--:R-:W-:-:S05]  /*17cd0*/  @P0 IADD3.X R3, R4, UR5, RZ, P1, !PT ;  /* 0x0000000504030c10 */ /* 0x008fca0008ffe4ff */
[----:B------:R2:W3:Y:S01]  /*17ce0*/  @P0 LDG.E R26, desc[UR40][R2.64] ;  /* 0x00000028021a0981 */ /* 0x0004e2000c1e1900 */
[----:B------:R-:W2:Y:S01]  /*17cf0*/  S2R R4, SR_TID.X ;  /* 0x0000000000047919 */ /* 0x000ea20000002100 */
[----:B0-----:R-:W-:Y:S02]  /*17d00*/  ISETP.NE.AND P1, PT, R8, 0x1, PT ;  /* 0x000000010800780c */ /* 0x001fe40003f25270 */
[----:B-1----:R-:W-:Y:S02]  /*17d10*/  LOP3.LUT R20, R20, 0x7f, RZ, 0xc0, !PT ;  /* 0x0000007f14147812 */ /* 0x002fe400078ec0ff */
[----:B----4-:R-:W-:Y:S02]  /*17d20*/  LEA R0, R0, 0xffffff80, 0x7 ;  /* 0xffffff8000007811 */ /* 0x010fe400078e38ff */
[----:B------:R-:W-:-:S07]  /*17d30*/  SHF.R.U32.HI R20, RZ, 0x1, R20 ;  /* 0x00000001ff147819 */ /* 0x000fce0000011614 */
[----:B------:R-:W0:Y:S08]  /*17d40*/  @P1 LDC R5, c[0x0][0x434] ;  /* 0x00010d00ff051b82 */ /* 0x000e300000000800 */
[----:B------:R-:W1:Y:S01]  /*17d50*/  @P1 LDC R7, c[0x0][0x438] ;  /* 0x00010e00ff071b82 */ /* 0x000e620000000800 */
[----:B--2---:R-:W-:-:S05]  /*17d60*/  IMAD.SHL.U32 R4, R4, 0x40, RZ ;  /* 0x0000004004047824 */ /* 0x004fca00078e00ff */
[----:B------:R-:W-:-:S04]  /*17d70*/  LOP3.LUT R4, R4, 0x40, RZ, 0xc0, !PT ;  /* 0x0000004004047812 */ /* 0x000fc800078ec0ff */
[----:B------:R-:W-:-:S04]  /*17d80*/  LOP3.LUT R4, R0, R20, R4, 0xfe, !PT ;  /* 0x0000001400047212 */ /* 0x000fc800078efe04 */
[C---:B------:R-:W-:Y:S01]  /*17d90*/  ISETP.GE.AND P0, PT, R4.reuse, R21, PT ;  /* 0x000000150400720c */ /* 0x040fe20003f06270 */
[----:B------:R-:W-:-:S12]  /*17da0*/  IMAD.IADD R4, R4, 0x1, R6 ;  /* 0x0000000104047824 */ /* 0x000fd800078e0206 */
[----:B------:R-:W2:Y:S01]  /*17db0*/  @!P0 LDC.64 R2, c[0x0][0x428] ;  /* 0x00010a00ff028b82 */ /* 0x000ea20000000a00 */
[----:B0-----:R-:W-:-:S04]  /*17dc0*/  @P1 IMAD.HI.U32 R5, R4, R5, RZ ;  /* 0x0000000504051227 */ /* 0x001fc800078e00ff */
[----:B------:R-:W-:Y:S01]  /*17dd0*/  IMAD.MOV.U32 R6, RZ, RZ, R4 ;  /* 0x000000ffff067224 */ /* 0x000fe200078e0004 */
[----:B-1----:R-:W-:-:S05]  /*17de0*/  @P1 SHF.R.U32.HI R6, RZ, R7, R5 ;  /* 0x00000007ff061219 */ /* 0x002fca0000011605 */
[--C-:B------:R-:W-:Y:S01]  /*17df0*/  IMAD.MOV R5, RZ, RZ, -R6.reuse ;  /* 0x000000ffff057224 */ /* 0x100fe200078e0a06 */
[----:B------:R-:W-:-:S03]  /*17e00*/  @!P0 SHF.R.S32.HI R7, RZ, 0x1f, R6 ;  /* 0x0000001fff078819 */ /* 0x000fc60000011406 */
[----:B------:R-:W-:Y:S01]  /*17e10*/  IMAD R5, R8, R5, R4 ;  /* 0x0000000508057224 */ /* 0x000fe200078e0204 */
[C---:B------:R-:W-:Y:S02]  /*17e20*/  ISETP.GE.AND P3, PT, R29.reuse, R12, PT ;  /* 0x0000000c1d00720c */ /* 0x040fe40003f66270 */
[----:B------:R-:W-:Y:S02]  /*17e30*/  LOP3.LUT R13, R29, 0x20, RZ, 0xfc, !PT ;  /* 0x000000201d0d7812 */ /* 0x000fe400078efcff */
[----:B------:R-:W-:Y:S02]  /*17e40*/  LOP3.LUT R10, R10, 0xfffffff7, RZ, 0xc0, !PT ;  /* 0xfffffff70a0a7812 */ /* 0x000fe400078ec0ff */
[----:B------:R-:W-:-:S07]  /*17e50*/  ISETP.NE.AND P2, PT, R14, 0x3, PT ;  /* 0x000000030e00780c */ /* 0x000fce0003f45270 */
[----:B------:R-:W-:-:S04]  /*17e60*/  @P3 LOP3.LUT R10, R10, 0x8, RZ, 0xfc, !PT ;  /* 0x000000080a0a3812 */ /* 0x000fc800078efcff */
[----:B------:R-:W-:Y:S02]  /*17e70*/  LOP3.LUT R10, R10, 0xfffffffe, RZ, 0xc0, !PT ;  /* 0xfffffffe0a0a7812 */ /* 0x000fe400078ec0ff */
[----:B------:R-:W-:Y:S02]  /*17e80*/  LOP3.LUT R11, R29, 0x40, RZ, 0xfc, !PT ;  /* 0x000000401d0b7812 */ /* 0x000fe400078efcff */
[----:B------:R-:W-:Y:S01]  /*17e90*/  LOP3.LUT R10, R10, 0xfffffffb, RZ, 0xc0, !PT ;  /* 0xfffffffb0a0a7812 */ /* 0x000fe200078ec0ff */
[----:B------:R-:W-:Y:S01]  /*17ea0*/  UMOV UR4, 0xffffffff ;  /* 0xffffffff00047882 */ /* 0x000fe20000000000 */
[----:B---3--:R-:W-:Y:S01]  /*17eb0*/  SHF.R.S32.HI R9, RZ, 0x1f, R26 ;  /* 0x0000001fff097819 */ /* 0x008fe2000001141a */
[----:B--2---:R-:W-:-:S04]  /*17ec0*/  @!P0 IMAD.WIDE.U32 R6, R26, R2, R6 ;  /* 0x000000021a068225 */ /* 0x004fc800078e0006 */
[----:B------:R-:W-:-:S04]  /*17ed0*/  @!P0 IMAD R4, R9, R2, RZ ;  /* 0x0000000209048224 */ /* 0x000fc800078e02ff */
[----:B------:R-:W-:Y:S02]  /*17ee0*/  @!P0 IMAD R4, R26, R3, R4 ;  /* 0x000000031a048224 */ /* 0x000fe400078e0204 */
[----:B------:R-:W0:Y:S01]  /*17ef0*/  @!P0 LDC.64 R2, c[0x0][0x418] ;  /* 0x00010600ff028b82 */ /* 0x000e220000000a00 */
[----:B------:R1:W-:Y:S01]  /*17f00*/  STL [R1+0x8], R9 ;  /* 0x0000080901007387 */ /* 0x0003e20000100800 */
[----:B0-----:R-:W-:Y:S01]  /*17f10*/  @!P0 LEA R8, P1, R6, R2, 0x2 ;  /* 0x0000000206088211 */ /* 0x001fe200078210ff */
[----:B------:R-:W-:-:S05]  /*17f20*/  @!P0 IMAD.IADD R2, R7, 0x1, R4 ;  /* 0x0000000107028824 */ /* 0x000fca00078e0204 */
[----:B-1----:R-:W-:Y:S02]  /*17f30*/  @!P0 LEA.HI.X R9, R6, R3, R2, 0x2, P1 ;  /* 0x0000000306098211 */ /* 0x002fe400008f1402 */
[----:B------:R-:W-:Y:S01]  /*17f40*/  ISETP.GE.AND P1, PT, R13, R12, PT ;  /* 0x0000000c0d00720c */ /* 0x000fe20003f26270 */
[----:B------:R-:W-:-:S06]  /*17f50*/  IMAD.MOV.U32 R3, RZ, RZ, RZ ;  /* 0x000000ffff037224 */ /* 0x000fcc00078e00ff */
[----:B------:R0:W5:Y:S01]  /*17f60*/  @!P0 LDG.E R3, desc[UR40][R8.64] ;  /* 0x0000002808038981 */ /* 0x000162000c1e1900 */
[----:B------:R-:W-:-:S05]  /*17f70*/  ISETP.GE.AND P0, PT, R11, R12, PT ;  /* 0x0000000c0b00720c */ /* 0x000fca0003f06270 */
[----:B------:R-:W-:-:S04]  /*17f80*/  @P1 LOP3.LUT R10, R10, 0x4, RZ, 0xfc, !PT ;  /* 0x000000040a0a1812 */ /* 0x000fc800078efcff */
[----:B------:R-:W-:-:S04]  /*17f90*/  @P2 LOP3.LUT R10, R10, 0x1, RZ, 0xfc, !PT ;  /* 0x000000010a0a2812 */ /* 0x000fc800078efcff */
[----:B------:R-:W-:-:S04]  /*17fa0*/  LOP3.LUT R10, R10, 0xfffffffd, RZ, 0xc0, !PT ;  /* 0xfffffffd0a0a7812 */ /* 0x000fc800078ec0ff */
[----:B------:R-:W-:-:S05]  /*17fb0*/  @P0 LOP3.LUT R10, R10, 0x2, RZ, 0xfc, !PT ;  /* 0x000000020a0a0812 */ /* 0x000fca00078efcff */
[----:B------:R0:W-:Y:S01]  /*17fc0*/  STL [R1+0x28], R10 ;  /* 0x0000280a01007387 */ /* 0x0001e20000100800 */
[----:B------:R-:W-:Y:S05]  /*17fd0*/  BRA.DIV UR4, `(.L_x_551) ;  /* 0x0000004a04107947 */ /* 0x000fea000b800000 */
.L_x_671:
[----:B------:R-:W-:Y:S05]  /*17fe0*/  @!P2 BRA `(.L_x_552) ;  /* 0x000000000004a947 */ /* 0x000fea0003800000 */
[----:B------:R-:W-:Y:S01]  /*17ff0*/  BPT.TRAP 0x1 ;  /* 0x000000040000795c */ /* 0x000fe20000300000 */
.L_x_552:
[----:B------:R-:W-:Y:S01]  /*18000*/  IMAD R4, R19, 0x8, R17 ;  /* 0x0000000813047824 */ /* 0x000fe200078e0211 */
[----:B------:R-:W-:Y:S01]  /*18010*/  SHF.L.U32 R2, R23, 0x1f, RZ ;  /* 0x0000001f17027819 */ /* 0x000fe200000006ff */
[----:B------:R-:W-:Y:S03]  /*18020*/  BSSY B0, `(.L_x_553) ;  /* 0x0000006000007945 */ /* 0x000fe60003800000 */
[----:B------:R1:W2:Y:S01]  /*18030*/  SYNCS.PHASECHK.TRANS64.TRYWAIT P0, [R4+URZ+0x19c80], R2 ;  /* 0x019c8002040075a7 */ /* 0x0002a2000800017f */
[----:B------:R1:W-:Y:S02]  /*18040*/  STL [R1+0x20], R2 ;  /* 0x0000200201007387 */ /* 0x0003e40000100800 */
[----:B-1----:R-:W-:Y:S02]  /*18050*/  IADD3 R2, -R20, R21, -R0 ;  /* 0x0000001514027210 */ /* 0x002fe40007ffe900 */
[----:B------:R-:W-:Y:S01]  /*18060*/  SHF.R.S32.HI R20, RZ, 0x1f, R5 ;  /* 0x0000001fff147819 */ /* 0x000fe20000011405 */
[----:B--2---:R-:W-:Y:S06]  /*18070*/  @!P0 BRA `(.L_x_554) ;  /* 0x00000048001c8947 */ /* 0x004fec0003800000 */
.L_x_672:
[----:B------:R-:W-:Y:S05]  /*18080*/  BSYNC B0 ;  /* 0x0000000000007941 */ /* 0x000fea0003800000 */
.L_x_553:
[----:B0-----:R-:W2:Y:S01]  /*18090*/  LDL R10, [R1+0x10] ;  /* 0x00001000010a7983 */ /* 0x001ea20000100800 */
[----:B------:R-:W-:Y:S01]  /*180a0*/  ULDC.64 UR4, c[0x0][0x328] ;  /* 0x0000ca0000047ab9 */ /* 0x000fe20000000a00 */
[----:B-----5:R-:W-:Y:S01]  /*180b0*/  SHF.R.S32.HI R21, RZ, 0x1f, R3 ;  /* 0x0000001fff157819 */ /* 0x020fe20000011403 */
[----:B-1----:R-:W-:Y:S01]  /*180c0*/  IMAD R0, R20, UR4, RZ ;  /* 0x0000000414007c24 */ /* 0x002fe2000f8e02ff */
[----:B------:R-:W-:Y:S01]  /*180d0*/  ULDC.64 UR6, c[0x0][0x318] ;  /* 0x0000c60000067ab9 */ /* 0x000fe20000000a00 */
[----:B------:R-:W-:Y:S01]  /*180e0*/  IMAD.WIDE.U32 R6, R5, UR4, RZ ;  /* 0x0000000405067c25 */ /* 0x000fe2000f8e00ff */
[----:B------:R-:W-:-:S03]  /*180f0*/  ISETP.GE.AND P1, PT, R2, 0x1, PT ;  /* 0x000000010200780c */ /* 0x000fc60003f26270 */
[----:B------:R-:W-:Y:S01]  /*18100*/  IMAD R0, R5, UR5, R0 ;  /* 0x0000000505007c24 */ /* 0x000fe2000f8e0200 */
[----:B------:R-:W-:-:S04]  /*18110*/  ULDC.64 UR4, c[0x0][0x338] ;  /* 0x0000ce0000047ab9 */ /* 0x000fc80000000a00 */
[----:B------:R-:W-:Y:S01]  /*18120*/  IADD3 R7, R7, R0, RZ ;  /* 0x0000000007077210 */ /* 0x000fe20007ffe0ff */
[----:B------:R-:W-:-:S04]  /*18130*/  IMAD R0, R21, UR4, RZ ;  /* 0x0000000415007c24 */ /* 0x000fc8000f8e02ff */
        /* <DEDUP_REMOVED lines=8> */
[----:B------:R-:W-:Y:S01]  /*181c0*/  IADD3.X R9, R9, UR7, RZ, P0, !PT ;  /* 0x0000000709097c10 */ /* 0x000fe200087fe4ff */
[----:B--2---:R-:W-:Y:S01]  /*181d0*/  IMAD R10, R19, 0x3000, R10 ;  /* 0x00003000130a7824 */ /* 0x004fe200078e020a */
[----:B------:R-:W-:Y:S07]  /*181e0*/  BRA.DIV UR4, `(.L_x_555) ;  /* 0x0000004604d87947 */ /* 0x000fee000b800000 */
[----:B------:R-:W0:Y:S01]  /*181f0*/  SHFL.IDX PT, R6, R8, RZ, 0x1e1f ;  /* 0x001e1fff08067589 */ /* 0x000e2200000e0000 */
[----:B------:R-:W1:Y:S01]  /*18200*/  LDC R12, c[0x0][0x2f4] ;  /* 0x0000bd00ff0c7b82 */ /* 0x000e620000000800 */
[C---:B------:R-:W-:Y:S02]  /*18210*/  LOP3.LUT R13, R29.reuse, 0x20, RZ, 0xfc, !PT ;  /* 0x000000201d0d7812 */ /* 0x040fe400078efcff */
[----:B------:R-:W2:Y:S01]  /*18220*/  SHFL.IDX PT, R0, R9, RZ, 0x1e1f ;  /* 0x001e1fff09007589 */ /* 0x000ea200000e0000 */
[----:B------:R-:W-:-:S03]  /*18230*/  LOP3.LUT R11, R29, 0x40, RZ, 0xfc, !PT ;  /* 0x000000401d0b7812 */ /* 0x000fc600078efcff */
[----:B------:R-:W3:Y:S01]  /*18240*/  SHFL.IDX PT, R9, R9, 0x1, 0x1e1f ;  /* 0x003e1f0009097f89 */ /* 0x000ee200000e0000 */
[C---:B0-----:R-:W-:Y:S02]  /*18250*/  IADD3 R6, P0, R29.reuse, R6, RZ ;  /* 0x000000061d067210 */ /* 0x041fe40007f1e0ff */
[-C--:B-1----:R-:W-:Y:S02]  /*18260*/  ISETP.GE.AND P4, PT, R29, R12.reuse, PT ;  /* 0x0000000c1d00720c */ /* 0x082fe40003f86270 */
[----:B------:R-:W-:Y:S01]  /*18270*/  ISETP.GE.AND P2, PT, R13, R12, PT ;  /* 0x0000000c0d00720c */ /* 0x000fe20003f46270 */
[----:B--2---:R-:W-:Y:S01]  /*18280*/  IMAD.X R7, RZ, RZ, R0, P0 ;  /* 0x000000ffff077224 */ /* 0x004fe200000e0600 */
[----:B------:R-:W-:Y:S01]  /*18290*/  ISETP.LT.OR P0, PT, R2, 0x1, P4 ;  /* 0x000000010200780c */ /* 0x000fe20002701670 */
[----:B------:R-:W-:-:S12]  /*182a0*/  IMAD.IADD R0, R17, 0x1, R10 ;  /* 0x0000000111007824 */ /* 0x000fd800078e020a */
        /* <DEDUP_REMOVED lines=8> */
.L_x_678:
        /* <DEDUP_REMOVED lines=13> */
.L_x_556:
[----:B------:R-:W-:Y:S02]  /*18400*/  PLOP3.LUT P2, PT, P2, P0, PT, 0xa2, 0x0 ;  /* 0x000000000000781c */ /* 0x000fe40001741472 */
[----:B------:R-:W-:-:S08]  /*18410*/  @P0 R2UR P2, UR4, R4 ;  /* 0x00000000040402ca */ /* 0x000fd00000040000 */
[----:B------:R-:W-:-:S05]  /*18420*/  @P0 PLOP3.LUT P0, PT, P2, PT, PT, 0x80, 0x0 ;  /* 0x000000000000081c */ /* 0x000fca000170f070 */
[----:B------:R-:W-:Y:S01]  /*18430*/  @!P2 SYNCS.ARRIVE.TRANS64.RED.A0T1 RZ, [UR4+0x19c70], RZ ;  /* 0x019c70ffffffa9a7 */ /* 0x000fe20008200404 */
[----:B------:R-:W-:Y:S07]  /*18440*/  @!P2 ARRIVES.LDGSTSBAR.64.TRANSCNT [UR4+0x19c70] ;  /* 0x019c7000ff00a9b0 */ /* 0x000fee0008000a84 */
[----:B------:R-:W-:Y:S05]  /*18450*/  @P0 BRA.U.ANY `(.L_x_556) ;  /* 0xfffffffd00e80947 */ /* 0x000fea000393ffff */
[----:B------:R-:W-:Y:S01]  /*18460*/  NOP ;  /* 0x0000000000007918 */ /* 0x000fe20000000000 */
[----:B------:R-:W2:Y:S02]  /*18470*/  LDL R2, [R1+0x54] ;  /* 0x0000540001027983 */ /* 0x000ea40000100800 */
[----:B--2---:R-:W-:-:S13]  /*18480*/  ISETP.NE.AND P4, PT, R2, 0x3, PT ;  /* 0x000000030200780c */ /* 0x004fda0003f85270 */
[----:B------:R-:W-:Y:S05]  /*18490*/  @!P4 BRA `(.L_x_557) ;  /* 0x000000000004c947 */ /* 0x000fea0003800000 */
[----:B------:R-:W-:Y:S01]  /*184a0*/  BPT.TRAP 0x1 ;  /* 0x000000040000795c */ /* 0x000fe20000300000 */
.L_x_557:
[----:B------:R2:W-:Y:S01]  /*184b0*/  SYNCS.ARRIVE.TRANS64.A1T0 RZ, [R4+URZ+0x19c70], RZ ;  /* 0x019c70ff04ff79a7 */ /* 0x0005e2000810003f */
[----:B------:R-:W-:Y:S05]  /*184c0*/  @!P4 BRA `(.L_x_558) ;  /* 0x000000000004c947 */ /* 0x000fea0003800000 */
[----:B------:R-:W-:Y:S01]  /*184d0*/  BPT.TRAP 0x1 ;  /* 0x000000040000795c */ /* 0x000fe20000300000 */
.L_x_558:
[----:B------:R-:W3:Y:S01]  /*184e0*/  LDL R2, [R1+0x20] ;  /* 0x0000200001027983 */ /* 0x000ee20000100800 */
[----:B------:R-:W-:Y:S01]  /*184f0*/  BSSY B0, `(.L_x_559) ;  /* 0x0000003000007945 */ /* 0x000fe20003800000 */
[----:B---3--:R-:W3:Y:S03]  /*18500*/  SYNCS.PHASECHK.TRANS64.TRYWAIT P0, [R4+URZ+0x19c40], R2 ;  /* 0x019c4002040075a7 */ /* 0x008ee6000800017f */
[----:B---3--:R-:W-:Y:S05]  /*18510*/  @!P0 BRA `(.L_x_560) ;  /* 0x0000004400e48947 */ /* 0x008fea0003800000 */
.L_x_679:
[----:B------:R-:W-:Y:S05]  /*18520*/  BSYNC B0 ;  /* 0x0000000000007941 */ /* 0x000fea0003800000 */
.L_x_559:
[----:B------:R-:W-:Y:S01]  /*18530*/  ULDC.64 UR4, c[0x0][0x300] ;  /* 0x0000c00000047ab9 */ /* 0x000fe20000000a00 */
[----:B0-----:R-:W0:Y:S01]  /*18540*/  LDC R8, c[0x0][0x2f4] ;  /* 0x0000bd00ff087b82 */ /* 0x001e220000000800 */
[----:B------:R-:W-:Y:S01]  /*18550*/  IMAD R20, R20, UR4, RZ ;  /* 0x0000000414147c24 */ /* 0x000fe2000f8e02ff */
[----:B------:R-:W-:Y:S01]  /*18560*/  ULDC.64 UR6, c[0x0][0x2e8] ;  /* 0x0000ba0000067ab9 */ /* 0x000fe20000000a00 */
[----:B-1----:R-:W-:Y:S01]  /*18570*/  IMAD.WIDE.U32 R6, R5, UR4, RZ ;  /* 0x0000000405067c25 */ /* 0x002fe2000f8e00ff */
[C---:B------:R-:W-:Y:S02]  /*18580*/  LOP3.LUT R10, R29.reuse, 0x40, RZ, 0xfc, !PT ;  /* 0x000000401d0a7812 */ /* 0x040fe400078efcff */
[----:B------:R-:W-:Y:S01]  /*18590*/  LOP3.LUT R9, R29, 0x20, RZ, 0xfc, !PT ;  /* 0x000000201d097812 */ /* 0x000fe200078efcff */
[----:B------:R-:W-:Y:S01]  /*185a0*/  IMAD R20, R5, UR5, R20 ;  /* 0x0000000505147c24 */ /* 0x000fe2000f8e0214 */
[----:B------:R-:W-:Y:S02]  /*185b0*/  ULDC.64 UR4, c[0x0][0x310] ;  /* 0x0000c40000047ab9 */ /* 0x000fe40000000a00 */
[----:B------:R-:W-:-:S02]  /*185c0*/  IMAD R21, R21, UR4, RZ ;  /* 0x0000000415157c24 */ /* 0x000fc4000f8e02ff */
[----:B------:R-:W-:Y:S02]  /*185d0*/  IMAD.IADD R7, R7, 0x1, R20 ;  /* 0x0000000107077824 */ /* 0x000fe400078e0214 */
[----:B------:R-:W-:-:S04]  /*185e0*/  IMAD.WIDE.U32 R6, R3, UR4, R6 ;  /* 0x0000000403067c25 */ /* 0x000fc8000f8e0006 */
[----:B------:R-:W-:Y:S01]  /*185f0*/  IMAD R3, R3, UR5, R21 ;  /* 0x0000000503037c24 */ /* 0x000fe2000f8e0215 */
[----:B------:R-:W-:Y:S01]  /*18600*/  ULDC.64 UR4, c[0x0][0x308] ;  /* 0x0000c20000047ab9 */ /* 0x000fe20000000a00 */
[----:B---3--:R-:W-:Y:S02]  /*18610*/  IMAD.MOV.U32 R2, RZ, RZ, R6 ;  /* 0x000000ffff027224 */ /* 0x008fe400078e0006 */
[----:B------:R-:W-:Y:S01]  /*18620*/  IMAD.IADD R3, R7, 0x1, R3 ;  /* 0x0000000107037824 */ /* 0x000fe200078e0203 */
[-C--:B0-----:R-:W-:Y:S02]  /*18630*/  ISETP.GE.AND P2, PT, R10, R8.reuse, PT ;  /* 0x000000080a00720c */ /* 0x081fe40003f46270 */
[-C--:B------:R-:W-:Y:S01]  /*18640*/  ISETP.GE.AND P4, PT, R9, R8.reuse, PT ;  /* 0x000000080900720c */ /* 0x080fe20003f86270 */
[----:B------:R-:W-:Y:S01]  /*18650*/  IMAD.WIDE.U32 R2, R16, UR4, R2 ;  /* 0x0000000410027c25 */ /* 0x000fe2000f8e0002 */
[----:B------:R-:W-:Y:S01]  /*18660*/  UMOV UR4, 0xffffffff ;  /* 0xffffffff00047882 */ /* 0x000fe20000000000 */
[----:B------:R-:W-:-:S02]  /*18670*/  ISETP.GE.AND P5, PT, R29, R8, PT ;  /* 0x000000081d00720c */ /* 0x000fc40003fa6270 */
[----:B------:R-:W-:Y:S01]  /*18680*/  IMAD R6, R16, UR5, R3 ;  /* 0x0000000510067c24 */ /* 0x000fe2000f8e0203 */
[----:B------:R-:W-:-:S04]  /*18690*/  IADD3 R5, P0, R2, UR6, RZ ;  /* 0x0000000602057c10 */ /* 0x000fc8000ff1e0ff */
[----:B------:R-:W-:Y:S01]  /*186a0*/  IADD3.X R6, R6, UR7, RZ, P0, !PT ;  /* 0x0000000706067c10 */ /* 0x000fe200087fe4ff */
[----:B------:R-:W-:Y:S08]  /*186b0*/  BRA.DIV UR4, `(.L_x_561) ;  /* 0x0000004604947947 */ /* 0x000ff0000b800000 */
[----:B------:R-:W0:Y:S04]  /*186c0*/  SHFL.IDX PT, R3, R5, RZ, 0x1e1f ;  /* 0x001e1fff05037589 */ /* 0x000e2800000e0000 */
[----:B------:R-:W1:Y:S04]  /*186d0*/  SHFL.IDX PT, R2, R6, RZ, 0x1e1f ;  /* 0x001e1fff06027589 */ /* 0x000e6800000e0000 */
[----:B------:R-:W3:Y:S04]  /*186e0*/  SHFL.IDX PT, R5, R5, 0x1, 0x1e1f ;  /* 0x003e1f0005057f89 */ /* 0x000ee800000e0000 */
[----:B------:R-:W4:Y:S01]  /*186f0*/  SHFL.IDX PT, R6, R6, 0x1, 0x1e1f ;  /* 0x003e1f0006067f89 */ /* 0x000f2200000e0000 */
[----:B0-----:R-:W-:-:S05]  /*18700*/  @P1 IADD3 R3, P0, R29, R3, RZ ;  /* 0x000000031d031210 */ /* 0x001fca0007f1e0ff */
[----:B-1----:R-:W-:-:S05]  /*18710*/  @P1 IMAD.X R2, RZ, RZ, R2, P0 ;  /* 0x000000ffff021224 */ /* 0x002fca00000e0602 */
[----:B------:R-:W-:-:S04]  /*18720*/  @P1 LOP3.LUT R3, R3, R2, RZ, 0x3c, !PT ;  /* 0x0000000203031212 */ /* 0x000fc800078e3cff */
[----:B------:R-:W-:-:S04]  /*18730*/  @P1 LOP3.LUT R2, R3, R2, RZ, 0x3c, !PT ;  /* 0x0000000203021212 */ /* 0x000fc800078e3cff */
[----:B------:R-:W-:-:S05]  /*18740*/  @P1 LOP3.LUT R3, R3, R2, RZ, 0x3c, !PT ;  /* 0x0000000203031212 */ /* 0x000fca00078e3cff */
[----:B------:R0:W-:Y:S04]  /*18750*/  @P1 LDGSTS.E.BYPASS.LTC128B.128 [R0+0x13800], desc[UR40][R2.64], !P5 ;  /* 0x1380000002001fae */ /* 0x0001e8000e901d68 */
[----:B------:R0:W-:Y:S04]  /*18760*/  @P1 LDGSTS.E.BYPASS.LTC128B.128 [R0+0x14800], desc[UR40][R2.64+0x20], !P4 ;  /* 0x1480002002001fae */ /* 0x0001e8000e101d68 */
[----:B---34-:R0:W-:Y:S02]  /*18770*/  @P1 LDGSTS.E.BYPASS.LTC128B.128 [R0+0x15800], desc[UR40][R2.64+0x40], !P2 ;  /* 0x1580004002001fae */ /* 0x0181e4000d101d68 */
.L_x_685:
[----:B01----:R-:W-:-:S04]  /*18780*/  @P3 IADD3 R2, P0, R29, R5, RZ ;  /* 0x000000051d023210 */ /* 0x003fc80007f1e0ff */
[----:B------:R-:W-:Y:S02]  /*18790*/  @P3 IADD3.X R3, RZ, R6, RZ, P0, !PT ;  /* 0x00000006ff033210 */ /* 0x000fe400007fe4ff */
[----:B------:R-:W-:-:S03]  /*187a0*/  PLOP3.LUT P0, PT, PT, PT, PT, 0x80, 0x0 ;  /* 0x000000000000781c */ /* 0x000fc60003f0f070 */
[----:B------:R-:W-:Y:S01]  /*187b0*/  @!PT LDS RZ, [RZ] ;  /* 0x00000000fffff984 */ /* 0x000fe20000000800 */
[----:B------:R-:W-:Y:S01]  /*187c0*/  @!PT LDS RZ, [RZ] ;  /* 0x00000000fffff984 */ /* 0x000fe20000000800 */
[----:B------:R-:W-:Y:S01]  /*187d0*/  @!PT LDS RZ, [RZ] ;  /* 0x00000000fffff984 */ /* 0x000fe20000000800 */
[----:B------:R0:W-:Y:S04]  /*187e0*/  @P3 LDGSTS.E.BYPASS.LTC128B.128 [R0+0x14000], desc[UR40][R2.64], !P5 ;  /* 0x1400000002003fae */ /* 0x0001e8000e901d68 */
[----:B------:R0:W-:Y:S04]  /*187f0*/  @P3 LDGSTS.E.BYPASS.LTC128B.128 [R0+0x15000], desc[UR40][R2.64+0x20], !P4 ;  /* 0x1500002002003fae */ /* 0x0001e8000e101d68 */
[----:B------:R0:W-:Y:S01]  /*18800*/  @P3 LDGSTS.E.BYPASS.LTC128B.128 [R0+0x16000], desc[UR40][R2.64+0x40], !P2 ;  /* 0x1600004002003fae */ /* 0x0001e2000d101d68 */
[----:B------:R-:W-:Y:S01]  /*18810*/  NOP ;  /* 0x0000000000007918 */ /* 0x000fe20000000000 */
.L_x_562:
[----:B------:R-:W-:Y:S02]  /*18820*/  PLOP3.LUT P1, PT, P1, P0, PT, 0xa2, 0x0 ;  /* 0x000000000000781c */ /* 0x000fe40000f21472 */
[----:B------:R-:W-:-:S08]  /*18830*/  @P0 R2UR P1, UR4, R4 ;  /* 0x00000000040402ca */ /* 0x000fd00000020000 */
[----:B------:R-:W-:-:S05]  /*18840*/  @P0 PLOP3.LUT P0, PT, P1, PT, PT, 0x80, 0x0 ;  /* 0x000000000000081c */ /* 0x000fca0000f0f070 */
[----:B------:R-:W-:Y:S01]  /*18850*/  @!P1 SYNCS.ARRIVE.TRANS64.RED.A0T1 RZ, [UR4+0x19c30], RZ ;  /* 0x019c30ffffff99a7 */ /* 0x000fe20008200404 */
[----:B------:R-:W-:Y:S07]  /*18860*/  @!P1 ARRIVES.LDGSTSBAR.64.TRANSCNT [UR4+0x19c30] ;  /* 0x019c3000ff0099b0 */ /* 0x000fee0008000a84 */
[----:B------:R-:W-:Y:S05]  /*18870*/  @P0 BRA.U.ANY `(.L_x_562) ;  /* 0xfffffffd00e80947 */ /* 0x000fea000393ffff */
[----:B------:R-:W-:Y:S01]  /*18880*/  NOP ;  /* 0x0000000000007918 */ /* 0x000fe20000000000 */
[----:B0-----:R-:W3:Y:S02]  /*18890*/  LDL R0, [R1+0x54] ;  /* 0x0000540001007983 */ /* 0x001ee40000100800 */
[----:B---3--:R-:W-:-:S13]  /*188a0*/  ISETP.NE.AND P2, PT, R0, 0x3, PT ;  /* 0x000000030000780c */ /* 0x008fda0003f45270 */
[----:B------:R-:W-:Y:S05]  /*188b0*/  @!P2 BRA `(.L_x_563) ;  /* 0x000000000004a947 */ /* 0x000fea0003800000 */
[----:B------:R-:W-:Y:S01]  /*188c0*/  BPT.TRAP 0x1 ;  /* 0x000000040000795c */ /* 0x000fe20000300000 */
.L_x_563:
[----:B------:R0:W5:Y:S01]  /*188d0*/  LDL.LU R5, [R1+0x34] ;  /* 0x0000340001057983 */ /* 0x0001620000300800 */
[----:B------:R0:W-:Y:S03]  /*188e0*/  SYNCS.ARRIVE.TRANS64.A1T0 RZ, [R4+URZ+0x19c30], RZ ;  /* 0x019c30ff04ff79a7 */ /* 0x0001e6000810003f */
[----:B------:R0:W5:Y:S02]  /*188f0*/  LDL.LU R3, [R1+0x40] ;  /* 0x0000400001037983 */ /* 0x0001640000300800 */
[----:B------:R-:W-:Y:S05]  /*18900*/  WARPSYNC.ALL ;  /* 0x0000000000007948 */ /* 0x000fea0003800000 */
[----:B------:R-:W-:Y:S01]  /*18910*/  ULDC.64 UR4, c[0x0][0x298] ;  /* 0x0000a60000047ab9 */ /* 0x000fe20000000a00 */
[----:B------:R-:W-:Y:S01]  /*18920*/  ULDC.64 UR6, c[0x0][0xa00] ;  /* 0x0002800000067ab9 */ /* 0x000fe20000000a00 */
[----:B------:R-:W-:Y:S01]  /*18930*/  VIADD R0, R17, 0xf000 ;  /* 0x0000f00011007836 */ /* 0x000fe20000000000 */
[----:B------:R-:W-:Y:S01]  /*18940*/  BAR.SYNC.DEFER_BLOCKING 0x8, 0x200 ;  /* 0x0208000000007b1d */ /* 0x000fe20000010000 */
[----:B------:R-:W-:-:S03]  /*18950*/  ISETP.NE.U32.AND P0, PT, RZ, UR6, PT ;  /* 0x00000006ff007c0c */ /* 0x000fc6000bf05070 */
[----:B------:R-:W-:Y:S02]  /*18960*/  LOP3.LUT P1, RZ, R0, 0x9f, RZ, 0xc0, !PT ;  /* 0x0000009f00ff7812 */ /* 0x000fe4000782c0ff */
[----:B------:R-:W-:Y:S01]  /*18970*/  ISETP.NE.AND.EX P0, PT, RZ, UR7, PT, P0 ;  /* 0x00000007ff007c0c */ /* 0x000fe2000bf05300 */
[----:B------:R-:W-:Y:S03]  /*18980*/  BSSY B6, `(.L_x_564) ;  /* 0x000001c000067945 */ /* 0x000fe60003800000 */
[----:B------:R-:W-:Y:S02]  /*18990*/  SEL R18, R18, RZ, !P0 ;  /* 0x000000ff12127207 */ /* 0x000fe40004000000 */
[----:B-----5:R-:W-:-:S05]  /*189a0*/  SHF.R.S32.HI R2, RZ, 0x1f, R5 ;  /* 0x0000001fff027819 */ /* 0x020fca0000011405 */
[----:B------:R-:W-:-:S04]  /*189b0*/  IMAD R2, R2, UR4, RZ ;  /* 0x0000000402027c24 */ /* 0x000fc8000f8e02ff */
[----:B------:R-:W-:Y:S01]  /*189c0*/  IMAD R0, R5, UR5, R2 ;  /* 0x0000000505007c24 */ /* 0x000fe2000f8e0202 */
[----:B------:R-:W-:Y:S01]  /*189d0*/  SEL R2, R3, RZ, !P0 ;  /* 0x000000ff03027207 */ /* 0x000fe20004000000 */
[----:B0-2---:R-:W-:-:S04]  /*189e0*/  IMAD.WIDE.U32 R4, R5, UR4, RZ ;  /* 0x0000000405047c25 */ /* 0x005fc8000f8e00ff */
[----:B------:R-:W-:Y:S01]  /*189f0*/  IMAD.IADD R0, R5, 0x1, R0 ;  /* 0x0000000105007824 */ /* 0x000fe200078e0200 */
[----:B------:R0:W-:Y:S04]  /*18a00*/  STL.64 [R1+0x20], R4 ;  /* 0x0000200401007387 */ /* 0x0001e80000100a00 */
[----:B------:R0:W-:Y:S04]  /*18a10*/  STL [R1+0x40], R2 ;  /* 0x0000400201007387 */ /* 0x0001e80000100800 */
        /* <DEDUP_REMOVED lines=17> */
[----:B0-----:R-:W-:Y:S05]  /*18b30*/  CALL.ABS.NOINC R2 ;  /* 0x0000000002007343 */ /* 0x001fea0003c00000 */
.L_x_565:
[----:B------:R-:W-:Y:S05]  /*18b40*/  BSYNC B6 ;  /* 0x0000000000067941 */ /* 0x000fea0003800000 */
.L_x_564:
[----:B0-----:R-:W2:Y:S01]  /*18b50*/  LDL.LU R2, [R1+0x34] ;  /* 0x0000340001027983 */ /* 0x001ea20000300800 */
[----:B------:R-:W-:Y:S01]  /*18b60*/  ULDC.64 UR4, c[0x0][0x2d8] ;  /* 0x0000b60000047ab9 */ /* 0x000fe20000000a00 */
[----:B------:R-:W-:Y:S01]  /*18b70*/  ULDC.64 UR6, c[0x0][0x2e0] ;  /* 0x0000b80000067ab9 */ /* 0x000fe20000000a00 */
[----:B------:R-:W0:Y:S01]  /*18b80*/  LDC R9, c[0x0][0x448] ;  /* 0x00011200ff097b82 */ /* 0x000e220000000800 */
[----:B------:R-:W3:Y:S01]  /*18b90*/  LDL.LU.64 R20, [R1+0x20] ;  /* 0x0000200001147983 */ /* 0x000ee20000300a00 */
[----:B------:R-:W-:-:S03]  /*18ba0*/  ULDC.64 UR8, c[0x0][0x280] ;  /* 0x0000a00000087ab9 */ /* 0x000fc60000000a00 */
[----:B------:R-:W4:Y:S04]  /*18bb0*/  LDL.LU R0, [R1+0x40] ;  /* 0x0000400001007983 */ /* 0x000f280000300800 */
[----:B------:R1:W5:Y:S01]  /*18bc0*/  LDL R10, [R1+0x30] ;  /* 0x00003000010a7983 */ /* 0x0003620000100800 */
[----:B0-----:R-:W-:-:S13]  /*18bd0*/  ISETP.NE.AND P0, PT, R9, 0x1, PT ;  /* 0x000000010900780c */ /* 0x001fda0003f05270 */
[----:B------:R-:W0:Y:S08]  /*18be0*/  @P0 LDC R5, c[0x0][0x44c] ;  /* 0x00011300ff050b82 */ /* 0x000e300000000800 */
[----:B------:R-:W1:Y:S08]  /*18bf0*/  @P0 LDC R6, c[0x0][0x450] ;  /* 0x00011400ff060b82 */ /* 0x000e700000000800 */
[----:B------:R-:W1:Y:S01]  /*18c00*/  @P0 LDC R8, c[0x0][0x450] ;  /* 0x00011400ff080b82 */ /* 0x000e620000000800 */
[----:B--2---:R-:W-:-:S02]  /*18c10*/  IMAD.MOV.U32 R3, RZ, RZ, R2 ;  /* 0x000000ffff037224 */ /* 0x004fc400078e0002 */
[----:B---3--:R-:W-:Y:S01]  /*18c20*/  IMAD.MOV.U32 R2, RZ, RZ, R20 ;  /* 0x000000ffff027224 */ /* 0x008fe200078e0014 */
[----:B------:R-:W2:Y:S03]  /*18c30*/  S2R R21, SR_TID.X ;  /* 0x0000000000157919 */ /* 0x000ea60000002100 */
[C---:B------:R-:W-:Y:S01]  /*18c40*/  IMAD.WIDE.U32 R2, R16.reuse, UR4, R2 ;  /* 0x0000000410027c25 */ /* 0x040fe2000f8e0002 */
[----:B------:R-:W3:Y:S03]  /*18c50*/  S2R R20, SR_TID.X ;  /* 0x0000000000147919 */ /* 0x000ee60000002100 */
[----:B------:R-:W-:Y:S01]  /*18c60*/  IMAD R3, R16, UR5, R3 ;  /* 0x0000000510037c24 */ /* 0x000fe2000f8e0203 */
[----:B------:R-:W-:Y:S01]  /*18c70*/  ULDC.64 UR4, c[0x0][0x2d0] ;  /* 0x0000b40000047ab9 */ /* 0x000fe20000000a00 */
[----:B----4-:R-:W-:-:S02]  /*18c80*/  IMAD R0, R0, UR6, RZ ;  /* 0x0000000600007c24 */ /* 0x010fc4000f8e02ff */
[----:B------:R-:W-:-:S04]  /*18c90*/  IMAD.WIDE.U32 R2, R18, UR6, R2 ;  /* 0x0000000612027c25 */ /* 0x000fc8000f8e0002 */
[----:B------:R-:W-:Y:S01]  /*18ca0*/  IMAD R0, R18, UR7, R0 ;  /* 0x0000000712007c24 */ /* 0x000fe2000f8e0200 */
[----:B------:R-:W-:-:S03]  /*18cb0*/  ULDC.64 UR6, c[0x0][0x2c8] ;  /* 0x0000b20000067ab9 */ /* 0x000fc60000000a00 */
[----:B------:R-:W-:Y:S02]  /*18cc0*/  IMAD.IADD R3, R3, 0x1, R0 ;  /* 0x0000000103037824 */ /* 0x000fe400078e0200 */
[----:B--2---:R-:W-:Y:S01]  /*18cd0*/  IMAD.SHL.U32 R21, R21, 0x40, RZ ;  /* 0x0000004015157824 */ /* 0x004fe200078e00ff */
[----:B---3--:R-:W-:-:S04]  /*18ce0*/  LOP3.LUT R20, R20, 0x7f, RZ, 0xc0, !PT ;  /* 0x0000007f14147812 */ /* 0x008fc800078ec0ff */
[----:B------:R-:W-:Y:S02]  /*18cf0*/  LOP3.LUT R21, R21, 0x40, RZ, 0xc0, !PT ;  /* 0x0000004015157812 */ /* 0x000fe400078ec0ff */
[----:B------:R-:W-:-:S04]  /*18d00*/  SHF.R.U32.HI R20, RZ, 0x1, R20 ;  /* 0x00000001ff147819 */ /* 0x000fc80000011614 */
[----:B------:R-:W-:-:S05]  /*18d10*/  LOP3.LUT R20, R20, R21, RZ, 0xfc, !PT ;  /* 0x0000001514147212 */ /* 0x000fca00078efcff */
[----:B------:R-:W-:Y:S02]  /*18d20*/  IMAD R0, R25, 0xc0, R20 ;  /* 0x000000c019007824 */ /* 0x000fe400078e0214 */
[----:B------:R2:W5:Y:S02]  /*18d30*/  LDL R20, [R1+0x48] ;  /* 0x0000480001147983 */ /* 0x0005640000100800 */
[----:B0-----:R-:W-:-:S04]  /*18d40*/  @P0 IMAD.HI.U32 R5, R0, R5, RZ ;  /* 0x0000000500050227 */ /* 0x001fc800078e00ff */
[----:B------:R-:W-:Y:S01]  /*18d50*/  IMAD.MOV.U32 R4, RZ, RZ, R0 ;  /* 0x000000ffff047224 */ /* 0x000fe200078e0000 */
[----:B-1----:R-:W-:-:S04]  /*18d60*/  @P0 SHF.R.U32.HI R4, RZ, R6, R5 ;  /* 0x00000006ff040219 */ /* 0x002fc80000011605 */
[--C-:B------:R-:W-:Y:S01]  /*18d70*/  SHF.R.S32.HI R5, RZ, 0x1f, R4.reuse ;  /* 0x0000001fff057819 */ /* 0x100fe20000011404 */
[----:B------:R-:W-:-:S04]  /*18d80*/  IMAD.MOV R7, RZ, RZ, -R4 ;  /* 0x000000ffff077224 */ /* 0x000fc800078e0a04 */
[----:B------:R-:W-:-:S04]  /*18d90*/  IMAD R5, R5, UR4, RZ ;  /* 0x0000000405057c24 */ /* 0x000fc8000f8e02ff */
[C---:B------:R-:W-:Y:S02]  /*18da0*/  IMAD R6, R4.reuse, UR5, R5 ;  /* 0x0000000504067c24 */ /* 0x040fe4000f8e0205 */
[----:B------:R-:W-:-:S05]  /*18db0*/  IMAD.WIDE.U32 R4, R4, UR4, R2 ;  /* 0x0000000404047c25 */ /* 0x000fca000f8e0002 */
[----:B------:R-:W-:Y:S01]  /*18dc0*/  IADD3 R5, R5, R6, RZ ;  /* 0x0000000605057210 */ /* 0x000fe20007ffe0ff */
[----:B------:R-:W-:-:S05]  /*18dd0*/  IMAD R6, R9, R7, R0 ;  /* 0x0000000709067224 */ /* 0x000fca00078e0200 */
[----:B------:R-:W-:Y:S01]  /*18de0*/  SHF.R.S32.HI R7, RZ, 0x1f, R6 ;  /* 0x0000001fff077819 */ /* 0x000fe20000011406 */
[----:B------:R-:W-:-:S04]  /*18df0*/  IMAD.WIDE.U32 R4, R6, UR6, R4 ;  /* 0x0000000606047c25 */ /* 0x000fc8000f8e0004 */
[----:B------:R-:W-:-:S04]  /*18e00*/  IMAD R7, R7, UR6, RZ ;  /* 0x0000000607077c24 */ /* 0x000fc8000f8e02ff */
[----:B------:R-:W-:Y:S01]  /*18e10*/  IMAD R7, R6, UR7, R7 ;  /* 0x0000000706077c24 */ /* 0x000fe2000f8e0207 */
[----:B------:R-:W-:-:S04]  /*18e20*/  IADD3 R6, P1, R4, UR8, RZ ;  /* 0x0000000804067c10 */ /* 0x000fc8000ff3e0ff */
[----:B------:R-:W-:Y:S02]  /*18e30*/  IADD3.X R4, R5, UR9, R7, P1, !PT ;  /* 0x0000000905047c10 */ /* 0x000fe40008ffe407 */
[----:B------:R-:W0:Y:S01]  /*18e40*/  @P0 LDC R7, c[0x0][0x44c] ;  /* 0x00011300ff070b82 */ /* 0x000e220000000800 */
[----:B------:R-:W-:-:S04]  /*18e50*/  VIADD R0, R0, 0x80 ;  /* 0x0000008000007836 */ /* 0x000fc80000000000 */
[----:B------:R-:W-:Y:S01]  /*18e60*/  IMAD.MOV.U32 R5, RZ, RZ, R0 ;  /* 0x000000ffff057224 */ /* 0x000fe200078e0000 */
[----:B------:R-:W1:Y:S01]  /*18e70*/  S2R R21, SR_TID.X ;  /* 0x0000000000157919 */ /* 0x000e620000002100 */
[----:B0-----:R-:W-:-:S05]  /*18e80*/  @P0 IMAD.HI.U32 R7, R0, R7, RZ ;  /* 0x0000000700070227 */ /* 0x001fca00078e00ff */
[----:B------:R-:W-:-:S05]  /*18e90*/  @P0 SHF.R.U32.HI R5, RZ, R8, R7 ;  /* 0x00000008ff050219 */ /* 0x000fca0000011607 */
[----:B------:R-:W-:-:S04]  /*18ea0*/  IMAD.MOV R7, RZ, RZ, -R5 ;  /* 0x000000ffff077224 */ /* 0x000fc800078e0a05 */
[----:B------:R-:W-:Y:S01]  /*18eb0*/  IMAD R0, R9, R7, R0 ;  /* 0x0000000709007224 */ /* 0x000fe200078e0200 */
[----:B------:R-:W-:Y:S01]  /*18ec0*/  SHF.R.S32.HI R7, RZ, 0x1f, R5 ;  /* 0x0000001fff077819 */ /* 0x000fe20000011405 */
[----:B------:R-:W-:-:S04]  /*18ed0*/  IMAD.WIDE.U32 R2, R5, UR4, R2 ;  /* 0x0000000405027c25 */ /* 0x000fc8000f8e0002 */
[----:B------:R-:W-:Y:S01]  /*18ee0*/  IMAD R7, R7, UR4, RZ ;  /* 0x0000000407077c24 */ /* 0x000fe2000f8e02ff */
[----:B------:R-:W-:Y:S01]  /*18ef0*/  LOP3.LUT R12, R29, 0x20, RZ, 0xfc, !PT ;  /* 0x000000201d0c7812 */ /* 0x000fe200078efcff */
[----:B------:R-:W-:Y:S02]  /*18f00*/  ULDC UR4, c[0x0][0x2b8] ;  /* 0x0000ae0000047ab9 */ /* 0x000fe40000000800 */
[----:B------:R-:W-:Y:S01]  /*18f10*/  IMAD R7, R5, UR5, R7 ;  /* 0x0000000505077c24 */ /* 0x000fe2000f8e0207 */
[----:B------:R-:W-:-:S03]  /*18f20*/  SHF.R.S32.HI R5, RZ, 0x1f, R0 ;  /* 0x0000001fff057819 */ /* 0x000fc60000011400 */
[----:B------:R-:W-:Y:S02]  /*18f30*/  IMAD.IADD R3, R3, 0x1, R7 ;  /* 0x0000000103037824 */ /* 0x000fe400078e0207 */
[----:B------:R-:W-:Y:S02]  /*18f40*/  IMAD R5, R5, UR6, RZ ;  /* 0x0000000605057c24 */ /* 0x000fe4000f8e02ff */
[----:B------:R-:W-:Y:S01]  /*18f50*/  IMAD.WIDE.U32 R2, R0, UR6, R2 ;  /* 0x0000000600027c25 */ /* 0x000fe2000f8e0002 */
[----:B------:R-:W-:-:S03]  /*18f60*/  LOP3.LUT R11, R29, 0x40, RZ, 0xfc, !PT ;  /* 0x000000401d0b7812 */ /* 0x000fc600078efcff */
[----:B------:R-:W-:Y:S01]  /*18f70*/  IMAD R5, R0, UR7, R5 ;  /* 0x0000000700057c24 */ /* 0x000fe2000f8e0205 */
[----:B------:R-:W-:Y:S01]  /*18f80*/  IADD3 R7, P0, R2, UR8, RZ ;  /* 0x0000000802077c10 */ /* 0x000fe2000ff1e0ff */
[----:B------:R-:W-:Y:S01]  /*18f90*/  UMOV UR5, 0xffffffff ;  /* 0xffffffff00057882 */ /* 0x000fe20000000000 */
[----:B-1----:R-:W-:Y:S02]  /*18fa0*/  LOP3.LUT R21, R21, 0x7f, RZ, 0xc0, !PT ;  /* 0x0000007f15157812 */ /* 0x002fe400078ec0ff */
[----:B------:R-:W-:Y:S02]  /*18fb0*/  IADD3.X R5, R3, UR9, R5, P0, !PT ;  /* 0x0000000903057c10 */ /* 0x000fe400087fe405 */
[----:B------:R-:W-:Y:S02]  /*18fc0*/  ISETP.GE.AND P3, PT, R29, UR4, PT ;  /* 0x000000041d007c0c */ /* 0x000fe4000bf66270 */
[----:B------:R-:W-:Y:S02]  /*18fd0*/  ISETP.GE.AND P0, PT, R12, UR4, PT ;  /* 0x000000040c007c0c */ /* 0x000fe4000bf06270 */
[----:B------:R-:W-:-:S02]  /*18fe0*/  ISETP.GE.AND P1, PT, R11, UR4, PT ;  /* 0x000000040b007c0c */ /* 0x000fc4000bf26270 */
[----:B------:R-:W-:Y:S01]  /*18ff0*/  SHF.R.U32.HI R18, RZ, 0x1, R21 ;  /* 0x00000001ff127819 */ /* 0x000fe20000011615 */
[----:B--2---:R-:W-:Y:S10]  /*19000*/  BRA.DIV UR5, `(.L_x_566) ;  /* 0x0000003e05e47947 */ /* 0x004ff4000b800000 */
[----:B------:R-:W0:Y:S01]  /*19010*/  SHFL.IDX PT, R3, R6, RZ, 0x1e1f ;  /* 0x001e1fff06037589 */ /* 0x000e2200000e0000 */
[----:B-----5:R-:W-:Y:S02]  /*19020*/  IMAD R0, R20, R9, RZ ;  /* 0x0000000914007224 */ /* 0x020fe400078e02ff */
[----:B------:R-:W-:Y:S01]  /*19030*/  IMAD R25, R25, 0xc0, R18 ;  /* 0x000000c019197824 */ /* 0x000fe200078e0212 */
[----:B------:R-:W1:Y:S04]  /*19040*/  SHFL.IDX PT, R2, R4, RZ, 0x1e1f ;  /* 0x001e1fff04027589 */ /* 0x000e6800000e0000 */
[----:B------:R-:W-:Y:S01]  /*19050*/  ISETP.GE.AND P2, PT, R25, R0, PT ;  /* 0x000000001900720c */ /* 0x000fe20003f46270 */
[----:B------:R-:W2:Y:S04]  /*19060*/  SHFL.IDX PT, R6, R6, 0x1, 0x1e1f ;  /* 0x003e1f0006067f89 */ /* 0x000ea800000e0000 */
[----:B------:R-:W3:Y:S08]  /*19070*/  SHFL.IDX PT, R4, R4, 0x1, 0x1e1f ;  /* 0x003e1f0004047f89 */ /* 0x000ef000000e0000 */
[----:B0-----:R-:W-:-:S05]  /*19080*/  @!P2 IADD3 R3, P4, R29, R3, RZ ;  /* 0x000000031d03a210 */ /* 0x001fca0007f9e0ff */
[----:B-1----:R-:W-:-:S05]  /*19090*/  @!P2 IMAD.X R2, RZ, RZ, R2, P4 ;  /* 0x000000ffff02a224 */ /* 0x002fca00020e0602 */
[----:B------:R-:W-:-:S04]  /*190a0*/  @!P2 LOP3.LUT R3, R3, R2, RZ, 0x3c, !PT ;  /* 0x000000020303a212 */ /* 0x000fc800078e3cff */
[----:B------:R-:W-:-:S04]  /*190b0*/  @!P2 LOP3.LUT R2, R3, R2, RZ, 0x3c, !PT ;  /* 0x000000020302a212 */ /* 0x000fc800078e3cff */
[----:B------:R-:W-:-:S05]  /*190c0*/  @!P2 LOP3.LUT R3, R3, R2, RZ, 0x3c, !PT ;  /* 0x000000020303a212 */ /* 0x000fca00078e3cff */
[----:B------:R-:W-:Y:S04]  /*190d0*/  @!P2 LDGSTS.E.BYPASS.LTC128B.128 [R10+0xf000], desc[UR40][R2.64], !P3 ;  /* 0x0f000000020aafae */ /* 0x000fe8000d901d68 */
[----:B------:R-:W-:Y:S04]  /*190e0*/  @!P2 LDGSTS.E.BYPASS.LTC128B.128 [R10+0x10800], desc[UR40][R2.64+0x20], !P0 ;  /* 0x10800020020aafae */ /* 0x000fe8000c101d68 */
[----:B------:R0:W-:Y:S02]  /*190f0*/  @!P2 LDGSTS.E.BYPASS.LTC128B.128 [R10+0x12000], desc[UR40][R2.64+0x40], !P1 ;  /* 0x12000040020aafae */ /* 0x0001e4000c901d68 */
[----:B0-----:R-:W-:-:S05]  /*19100*/  VIADD R2, R25, 0x40 ;  /* 0x0000004019027836 */ /* 0x001fca0000000000 */
[----:B------:R-:W-:-:S13]  /*19110*/  ISETP.GE.AND P2, PT, R2, R0, PT ;  /* 0x000000000200720c */ /* 0x000fda0003f46270 */
[----:B--2---:R-:W-:-:S05]  /*19120*/  @!P2 IADD3 R2, P4, R29, R6, RZ ;  /* 0x000000061d02a210 */ /* 0x004fca0007f9e0ff */
[----:B---3--:R-:W-:-:S05]  /*19130*/  @!P2 IMAD.X R3, RZ, RZ, R4, P4 ;  /* 0x000000ffff03a224 */ /* 0x008fca00020e0604 */
[----:B------:R-:W-:Y:S04]  /*19140*/  @!P2 LDGSTS.E.BYPASS.LTC128B.128 [R10+0xf800], desc[UR40][R2.64], !P3 ;  /* 0x0f800000020aafae */ /* 0x000fe8000d901d68 */
[----:B------:R-:W-:Y:S04]  /*19150*/  @!P2 LDGSTS.E.BYPASS.LTC128B.128 [R10+0x11000], desc[UR40][R2.64+0x20], !P0 ;  /* 0x11000020020aafae */ /* 0x000fe8000c101d68 */
[----:B------:R0:W-:Y:S04]  /*19160*/  @!P2 LDGSTS.E.BYPASS.LTC128B.128 [R10+0x12800], desc[UR40][R2.64+0x40], !P1 ;  /* 0x12800040020aafae */ /* 0x0001e8000c901d68 */
[----:B0-----:R0:W1:Y:S04]  /*19170*/  SHFL.IDX PT, R3, R5, RZ, 0x1e1f ;  /* 0x001e1fff05037589 */ /* 0x00106800000e0000 */
[----:B------:R0:W2:Y:S02]  /*19180*/  SHFL.IDX PT, R2, R7, RZ, 0x1e1f ;  /* 0x001e1fff07027589 */ /* 0x0000a400000e0000 */
.L_x_692:
[----:B------:R-:W-:Y:S01]  /*19190*/  VIADD R25, R25, 0x80 ;  /* 0x0000008019197836 */ /* 0x000fe20000000000 */
[----:B------:R-:W-:Y:S04]  /*191a0*/  BSSY B0, `(.L_x_567) ;  /* 0x000000b000007945 */ /* 0x000fe80003800000 */
[----:B------:R-:W-:-:S13]  /*191b0*/  ISETP.GE.AND P2, PT, R25, R0, PT ;  /* 0x000000001900720c */ /* 0x000fda0003f46270 */
[----:B------:R-:W-:Y:S05]  /*191c0*/  @P2 BRA `(.L_x_568) ;  /* 0x0000000000202947 */ /* 0x000fea0003800000 */
[----:B--2---:R-:W-:-:S04]  /*191d0*/  IADD3 R2, P2, R29, R2, RZ ;  /* 0x000000021d027210 */ /* 0x004fc80007f5e0ff */
[----:B-1----:R-:W-:-:S05]  /*191e0*/  IADD3.X R3, RZ, R3, RZ, P2, !PT ;  /* 0x00000003ff037210 */ /* 0x002fca00017fe4ff */
[----:B------:R-:W-:Y:S01]  /*191f0*/  @!PT LDS RZ, [RZ] ;  /* 0x00000000fffff984 */ /* 0x000fe20000000800 */
[----:B------:R-:W-:Y:S01]  /*19200*/  @!PT LDS RZ, [RZ] ;  /* 0x00000000fffff984 */ /* 0x000fe20000000800 */
[----:B------:R-:W-:Y:S01]  /*19210*/  @!PT LDS RZ, [RZ] ;  /* 0x00000000fffff984 */ /* 0x000fe20000000800 */
[----:B------:R3:W-:Y:S04]  /*19220*/  LDGSTS.E.BYPASS.LTC128B.128 [R10+0x10000], desc[UR40][R2.64], !P3 ;  /* 0x10000000020a7fae */ /* 0x0007e8000d901d68 */
[----:B------:R3:W-:Y:S04]  /*19230*/  LDGSTS.E.BYPASS.LTC128B.128 [R10+0x11800], desc[UR40][R2.64+0x20], !P0 ;  /* 0x11800020020a7fae */ /* 0x0007e8000c101d68 */
[----:B------:R3:W-:Y:S02]  /*19240*/  LDGSTS.E.BYPASS.LTC128B.128 [R10+0x13000], desc[UR40][R2.64+0x40], !P1 ;  /* 0x13000040020a7fae */ /* 0x0007e4000c901d68 */
.L_x_568:
[----:B------:R-:W-:Y:S05]  /*19250*/  BSYNC B0 ;  /* 0x0000000000007941 */ /* 0x000fea0003800000 */
.L_x_567:
[----:B------:R-:W-:Y:S01]  /*19260*/  NOP ;  /* 0x0000000000007918 */ /* 0x000fe20000000000 */
[----:B------:R-:W-:-:S13]  /*19270*/  PLOP3.LUT P0, PT, PT, PT, PT, 0x80, 0x0 ;  /* 0x000000000000781c */ /* 0x000fda0003f0f070 */
.L_x_569:
[----:B------:R-:W-:Y:S02]  /*19280*/  PLOP3.LUT P1, PT, P1, P0, PT, 0xa2, 0x0 ;  /* 0x000000000000781c */ /* 0x000fe40000f21472 */
[----:B------:R-:W-:-:S08]  /*19290*/  @P0 R2UR P1, UR4, R17 ;  /* 0x00000000110402ca */ /* 0x000fd00000020000 */
[----:B------:R-:W-:-:S05]  /*192a0*/  @P0 PLOP3.LUT P0, PT, P1, PT, PT, 0x80, 0x0 ;  /* 0x000000000000081c */ /* 0x000fca0000f0f070 */
[----:B------:R-:W-:Y:S01]  /*192b0*/  @!P1 SYNCS.ARRIVE.TRANS64.RED.A0T1 RZ, [UR4+0x19c00], RZ ;  /* 0x019c00ffffff99a7 */ /* 0x000fe20008200404 */
[----:B------:R-:W-:Y:S07]  /*192c0*/  @!P1 ARRIVES.LDGSTSBAR.64.TRANSCNT [UR4+0x19c00] ;  /* 0x019c0000ff0099b0 */ /* 0x000fee0008000a84 */
[----:B------:R-:W-:Y:S05]  /*192d0*/  @P0 BRA.U.ANY `(.L_x_569) ;  /* 0xfffffffd00e80947 */ /* 0x000fea000393ffff */
[----:B--23--:R-:W2:Y:S02]  /*192e0*/  LDL.LU R2, [R1+0x4c] ;  /* 0x00004c0001027983 */ /* 0x00cea40000300800 */
        /* <DEDUP_REMOVED lines=9> */
[----:B------:R-:W3:Y:S03]  /*19380*/  SYNCS.PHASECHK.TRANS64.TRYWAIT P0, [R17+URZ+0x19c20], R0 ;  /* 0x019c2000110075a7 */ /* 0x000ee6000800017f */
[----:B--23--:R-:W-:Y:S05]  /*19390*/  @!P0 BRA `(.L_x_571) ;  /* 0x0000003c00f08947 */ /* 0x00cfea0003800000 */
.L_x_693:
[----:B------:R-:W-:Y:S05]  /*193a0*/  BSYNC B0 ;  /* 0x0000000000007941 */ /* 0x000fea0003800000 */
.L_x_570:
[----:B-1----:R-:W3:Y:S04]  /*193b0*/  LDL.LU R3, [R1+0x38] ;  /* 0x0000380001037983 */ /* 0x002ee80000300800 */
[----:B------:R-:W4:Y:S01]  /*193c0*/  LDL R2, [R1] ;  /* 0x0000000001027983 */ /* 0x000f220000100800 */
[----:B---3--:R-:W-:-:S05]  /*193d0*/  VIADD R20, R3, 0xfffffffe ;  /* 0xfffffffe03147836 */ /* 0x008fca0000000000 */
[----:B----4-:R-:W-:-:S13]  /*193e0*/  ISETP.GE.AND P0, PT, R20, R2, PT ;  /* 0x000000021400720c */ /* 0x010fda0003f06270 */
[----:B------:R-:W-:Y:S05]  /*193f0*/  @!P0 BRA `(.L_x_572) ;  /* 0x0000001000008947 */ /* 0x000fea0003800000 */
[----:B------:R-:W-:Y:S02]  /*19400*/  IMAD.MOV.U32 R4, RZ, RZ, R19 ;  /* 0x000000ffff047224 */ /* 0x000fe400078e0013 */
[----:B0-----:R-:W-:-:S07]  /*19410*/  IMAD.MOV.U32 R5, RZ, RZ, R23 ;  /* 0x000000ffff057224 */ /* 0x001fce00078e0017 */
.L_x_592:
[----:B0--3--:R-:W3:Y:S01]  /*19420*/  LDL R9, [R1+0x4] ;  /* 0x0000040001097983 */ /* 0x009ee20000100800 */
[----:B------:R-:W0:Y:S03]  /*19430*/  LDC R7, c[0x0][0x430] ;  /* 0x00010c00ff077b82 */ /* 0x000e260000000800 */
[----:B------:R-:W4:Y:S01]  /*19440*/  LDL R8, [R1+0x8] ;  /* 0x0000080001087983 */ /* 0x000f220000100800 */
[----:B------:R-:W2:Y:S03]  /*19450*/  S2R R2, SR_TID.X ;  /* 0x0000000000027919 */ /* 0x000ea60000002100 */
[----:B------:R-:W5:Y:S04]  /*19460*/  LDL R10, [R1+0x54] ;  /* 0x00005400010a7983 */ /* 0x000f680000100800 */
[----:B------:R-:W5:Y:S01]  /*19470*/  LDL R11, [R1] ;  /* 0x00000000010b7983 */ /* 0x000f620000100800 */
[----:B0-----:R-:W-:-:S13]  /*19480*/  ISETP.NE.AND P0, PT, R7, 0x1, PT ;  /* 0x000000010700780c */ /* 0x001fda0003f05270 */
[----:B------:R-:W0:Y:S01]  /*19490*/  @P0 LDC R6, c[0x0][0x434] ;  /* 0x00010d00ff060b82 */ /* 0x000e220000000800 */
[----:B--2---:R-:W-:-:S04]  /*194a0*/  LOP3.LUT R0, R2, 0x7f, RZ, 0xc0, !PT ;  /* 0x0000007f02007812 */ /* 0x004fc800078ec0ff */
[----:B------:R-:W-:-:S03]  /*194b0*/  SHF.R.U32.HI R3, RZ, 0x1, R0 ;  /* 0x00000001ff037819 */ /* 0x000fc60000011600 */
[----:B-1----:R-:W1:Y:S01]  /*194c0*/  @P0 LDC R0, c[0x0][0x438] ;  /* 0x00010e00ff000b82 */ /* 0x002e620000000800 */
[----:B------:R-:W-:Y:S02]  /*194d0*/  IMAD.SHL.U32 R2, R2, 0x40, RZ ;  /* 0x0000004002027824 */ /* 0x000fe400078e00ff */
[----:B------:R-:W-:-:S03]  /*194e0*/  IMAD R3, R20, 0x80, R3 ;  /* 0x0000008014037824 */ /* 0x000fc600078e0203 */
[----:B------:R-:W-:Y:S01]  /*194f0*/  LOP3.LUT R2, R2, 0x40, RZ, 0xc0, !PT ;  /* 0x0000004002027812 */ /* 0x000fe200078ec0ff */
[----:B------:R-:W-:Y:S05]  /*19500*/  YIELD ;  /* 0x0000000000007946 */ /* 0x000fea0003800000 */
[----:B------:R-:W-:Y:S01]  /*19510*/  ULDC.64 UR4, c[0x0][0x428] ;  /* 0x00010a0000047ab9 */ /* 0x000fe20000000a00 */
[----:B---3--:R-:W-:-:S05]  /*19520*/  IADD3 R3, R2, R3, R9 ;  /* 0x0000000302037210 */ /* 0x008fca0007ffe009 */
[----:B0-----:R-:W-:-:S04]  /*19530*/  @P0 IMAD.HI.U32 R6, R3, R6, RZ ;  /* 0x0000000603060227 */ /* 0x001fc800078e00ff */
[----:B------:R-:W-:Y:S01]  /*19540*/  IMAD.MOV.U32 R2, RZ, RZ, R3 ;  /* 0x000000ffff027224 */ /* 0x000fe200078e0003 */
[----:B-1----:R-:W-:-:S04]  /*19550*/  @P0 SHF.R.U32.HI R2, RZ, R0, R6 ;  /* 0x00000000ff020219 */ /* 0x002fc80000011606 */
[----:B------:R-:W-:-:S05]  /*19560*/  IADD3 R0, -R2, RZ, RZ ;  /* 0x000000ff02007210 */ /* 0x000fca0007ffe1ff */
[----:B------:R-:W-:Y:S01]  /*19570*/  IMAD R7, R7, R0, R3 ;  /* 0x0000000007077224 */ /* 0x000fe200078e0203 */
[----:B------:R-:W-:Y:S01]  /*19580*/  SHF.R.S32.HI R3, RZ, 0x1f, R2 ;  /* 0x0000001fff037819 */ /* 0x000fe20000011402 */
[----:B----4-:R-:W-:-:S04]  /*19590*/  IMAD R0, R8, UR4, RZ ;  /* 0x0000000408007c24 */ /* 0x010fc8000f8e02ff */
[C---:B------:R-:W-:Y:S02]  /*195a0*/  IMAD R0, R26.reuse, UR5, R0 ;  /* 0x000000051a007c24 */ /* 0x040fe4000f8e0200 */
[----:B------:R-:W-:Y:S01]  /*195b0*/  IMAD.WIDE.U32 R2, R26, UR4, R2 ;  /* 0x000000041a027c25 */ /* 0x000fe2000f8e0002 */
[----:B------:R-:W-:-:S03]  /*195c0*/  ULDC.64 UR4, c[0x0][0x418] ;  /* 0x0001060000047ab9 */ /* 0x000fc60000000a00 */
[----:B------:R-:W-:Y:S01]  /*195d0*/  IMAD.IADD R0, R0, 0x1, R3 ;  /* 0x0000000100007824 */ /* 0x000fe200078e0203 */
[----:B------:R-:W-:-:S04]  /*195e0*/  LEA R8, P0, R2, UR4, 0x2 ;  /* 0x0000000402087c11 */ /* 0x000fc8000f8010ff */
[----:B------:R-:W-:-:S05]  /*195f0*/  LEA.HI.X R9, R2, UR5, R0, 0x2, P0 ;  /* 0x0000000502097c11 */ /* 0x000fca00080f1400 */
[----:B------:R-:W2:Y:S01]  /*19600*/  LDG.E R8, desc[UR40][R8.64] ;  /* 0x0000002808087981 */ /* 0x000ea2000c1e1900 */
[----:B-----5:R-:W-:Y:S01]  /*19610*/  ISETP.NE.AND P2, PT, R10, 0x3, PT ;  /* 0x000000030a00780c */ /* 0x020fe20003f45270 */
[----:B------:R-:W-:Y:S02]  /*19620*/  VIADD R19, R4, 0x1 ;  /* 0x0000000104137836 */ /* 0x000fe40000000000 */
[----:B------:R-:W-:-:S03]  /*19630*/  IMAD.MOV.U32 R0, RZ, RZ, R20 ;  /* 0x000000ffff007224 */ /* 0x000fc600078e0014 */
[----:B------:R-:W-:-:S04]  /*19640*/  ISETP.NE.AND P0, PT, R19, 0x2, PT ;  /* 0x000000021300780c */ /* 0x000fc80003f05270 */
        /* <DEDUP_REMOVED lines=8> */
.L_x_573:
[----:B------:R-:W-:Y:S01]  /*196d0*/  IMAD R0, R19, 0x8, R17 ;  /* 0x0000000813007824 */ /* 0x000fe200078e0211 */
[----:B------:R-:W-:Y:S01]  /*196e0*/  SHF.L.U32 R10, R23, 0x1f, RZ ;  /* 0x0000001f170a7819 */ /* 0x000fe200000006ff */
[----:B------:R-:W-:Y:S01]  /*196f0*/  BSSY B0, `(.L_x_574) ;  /* 0x0000004000007945 */ /* 0x000fe20003800000 */
[----:B------:R-:W-:Y:S02]  /*19700*/  SHF.R.S32.HI R9, RZ, 0x1f, R7 ;  /* 0x0000001fff097819 */ /* 0x000fe40000011407 */
[----:B------:R-:W0:Y:S02]  /*19710*/  SYNCS.PHASECHK.TRANS64.TRYWAIT P0, [R0+URZ+0x19c80], R10 ;  /* 0x019c800a000075a7 */ /* 0x000e24000800017f */
[----:B0-----:R-:W-:Y:S05]  /*19720*/  @!P0 BRA `(.L_x_575) ;  /* 0x0000003c00208947 */ /* 0x001fea0003800000 */
.L_x_694:
[----:B------:R-:W-:Y:S05]  /*19730*/  BSYNC B0 ;  /* 0x0000000000007941 */ /* 0x000fea0003800000 */
.L_x_574:
[----:B------:R-:W2:Y:S01]  /*19740*/  LDL R14, [R1+0x10] ;  /* 0x00001000010e7983 */ /* 0x000ea20000100800 */
[----:B------:R-:W-:Y:S01]  /*19750*/  ULDC.64 UR4, c[0x0][0x328] ;  /* 0x0000ca0000047ab9 */ /* 0x000fe20000000a00 */
[----:B------:R-:W1:Y:S01]  /*19760*/  LDC R11, c[0x0][0x2f4] ;  /* 0x0000bd00ff0b7b82 */ /* 0x000e620000000800 */
[----:B------:R-:W-:Y:S01]  /*19770*/  IMAD R6, R9, UR4, RZ ;  /* 0x0000000409067c24 */ /* 0x000fe2000f8e02ff */
[----:B------:R-:W-:Y:S01]  /*19780*/  ULDC.64 UR6, c[0x0][0x318] ;  /* 0x0000c60000067ab9 */ /* 0x000fe20000000a00 */
[----:B------:R-:W-:Y:S01]  /*19790*/  IMAD.WIDE.U32 R2, R7, UR4, RZ ;  /* 0x0000000407027c25 */ /* 0x000fe2000f8e00ff */
        /* <DEDUP_REMOVED lines=21> */
[----:B------:R-:W-:-:S03]  /*198f0*/  IADD3 R6, R17, R6, RZ ;  /* 0x0000000611067210 */ /* 0x000fc60007ffe0ff */
        /* <DEDUP_REMOVED lines=8> */
.L_x_700:
        /* <DEDUP_REMOVED lines=10> */
.L_x_577:
[----:B------:R-:W-:Y:S02]  /*19a20*/  PLOP3.LUT P2, PT, P2, P0, PT, 0xa2, 0x0 ;  /* 0x000000000000781c */ /* 0x000fe40001741472 */
[----:B------:R-:W-:-:S08]  /*19a30*/  @P0 R2UR P2, UR4, R0 ;  /* 0x00000000000402ca */ /* 0x000fd00000040000 */
[----:B------:R-:W-:-:S05]  /*19a40*/  @P0 PLOP3.LUT P0, PT, P2, PT, PT, 0x80, 0x0 ;  /* 0x000000000000081c */ /* 0x000fca000170f070 */
[----:B------:R-:W-:Y:S01]  /*19a50*/  @!P2 SYNCS.ARRIVE.TRANS64.RED.A0T1 RZ, [UR4+0x19c70], RZ ;  /* 0x019c70ffffffa9a7 */ /* 0x000fe20008200404 */
[----:B------:R-:W-:Y:S07]  /*19a60*/  @!P2 ARRIVES.LDGSTSBAR.64.TRANSCNT [UR4+0x19c70] ;  /* 0x019c7000ff00a9b0 */ /* 0x000fee0008000a84 */
[----:B------:R-:W-:Y:S05]  /*19a70*/  @P0 BRA.U.ANY `(.L_x_577) ;  /* 0xfffffffd00e80947 */ /* 0x000fea000393ffff */
[----:B------:R-:W-:Y:S01]  /*19a80*/  NOP ;  /* 0x0000000000007918 */ /* 0x000fe20000000000 */
[----:B--2---:R-:W2:Y:S02]  /*19a90*/  LDL R2, [R1+0x54] ;  /* 0x0000540001027983 */ /* 0x004ea40000100800 */
[----:B--2---:R-:W-:-:S13]  /*19aa0*/  ISETP.NE.AND P3, PT, R2, 0x3, PT ;  /* 0x000000030200780c */ /* 0x004fda0003f65270 */
[----:B------:R-:W-:Y:S05]  /*19ab0*/  @!P3 BRA `(.L_x_578) ;  /* 0x000000000004b947 */ /* 0x000fea0003800000 */
[----:B------:R-:W-:Y:S01]  /*19ac0*/  BPT.TRAP 0x1 ;  /* 0x000000040000795c */ /* 0x000fe20000300000 */
.L_x_578:
[----:B------:R2:W-:Y:S01]  /*19ad0*/  SYNCS.ARRIVE.TRANS64.A1T0 RZ, [R0+URZ+0x19c70], RZ ;  /* 0x019c70ff00ff79a7 */ /* 0x0005e2000810003f */
[----:B------:R-:W-:Y:S05]  /*19ae0*/  @!P3 BRA `(.L_x_579) ;  /* 0x000000000004b947 */ /* 0x000fea0003800000 */
[----:B------:R-:W-:Y:S01]  /*19af0*/  BPT.TRAP 0x1 ;  /* 0x000000040000795c */ /* 0x000fe20000300000 */
.L_x_579:
[----:B------:R-:W3:Y:S01]  /*19b00*/  SYNCS.PHASECHK.TRANS64.TRYWAIT P0, [R0+URZ+0x19c40], R10 ;  /* 0x019c400a000075a7 */ /* 0x000ee2000800017f */
[----:B------:R-:W-:Y:S04]  /*19b10*/  BSSY B0, `(.L_x_580) ;  /* 0x0000002000007945 */ /* 0x000fe80003800000 */
[----:B---3--:R-:W-:Y:S05]  /*19b20*/  @!P0 BRA `(.L_x_581) ;  /* 0x0000003800d08947 */ /* 0x008fea0003800000 */
.L_x_701:
[----:B------:R-:W-:Y:S05]  /*19b30*/  BSYNC B0 ;  /* 0x0000000000007941 */ /* 0x000fea0003800000 */
.L_x_580:
[----:B------:R-:W-:Y:S01]  /*19b40*/  ULDC.64 UR4, c[0x0][0x300] ;  /* 0x0000c00000047ab9 */ /* 0x000fe20000000a00 */
[----:B------:R-:W4:Y:S01]  /*19b50*/  LDC R11, c[0x0][0x2f4] ;  /* 0x0000bd00ff0b7b82 */ /* 0x000f220000000800 */
[----:B------:R-:W-:Y:S01]  /*19b60*/  IMAD R9, R9, UR4, RZ ;  /* 0x0000000409097c24 */ /* 0x000fe2000f8e02ff */
[----:B------:R-:W-:Y:S01]  /*19b70*/  ULDC.64 UR6, c[0x0][0x2e8] ;  /* 0x0000ba0000067ab9 */ /* 0x000fe20000000a00 */
[----:B------:R-:W-:Y:S01]  /*19b80*/  IMAD.WIDE.U32 R2, R7, UR4, RZ ;  /* 0x0000000407027c25 */ /* 0x000fe2000f8e00ff */
        /* <DEDUP_REMOVED lines=28> */
.L_x_707:
        /* <DEDUP_REMOVED lines=10> */
.L_x_583:
[----:B------:R-:W-:Y:S02]  /*19df0*/  PLOP3.LUT P2, PT, P2, P0, PT, 0xa2, 0x0 ;  /* 0x000000000000781c */ /* 0x000fe40001741472 */
[----:B------:R-:W-:-:S08]  /*19e00*/  @P0 R2UR P2, UR4, R0 ;  /* 0x00000000000402ca */ /* 0x000fd00000040000 */
[----:B------:R-:W-:-:S05]  /*19e10*/  @P0 PLOP3.LUT P0, PT, P2, PT, PT, 0x80, 0x0 ;  /* 0x000000000000081c */ /* 0x000fca000170f070 */
[----:B------:R-:W-:Y:S01]  /*19e20*/  @!P2 SYNCS.ARRIVE.TRANS64.RED.A0T1 RZ, [UR4+0x19c30], RZ ;  /* 0x019c30ffffffa9a7 */ /* 0x000fe20008200404 */
[----:B------:R-:W-:Y:S07]  /*19e30*/  @!P2 ARRIVES.LDGSTSBAR.64.TRANSCNT [UR4+0x19c30] ;  /* 0x019c3000ff00a9b0 */ /* 0x000fee0008000a84 */
[----:B------:R-:W-:Y:S05]  /*19e40*/  @P0 BRA.U.ANY `(.L_x_583) ;  /* 0xfffffffd00e80947 */ /* 0x000fea000393ffff */
[----:B------:R-:W-:Y:S01]  /*19e50*/  NOP ;  /* 0x0000000000007918 */ /* 0x000fe20000000000 */
[----:B0-----:R-:W5:Y:S02]  /*19e60*/  LDL R2, [R1+0x54] ;  /* 0x0000540001027983 */ /* 0x001f640000100800 */
[----:B-----5:R-:W-:-:S13]  /*19e70*/  ISETP.NE.AND P3, PT, R2, 0x3, PT ;  /* 0x000000030200780c */ /* 0x020fda0003f65270 */
[----:B------:R-:W-:Y:S05]  /*19e80*/  @!P3 BRA `(.L_x_584) ;  /* 0x000000000004b947 */ /* 0x000fea0003800000 */
[----:B------:R-:W-:Y:S01]  /*19e90*/  BPT.TRAP 0x1 ;  /* 0x000000040000795c */ /* 0x000fe20000300000 */
.L_x_584:
[----:B------:R-:W5:Y:S01]  /*19ea0*/  LDL R2, [R1+0x3c] ;  /* 0x00003c0001027983 */ /* 0x000f620000100800 */
[----:B------:R0:W-:Y:S01]  /*19eb0*/  SYNCS.ARRIVE.TRANS64.A1T0 RZ, [R0+URZ+0x19c30], RZ ;  /* 0x019c30ff00ff79a7 */ /* 0x0001e2000810003f */
[----:B-----5:R-:W-:-:S13]  /*19ec0*/  ISETP.NE.AND P0, PT, R2, 0x3, PT ;  /* 0x000000030200780c */ /* 0x020fda0003f05270 */
[----:B0-----:R-:W-:Y:S05]  /*19ed0*/  @!P0 BRA `(.L_x_585) ;  /* 0x0000000000048947 */ /* 0x001fea0003800000 */
[----:B------:R-:W-:Y:S01]  /*19ee0*/  BPT.TRAP 0x1 ;  /* 0x000000040000795c */ /* 0x000fe20000300000 */
.L_x_585:
[----:B--23--:R-:W-:Y:S01]  /*19ef0*/  LOP3.LUT R0, R5, 0x1, RZ, 0x3c, !PT ;  /* 0x0000000105007812 */ /* 0x00cfe200078e3cff */
[----:B------:R-:W-:Y:S01]  /*19f00*/  IMAD R2, R4, 0x8, R17 ;  /* 0x0000000804027824 */ /* 0x000fe200078e0211 */
[----:B------:R-:W-:Y:S02]  /*19f10*/  BSSY B0, `(.L_x_586) ;  /* 0x0000004000007945 */ /* 0x000fe40003800000 */
[----:B------:R-:W-:-:S04]  /*19f20*/  SHF.L.U32 R0, R0, 0x1f, RZ ;  /* 0x0000001f00007819 */ /* 0x000fc800000006ff */
[----:B------:R-:W0:Y:S02]  /*19f30*/  SYNCS.PHASECHK.TRANS64.TRYWAIT P2, [R2+URZ+0x19c70], R0 ;  /* 0x019c7000020075a7 */ /* 0x000e24000804017f */
[----:B0-----:R-:W-:Y:S05]  /*19f40*/  @!P2 BRA `(.L_x_587) ;  /* 0x000000380074a947 */ /* 0x001fea0003800000 */
.L_x_708:
[----:B------:R-:W-:Y:S05]  /*19f50*/  BSYNC B0 ;  /* 0x0000000000007941 */ /* 0x000fea0003800000 */
.L_x_586:
[----:B------:R-:W2:Y:S02]  /*19f60*/  LDL R3, [R1+0x54] ;  /* 0x0000540001037983 */ /* 0x000ea40000100800 */
[----:B--2---:R-:W-:-:S13]  /*19f70*/  ISETP.NE.AND P2, PT, R3, 0x3, PT ;  /* 0x000000030300780c */ /* 0x004fda0003f45270 */
[----:B------:R-:W-:Y:S05]  /*19f80*/  @!P2 BRA `(.L_x_588) ;  /* 0x000000000004a947 */ /* 0x000fea0003800000 */
[----:B------:R-:W-:Y:S01]  /*19f90*/  BPT.TRAP 0x1 ;  /* 0x000000040000795c */ /* 0x000fe20000300000 */
.L_x_588:
[----:B0-----:R-:W-:Y:S01]  /*19fa0*/  SHF.L.U32 R0, R5, 0x1f, RZ ;  /* 0x0000001f05007819 */ /* 0x001fe200000006ff */
[----:B------:R-:W-:-:S03]  /*19fb0*/  IMAD R3, R4, 0x3000, RZ ;  /* 0x0000300004037824 */ /* 0x000fc600078e02ff */
[----:B------:R-:W0:Y:S02]  /*19fc0*/  SYNCS.PHASECHK.TRANS64.TRYWAIT P2, [R2+URZ+0x19c60], R0 ;  /* 0x019c6000020075a7 */ /* 0x000e24000804017f */
[----:B0-----:R-:W-:Y:S05]  /*19fd0*/  @!P2 BRA `(.L_x_589) ;  /* 0x000000380064a947 */ /* 0x001fea0003800000 */
.L_x_709:
[----:B------:R-:W0:Y:S04]  /*19fe0*/  LDL R4, [R1+0x1c] ;  /* 0x00001c0001047983 */ /* 0x000e280000100800 */
[----:B------:R-:W2:Y:S04]  /*19ff0*/  LDL R10, [R1+0x14] ;  /* 0x00001400010a7983 */ /* 0x000ea80000100800 */
[----:B------:R-:W3:Y:S01]  /*1a000*/  LDL R13, [R1+0x18] ;  /* 0x00001800010d7983 */ /* 0x000ee20000100800 */
[----:B------:R-:W-:Y:S05]  /*1a010*/  WARPSYNC.ALL ;  /* 0x0000000000007948 */ /* 0x000fea0003800000 */
[----:B------:R-:W5:Y:S01]  /*1a020*/  LDL R12, [R1+0x54] ;  /* 0x00005400010c7983 */ /* 0x000f620000100800 */
[----:B0-----:R-:W-:-:S02]  /*1a030*/  LOP3.LUT R0, R3, R4, RZ, 0xfc, !PT ;  /* 0x0000000403007212 */ /* 0x001fc400078efcff */
[----:B--2---:R-:W-:-:S03]  /*1a040*/  LOP3.LUT R3, R3, R10, RZ, 0xfc, !PT ;  /* 0x0000000a03037212 */ /* 0x004fc600078efcff */
[----:B------:R-:W-:-:S05]  /*1a050*/  IMAD.IADD R0, R17, 0x1, R0 ;  /* 0x0000000111007824 */ /* 0x000fca00078e0200 */
[----:B----4-:R-:W0:Y:S01]  /*1a060*/  LDSM.16.MT88.4 R4, [R0+0x9000] ;  /* 0x009000000004783b */ /* 0x010e220000004200 */
[----:B------:R-:W-:Y:S01]  /*1a070*/  IMAD.IADD R3, R17, 0x1, R3 ;  /* 0x0000000111037824 */ /* 0x000fe200078e0203 */
        /* <DEDUP_REMOVED lines=18> */
[----:B---3--:R-:W-:Y:S02]  /*1a1a0*/  IADD3 R3, R13, 0x3000, R3 ;  /* 0x000030000d037810 */ /* 0x008fe40007ffe003 */
[C-C-:B0-----:R-:W-:Y:S02]  /*1a1b0*/  PRMT R8, R4.reuse, 0x6420, R5.reuse ;  /* 0x0000642004087816 */ /* 0x141fe40000000005 */
[----:B------:R-:W-:Y:S02]  /*1a1c0*/  PRMT R9, R4, 0x7531, R5 ;  /* 0x0000753104097816 */ /* 0x000fe40000000005 */
[----:B------:R-:W-:-:S02]  /*1a1d0*/  PRMT R10, R6, 0x6420, R7 ;  /* 0x00006420060a7816 */ /* 0x000fc40000000007 */
        /* <DEDUP_REMOVED lines=8> */
[----:B------:R-:W0:Y:S01]  /*1a260*/  LDSM.16.MT88.4 R4, [R0+0xb800] ;  /* 0x00b800000004783b */ /* 0x000e220000004200 */
[----:B-----5:R-:W-:Y:S02]  /*1a270*/  ISETP.NE.AND P2, PT, R12, 0x3, PT ;  /* 0x000000030c00780c */ /* 0x020fe40003f45270 */
        /* <DEDUP_REMOVED lines=13> */
.L_x_590:
[----:B--2---:R2:W-:Y:S01]  /*1a350*/  SYNCS.ARRIVE.TRANS64.A1T0 RZ, [R2+URZ+0x19c50], RZ ;  /* 0x019c50ff02ff79a7 */ /* 0x0045e2000810003f */
[----:B------:R-:W-:Y:S06]  /*1a360*/  BAR.SYNC.DEFER_BLOCKING 0x2, 0x80 ;  /* 0x0082000000007b1d */ /* 0x000fec0000010000 */
[----:B------:R-:W-:Y:S05]  /*1a370*/  @!P0 BRA `(.L_x_591) ;  /* 0x0000000000048947 */ /* 0x000fea0003800000 */
[----:B------:R-:W-:Y:S01]  /*1a380*/  BPT.TRAP 0x1 ;  /* 0x000000040000795c */ /* 0x000fe20000300000 */
.L_x_591:
[----:B------:R-:W3:Y:S01]  /*1a390*/  LDL R0, [R1+0xc] ;  /* 0x00000c0001007983 */ /* 0x000ee20000100800 */
[----:B--2---:R-:W-:Y:S01]  /*1a3a0*/  IADD3 R2, R2, 0x19c80, RZ ;  /* 0x00019c8002027810 */ /* 0x004fe20007ffe0ff */
[----:B------:R-:W-:Y:S02]  /*1a3b0*/  IMAD.MOV.U32 R4, RZ, RZ, R19 ;  /* 0x000000ffff047224 */ /* 0x000fe400078e0013 */
[----:B------:R-:W-:Y:S01]  /*1a3c0*/  IMAD.MOV.U32 R5, RZ, RZ, R23 ;  /* 0x000000ffff057224 */ /* 0x000fe200078e0017 */
[----:B---3--:R-:W-:-:S04]  /*1a3d0*/  PRMT R2, R0, 0x654, R2 ;  /* 0x0000065400027816 */ /* 0x008fc80000000002 */
[----:B------:R3:W-:Y:S01]  /*1a3e0*/  SYNCS.ARRIVE.TRANS64.RED.A1T0 RZ, [R2+URZ], RZ ;  /* 0x000000ff02ff79a7 */ /* 0x0007e2000810043f */
[----:B------:R-:W-:Y:S05]  /*1a3f0*/  @P1 BRA `(.L_x_592) ;  /* 0xfffffff000081947 */ /* 0x000fea000383ffff */
.L_x_572:
[----:B--2---:R-:W3:Y:S02]  /*1a400*/  S2R R0, SR_TID.X ;  /* 0x0000000000007919 */ /* 0x004ee40000002100 */
[----:B---3--:R-:W-:Y:S02]  /*1a410*/  LOP3.LUT R2, R0, 0x7f, RZ, 0xc0, !PT ;  /* 0x0000007f00027812 */ /* 0x008fe400078ec0ff */
[----:B------:R-:W2:Y:S01]  /*1a420*/  LDL R0, [R1+0x3c] ;  /* 0x00003c0001007983 */ /* 0x000ea20000100800 */
[----:B------:R-:W-:Y:S01]  /*1a430*/  BSSY B0, `(.L_x_593) ;  /* 0x0000010000007945 */ /* 0x000fe20003800000 */
[----:B------:R-:W-:Y:S02]  /*1a440*/  ISETP.NE.AND P1, PT, R2, RZ, PT ;  /* 0x000000ff0200720c */ /* 0x000fe40003f25270 */
[----:B--2---:R-:W-:-:S11]  /*1a450*/  ISETP.NE.AND P0, PT, R0, 0x3, PT ;  /* 0x000000030000780c */ /* 0x004fd60003f05270 */
[----:B------:R-:W-:Y:S05]  /*1a460*/  @P1 BRA `(.L_x_594) ;  /* 0x0000000000301947 */ /* 0x000fea0003800000 */
[----:B0-----:R-:W0:Y:S01]  /*1a470*/  S2R R3, SR_LANEID ;  /* 0x0000000000037919 */ /* 0x001e220000000000 */
        /* <DEDUP_REMOVED lines=10> */
[----:B0-----:R-:W-:-:S07]  /*1a520*/  IADD3 R24, R0, UR36, R5 ;  /* 0x0000002400187c10 */ /* 0x001fce000fffe005 */
.L_x_594:
[----:B------:R-:W-:Y:S05]  /*1a530*/  BSYNC B0 ;  /* 0x0000000000007941 */ /* 0x000fea0003800000 */
.L_x_593:
[----:B------:R-:W-:Y:S05]  /*1a540*/  @!P0 BRA `(.L_x_595) ;  /* 0x0000000000048947 */ /* 0x000fea0003800000 */
[----:B------:R-:W-:Y:S01]  /*1a550*/  BPT.TRAP 0x1 ;  /* 0x000000040000795c */ /* 0x000fe20000300000 */
.L_x_595:
[----:B------:R-:W-:Y:S01]  /*1a560*/  LOP3.LUT R0, R23, 0x1, RZ, 0x3c, !PT ;  /* 0x0000000117007812 */ /* 0x000fe200078e3cff */
[----:B0-----:R-:W-:Y:S01]  /*1a570*/  IMAD R3, R19, 0x8, R17 ;  /* 0x0000000813037824 */ /* 0x001fe200078e0211 */
[----:B------:R-:W-:Y:S02]  /*1a580*/  BSSY B0, `(.L_x_596) ;  /* 0x0000004000007945 */ /* 0x000fe40003800000 */
[----:B------:R-:W-:-:S04]  /*1a590*/  SHF.L.U32 R0, R0, 0x1f, RZ ;  /* 0x0000001f00007819 */ /* 0x000fc800000006ff */
[----:B------:R-:W0:Y:S02]  /*1a5a0*/  SYNCS.PHASECHK.TRANS64.TRYWAIT P1, [R3+URZ+0x19c70], R0 ;  /* 0x019c7000030075a7 */ /* 0x000e24000802017f */
[----:B0-----:R-:W-:Y:S05]  /*1a5b0*/  @!P1 BRA `(.L_x_597) ;  /* 0x0000003400009947 */ /* 0x001fea0003800000 */
.L_x_710:
[----:B------:R-:W-:Y:S05]  /*1a5c0*/  BSYNC B0 ;  /* 0x0000000000007941 */ /* 0x000fea0003800000 */
.L_x_596:
[----:B------:R-:W2:Y:S02]  /*1a5d0*/  LDL R2, [R1+0x54] ;  /* 0x0000540001027983 */ /* 0x000ea40000100800 */
[----:B--2---:R-:W-:-:S13]  /*1a5e0*/  ISETP.NE.AND P1, PT, R2, 0x3, PT ;  /* 0x000000030200780c */ /* 0x004fda0003f25270 */
[----:B------:R-:W-:Y:S05]  /*1a5f0*/  @!P1 BRA `(.L_x_598) ;  /* 0x0000000000049947 */ /* 0x000fea0003800000 */
[----:B------:R-:W-:Y:S01]  /*1a600*/  BPT.TRAP 0x1 ;  /* 0x000000040000795c */ /* 0x000fe20000300000 */
.L_x_598:
[----:B0-----:R-:W-:-:S04]  /*1a610*/  SHF.L.U32 R0, R23, 0x1f, RZ ;  /* 0x0000001f17007819 */ /* 0x001fc800000006ff */
[----:B------:R-:W0:Y:S02]  /*1a620*/  SYNCS.PHASECHK.TRANS64.TRYWAIT P1, [R3+URZ+0x19c60], R0 ;  /* 0x019c6000030075a7 */ /* 0x000e24000802017f */
[----:B0-----:R-:W-:Y:S05]  /*1a630*/  @!P1 BRA `(.L_x_599) ;  /* 0x0000003000f49947 */ /* 0x001fea0003800000 */
.L_x_711:
[----:B------:R-:W0:Y:S04]  /*1a640*/  LDL R4, [R1+0x1c] ;  /* 0x00001c0001047983 */ /* 0x000e280000100800 */
[----:B------:R-:W2:Y:S04]  /*1a650*/  LDL R10, [R1+0x14] ;  /* 0x00001400010a7983 */ /* 0x000ea80000100800 */
[----:B------:R-:W3:Y:S01]  /*1a660*/  LDL R13, [R1+0x18] ;  /* 0x00001800010d7983 */ /* 0x000ee20000100800 */
[----:B------:R-:W-:Y:S01]  /*1a670*/  IMAD R2, R19, 0x3000, RZ ;  /* 0x0000300013027824 */ /* 0x000fe200078e02ff */
[----:B------:R-:W-:Y:S05]  /*1a680*/  WARPSYNC.ALL ;  /* 0x0000000000007948 */ /* 0x000fea0003800000 */
[----:B------:R-:W4:Y:S01]  /*1a690*/  LDL R12, [R1+0x54] ;  /* 0x00005400010c7983 */ /* 0x000f220000100800 */
[----:B0-----:R-:W-:-:S02]  /*1a6a0*/  LOP3.LUT R0, R2, R4, RZ, 0xfc, !PT ;  /* 0x0000000402007212 */ /* 0x001fc400078efcff */
[----:B--2---:R-:W-:-:S03]  /*1a6b0*/  LOP3.LUT R2, R2, R10, RZ, 0xfc, !PT ;  /* 0x0000000a02027212 */ /* 0x004fc600078efcff */
[----:B------:R-:W-:-:S05]  /*1a6c0*/  IMAD.IADD R0, R17, 0x1, R0 ;  /* 0x0000000111007824 */ /* 0x000fca00078e0200 */
[----:B------:R-:W0:Y:S01]  /*1a6d0*/  LDSM.16.MT88.4 R4, [R0+0x9000] ;  /* 0x009000000004783b */ /* 0x000e220000004200 */
        /* <DEDUP_REMOVED lines=32> */
[----:B----4-:R-:W-:Y:S02]  /*1a8e0*/  ISETP.NE.AND P1, PT, R12, 0x3, PT ;  /* 0x000000030c00780c */ /* 0x010fe40003f25270 */
        /* <DEDUP_REMOVED lines=13> */
.L_x_600:
[----:B--2---:R2:W-:Y:S01]  /*1a9c0*/  SYNCS.ARRIVE.TRANS64.A1T0 RZ, [R3+URZ+0x19c50], RZ ;  /* 0x019c50ff03ff79a7 */ /* 0x0045e2000810003f */
[----:B------:R-:W-:Y:S06]  /*1a9d0*/  BAR.SYNC.DEFER_BLOCKING 0x2, 0x80 ;  /* 0x0082000000007b1d */ /* 0x000fec0000010000 */
[----:B------:R-:W-:Y:S05]  /*1a9e0*/  @!P0 BRA `(.L_x_601) ;  /* 0x0000000000048947 */ /* 0x000fea0003800000 */
[----:B------:R-:W-:Y:S01]  /*1a9f0*/  BPT.TRAP 0x1 ;  /* 0x000000040000795c */ /* 0x000fe20000300000 */
.L_x_601:
[----:B------:R-:W3:Y:S01]  /*1aa00*/  LDL R0, [R1+0xc] ;  /* 0x00000c0001007983 */ /* 0x000ee20000100800 */
[----:B--2---:R-:W-:Y:S02]  /*1aa10*/  VIADD R3, R3, 0x19c80 ;  /* 0x00019c8003037836 */ /* 0x004fe40000000000 */
[----:B------:R-:W-:-:S05]  /*1aa20*/  VIADD R19, R19, 0x1 ;  /* 0x0000000113137836 */ /* 0x000fca0000000000 */
[----:B------:R-:W-:-:S04]  /*1aa30*/  ISETP.NE.AND P0, PT, R19, 0x2, PT ;  /* 0x000000021300780c */ /* 0x000fc80003f05270 */
[----:B------:R-:W-:Y:S02]  /*1aa40*/  SEL R19, R19, RZ, P0 ;  /* 0x000000ff13137207 */ /* 0x000fe40000000000 */
[----:B---3--:R-:W-:Y:S02]  /*1aa50*/  PRMT R3, R0, 0x654, R3 ;  /* 0x0000065400037816 */ /* 0x008fe40000000003 */
[----:B------:R-:W-:Y:S02]  /*1aa60*/  SEL R0, RZ, 0x1, P0 ;  /* 0x00000001ff007807 */ /* 0x000fe40000000000 */
[----:B------:R2:W-:Y:S02]  /*1aa70*/  SYNCS.ARRIVE.TRANS64.RED.A1T0 RZ, [R3+URZ], RZ ;  /* 0x000000ff03ff79a7 */ /* 0x0005e4000810043f */
[----:B------:R-:W-:-:S07]  /*1aa80*/  LOP3.LUT R23, R23, R0, RZ, 0x3c, !PT ;  /* 0x0000000017177212 */ /* 0x000fce00078e3cff */
.L_x_542:
[----:B------:R-:W3:Y:S02]  /*1aa90*/  LDL R0, [R1+0x28] ;  /* 0x0000280001007983 */ /* 0x000ee40000100800 */
[----:B---3--:R-:W-:-:S13]  /*1aaa0*/  LOP3.LUT P0, RZ, R0, 0x10, RZ, 0xc0, !PT ;  /* 0x0000001000ff7812 */ /* 0x008fda000780c0ff */
[----:B------:R-:W-:Y:S05]  /*1aab0*/  @!P0 BRA `(.L_x_602) ;  /* 0x0000000000288947 */ /* 0x000fea0003800000 */
[----:B------:R-:W-:Y:S05]  /*1aac0*/  WARPSYNC.ALL ;  /* 0x0000000000007948 */ /* 0x000fea0003800000 */
[----:B------:R-:W3:Y:S08]  /*1aad0*/  S2UR UR4, SR_CgaCtaId ;  /* 0x00000000000479c3 */ /* 0x000ef00000008800 */
[----:B------:R-:W-:Y:S01]  /*1aae0*/  BAR.SYNC.DEFER_BLOCKING 0x5, 0x200 ;  /* 0x0148000000007b1d */ /* 0x000fe20000010000 */
[----:B------:R-:W-:Y:S01]  /*1aaf0*/  MOV R17, 0x400 ;  /* 0x0000040000117802 */ /* 0x000fe20000000f00 */
[----:B---3--:R-:W-:-:S05]  /*1ab00*/  IMAD.U32 R0, RZ, RZ, UR4 ;  /* 0x00000004ff007e24 */ /* 0x008fca000f8e00ff */
[----:B------:R-:W-:Y:S01]  /*1ab10*/  LEA R17, R0, R17, 0x18 ;  /* 0x0000001100117211 */ /* 0x000fe200078ec0ff */
[----:B------:R3:W-:Y:S04]  /*1ab20*/  STL [R1+0xc], R0 ;  /* 0x00000c0001007387 */ /* 0x0007e80000100800 */
[----:B-1----:R3:W1:Y:S01]  /*1ab30*/  LDS.128 R24, [R17+0x19cd0] ;  /* 0x019cd00011187984 */ /* 0x0026620000000c00 */
[----:B------:R-:W-:Y:S06]  /*1ab40*/  BAR.ARV 0x4, 0x200 ;  /* 0x0108000000007b1d */ /* 0x000fec0000002000 */
[----:B------:R-:W-:Y:S05]  /*1ab50*/  BRA `(.L_x_603) ;  /* 0x0000000800dc7947 */ /* 0x000fea0003800000 */
.L_x_602:
[----:B------:R-:W0:Y:S01]  /*1ab60*/  S2R R0, SR_TID.X ;  /* 0x0000000000007919 */ /* 0x000e220000002100 */
[----:B------:R-:W-:Y:S01]  /*1ab70*/  UMOV UR4, 0xffffffff ;  /* 0xffffffff00047882 */ /* 0x000fe20000000000 */
[----:B01----:R-:W-:-:S04]  /*1ab80*/  LOP3.LUT R9, R0, 0x1f, RZ, 0xc0, !PT ;  /* 0x0000001f00097812 */ /* 0x003fc800078ec0ff */
[----:B------:R-:W-:Y:S01]  /*1ab90*/  ISETP.NE.AND P0, PT, R9, 0x1f, PT ;  /* 0x0000001f0900780c */ /* 0x000fe20003f05270 */
[----:B------:R-:W-:-:S12]  /*1aba0*/  BRA.DIV UR4, `(.L_x_604) ;  /* 0x0000002e04ac7947 */ /* 0x000fd8000b800000 */
[----:B------:R-:W-:Y:S01]  /*1abb0*/  IADD3 R0, R27, R9, RZ ;  /* 0x000000091b007210 */ /* 0x000fe20007ffe0ff */
[----:B------:R-:W-:-:S03]  /*1abc0*/  ULDC UR4, c[0x0][0xc3c] ;  /* 0x00030f0000047ab9 */ /* 0x000fc60000000800 */
[----:B------:R-:W-:-:S13]  /*1abd0*/  ISETP.GE.OR P1, PT, R0, UR4, !P0 ;  /* 0x0000000400007c0c */ /* 0x000fda000c726670 */
[----:B--2---:R-:W0:Y:S08]  /*1abe0*/  @!P1 LDC.64 R2, c[0x0][0xc80] ;  /* 0x00032000ff029b82 */ /* 0x004e300000000a00 */
[----:B------:R-:W1:Y:S01]  /*1abf0*/  @!P1 LDC.64 R4, c[0x0][0xc78] ;  /* 0x00031e00ff049b82 */ /* 0x000e620000000a00 */
[----:B0-----:R-:W-:-:S05]  /*1ac00*/  @!P1 IMAD.WIDE R2, R0, 0x4, R2 ;  /* 0x0000000400029825 */ /* 0x001fca00078e0202 */
[----:B------:R1:W2:Y:S02]  /*1ac10*/  @!P1 LDG.E R6, desc[UR40][R2.64] ;  /* 0x0000002802069981 */ /* 0x0002a4000c1e1900 */
[----:B-1----:R-:W-:-:S06]  /*1ac20*/  @!P1 IMAD.WIDE R2, R0, 0x4, R4 ;  /* 0x0000000400029825 */ /* 0x002fcc00078e0204 */
[----:B------:R-:W3:Y:S01]  /*1ac30*/  @!P1 LDG.E R2, desc[UR40][R2.64] ;  /* 0x0000002802029981 */ /* 0x000ee2000c1e1900 */
[----:B------:R-:W-:Y:S01]  /*1ac40*/  IMAD.MOV.U32 R5, RZ, RZ, RZ ;  /* 0x000000ffff057224 */ /* 0x000fe200078e00ff */
[C---:B------:R-:W-:Y:S02]  /*1ac50*/  ISETP.GE.U32.AND P2, PT, R9.reuse, 0x2, PT ;  /* 0x000000020900780c */ /* 0x040fe40003f46070 */
[C---:B------:R-:W-:Y:S01]  /*1ac60*/  ISETP.GE.U32.AND P3, PT, R9.reuse, 0x4, PT ;  /* 0x000000040900780c */ /* 0x040fe20003f66070 */
[----:B------:R-:W-:Y:S01]  /*1ac70*/  SHFL.IDX PT, R0, R24, RZ, 0x1f ;  /* 0x00001fff18007589 */ /* 0x000fe200000e0000 */
[C---:B------:R-:W-:Y:S02]  /*1ac80*/  ISETP.GE.U32.AND P4, PT, R9.reuse, 0x8, PT ;  /* 0x000000080900780c */ /* 0x040fe40003f86070 */
[----:B------:R-:W-:Y:S01]  /*1ac90*/  ISETP.GE.U32.AND P5, PT, R9, 0x10, PT ;  /* 0x000000100900780c */ /* 0x000fe20003fa6070 */
[----:B------:R0:W-:Y:S02]  /*1aca0*/  SHFL.IDX PT, R7, R24, 0x1, 0x1f ;  /* 0x00201f0018077f89 */ /* 0x0001e400000e0000 */
[----:B0-----:R-:W-:-:S02]  /*1acb0*/  IMAD.MOV.U32 R24, RZ, RZ, RZ ;  /* 0x000000ffff187224 */ /* 0x001fc400078e00ff */
[----:B--2---:R-:W-:Y:S02]  /*1acc0*/  @!P1 IMAD.MOV.U32 R5, RZ, RZ, R6 ;  /* 0x000000ffff059224 */ /* 0x004fe400078e0006 */
[----:B------:R-:W-:Y:S02]  /*1acd0*/  IMAD.MOV.U32 R6, RZ, RZ, RZ ;  /* 0x000000ffff067224 */ /* 0x000fe400078e00ff */
[----:B---3--:R-:W-:Y:S01]  /*1ace0*/  @!P1 IMAD.MOV.U32 R6, RZ, RZ, R2 ;  /* 0x000000ffff069224 */ /* 0x008fe200078e0002 */
[----:B------:R-:W-:-:S03]  /*1acf0*/  ISETP.NE.AND P1, PT, R9, RZ, PT ;  /* 0x000000ff0900720c */ /* 0x000fc60003f25270 */
[----:B------:R-:W-:-:S05]  /*1ad00*/  IMAD R2, R6, R5, RZ ;  /* 0x0000000506027224 */ /* 0x000fca00078e02ff */
        /* <DEDUP_REMOVED lines=13> */
[----:B0-----:R-:W-:-:S04]  /*1ade0*/  SEL R3, R3, RZ, P5 ;  /* 0x000000ff03037207 */ /* 0x001fc80002800000 */
[----:B------:R-:W-:-:S05]  /*1adf0*/  IADD3 R2, R2, R3, RZ ;  /* 0x0000000302027210 */ /* 0x000fca0007ffe0ff */
[----:B------:R0:W1:Y:S02]  /*1ae00*/  SHFL.IDX PT, R8, R2, 0x1f, 0x1f ;  /* 0x03e01f0002087f89 */ /* 0x00006400000e0000 */
.L_x_721:
[----:B------:R-:W-:Y:S02]  /*1ae10*/  ULDC UR4, c[0x0][0xc38] ;  /* 0x00030e0000047ab9 */ /* 0x000fe40000000800 */
[----:B------:R-:W-:-:S04]  /*1ae20*/  IMAD.U32 R3, RZ, RZ, UR4 ;  /* 0x00000004ff037e24 */ /* 0x000fc8000f8e00ff */
[----:B-1----:R-:W-:-:S04]  /*1ae30*/  IMAD R8, R8, R3, RZ ;  /* 0x0000000308087224 */ /* 0x002fc800078e02ff */
[----:B------:R-:W-:-:S05]  /*1ae40*/  IMAD.IADD R4, R7, 0x1, R8 ;  /* 0x0000000107047824 */ /* 0x000fca00078e0208 */
[----:B------:R-:W-:-:S13]  /*1ae50*/  ISETP.GT.AND P6, PT, R4, R0, PT ;  /* 0x000000000400720c */ /* 0x000fda0003fc4270 */
[----:B------:R-:W-:Y:S05]  /*1ae60*/  @P6 BRA `(.L_x_605) ;  /* 0x0000000000a46947 */ /* 0x000fea0003800000 */
.L_x_608:
[----:B0-----:R-:W0:Y:S01]  /*1ae70*/  LDC R2, c[0x0][0xc3c] ;  /* 0x00030f00ff027b82 */ /* 0x001e220000000800 */
[----:B------:R-:W-:-:S05]  /*1ae80*/  VIADD R27, R27, 0x1f ;  /* 0x0000001f1b1b7836 */ /* 0x000fca0000000000 */
[----:B0-----:R-:W-:-:S13]  /*1ae90*/  ISETP.GE.AND P6, PT, R27, R2, PT ;  /* 0x000000021b00720c */ /* 0x001fda0003fc6270 */
[----:B------:R-:W-:Y:S05]  /*1aea0*/  @P6 BRA `(.L_x_606) ;  /* 0x0000000400bc6947 */ /* 0x000fea0003800000 */
[----:B------:R-:W0:Y:S01]  /*1aeb0*/  S2R R3, SR_TID.X ;  /* 0x0000000000037919 */ /* 0x000e220000002100 */
[----:B------:R-:W-:Y:S01]  /*1aec0*/  IMAD.MOV.U32 R5, RZ, RZ, RZ ;  /* 0x000000ffff057224 */ /* 0x000fe200078e00ff */
[----:B0-----:R-:W-:-:S05]  /*1aed0*/  LOP3.LUT R3, R3, 0x1f, RZ, 0xc0, !PT ;  /* 0x0000001f03037812 */ /* 0x001fca00078ec0ff */
[----:B------:R-:W-:-:S05]  /*1aee0*/  IMAD.IADD R6, R27, 0x1, R3 ;  /* 0x000000011b067824 */ /* 0x000fca00078e0203 */
[----:B------:R-:W-:-:S13]  /*1aef0*/  ISETP.GE.OR P6, PT, R6, R2, !P0 ;  /* 0x000000020600720c */ /* 0x000fda00047c6670 */
[----:B------:R-:W0:Y:S02]  /*1af00*/  @!P6 LDC.64 R2, c[0x0][0xc80] ;  /* 0x00032000ff02eb82 */ /* 0x000e240000000a00 */
[----:B0-----:R-:W-:-:S05]  /*1af10*/  @!P6 IMAD.WIDE R2, R6, 0x4, R2 ;  /* 0x000000040602e825 */ /* 0x001fca00078e0202 */
[----:B------:R0:W2:Y:S02]  /*1af20*/  @!P6 LDG.E R5, desc[UR40][R2.64] ;  /* 0x000000280205e981 */ /* 0x0000a4000c1e1900 */
[----:B0-----:R-:W0:Y:S02]  /*1af30*/  @!P6 LDC.64 R2, c[0x0][0xc78] ;  /* 0x00031e00ff02eb82 */ /* 0x001e240000000a00 */
[----:B0-----:R-:W-:-:S04]  /*1af40*/  @!P6 IMAD.WIDE R2, R6, 0x4, R2 ;  /* 0x000000040602e825 */ /* 0x001fc800078e0202 */
[----:B------:R-:W-:-:S06]  /*1af50*/  IMAD.MOV.U32 R6, RZ, RZ, RZ ;  /* 0x000000ffff067224 */ /* 0x000fcc00078e00ff */
[----:B------:R-:W2:Y:S01]  /*1af60*/  @!P6 LDG.E R6, desc[UR40][R2.64] ;  /* 0x000000280206e981 */ /* 0x000ea2000c1e1900 */
[----:B------:R-:W-:Y:S01]  /*1af70*/  UMOV UR4, 0xffffffff ;  /* 0xffffffff00047882 */ /* 0x000fe20000000000 */
[----:B--2---:R-:W-:Y:S02]  /*1af80*/  IMAD R2, R6, R5, RZ ;  /* 0x0000000506027224 */ /* 0x004fe400078e02ff */
[----:B------:R-:W-:Y:S05]  /*1af90*/  BRA.DIV UR4, `(.L_x_607) ;  /* 0x0000003204087947 */ /* 0x000fea000b800000 */
        /* <DEDUP_REMOVED lines=15> */
[----:B------:R0:W1:Y:S02]  /*1b090*/  SHFL.IDX PT, R8, R2, 0x1f, 0x1f ;  /* 0x03e01f0002087f89 */ /* 0x00006400000e0000 */
.L_x_729:
[----:B------:R-:W-:Y:S02]  /*1b0a0*/  ULDC UR4, c[0x0][0xc38] ;  /* 0x00030e0000047ab9 */ /* 0x000fe40000000800 */
[----:B------:R-:W-:-:S04]  /*1b0b0*/  IMAD.U32 R3, RZ, RZ, UR4 ;  /* 0x00000004ff037e24 */ /* 0x000fc8000f8e00ff */
[----:B-1----:R-:W-:-:S04]  /*1b0c0*/  IMAD R8, R8, R3, RZ ;  /* 0x0000000308087224 */ /* 0x002fc800078e02ff */
[----:B------:R-:W-:-:S05]  /*1b0d0*/  IMAD.IADD R4, R8, 0x1, R4 ;  /* 0x0000000108047824 */ /* 0x000fca00078e0204 */
[----:B------:R-:W-:-:S13]  /*1b0e0*/  ISETP.GT.AND P6, PT, R4, R0, PT ;  /* 0x000000000400720c */ /* 0x000fda0003fc4270 */
[----:B------:R-:W-:Y:S05]  /*1b0f0*/  @!P6 BRA `(.L_x_608) ;  /* 0xfffffffc005ce947 */ /* 0x000fea000383ffff */
.L_x_605:
[----:B------:R-:W-:Y:S01]  /*1b100*/  IMAD.IADD R8, R4, 0x1, -R8 ;  /* 0x0000000104087824 */ /* 0x000fe200078e0a08 */
[----:B------:R-:W-:-:S03]  /*1b110*/  UMOV UR4, 0xffffffff ;  /* 0xffffffff00047882 */ /* 0x000fc60000000000 */
[----:B------:R-:W-:-:S05]  /*1b120*/  IMAD R4, R2, R3, R8 ;  /* 0x0000000302047224 */ /* 0x000fca00078e0208 */
[----:B------:R-:W-:Y:S01]  /*1b130*/  ISETP.GT.AND P6, PT, R4, R0, PT ;  /* 0x000000000400720c */ /* 0x000fe20003fc4270 */
[----:B------:R-:W-:-:S12]  /*1b140*/  BRA.DIV UR4, `(.L_x_609) ;  /* 0x0000003204747947 */ /* 0x000fd8000b800000 */
[----:B------:R-:W-:-:S04]  /*1b150*/  VOTE.ANY R7, PT, !P6 ;  /* 0x0000000000077806 */ /* 0x000fc800070e0100 */
[----:B------:R-:W1:Y:S02]  /*1b160*/  POPC R4, R7 ;  /* 0x0000000700047309 */ /* 0x000e640000000000 */
[----:B-1----:R1:W2:Y:S04]  /*1b170*/  SHFL.IDX PT, R5, R5, R4, 0x1f ;  /* 0x00001f0405057589 */ /* 0x0022a800000e0000 */
[----:B------:R1:W3:Y:S02]  /*1b180*/  SHFL.IDX PT, R6, R6, R4, 0x1f ;  /* 0x00001f0406067589 */ /* 0x0002e400000e0000 */
.L_x_734:
[----:B------:R-:W-:-:S13]  /*1b190*/  ISETP.NE.AND P0, PT, R7, RZ, PT ;  /* 0x000000ff0700720c */ /* 0x000fda0003f05270 */
[----:B------:R-:W-:Y:S05]  /*1b1a0*/  @!P0 BRA `(.L_x_610) ;  /* 0x0000000000148947 */ /* 0x000fea0003800000 */
[----:B------:R-:W-:Y:S01]  /*1b1b0*/  UMOV UR4, 0xffffffff ;  /* 0xffffffff00047882 */ /* 0x000fe20000000000 */
[----:B------:R-:W-:Y:S02]  /*1b1c0*/  VIADD R12, R4, 0xffffffff ;  /* 0xffffffff040c7836 */ /* 0x000fe40000000000 */
[----:B------:R-:W-:Y:S05]  /*1b1d0*/  BRA.DIV UR4, `(.L_x_611) ;  /* 0x0000003204ac7947 */ /* 0x000fea000b800000 */
[----:B0-----:R0:W4:Y:S02]  /*1b1e0*/  SHFL.IDX PT, R2, R2, R12, 0x1f ;  /* 0x00001f0c02027589 */ /* 0x00112400000e0000 */
.L_x_737:
[----:B----4-:R-:W-:-:S07]  /*1b1f0*/  IMAD.MOV.U32 R24, RZ, RZ, R2 ;  /* 0x000000ffff187224 */ /* 0x010fce00078e0002 */
.L_x_610:
[----:B------:R-:W-:Y:S01]  /*1b200*/  IMAD R24, R24, R3, R8 ;  /* 0x0000000318187224 */ /* 0x000fe200078e0208 */
[----:B--2---:R-:W-:Y:S01]  /*1b210*/  IABS R8, R5 ;  /* 0x0000000500087213 */ /* 0x004fe20000000000 */
[----:B------:R-:W-:Y:S02]  /*1b220*/  IMAD.IADD R27, R4, 0x1, R27 ;  /* 0x00000001041b7824 */ /* 0x000fe400078e021b */
[----:B------:R-:W-:Y:S01]  /*1b230*/  IMAD.IADD R25, R0, 0x1, -R24 ;  /* 0x0000000100197824 */ /* 0x000fe200078e0a18 */
[----:B0-----:R-:W0:Y:S04]  /*1b240*/  I2F.RP R2, R8 ;  /* 0x0000000800027306 */ /* 0x001e280000209400 */
[----:B------:R-:W-:-:S04]  /*1b250*/  IABS R0, R25 ;  /* 0x0000001900007213 */ /* 0x000fc80000000000 */
[----:B0-----:R-:W0:Y:S02]  /*1b260*/  MUFU.RCP R2, R2 ;  /* 0x0000000200027308 */ /* 0x001e240000001000 */
[----:B0-----:R-:W-:-:S06]  /*1b270*/  IADD3 R2, R2, 0xffffffe, RZ ;  /* 0x0ffffffe02027810 */ /* 0x001fcc0007ffe0ff */
[----:B------:R-:W0:Y:S02]  /*1b280*/  F2I.FTZ.U32.TRUNC.NTZ R3, R2 ;  /* 0x0000000200037305 */ /* 0x000e24000021f000 */
[----:B0-----:R-:W-:-:S04]  /*1b290*/  IMAD.MOV R2, RZ, RZ, -R3 ;  /* 0x000000ffff027224 */ /* 0x001fc800078e0a03 */
[----:B------:R-:W-:Y:S02]  /*1b2a0*/  IMAD R7, R2, R8, RZ ;  /* 0x0000000802077224 */ /* 0x000fe400078e02ff */
[----:B------:R-:W-:-:S04]  /*1b2b0*/  IMAD.MOV.U32 R2, RZ, RZ, RZ ;  /* 0x000000ffff027224 */ /* 0x000fc800078e00ff */
[----:B------:R-:W-:Y:S01]  /*1b2c0*/  IMAD.HI.U32 R2, R3, R7, R2 ;  /* 0x0000000703027227 */ /* 0x000fe200078e0002 */
[----:B------:R-:W-:-:S05]  /*1b2d0*/  IABS R3, R5 ;  /* 0x0000000500037213 */ /* 0x000fca0000000000 */
[----:B------:R-:W-:Y:S02]  /*1b2e0*/  IMAD.MOV R3, RZ, RZ, -R3 ;  /* 0x000000ffff037224 */ /* 0x000fe400078e0a03 */
[----:B------:R-:W-:-:S04]  /*1b2f0*/  IMAD.HI.U32 R7, R2, R0, RZ ;  /* 0x0000000002077227 */ /* 0x000fc800078e00ff */
[----:B------:R-:W-:-:S05]  /*1b300*/  IMAD R0, R7, R3, R0 ;  /* 0x0000000307007224 */ /* 0x000fca00078e0200 */
[----:B------:R-:W-:-:S13]  /*1b310*/  ISETP.GT.U32.AND P1, PT, R8, R0, PT ;  /* 0x000000000800720c */ /* 0x000fda0003f24070 */
[----:B------:R-:W-:Y:S01]  /*1b320*/  @!P1 IMAD.IADD R0, R0, 0x1, -R8 ;  /* 0x0000000100009824 */ /* 0x000fe200078e0a08 */
[----:B------:R-:W-:Y:S02]  /*1b330*/  @!P1 IADD3 R7, R7, 0x1, RZ ;  /* 0x0000000107079810 */ /* 0x000fe40007ffe0ff */
[----:B------:R-:W-:Y:S02]  /*1b340*/  ISETP.NE.AND P1, PT, R5, RZ, PT ;  /* 0x000000ff0500720c */ /* 0x000fe40003f25270 */
[----:B------:R-:W-:Y:S02]  /*1b350*/  ISETP.GE.U32.AND P0, PT, R0, R8, PT ;  /* 0x000000080000720c */ /* 0x000fe40003f06070 */
[----:B---3--:R-:W-:-:S04]  /*1b360*/  IABS R0, R6 ;  /* 0x0000000600007213 */ /* 0x008fc80000000000 */
[----:B------:R-:W0:Y:S07]  /*1b370*/  I2F.RP R2, R0 ;  /* 0x0000000000027306 */ /* 0x000e2e0000209400 */
[----:B------:R-:W-:Y:S01]  /*1b380*/  @P0 VIADD R7, R7, 0x1 ;  /* 0x0000000107070836 */ /* 0x000fe20000000000 */
[----:B0-----:R-:W0:Y:S02]  /*1b390*/  MUFU.RCP R2, R2 ;  /* 0x0000000200027308 */ /* 0x001e240000001000 */
[----:B0-----:R-:W-:-:S06]  /*1b3a0*/  VIADD R2, R2, 0xffffffe ;  /* 0x0ffffffe02027836 */ /* 0x001fcc0000000000 */
[----:B------:R-:W0:Y:S02]  /*1b3b0*/  F2I.FTZ.U32.TRUNC.NTZ R3, R2 ;  /* 0x0000000200037305 */ /* 0x000e24000021f000 */
[----:B0-----:R-:W-:-:S04]  /*1b3c0*/  IMAD.MOV R2, RZ, RZ, -R3 ;  /* 0x000000ffff027224 */ /* 0x001fc800078e0a03 */
[----:B------:R-:W-:Y:S02]  /*1b3d0*/  IMAD R8, R2, R0, RZ ;  /* 0x0000000002087224 */ /* 0x000fe400078e02ff */
[----:B------:R-:W-:-:S04]  /*1b3e0*/  IMAD.MOV.U32 R2, RZ, RZ, RZ ;  /* 0x000000ffff027224 */ /* 0x000fc800078e00ff */
[----:B------:R-:W-:Y:S01]  /*1b3f0*/  IMAD.HI.U32 R2, R3, R8, R2 ;  /* 0x0000000803027227 */ /* 0x000fe200078e0002 */
[----:B------:R-:W-:Y:S02]  /*1b400*/  LOP3.LUT R3, R25, R5, RZ, 0x3c, !PT ;  /* 0x0000000519037212 */ /* 0x000fe400078e3cff */
[----:B------:R-:W-:Y:S02]  /*1b410*/  IABS R8, R6 ;  /* 0x0000000600087213 */ /* 0x000fe40000000000 */
[----:B------:R-:W-:-:S03]  /*1b420*/  ISETP.GE.AND P2, PT, R3, RZ, PT ;  /* 0x000000ff0300720c */ /* 0x000fc60003f46270 */
[----:B------:R-:W-:-:S10]  /*1b430*/  IMAD.MOV R8, RZ, RZ, -R8 ;  /* 0x000000ffff087224 */ /* 0x000fd400078e0a08 */
        /* <DEDUP_REMOVED lines=17> */
[----:B------:R-:W-:Y:S01]  /*1b550*/  IMAD.MOV R0, RZ, RZ, -R2 ;  /* 0x000000ffff007224 */ /* 0x000fe200078e0a02 */
[----:B------:R-:W-:-:S03]  /*1b560*/  LEA R2, R6, R2, 0x18 ;  /* 0x0000000206027211 */ /* 0x000fc600078ec0ff */
[----:B------:R-:W-:-:S04]  /*1b570*/  IMAD R0, R6, R0, R7 ;  /* 0x0000000006007224 */ /* 0x000fc800078e0207 */
[----:B------:R-:W-:Y:S01]  /*1b580*/  IMAD R26, R0, 0x10000, R2 ;  /* 0x00010000001a7824 */ /* 0x000fe200078e0202 */
[----:B------:R-:W-:Y:S06]  /*1b590*/  BRA `(.L_x_612) ;  /* 0x00000000001c7947 */ /* 0x000fec0003800000 */
.L_x_606:
[----:B------:R-:W-:Y:S01]  /*1b5a0*/  UMOV UR4, URZ ;  /* 0x0000003f00047c82 */ /* 0x000fe20008000000 */
[----:B------:R-:W-:Y:S01]  /*1b5b0*/  UMOV UR5, URZ ;  /* 0x0000003f00057c82 */ /* 0x000fe20008000000 */
[----:B------:R-:W-:Y:S01]  /*1b5c0*/  ULDC UR6, c[0x0][0xc3c] ;  /* 0x00030f0000067ab9 */ /* 0x000fe20000000800 */
[----:B------:R-:W-:Y:S02]  /*1b5d0*/  IMAD.MOV.U32 R24, RZ, RZ, R0 ;  /* 0x000000ffff187224 */ /* 0x000fe400078e0000 */
[----:B------:R-:W-:Y:S02]  /*1b5e0*/  IMAD.U32 R25, RZ, RZ, UR4 ;  /* 0x00000004ff197e24 */ /* 0x000fe4000f8e00ff */
[----:B------:R-:W-:Y:S02]  /*1b5f0*/  IMAD.U32 R26, RZ, RZ, UR5 ;  /* 0x00000005ff1a7e24 */ /* 0x000fe4000f8e00ff */
[----:B------:R-:W-:-:S07]  /*1b600*/  IMAD.U32 R27, RZ, RZ, UR6 ;  /* 0x00000006ff1b7e24 */ /* 0x000fce000f8e00ff */
.L_x_612:
[----:B------:R4:W2:Y:S01]  /*1b610*/  LDL R2, [R1+0xc] ;  /* 0x00000c0001027983 */ /* 0x0008a20000100800 */
[----:B------:R-:W0:Y:S01]  /*1b620*/  S2R R0, SR_TID.X ;  /* 0x0000000000007919 */ /* 0x000e220000002100 */
[----:B------:R-:W-:Y:S05]  /*1b630*/  WARPSYNC.ALL ;  /* 0x0000000000007948 */ /* 0x000fea0003800000 */
[----:B0-----:R-:W-:Y:S01]  /*1b640*/  LOP3.LUT R0, R0, 0x1f, RZ, 0xc0, !PT ;  /* 0x0000001f00007812 */ /* 0x001fe200078ec0ff */
[----:B------:R-:W-:Y:S03]  /*1b650*/  BAR.SYNC.DEFER_BLOCKING 0x4, 0x200 ;  /* 0x0108000000007b1d */ /* 0x000fe60000010000 */
[----:B------:R-:W-:-:S13]  /*1b660*/  ISETP.NE.AND P0, PT, R0, RZ, PT ;  /* 0x000000ff0000720c */ /* 0x000fda0003f05270 */
[----:B------:R-:W-:Y:S01]  /*1b670*/  @!P0 MOV R0, 0x400 ;  /* 0x0000040000008802 */ /* 0x000fe20000000f00 */
[----:B--2---:R-:W0:Y:S03]  /*1b680*/  @!P0 S2R R2, SR_CgaCtaId ;  /* 0x0000000000028919 */ /* 0x004e260000008800 */
[----:B0-----:R-:W-:Y:S01]  /*1b690*/  @!P0 LEA R17, R2, R0, 0x18 ;  /* 0x0000000002118211 */ /* 0x001fe200078ec0ff */
[----:B------:R4:W-:Y:S04]  /*1b6a0*/  @!P0 STL [R1+0xc], R2 ;  /* 0x00000c0201008387 */ /* 0x0009e80000100800 */
[----:B------:R4:W-:Y:S01]  /*1b6b0*/  @!P0 STS.128 [R17+0x19cd0], R24 ;  /* 0x019cd01811008388 */ /* 0x0009e20000000c00 */
[----:B------:R-:W-:Y:S06]  /*1b6c0*/  BAR.ARV 0x5, 0x200 ;  /* 0x0148000000007b1d */ /* 0x000fec0000002000 */
.L_x_603:
[----:B------:R-:W-:Y:S02]  /*1b6d0*/  ULDC UR4, c[0x0][0xc3c] ;  /* 0x00030f0000047ab9 */ /* 0x000fe40000000800 */
[----:B-1----:R-:W-:-:S13]  /*1b6e0*/  ISETP.GE.AND P0, PT, R27, UR4, PT ;  /* 0x000000041b007c0c */ /* 0x002fda000bf06270 */
[----:B------:R-:W-:Y:S05]  /*1b6f0*/  @!P0 BRA `(.L_x_613) ;  /* 0xffffff9c00a88947 */ /* 0x000fea000383ffff */
[----:B------:R-:W-:Y:S05]  /*1b700*/  BSYNC B7 ;  /* 0x0000000000077941 */ /* 0x000fea0003800000 */
.L_x_493:
[----:B--23--:R-:W2:Y:S01]  /*1b710*/  LDL.LU R0, [R1+0x4c] ;  /* 0x00004c0001007983 */ /* 0x00cea20000300800 */
[----:B------:R-:W-:Y:S01]  /*1b720*/  BSSY B0, `(.L_x_614) ;  /* 0x000000b000007945 */ /* 0x000fe20003800000 */
[----:B------:R-:W1:Y:S01]  /*1b730*/  S2R R5, SR_CgaCtaId ;  /* 0x0000000000057919 */ /* 0x000e620000008800 */
[----:B--2---:R-:W-:-:S05]  /*1b740*/  VIADD R0, R0, 0x1 ;  /* 0x0000000100007836 */ /* 0x004fca0000000000 */
[----:B0---4-:R-:W-:-:S04]  /*1b750*/  LEA.HI R2, R0, R0, RZ, 0x1 ;  /* 0x0000000000027211 */ /* 0x011fc800078f08ff */
[----:B------:R-:W-:Y:S02]  /*1b760*/  LOP3.LUT R3, R2, 0xfffffffe, RZ, 0xc0, !PT ;  /* 0xfffffffe02037812 */ /* 0x000fe400078ec0ff */
[----:B------:R-:W-:Y:S02]  /*1b770*/  MOV R2, 0x400 ;  /* 0x0000040000027802 */ /* 0x000fe40000000f00 */
[----:B------:R-:W-:Y:S02]  /*1b780*/  IADD3 R0, R0, -R3, RZ ;  /* 0x8000000300007210 */ /* 0x000fe40007ffe0ff */
[----:B-1----:R-:W-:Y:S02]  /*1b790*/  LEA R5, R5, R2, 0x18 ;  /* 0x0000000205057211 */ /* 0x002fe400078ec0ff */
[----:B------:R-:W-:-:S04]  /*1b7a0*/  SHF.L.U32 R0, R0, 0x1f, RZ ;  /* 0x0000001f00007819 */ /* 0x000fc800000006ff */
[----:B------:R-:W0:Y:S02]  /*1b7b0*/  SYNCS.PHASECHK.TRANS64.TRYWAIT P0, [R5+URZ+0x19c20], R0 ;  /* 0x019c2000050075a7 */ /* 0x000e24000800017f */
[----:B0-----:R-:W-:Y:S05]  /*1b7c0*/  @!P0 BRA `(.L_x_615) ;  /* 0x0000002c00588947 */ /* 0x001fea0003800000 */
.L_x_738:
[----:B------:R-:W-:Y:S05]  /*1b7d0*/  BSYNC B0 ;  /* 0x0000000000007941 */ /* 0x000fea0003800000 */
.L_x_614:
[----:B------:R-:W-:-:S03]  /*1b7e0*/  UMOV UR4, 0xffffffff ;  /* 0xffffffff00047882 */ /* 0x000fc60000000000 */
[----:B------:R-:W-:Y:S05]  /*1b7f0*/  BRA.DIV UR4, `(.L_x_616) ;  /* 0x0000002e04607947 */ /* 0x000fea000b800000 */
[----:B0-----:R-:W0:Y:S02]  /*1b800*/  S2R R0, SR_TID.X ;  /* 0x0000000000007919 */ /* 0x001e240000002100 */
[----:B0-----:R-:W-:-:S04]  /*1b810*/  SHF.R.U32.HI R0, RZ, 0x5, R0 ;  /* 0x00000005ff007819 */ /* 0x001fc80000011600 */
[----:B------:R-:W-:-:S05]  /*1b820*/  LOP3.LUT R0, R0, 0x3, RZ, 0xc0, !PT ;  /* 0x0000000300007812 */ /* 0x000fca00078ec0ff */
[----:B------:R0:W1:Y:S02]  /*1b830*/  SHFL.IDX PT, R14, R0, RZ, 0x1f ;  /* 0x00001fff000e7589 */ /* 0x00006400000e0000 */
.L_x_741:
[----:B-1----:R-:W-:-:S13]  /*1b840*/  ISETP.NE.AND P0, PT, R14, RZ, PT ;  /* 0x000000ff0e00720c */ /* 0x002fda0003f05270 */
[----:B------:R-:W-:Y:S05]  /*1b850*/  @P0 BRA `(.L_x_359) ;  /* 0x0000000000a80947 */ /* 0x000fea0003800000 */
[----:B------:R-:W-:-:S03]  /*1b860*/  UMOV UR4, 0xffffffff ;  /* 0xffffffff00047882 */ /* 0x000fc60000000000 */
[----:B------:R-:W-:Y:S05]  /*1b870*/  BRA.DIV UR4, `(.L_x_617) ;  /* 0x0000002e04747947 */ /* 0x000fea000b800000 */
[----:B------:R-:W-:-:S13]  /*1b880*/  ELECT P6, URZ, PT ;  /* 0x00000000003f782f */ /* 0x000fda00038c0000 */
.L_x_744:
[----:B------:R-:W-:Y:S05]  /*1b890*/  @!P6 BRA `(.L_x_359) ;  /* 0x000000000098e947 */ /* 0x000fea0003800000 */
[----:B0-----:R-:W2:Y:S02]  /*1b8a0*/  LDL.LU R0, [R1+0x2c] ;  /* 0x00002c0001007983 */ /* 0x001ea40000300800 */
[----:B--2---:R-:W-:-:S04]  /*1b8b0*/  LOP3.LUT R0, R0, 0x2, RZ, 0xfc, !PT ;  /* 0x0000000200007812 */ /* 0x004fc800078efcff */
[----:B------:R-:W-:-:S13]  /*1b8c0*/  ISETP.NE.AND P0, PT, R0, 0x3, PT ;  /* 0x000000030000780c */ /* 0x000fda0003f05270 */
[----:B------:R-:W-:Y:S05]  /*1b8d0*/  @!P0 BRA `(.L_x_618) ;  /* 0x0000000000048947 */ /* 0x000fea0003800000 */
[----:B------:R-:W-:Y:S01]  /*1b8e0*/  BPT.TRAP 0x1 ;  /* 0x000000040000795c */ /* 0x000fe20000300000 */
.L_x_618:
[----:B------:R-:W-:Y:S01]  /*1b8f0*/  IMAD R3, R19, 0x8, R5 ;  /* 0x0000000813037824 */ /* 0x000fe200078e0205 */
[----:B------:R-:W-:Y:S01]  /*1b900*/  SHF.L.U32 R2, R23, 0x1f, RZ ;  /* 0x0000001f17027819 */ /* 0x000fe200000006ff */
[----:B------:R-:W-:-:S03]  /*1b910*/  VIADD R19, R19, 0x1 ;  /* 0x0000000113137836 */ /* 0x000fc60000000000 */
[----:B------:R-:W0:Y:S02]  /*1b920*/  SYNCS.PHASECHK.TRANS64.TRYWAIT P1, [R3+URZ+0x19c40], R2 ;  /* 0x019c4002030075a7 */ /* 0x000e24000802017f */
[----:B------:R-:W-:-:S04]  /*1b930*/  ISETP.NE.AND P2, PT, R19, 0x2, PT ;  /* 0x000000021300780c */ /* 0x000fc80003f45270 */
[----:B------:R-:W-:Y:S01]  /*1b940*/  SEL R0, RZ, 0x1, P2 ;  /* 0x00000001ff007807 */ /* 0x000fe20001000000 */
[----:B0-----:R-:W-:Y:S08]  /*1b950*/  @!P1 BRA `(.L_x_619) ;  /* 0x0000002c005c9947 */ /* 0x001ff00003800000 */
.L_x_745:
[----:B------:R-:W-:Y:S02]  /*1b960*/  SEL R19, R19, RZ, P2 ;  /* 0x000000ff13137207 */ /* 0x000fe40001000000 */
[----:B------:R-:W-:Y:S01]  /*1b970*/  LOP3.LUT R0, R23, R0, RZ, 0x3c, !PT ;  /* 0x0000000017007212 */ /* 0x000fe200078e3cff */
[----:B------:R-:W-:Y:S06]  /*1b980*/  @!P0 BRA `(.L_x_620) ;  /* 0x0000000000048947 */ /* 0x000fec0003800000 */
[----:B------:R-:W-:Y:S01]  /*1b990*/  BPT.TRAP 0x1 ;  /* 0x000000040000795c */ /* 0x000fe20000300000 */
.L_x_620:
[----:B------:R-:W-:Y:S01]  /*1b9a0*/  IMAD R19, R19, 0x8, R5 ;  /* 0x0000000813137824 */ /* 0x000fe200078e0205 */
[----:B------:R-:W-:-:S04]  /*1b9b0*/  SHF.L.U32 R0, R0, 0x1f, RZ ;  /* 0x0000001f00007819 */ /* 0x000fc800000006ff */
[----:B------:R-:W1:Y:S02]  /*1b9c0*/  SYNCS.PHASECHK.TRANS64.TRYWAIT P1, [R19+URZ+0x19c40], R0 ;  /* 0x019c4000130075a7 */ /* 0x000e64000802017f */
[----:B-1----:R-:W-:Y:S05]  /*1b9d0*/  @!P1 BRA `(.L_x_621) ;  /* 0x0000002c00509947 */ /* 0x002fea0003800000 */
.L_x_746:
[----:B------:R-:W-:Y:S05]  /*1b9e0*/  @!P0 BRA `(.L_x_622) ;  /* 0x0000000000048947 */ /* 0x000fea0003800000 */
[----:B------:R-:W-:Y:S01]  /*1b9f0*/  BPT.TRAP 0x1 ;  /* 0x000000040000795c */ /* 0x000fe20000300000 */
.L_x_622:
[----:B------:R-:W2:Y:S02]  /*1ba00*/  SYNCS.PHASECHK.TRANS64.TRYWAIT P1, [R3+URZ+0x19c60], R2 ;  /* 0x019c6002030075a7 */ /* 0x000ea4000802017f */
[----:B--2---:R-:W-:Y:S05]  /*1ba10*/  @!P1 BRA `(.L_x_623) ;  /* 0x0000002c00549947 */ /* 0x004fea0003800000 */
.L_x_747:
[----:B------:R-:W-:Y:S05]  /*1ba20*/  @!P0 BRA `(.L_x_624) ;  /* 0x0000000000048947 */ /* 0x000fea0003800000 */
[----:B------:R-:W-:Y:S01]  /*1ba30*/  BPT.TRAP 0x1 ;  /* 0x000000040000795c */ /* 0x000fe20000300000 */
.L_x_624:
[----:B------:R-:W3:Y:S02]  /*1ba40*/  SYNCS.PHASECHK.TRANS64.TRYWAIT P1, [R19+URZ+0x19c60], R0 ;  /* 0x019c6000130075a7 */ /* 0x000ee4000802017f */
[----:B---3--:R-:W-:Y:S05]  /*1ba50*/  @!P1 BRA `(.L_x_625) ;  /* 0x0000002c00589947 */ /* 0x008fea0003800000 */
.L_x_748:
[----:B------:R-:W-:Y:S05]  /*1ba60*/  @!P0 BRA `(.L_x_626) ;  /* 0x0000000000048947 */ /* 0x000fea0003800000 */
[----:B------:R-:W-:Y:S01]  /*1ba70*/  BPT.TRAP 0x1 ;  /* 0x000000040000795c */ /* 0x000fe20000300000 */
.L_x_626:
[----:B------:R-:W4:Y:S02]  /*1ba80*/  SYNCS.PHASECHK.TRANS64.TRYWAIT P1, [R3+URZ+0x19c80], R2 ;  /* 0x019c8002030075a7 */ /* 0x000f24000802017f */
[----:B----4-:R-:W-:Y:S05]  /*1ba90*/  @!P1 BRA `(.L_x_627) ;  /* 0x0000002c005c9947 */ /* 0x010fea0003800000 */
.L_x_749:
[----:B------:R-:W-:Y:S05]  /*1baa0*/  @!P0 BRA `(.L_x_628) ;  /* 0x0000000000048947 */ /* 0x000fea0003800000 */
[----:B------:R-:W-:Y:S01]  /*1bab0*/  BPT.TRAP 0x1 ;  /* 0x000000040000795c */ /* 0x000fe20000300000 */
.L_x_628:
[----:B------:R0:W0:Y:S02]  /*1bac0*/  SYNCS.PHASECHK.TRANS64.TRYWAIT P0, [R19+URZ+0x19c80], R0 ;  /* 0x019c8000130075a7 */ /* 0x000024000800017f */
[----:B0-----:R-:W-:Y:S05]  /*1bad0*/  @!P0 NANOSLEEP.SYNCS 0x989680 ;  /* 0x009896800000895d */ /* 0x001fea0003900000 */
[----:B------:R-:W0:Y:S02]  /*1bae0*/  @!P0 SYNCS.PHASECHK.TRANS64 P0, [R19+URZ+0x19c80], R0 ;  /* 0x019c8000130085a7 */ /* 0x000e24000800007f */
[----:B0-----:R-:W-:Y:S05]  /*1baf0*/  @!P0 BRA `(.L_x_628) ;  /* 0xfffffffc00f08947 */ /* 0x001fea000383ffff */
.L_x_359:
[----:B------:R-:W-:Y:S05]  /*1bb00*/  BSYNC B8 ;  /* 0x0000000000087941 */ /* 0x000fea0003800000 */
.L_x_356:
[----:B------:R-:W-:Y:S05]  /*1bb10*/  EXIT ;  /* 0x000000000000794d */ /* 0x000fea0003800000 */
.L_x_377:
[----:B-1----:R1:W2:Y:S02]  /*1bb20*/  SYNCS.PHASECHK.TRANS64.TRYWAIT P4, [R70+URZ+0x19c90], R76 ;  /* 0x019c904c460075a7 */ /* 0x0022a4000808017f */
[----:B--2---:R-:W-:Y:S05]  /*1bb30*/  @!P4 NANOSLEEP.SYNCS 0x989680 ;  /* 0x009896800000c95d */ /* 0x004fea0003900000 */
[----:B------:R-:W2:Y:S02]  /*1bb40*/  @!P4 SYNCS.PHASECHK.TRANS64 P4, [R70+URZ+0x19c90], R76 ;  /* 0x019c904c4600c5a7 */ /* 0x000ea4000808007f */
[----:B--2---:R-:W-:Y:S05]  /*1bb50*/  @!P4 BRA `(.L_x_377) ;  /* 0xfffffffc00f0c947 */ /* 0x004fea000383ffff */
[----:B------:R-:W-:Y:S05]  /*1bb60*/  BRA `(.L_x_629) ;  /* 0xfffffe7000187947 */ /* 0x000fea000383ffff */
.L_x_378:
[----:B------:R-:W-:Y:S01]  /*1bb70*/  BSSY B1, `(.L_x_630) ;  /* 0x0000008000017945 */ /* 0x000fe20003800000 */
[----:B0-----:R-:W-:Y:S02]  /*1bb80*/  IMAD.MOV.U32 R13, RZ, RZ, R78 ;  /* 0x000000ffff0d7224 */ /* 0x001fe400078e004e */
[----:B------:R-:W-:Y:S02]  /*1bb90*/  IMAD.MOV.U32 R12, RZ, RZ, RZ ;  /* 0x000000ffff0c7224 */ /* 0x000fe400078e00ff */
[----:B------:R-:W-:Y:S02]  /*1bba0*/  IMAD.MOV.U32 R11, RZ, RZ, 0x1e1f ;  /* 0x00001e1fff0b7424 */ /* 0x000fe400078e00ff */
[----:B------:R-:W-:-:S07]  /*1bbb0*/  IMAD.MOV.U32 R15, RZ, RZ, -0x1 ;  /* 0xffffffffff0f7424 */ /* 0x000fce00078e00ff */
[----:B-1----:R-:W-:Y:S05]  /*1bbc0*/  WARPSYNC.COLLECTIVE R15, `(.L_x_631) ;  /* 0x000000000f087348 */ /* 0x002fea0003c00000 */
[----:B------:R0:W2:Y:S02]  /*1bbd0*/  SHFL.IDX P6, R14, R13, R12, R11 ;  /* 0x0000000c0d0e7389 */ /* 0x0000a400000c000b */
[----:B012---:R-:W-:Y:S01]  /*1bbe0*/  ENDCOLLECTIVE ;  /* 0x000000000000791b */ /* 0x007fe20003800000 */
.L_x_631:
[----:B------:R-:W-:Y:S05]  /*1bbf0*/  BSYNC B1 ;  /* 0x0000000000017941 */ /* 0x000fea0003800000 */
.L_x_630:
[----:B------:R-:W-:Y:S01]  /*1bc00*/  MOV R13, R79 ;  /* 0x0000004f000d7202 */ /* 0x000fe20000000f00 */
[----:B------:R-:W-:Y:S02]  /*1bc10*/  IMAD.MOV.U32 R12, RZ, RZ, RZ ;  /* 0x000000ffff0c7224 */ /* 0x000fe400078e00ff */
[----:B------:R-:W-:Y:S02]  /*1bc20*/  IMAD.MOV.U32 R11, RZ, RZ, 0x1e1f ;  /* 0x00001e1fff0b7424 */ /* 0x000fe400078e00ff */
[----:B------:R-:W-:Y:S02]  /*1bc30*/  IMAD.MOV.U32 R15, RZ, RZ, -0x1 ;  /* 0xffffffffff0f7424 */ /* 0x000fe400078e00ff */
[----:B------:R-:W-:-:S07]  /*1bc40*/  IMAD.MOV.U32 R39, RZ, RZ, R14 ;  /* 0x000000ffff277224 */ /* 0x000fce00078e000e */
[----:B------:R-:W-:Y:S05]  /*1bc50*/  WARPSYNC.COLLECTIVE R15, `(.L_x_632) ;  /* 0x000000000f087348 */ /* 0x000fea0003c00000 */
[----:B------:R0:W1:Y:S02]  /*1bc60*/  SHFL.IDX P6, R14, R13, R12, R11 ;  /* 0x0000000c0d0e7389 */ /* 0x00006400000c000b */
[----:B01----:R-:W-:Y:S01]  /*1bc70*/  ENDCOLLECTIVE ;  /* 0x000000000000791b */ /* 0x003fe20003800000 */
.L_x_632:
[----:B------:R-:W-:Y:S05]  /*1bc80*/  BRA `(.L_x_633) ;  /* 0xfffffe6c00e47947 */ /* 0x000fea000383ffff */
.L_x_394:
[----:B-1----:R1:W2:Y:S02]  /*1bc90*/  SYNCS.PHASECHK.TRANS64.TRYWAIT P4, [R70+URZ+0x19c90], R76 ;  /* 0x019c904c460075a7 */ /* 0x0022a4000808017f */
[----:B--2---:R-:W-:Y:S05]  /*1bca0*/  @!P4 NANOSLEEP.SYNCS 0x989680 ;  /* 0x009896800000c95d */ /* 0x004fea0003900000 */
[----:B------:R-:W2:Y:S02]  /*1bcb0*/  @!P4 SYNCS.PHASECHK.TRANS64 P4, [R70+URZ+0x19c90], R76 ;  /* 0x019c904c4600c5a7 */ /* 0x000ea4000808007f */
[----:B--2---:R-:W-:Y:S05]  /*1bcc0*/  @!P4 BRA `(.L_x_394) ;  /* 0xfffffffc00f0c947 */ /* 0x004fea000383ffff */
[----:B------:R-:W-:Y:S05]  /*1bcd0*/  BRA `(.L_x_634) ;  /* 0xfffffe8800007947 */ /* 0x000fea000383ffff */
.L_x_395:
        /* <DEDUP_REMOVED lines=8> */
.L_x_636:
[----:B------:R-:W-:Y:S05]  /*1bd60*/  BSYNC B1 ;  /* 0x0000000000017941 */ /* 0x000fea0003800000 */
.L_x_635:
        /* <DEDUP_REMOVED lines=8> */
.L_x_637:
[----:B------:R-:W-:Y:S01]  /*1bdf0*/  IMAD.MOV.U32 R79, RZ, RZ, R14 ;  /* 0x000000ffff4f7224 */ /* 0x000fe200078e000e */
[----:B------:R-:W-:Y:S06]  /*1be00*/  BRA `(.L_x_638) ;  /* 0xfffffe8400c87947 */ /* 0x000fec000383ffff */
.L_x_404:
[----:B0-----:R0:W1:Y:S02]  /*1be10*/  SYNCS.PHASECHK.TRANS64.TRYWAIT P3, [R70+URZ+0x19c90], R76 ;  /* 0x019c904c460075a7 */ /* 0x001064000806017f */
[----:B-1----:R-:W-:Y:S05]  /*1be20*/  @!P3 NANOSLEEP.SYNCS 0x989680 ;  /* 0x009896800000b95d */ /* 0x002fea0003900000 */
[----:B------:R-:W1:Y:S02]  /*1be30*/  @!P3 SYNCS.PHASECHK.TRANS64 P3, [R70+URZ+0x19c90], R76 ;  /* 0x019c904c4600b5a7 */ /* 0x000e64000806007f */
[----:B-1----:R-:W-:Y:S05]  /*1be40*/  @!P3 BRA `(.L_x_404) ;  /* 0xfffffffc00f0b947 */ /* 0x002fea000383ffff */
[----:B------:R-:W-:Y:S05]  /*1be50*/  BRA `(.L_x_639) ;  /* 0xfffffea400947947 */ /* 0x000fea000383ffff */
.L_x_405:
[----:B------:R-:W-:Y:S01]  /*1be60*/  BSSY B1, `(.L_x_640) ;  /* 0x0000007000017945 */ /* 0x000fe20003800000 */
[----:B------:R-:W-:Y:S02]  /*1be70*/  IMAD.MOV.U32 R12, RZ, RZ, RZ ;  /* 0x000000ffff0c7224 */ /* 0x000fe400078e00ff */
[----:B------:R-:W-:Y:S02]  /*1be80*/  IMAD.MOV.U32 R11, RZ, RZ, 0x1e1f ;  /* 0x00001e1fff0b7424 */ /* 0x000fe400078e00ff */
[----:B------:R-:W-:-:S07]  /*1be90*/  IMAD.MOV.U32 R15, RZ, RZ, -0x1 ;  /* 0xffffffffff0f7424 */ /* 0x000fce00078e00ff */
[----:B0-----:R-:W-:Y:S05]  /*1bea0*/  WARPSYNC.COLLECTIVE R15, `(.L_x_641) ;  /* 0x000000000f087348 */ /* 0x001fea0003c00000 */
[----:B------:R1:W2:Y:S02]  /*1beb0*/  SHFL.IDX P6, R14, R13, R12, R11 ;  /* 0x0000000c0d0e7389 */ /* 0x0002a400000c000b */
[----:B012---:R-:W-:Y:S01]  /*1bec0*/  ENDCOLLECTIVE ;  /* 0x000000000000791b */ /* 0x007fe20003800000 */
.L_x_641:
[----:B------:R-:W-:Y:S05]  /*1bed0*/  BSYNC B1 ;  /* 0x0000000000017941 */ /* 0x000fea0003800000 */
.L_x_640:
        /* <DEDUP_REMOVED lines=8> */
.L_x_642:
[----:B------:R-:W-:Y:S05]  /*1bf60*/  BRA `(.L_x_643) ;  /* 0xfffffea400b47947 */ /* 0x000fea000383ffff */
.L_x_409:
[----:B0-----:R0:W2:Y:S02]  /*1bf70*/  SYNCS.PHASECHK.TRANS64.TRYWAIT P2, [R70+URZ+0x19cb0], R76 ;  /* 0x019cb04c460075a7 */ /* 0x0010a4000804017f */
[----:B--2---:R-:W-:Y:S05]  /*1bf80*/  @!P2 NANOSLEEP.SYNCS 0x989680 ;  /* 0x009896800000a95d */ /* 0x004fea0003900000 */
[----:B------:R-:W2:Y:S02]  /*1bf90*/  @!P2 SYNCS.PHASECHK.TRANS64 P2, [R70+URZ+0x19cb0], R76 ;  /* 0x019cb04c4600a5a7 */ /* 0x000ea4000804007f */
[----:B--2---:R-:W-:Y:S05]  /*1bfa0*/  @!P2 BRA `(.L_x_409) ;  /* 0xfffffffc00f0a947 */ /* 0x004fea000383ffff */
[----:B------:R-:W-:Y:S05]  /*1bfb0*/  BRA `(.L_x_644) ;  /* 0xfffffea800447947 */ /* 0x000fea000383ffff */
.L_x_429:
[----:B------:R-:W-:Y:S01]  /*1bfc0*/  BSSY B1, `(.L_x_645) ;  /* 0x0000008000017945 */ /* 0x000fe20003800000 */
[----:B------:R-:W-:Y:S02]  /*1bfd0*/  IMAD.MOV.U32 R13, RZ, RZ, R30 ;  /* 0x000000ffff0d7224 */ /* 0x000fe400078e001e */
[----:B------:R-:W-:Y:S02]  /*1bfe0*/  IMAD.MOV.U32 R12, RZ, RZ, RZ ;  /* 0x000000ffff0c7224 */ /* 0x000fe400078e00ff */
[----:B------:R-:W-:Y:S02]  /*1bff0*/  IMAD.MOV.U32 R11, RZ, RZ, 0x1e1f ;  /* 0x00001e1fff0b7424 */ /* 0x000fe400078e00ff */
[----:B------:R-:W-:-:S07]  /*1c000*/  IMAD.MOV.U32 R15, RZ, RZ, -0x1 ;  /* 0xffffffffff0f7424 */ /* 0x000fce00078e00ff */
[----:B------:R-:W-:Y:S05]  /*1c010*/  WARPSYNC.COLLECTIVE R15, `(.L_x_646) ;  /* 0x000000000f087348 */ /* 0x000fea0003c00000 */
[----:B------:R0:W1:Y:S02]  /*1c020*/  SHFL.IDX P6, R14, R13, R12, R11 ;  /* 0x0000000c0d0e7389 */ /* 0x00006400000c000b */
[----:B01----:R-:W-:Y:S01]  /*1c030*/  ENDCOLLECTIVE ;  /* 0x000000000000791b */ /* 0x003fe20003800000 */
.L_x_646:
[----:B------:R-:W-:Y:S05]  /*1c040*/  BSYNC B1 ;  /* 0x0000000000017941 */ /* 0x000fea0003800000 */
.L_x_645:
        /* <DEDUP_REMOVED lines=8> */
.L_x_647:
[----:B------:R-:W-:Y:S02]  /*1c0d0*/  IMAD.MOV.U32 R13, RZ, RZ, R31 ;  /* 0x000000ffff0d7224 */ /* 0x000fe400078e001f */
[----:B------:R-:W-:-:S07]  /*1c0e0*/  IMAD.MOV.U32 R29, RZ, RZ, R14 ;  /* 0x000000ffff1d7224 */ /* 0x000fce00078e000e */
[----:B------:R-:W-:Y:S05]  /*1c0f0*/  WARPSYNC.COLLECTIVE R15, `(.L_x_648) ;  /* 0x000000000f087348 */ /* 0x000fea0003c00000 */
[----:B------:R0:W1:Y:S02]  /*1c100*/  SHFL.IDX P6, R14, R13, R12, R11 ;  /* 0x0000000c0d0e7389 */ /* 0x00006400000c000b */
[----:B01----:R-:W-:Y:S01]  /*1c110*/  ENDCOLLECTIVE ;  /* 0x000000000000791b */ /* 0x003fe20003800000 */
.L_x_648:
[----:B------:R-:W-:Y:S02]  /*1c120*/  IMAD.MOV.U32 R13, RZ, RZ, R26 ;  /* 0x000000ffff0d7224 */ /* 0x000fe400078e001a */
[----:B------:R-:W-:-:S07]  /*1c130*/  IMAD.MOV.U32 R3, RZ, RZ, R14 ;  /* 0x000000ffff037224 */ /* 0x000fce00078e000e */
[----:B------:R-:W-:Y:S05]  /*1c140*/  WARPSYNC.COLLECTIVE R15, `(.L_x_649) ;  /* 0x000000000f087348 */ /* 0x000fea0003c00000 */
[----:B------:R0:W1:Y:S02]  /*1c150*/  SHFL.IDX P6, R14, R13, R12, R11 ;  /* 0x0000000c0d0e7389 */ /* 0x00006400000c000b */
[----:B01----:R-:W-:Y:S01]  /*1c160*/  ENDCOLLECTIVE ;  /* 0x000000000000791b */ /* 0x003fe20003800000 */
.L_x_649:
[----:B------:R-:W-:Y:S01]  /*1c170*/  IMAD.MOV.U32 R27, RZ, RZ, R14 ;  /* 0x000000ffff1b7224 */ /* 0x000fe200078e000e */
[----:B------:R-:W-:Y:S06]  /*1c180*/  BRA `(.L_x_650) ;  /* 0xfffffeb400f87947 */ /* 0x000fec000383ffff */
.L_x_433:
[----:B-1----:R1:W3:Y:S02]  /*1c190*/  SYNCS.PHASECHK.TRANS64.TRYWAIT P0, [R18+URZ+0x19c00], R37 ;  /* 0x019c0025120075a7 */ /* 0x0022e4000800017f */
[----:B---3--:R-:W-:Y:S05]  /*1c1a0*/  @!P0 NANOSLEEP.SYNCS 0x989680 ;  /* 0x009896800000895d */ /* 0x008fea0003900000 */
[----:B------:R-:W3:Y:S02]  /*1c1b0*/  @!P0 SYNCS.PHASECHK.TRANS64 P0, [R18+URZ+0x19c00], R37 ;  /* 0x019c0025120085a7 */ /* 0x000ee4000800007f */
[----:B---3--:R-:W-:Y:S05]  /*1c1c0*/  @!P0 BRA `(.L_x_433) ;  /* 0xfffffffc00f08947 */ /* 0x008fea000383ffff */
[----:B------:R-:W-:Y:S05]  /*1c1d0*/  BRA `(.L_x_651) ;  /* 0xfffffeb800c47947 */ /* 0x000fea000383ffff */
.L_x_439:
[----:B------:R-:W-:Y:S01]  /*1c1e0*/  BSSY B1, `(.L_x_652) ;  /* 0x0000008000017945 */ /* 0x000fe20003800000 */
[----:B------:R-:W-:Y:S01]  /*1c1f0*/  MOV R13, R30 ;  /* 0x0000001e000d7202 */ /* 0x000fe20000000f00 */
[----:B------:R-:W-:Y:S02]  /*1c200*/  IMAD.MOV.U32 R12, RZ, RZ, RZ ;  /* 0x000000ffff0c7224 */ /* 0x000fe400078e00ff */
[----:B------:R-:W-:Y:S02]  /*1c210*/  IMAD.MOV.U32 R11, RZ, RZ, 0x1e1f ;  /* 0x00001e1fff0b7424 */ /* 0x000fe400078e00ff */
[----:B------:R-:W-:-:S07]  /*1c220*/  IMAD.MOV.U32 R15, RZ, RZ, -0x1 ;  /* 0xffffffffff0f7424 */ /* 0x000fce00078e00ff */
[----:B------:R-:W-:Y:S05]  /*1c230*/  WARPSYNC.COLLECTIVE R15, `(.L_x_653) ;  /* 0x000000000f087348 */ /* 0x000fea0003c00000 */
[----:B------:R0:W1:Y:S02]  /*1c240*/  SHFL.IDX P6, R14, R13, R12, R11 ;  /* 0x0000000c0d0e7389 */ /* 0x00006400000c000b */
[----:B01----:R-:W-:Y:S01]  /*1c250*/  ENDCOLLECTIVE ;  /* 0x000000000000791b */ /* 0x003fe20003800000 */
.L_x_653:
[----:B------:R-:W-:Y:S05]  /*1c260*/  BSYNC B1 ;  /* 0x0000000000017941 */ /* 0x000fea0003800000 */
.L_x_652:
        /* <DEDUP_REMOVED lines=8> */
.L_x_654:
[----:B------:R-:W-:Y:S01]  /*1c2f0*/  IMAD.MOV.U32 R13, RZ, RZ, R31 ;  /* 0x000000ffff0d7224 */ /* 0x000fe200078e001f */
[----:B------:R-:W-:-:S07]  /*1c300*/  MOV R3, R14 ;  /* 0x0000000e00037202 */ /* 0x000fce0000000f00 */
[----:B------:R-:W-:Y:S05]  /*1c310*/  WARPSYNC.COLLECTIVE R15, `(.L_x_655) ;  /* 0x000000000f087348 */ /* 0x000fea0003c00000 */
[----:B------:R0:W1:Y:S02]  /*1c320*/  SHFL.IDX P6, R14, R13, R12, R11 ;  /* 0x0000000c0d0e7389 */ /* 0x00006400000c000b */
[----:B01----:R-:W-:Y:S01]  /*1c330*/  ENDCOLLECTIVE ;  /* 0x000000000000791b */ /* 0x003fe20003800000 */
.L_x_655:
[----:B------:R-:W-:Y:S02]  /*1c340*/  IMAD.MOV.U32 R13, RZ, RZ, R26 ;  /* 0x000000ffff0d7224 */ /* 0x000fe400078e001a */
[----:B------:R-:W-:-:S07]  /*1c350*/  IMAD.MOV.U32 R20, RZ, RZ, R14 ;  /* 0x000000ffff147224 */ /* 0x000fce00078e000e */
[----:B------:R-:W-:Y:S05]  /*1c360*/  WARPSYNC.COLLECTIVE R15, `(.L_x_656) ;  /* 0x000000000f087348 */ /* 0x000fea0003c00000 */
[----:B------:R0:W1:Y:S02]  /*1c370*/  SHFL.IDX P6, R14, R13, R12, R11 ;  /* 0x0000000c0d0e7389 */ /* 0x00006400000c000b */
[----:B01----:R-:W-:Y:S01]  /*1c380*/  ENDCOLLECTIVE ;  /* 0x000000000000791b */ /* 0x003fe20003800000 */
.L_x_656:
[----:B------:R-:W-:Y:S01]  /*1c390*/  IMAD.MOV.U32 R27, RZ, RZ, R14 ;  /* 0x000000ffff1b7224 */ /* 0x000fe200078e000e */
[----:B------:R-:W-:Y:S06]  /*1c3a0*/  BRA `(.L_x_657) ;  /* 0xfffffed000407947 */ /* 0x000fec000383ffff */
.L_x_443:
[----:B-1----:R1:W3:Y:S02]  /*1c3b0*/  SYNCS.PHASECHK.TRANS64.TRYWAIT P0, [R18+URZ+0x19c00], R37 ;  /* 0x019c0025120075a7 */ /* 0x0022e4000800017f */
[----:B---3--:R-:W-:Y:S05]  /*1c3c0*/  @!P0 NANOSLEEP.SYNCS 0x989680 ;  /* 0x009896800000895d */ /* 0x008fea0003900000 */
[----:B------:R-:W3:Y:S02]  /*1c3d0*/  @!P0 SYNCS.PHASECHK.TRANS64 P0, [R18+URZ+0x19c00], R37 ;  /* 0x019c0025120085a7 */ /* 0x000ee4000800007f */
[----:B---3--:R-:W-:Y:S05]  /*1c3e0*/  @!P0 BRA `(.L_x_443) ;  /* 0xfffffffc00f08947 */ /* 0x008fea000383ffff */
[----:B------:R-:W-:Y:S05]  /*1c3f0*/  BRA `(.L_x_658) ;  /* 0xfffffed400007947 */ /* 0x000fea000383ffff */
.L_x_449:
[----:B-1----:R1:W3:Y:S02]  /*1c400*/  SYNCS.PHASECHK.TRANS64.TRYWAIT P1, [R0+URZ+0x19c30], R5 ;  /* 0x019c3005000075a7 */ /* 0x0022e4000802017f */
[----:B---3--:R-:W-:Y:S05]  /*1c410*/  @!P1 NANOSLEEP.SYNCS 0x989680 ;  /* 0x009896800000995d */ /* 0x008fea0003900000 */
[----:B------:R-:W3:Y:S02]  /*1c420*/  @!P1 SYNCS.PHASECHK.TRANS64 P1, [R0+URZ+0x19c30], R5 ;  /* 0x019c3005000095a7 */ /* 0x000ee4000802007f */
[----:B---3--:R-:W-:Y:S05]  /*1c430*/  @!P1 BRA `(.L_x_449) ;  /* 0xfffffffc00f09947 */ /* 0x008fea000383ffff */
[----:B------:R-:W-:Y:S05]  /*1c440*/  BRA `(.L_x_448) ;  /* 0xfffffef400687947 */ /* 0x000fea000383ffff */
.L_x_457:
[----:B--2---:R2:W3:Y:S02]  /*1c450*/  SYNCS.PHASECHK.TRANS64.TRYWAIT P1, [R11+URZ+0x19c30], R6 ;  /* 0x019c30060b0075a7 */ /* 0x0044e4000802017f */
[----:B---3--:R-:W-:Y:S05]  /*1c460*/  @!P1 NANOSLEEP.SYNCS 0x989680 ;  /* 0x009896800000995d */ /* 0x008fea0003900000 */
[----:B------:R-:W3:Y:S02]  /*1c470*/  @!P1 SYNCS.PHASECHK.TRANS64 P1, [R11+URZ+0x19c30], R6 ;  /* 0x019c30060b0095a7 */ /* 0x000ee4000802007f */
[----:B---3--:R-:W-:Y:S05]  /*1c480*/  @!P1 BRA `(.L_x_457) ;  /* 0xfffffffc00f09947 */ /* 0x008fea000383ffff */
[----:B------:R-:W-:Y:S05]  /*1c490*/  BRA `(.L_x_456) ;  /* 0xffffff1c00cc7947 */ /* 0x000fea000383ffff */
.L_x_462:
[----:B-1----:R1:W2:Y:S02]  /*1c4a0*/  SYNCS.PHASECHK.TRANS64.TRYWAIT P1, [R12+URZ+0x19c50], R5 ;  /* 0x019c50050c0075a7 */ /* 0x0022a4000802017f */
[----:B--2---:R-:W-:Y:S05]  /*1c4b0*/  @!P1 NANOSLEEP.SYNCS 0x989680 ;  /* 0x009896800000995d */ /* 0x004fea0003900000 */
[----:B------:R-:W2:Y:S02]  /*1c4c0*/  @!P1 SYNCS.PHASECHK.TRANS64 P1, [R12+URZ+0x19c50], R5 ;  /* 0x019c50050c0095a7 */ /* 0x000ea4000802007f */
[----:B--2---:R-:W-:Y:S05]  /*1c4d0*/  @!P1 BRA `(.L_x_462) ;  /* 0xfffffffc00f09947 */ /* 0x004fea000383ffff */
[----:B------:R-:W-:Y:S05]  /*1c4e0*/  BRA `(.L_x_461) ;  /* 0xffffff2000507947 */ /* 0x000fea000383ffff */
.L_x_470:
[----:B-1----:R1:W2:Y:S02]  /*1c4f0*/  SYNCS.PHASECHK.TRANS64.TRYWAIT P1, [R10+URZ+0x19c50], R5 ;  /* 0x019c50050a0075a7 */ /* 0x0022a4000802017f */
[----:B--2---:R-:W-:Y:S05]  /*1c500*/  @!P1 NANOSLEEP.SYNCS 0x989680 ;  /* 0x009896800000995d */ /* 0x004fea0003900000 */
[----:B------:R-:W2:Y:S02]  /*1c510*/  @!P1 SYNCS.PHASECHK.TRANS64 P1, [R10+URZ+0x19c50], R5 ;  /* 0x019c50050a0095a7 */ /* 0x000ea4000802007f */
[----:B--2---:R-:W-:Y:S05]  /*1c520*/  @!P1 BRA `(.L_x_470) ;  /* 0xfffffffc00f09947 */ /* 0x004fea000383ffff */
[----:B------:R-:W-:Y:S05]  /*1c530*/  BRA `(.L_x_469) ;  /* 0xffffff4400087947 */ /* 0x000fea000383ffff */
.L_x_501:
[----:B------:R-:W0:Y:S01]  /*1c540*/  S2R R6, SR_TID.X ;  /* 0x0000000000067919 */ /* 0x000e220000002100 */
[----:B------:R-:W-:Y:S01]  /*1c550*/  BSSY B1, `(.L_x_659) ;  /* 0x000000a000017945 */ /* 0x000fe20003800000 */
[----:B------:R-:W-:Y:S02]  /*1c560*/  IMAD.MOV.U32 R12, RZ, RZ, RZ ;  /* 0x000000ffff0c7224 */ /* 0x000fe400078e00ff */
[----:B------:R-:W-:Y:S02]  /*1c570*/  IMAD.MOV.U32 R11, RZ, RZ, 0x1f ;  /* 0x0000001fff0b7424 */ /* 0x000fe400078e00ff */
[----:B------:R-:W-:Y:S01]  /*1c580*/  IMAD.MOV.U32 R15, RZ, RZ, -0x1 ;  /* 0xffffffffff0f7424 */ /* 0x000fe200078e00ff */
[----:B0-----:R-:W-:-:S04]  /*1c590*/  SHF.R.U32.HI R6, RZ, 0x5, R6 ;  /* 0x00000005ff067819 */ /* 0x001fc80000011606 */
[----:B------:R-:W-:-:S05]  /*1c5a0*/  LOP3.LUT R6, R6, 0x3, RZ, 0xc0, !PT ;  /* 0x0000000306067812 */ /* 0x000fca00078ec0ff */
[----:B------:R-:W-:-:S07]  /*1c5b0*/  IMAD.MOV.U32 R13, RZ, RZ, R6 ;  /* 0x000000ffff0d7224 */ /* 0x000fce00078e0006 */
[----:B-1----:R-:W-:Y:S05]  /*1c5c0*/  WARPSYNC.COLLECTIVE R15, `(.L_x_660) ;  /* 0x000000000f087348 */ /* 0x002fea0003c00000 */
[----:B------:R0:W2:Y:S02]  /*1c5d0*/  SHFL.IDX P6, R14, R13, R12, R11 ;  /* 0x0000000c0d0e7389 */ /* 0x0000a400000c000b */
[----:B012---:R-:W-:Y:S01]  /*1c5e0*/  ENDCOLLECTIVE ;  /* 0x000000000000791b */ /* 0x007fe20003800000 */
.L_x_660:
[----:B------:R-:W-:Y:S05]  /*1c5f0*/  BSYNC B1 ;  /* 0x0000000000017941 */ /* 0x000fea0003800000 */
.L_x_659:
[----:B------:R-:W-:Y:S05]  /*1c600*/  BRA `(.L_x_661) ;  /* 0xffffff9800407947 */ /* 0x000fea000383ffff */
.L_x_503:
[----:B------:R-:W-:Y:S01]  /*1c610*/  BSSY B1, `(.L_x_662) ;  /* 0x0000006000017945 */ /* 0x000fe20003800000 */
[----:B------:R-:W-:-:S07]  /*1c620*/  MOV R15, 0xffffffff ;  /* 0xffffffff000f7802 */ /* 0x000fce0000000f00 */
[----:B01----:R-:W-:Y:S05]  /*1c630*/  WARPSYNC.COLLECTIVE R15, `(.L_x_663) ;  /* 0x000000000f0c7348 */ /* 0x003fea0003c00000 */
[----:B------:R-:W-:Y:S02]  /*1c640*/  ELECT P6, UR62, PT ;  /* 0x00000000003e782f */ /* 0x000fe400038c0000 */
[----:B------:R-:W-:Y:S01]  /*1c650*/  MOV R14, UR62 ;  /* 0x0000003e000e7c02 */ /* 0x000fe20008000f00 */
[----:B01----:R-:W-:Y:S10]  /*1c660*/  ENDCOLLECTIVE ;  /* 0x000000000000791b */ /* 0x003ff40003800000 */
.L_x_663:
[----:B------:R-:W-:Y:S05]  /*1c670*/  BSYNC B1 ;  /* 0x0000000000017941 */ /* 0x000fea0003800000 */
.L_x_662:
[----:B------:R-:W-:Y:S05]  /*1c680*/  BRA `(.L_x_502) ;  /* 0xffffff9800387947 */ /* 0x000fea000383ffff */
.L_x_505:
[----:B0-----:R0:W2:Y:S02]  /*1c690*/  SYNCS.PHASECHK.TRANS64.TRYWAIT P0, [R17+URZ+0x19c20], R5 ;  /* 0x019c2005110075a7 */ /* 0x0010a4000800017f */
[----:B--2---:R-:W-:Y:S05]  /*1c6a0*/  @!P0 NANOSLEEP.SYNCS 0x989680 ;  /* 0x009896800000895d */ /* 0x004fea0003900000 */
[----:B------:R-:W2:Y:S02]  /*1c6b0*/  @!P0 SYNCS.PHASECHK.TRANS64 P0, [R17+URZ+0x19c20], R5 ;  /* 0x019c2005110085a7 */ /* 0x000ea4000800007f */
[----:B--2---:R-:W-:Y:S05]  /*1c6c0*/  @!P0 BRA `(.L_x_505) ;  /* 0xfffffffc00f08947 */ /* 0x004fea000383ffff */
[----:B------:R-:W-:Y:S05]  /*1c6d0*/  BRA `(.L_x_664) ;  /* 0xffffff9800487947 */ /* 0x000fea000383ffff */
.L_x_509:
[----:B--2---:R2:W3:Y:S02]  /*1c6e0*/  SYNCS.PHASECHK.TRANS64.TRYWAIT P0, [R8+URZ+0x19ca0], R11 ;  /* 0x019ca00b080075a7 */ /* 0x0044e4000800017f */
[----:B---3--:R-:W-:Y:S05]  /*1c6f0*/  @!P0 NANOSLEEP.SYNCS 0x989680 ;  /* 0x009896800000895d */ /* 0x008fea0003900000 */
[----:B------:R-:W3:Y:S02]  /*1c700*/  @!P0 SYNCS.PHASECHK.TRANS64 P0, [R8+URZ+0x19ca0], R11 ;  /* 0x019ca00b080085a7 */ /* 0x000ee4000800007f */
[----:B---3--:R-:W-:Y:S05]  /*1c710*/  @!P0 BRA `(.L_x_509) ;  /* 0xfffffffc00f08947 */ /* 0x008fea000383ffff */
[----:B------:R-:W-:Y:S05]  /*1c720*/  BRA `(.L_x_665) ;  /* 0xffffff9800607947 */ /* 0x000fea000383ffff */
.L_x_516:
[----:B0-----:R0:W1:Y:S02]  /*1c730*/  SYNCS.PHASECHK.TRANS64.TRYWAIT P0, [R8+URZ+0x19cc0], R11 ;  /* 0x019cc00b080075a7 */ /* 0x001064000800017f */
[----:B-1----:R-:W-:Y:S05]  /*1c740*/  @!P0 NANOSLEEP.SYNCS 0x989680 ;  /* 0x009896800000895d */ /* 0x002fea0003900000 */
[----:B------:R-:W1:Y:S02]  /*1c750*/  @!P0 SYNCS.PHASECHK.TRANS64 P0, [R8+URZ+0x19cc0], R11 ;  /* 0x019cc00b080085a7 */ /* 0x000e64000800007f */
[----:B-1----:R-:W-:Y:S05]  /*1c760*/  @!P0 BRA `(.L_x_516) ;  /* 0xfffffffc00f08947 */ /* 0x002fea000383ffff */
[----:B------:R-:W-:Y:S05]  /*1c770*/  BRA `(.L_x_666) ;  /* 0xffffff9c005c7947 */ /* 0x000fea000383ffff */
.L_x_525:
[----:B0-----:R0:W1:Y:S02]  /*1c780*/  SYNCS.PHASECHK.TRANS64.TRYWAIT P2, [R9+URZ+0x19ca0], R8 ;  /* 0x019ca008090075a7 */ /* 0x001064000804017f */
[----:B-1----:R-:W-:Y:S05]  /*1c790*/  @!P2 NANOSLEEP.SYNCS 0x989680 ;  /* 0x009896800000a95d */ /* 0x002fea0003900000 */
[----:B------:R-:W1:Y:S02]  /*1c7a0*/  @!P2 SYNCS.PHASECHK.TRANS64 P2, [R9+URZ+0x19ca0], R8 ;  /* 0x019ca0080900a5a7 */ /* 0x000e64000804007f */
[----:B-1----:R-:W-:Y:S05]  /*1c7b0*/  @!P2 BRA `(.L_x_525) ;  /* 0xfffffffc00f0a947 */ /* 0x002fea000383ffff */
[----:B------:R-:W-:Y:S05]  /*1c7c0*/  BRA `(.L_x_667) ;  /* 0xffffffa000947947 */ /* 0x000fea000383ffff */
.L_x_532:
[----:B-1----:R1:W2:Y:S02]  /*1c7d0*/  SYNCS.PHASECHK.TRANS64.TRYWAIT P2, [R9+URZ+0x19cc0], R8 ;  /* 0x019cc008090075a7 */ /* 0x0022a4000804017f */
[----:B--2---:R-:W-:Y:S05]  /*1c7e0*/  @!P2 NANOSLEEP.SYNCS 0x989680 ;  /* 0x009896800000a95d */ /* 0x004fea0003900000 */
[----:B------:R-:W2:Y:S02]  /*1c7f0*/  @!P2 SYNCS.PHASECHK.TRANS64 P2, [R9+URZ+0x19cc0], R8 ;  /* 0x019cc0080900a5a7 */ /* 0x000ea4000804007f */
[----:B--2---:R-:W-:Y:S05]  /*1c800*/  @!P2 BRA `(.L_x_532) ;  /* 0xfffffffc00f0a947 */ /* 0x004fea000383ffff */
[----:B------:R-:W-:Y:S05]  /*1c810*/  BRA `(.L_x_668) ;  /* 0xffffffa4008c7947 */ /* 0x000fea000383ffff */
.L_x_551:
[----:B0-----:R-:W0:Y:S01]  /*1c820*/  S2R R10, SR_TID.X ;  /* 0x00000000000a7919 */ /* 0x001e220000002100 */
[----:B------:R-:W-:Y:S01]  /*1c830*/  BSSY B0, `(.L_x_669) ;  /* 0x000000a000007945 */ /* 0x000fe20003800000 */
        /* <DEDUP_REMOVED lines=9> */
.L_x_670:
[----:B------:R-:W-:Y:S05]  /*1c8d0*/  BSYNC B0 ;  /* 0x0000000000007941 */ /* 0x000fea0003800000 */
.L_x_669:
[----:B------:R-:W-:Y:S05]  /*1c8e0*/  BRA `(.L_x_671) ;  /* 0xffffffb400bc7947 */ /* 0x000fea000383ffff */
.L_x_554:
[----:B-1----:R-:W2:Y:S02]  /*1c8f0*/  LDL R0, [R1+0x20] ;  /* 0x0000200001007983 */ /* 0x002ea40000100800 */
[----:B--2---:R1:W2:Y:S02]  /*1c900*/  SYNCS.PHASECHK.TRANS64.TRYWAIT P0, [R4+URZ+0x19c80], R0 ;  /* 0x019c8000040075a7 */ /* 0x0042a4000800017f */
[----:B--2---:R-:W-:Y:S05]  /*1c910*/  @!P0 NANOSLEEP.SYNCS 0x989680 ;  /* 0x009896800000895d */ /* 0x004fea0003900000 */
[----:B------:R-:W2:Y:S02]  /*1c920*/  @!P0 SYNCS.PHASECHK.TRANS64 P0, [R4+URZ+0x19c80], R0 ;  /* 0x019c8000040085a7 */ /* 0x000ea4000800007f */
[----:B--2---:R-:W-:Y:S05]  /*1c930*/  @!P0 BRA `(.L_x_554) ;  /* 0xfffffffc00ec8947 */ /* 0x004fea000383ffff */
[----:B------:R-:W-:Y:S05]  /*1c940*/  BRA `(.L_x_672) ;  /* 0xffffffb400cc7947 */ /* 0x000fea000383ffff */
.L_x_555:
        /* <DEDUP_REMOVED lines=8> */
.L_x_674:
[----:B------:R-:W-:Y:S05]  /*1c9d0*/  BSYNC B0 ;  /* 0x0000000000007941 */ /* 0x000fea0003800000 */
.L_x_673:
[----:B------:R-:W-:Y:S01]  /*1c9e0*/  IMAD.MOV.U32 R13, RZ, RZ, R8 ;  /* 0x000000ffff0d7224 */ /* 0x000fe200078e0008 */
[----:B------:R-:W-:Y:S01]  /*1c9f0*/  MOV R0, R14 ;  /* 0x0000000e00007202 */ /* 0x000fe20000000f00 */
[----:B------:R-:W-:Y:S02]  /*1ca00*/  IMAD.MOV.U32 R12, RZ, RZ, RZ ;  /* 0x000000ffff0c7224 */ /* 0x000fe400078e00ff */
[----:B------:R-:W-:Y:S02]  /*1ca10*/  IMAD.MOV.U32 R11, RZ, RZ, 0x1e1f ;  /* 0x00001e1fff0b7424 */ /* 0x000fe400078e00ff */
[----:B------:R-:W-:-:S07]  /*1ca20*/  IMAD.MOV.U32 R15, RZ, RZ, -0x1 ;  /* 0xffffffffff0f7424 */ /* 0x000fce00078e00ff */
[----:B------:R-:W-:Y:S05]  /*1ca30*/  WARPSYNC.COLLECTIVE R15, `(.L_x_675) ;  /* 0x000000000f087348 */ /* 0x000fea0003c00000 */
[----:B------:R0:W1:Y:S02]  /*1ca40*/  SHFL.IDX P6, R14, R13, R12, R11 ;  /* 0x0000000c0d0e7389 */ /* 0x00006400000c000b */
[----:B01----:R-:W-:Y:S01]  /*1ca50*/  ENDCOLLECTIVE ;  /* 0x000000000000791b */ /* 0x003fe20003800000 */
.L_x_675:
[----:B------:R-:W0:Y:S01]  /*1ca60*/  LDC R11, c[0x0][0x2f4] ;  /* 0x0000bd00ff0b7b82 */ /* 0x000e220000000800 */
[C---:B------:R-:W-:Y:S01]  /*1ca70*/  LOP3.LUT R12, R29.reuse, 0x20, RZ, 0xfc, !PT ;  /* 0x000000201d0c7812 */ /* 0x040fe200078efcff */
[----:B------:R-:W-:Y:S01]  /*1ca80*/  IMAD.MOV.U32 R13, RZ, RZ, R9 ;  /* 0x000000ffff0d7224 */ /* 0x000fe200078e0009 */
[----:B------:R-:W-:Y:S01]  /*1ca90*/  LOP3.LUT R15, R29, 0x40, RZ, 0xfc, !PT ;  /* 0x000000401d0f7812 */ /* 0x000fe200078efcff */
[----:B------:R-:W-:-:S05]  /*1caa0*/  IMAD.MOV.U32 R6, RZ, RZ, R14 ;  /* 0x000000ffff067224 */ /* 0x000fca00078e000e */
[----:B------:R-:W-:-:S05]  /*1cab0*/  IADD3 R6, P0, R29, R6, RZ ;  /* 0x000000061d067210 */ /* 0x000fca0007f1e0ff */
[----:B------:R-:W-:Y:S02]  /*1cac0*/  IMAD.X R7, RZ, RZ, R0, P0 ;  /* 0x000000ffff077224 */ /* 0x000fe400000e0600 */
[----:B------:R-:W-:Y:S01]  /*1cad0*/  IMAD.IADD R0, R17, 0x1, R10 ;  /* 0x0000000111007824 */ /* 0x000fe200078e020a */
[-C--:B0-----:R-:W-:Y:S02]  /*1cae0*/  ISETP.GE.AND P4, PT, R29, R11.reuse, PT ;  /* 0x0000000b1d00720c */ /* 0x081fe40003f86270 */
[----:B------:R-:W-:Y:S02]  /*1caf0*/  ISETP.GE.AND P2, PT, R12, R11, PT ;  /* 0x0000000b0c00720c */ /* 0x000fe40003f46270 */
[----:B------:R-:W-:Y:S02]  /*1cb00*/  ISETP.LT.OR P0, PT, R2, 0x1, P4 ;  /* 0x000000010200780c */ /* 0x000fe40002701670 */
[----:B------:R-:W-:-:S11]  /*1cb10*/  MOV R12, 0x1 ;  /* 0x00000001000c7802 */ /* 0x000fd60000000f00 */
[----:B------:R-:W-:Y:S01]  /*1cb20*/  @!PT LDS RZ, [RZ] ;  /* 0x00000000fffff984 */ /* 0x000fe20000000800 */
[----:B------:R-:W-:Y:S01]  /*1cb30*/  @!PT LDS RZ, [RZ] ;  /* 0x00000000fffff984 */ /* 0x000fe20000000800 */
[----:B------:R-:W-:Y:S01]  /*1cb40*/  @!PT LDS RZ, [RZ] ;  /* 0x00000000fffff984 */ /* 0x000fe20000000800 */
[----:B------:R0:W-:Y:S01]  /*1cb50*/  LDGSTS.E.BYPASS.LTC128B.128 [R0+0x9000], desc[UR40][R6.64], !P0 ;  /* 0x0900000006007fae */ /* 0x0001e2000c101d68 */
[----:B------:R-:W-:-:S13]  /*1cb60*/  ISETP.LT.OR P0, PT, R2, 0x1, P2 ;  /* 0x000000010200780c */ /* 0x000fda0001701670 */
[----:B------:R0:W-:Y:S01]  /*1cb70*/  LDGSTS.E.BYPASS.LTC128B.128 [R0+0xa000], desc[UR40][R6.64+0x20], !P0 ;  /* 0x0a00002006007fae */ /* 0x0001e2000c101d68 */
[----:B------:R-:W-:Y:S01]  /*1cb80*/  ISETP.GE.AND P0, PT, R15, R11, PT ;  /* 0x0000000b0f00720c */ /* 0x000fe20003f06270 */
[----:B------:R-:W-:Y:S02]  /*1cb90*/  IMAD.MOV.U32 R11, RZ, RZ, 0x1e1f ;  /* 0x00001e1fff0b7424 */ /* 0x000fe400078e00ff */
[----:B------:R-:W-:Y:S01]  /*1cba0*/  IMAD.MOV.U32 R15, RZ, RZ, -0x1 ;  /* 0xffffffffff0f7424 */ /* 0x000fe200078e00ff */
[----:B------:R-:W-:-:S13]  /*1cbb0*/  ISETP.LT.OR P3, PT, R2, 0x1, P0 ;  /* 0x000000010200780c */ /* 0x000fda0000761670 */
[----:B0-----:R-:W-:Y:S05]  /*1cbc0*/  WARPSYNC.COLLECTIVE R15, `(.L_x_676) ;  /* 0x000000000f087348 */ /* 0x001fea0003c00000 */
[----:B------:R1:W2:Y:S02]  /*1cbd0*/  SHFL.IDX P6, R14, R13, R12, R11 ;  /* 0x0000000c0d0e7389 */ /* 0x0002a400000c000b */
[----:B012---:R-:W-:Y:S01]  /*1cbe0*/  ENDCOLLECTIVE ;  /* 0x000000000000791b */ /* 0x007fe20003800000 */
.L_x_676:
[----:B------:R-:W-:Y:S01]  /*1cbf0*/  @!PT LDS RZ, [RZ] ;  /* 0x00000000fffff984 */ /* 0x000fe20000000800 */
[----:B------:R-:W-:Y:S01]  /*1cc00*/  @!PT LDS RZ, [RZ] ;  /* 0x00000000fffff984 */ /* 0x000fe20000000800 */
[----:B------:R-:W-:Y:S01]  /*1cc10*/  @!PT LDS RZ, [RZ] ;  /* 0x00000000fffff984 */ /* 0x000fe20000000800 */
[----:B------:R0:W-:Y:S01]  /*1cc20*/  LDGSTS.E.BYPASS.LTC128B.128 [R0+0xb000], desc[UR40][R6.64+0x40], !P3 ;  /* 0x0b00004006007fae */ /* 0x0001e2000d901d68 */
[----:B------:R-:W-:Y:S01]  /*1cc30*/  ISETP.GE.AND P3, PT, R2, 0x41, PT ;  /* 0x000000410200780c */ /* 0x000fe20003f66270 */
[----:B------:R-:W-:Y:S02]  /*1cc40*/  IMAD.MOV.U32 R13, RZ, RZ, R8 ;  /* 0x000000ffff0d7224 */ /* 0x000fe400078e0008 */
[----:B------:R-:W-:-:S10]  /*1cc50*/  IMAD.MOV.U32 R9, RZ, RZ, R14 ;  /* 0x000000ffff097224 */ /* 0x000fd400078e000e */
[----:B0-----:R-:W-:Y:S05]  /*1cc60*/  WARPSYNC.COLLECTIVE R15, `(.L_x_677) ;  /* 0x000000000f087348 */ /* 0x001fea0003c00000 */
[----:B------:R1:W2:Y:S02]  /*1cc70*/  SHFL.IDX P6, R14, R13, R12, R11 ;  /* 0x0000000c0d0e7389 */ /* 0x0002a400000c000b */
[----:B012---:R-:W-:Y:S01]  /*1cc80*/  ENDCOLLECTIVE ;  /* 0x000000000000791b */ /* 0x007fe20003800000 */
.L_x_677:
[----:B------:R-:W-:Y:S01]  /*1cc90*/  IMAD.MOV.U32 R6, RZ, RZ, R14 ;  /* 0x000000ffff067224 */ /* 0x000fe200078e000e */
[----:B------:R-:W-:Y:S06]  /*1cca0*/  BRA `(.L_x_678) ;  /* 0xffffffb400a07947 */ /* 0x000fec000383ffff */
.L_x_560:
[----:B---3--:R-:W3:Y:S02]  /*1ccb0*/  LDL R2, [R1+0x20] ;  /* 0x0000200001027983 */ /* 0x008ee40000100800 */
[----:B---3--:R3:W4:Y:S02]  /*1ccc0*/  SYNCS.PHASECHK.TRANS64.TRYWAIT P0, [R4+URZ+0x19c40], R2 ;  /* 0x019c4002040075a7 */ /* 0x008724000800017f */
[----:B----4-:R-:W-:Y:S05]  /*1ccd0*/  @!P0 NANOSLEEP.SYNCS 0x989680 ;  /* 0x009896800000895d */ /* 0x010fea0003900000 */
[----:B------:R-:W4:Y:S02]  /*1cce0*/  @!P0 SYNCS.PHASECHK.TRANS64 P0, [R4+URZ+0x19c40], R2 ;  /* 0x019c4002040085a7 */ /* 0x000f24000800007f */
[----:B----4-:R-:W-:Y:S05]  /*1ccf0*/  @!P0 BRA `(.L_x_560) ;  /* 0xfffffffc00ec8947 */ /* 0x010fea000383ffff */
[----:B------:R-:W-:Y:S05]  /*1cd00*/  BRA `(.L_x_679) ;  /* 0xffffffb800047947 */ /* 0x000fea000383ffff */
.L_x_561:
[----:B------:R-:W-:Y:S01]  /*1cd10*/  BSSY B0, `(.L_x_680) ;  /* 0x0000008000007945 */ /* 0x000fe20003800000 */
[----:B------:R-:W-:Y:S01]  /*1cd20*/  IMAD.MOV.U32 R13, RZ, RZ, R6 ;  /* 0x000000ffff0d7224 */ /* 0x000fe200078e0006 */
[----:B------:R-:W-:Y:S01]  /*1cd30*/  MOV R15, 0xffffffff ;  /* 0xffffffff000f7802 */ /* 0x000fe20000000f00 */
[----:B------:R-:W-:Y:S02]  /*1cd40*/  IMAD.MOV.U32 R12, RZ, RZ, RZ ;  /* 0x000000ffff0c7224 */ /* 0x000fe400078e00ff */
[----:B------:R-:W-:-:S07]  /*1cd50*/  IMAD.MOV.U32 R11, RZ, RZ, 0x1e1f ;  /* 0x00001e1fff0b7424 */ /* 0x000fce00078e00ff */
[----:B--2---:R-:W-:Y:S05]  /*1cd60*/  WARPSYNC.COLLECTIVE R15, `(.L_x_681) ;  /* 0x000000000f087348 */ /* 0x004fea0003c00000 */
[----:B------:R0:W1:Y:S02]  /*1cd70*/  SHFL.IDX P6, R14, R13, R12, R11 ;  /* 0x0000000c0d0e7389 */ /* 0x00006400000c000b */
[----:B012---:R-:W-:Y:S01]  /*1cd80*/  ENDCOLLECTIVE ;  /* 0x000000000000791b */ /* 0x007fe20003800000 */
.L_x_681:
[----:B------:R-:W-:Y:S05]  /*1cd90*/  BSYNC B0 ;  /* 0x0000000000007941 */ /* 0x000fea0003800000 */
.L_x_680:
        /* <DEDUP_REMOVED lines=8> */
.L_x_682:
[----:B------:R-:W-:Y:S01]  /*1ce20*/  IMAD.MOV.U32 R13, RZ, RZ, R6 ;  /* 0x000000ffff0d7224 */ /* 0x000fe200078e0006 */
[----:B------:R-:W-:Y:S01]  /*1ce30*/  MOV R12, 0x1 ;  /* 0x00000001000c7802 */ /* 0x000fe20000000f00 */
[----:B------:R-:W-:-:S07]  /*1ce40*/  IMAD.MOV.U32 R3, RZ, RZ, R14 ;  /* 0x000000ffff037224 */ /* 0x000fce00078e000e */
[----:B------:R-:W-:Y:S05]  /*1ce50*/  WARPSYNC.COLLECTIVE R15, `(.L_x_683) ;  /* 0x000000000f087348 */ /* 0x000fea0003c00000 */
[----:B------:R0:W1:Y:S02]  /*1ce60*/  SHFL.IDX P6, R14, R13, R12, R11 ;  /* 0x0000000c0d0e7389 */ /* 0x00006400000c000b */
[----:B01----:R-:W-:Y:S01]  /*1ce70*/  ENDCOLLECTIVE ;  /* 0x000000000000791b */ /* 0x003fe20003800000 */
.L_x_683:
        /* <DEDUP_REMOVED lines=10> */
.L_x_684:
        /* <DEDUP_REMOVED lines=8> */
.L_x_566:
[----:B------:R-:W-:Y:S02]  /*1cfa0*/  IMAD.MOV.U32 R13, RZ, RZ, R4 ;  /* 0x000000ffff0d7224 */ /* 0x000fe400078e0004 */
[----:B------:R-:W-:Y:S02]  /*1cfb0*/  IMAD.MOV.U32 R12, RZ, RZ, RZ ;  /* 0x000000ffff0c7224 */ /* 0x000fe400078e00ff */
[----:B------:R-:W-:Y:S02]  /*1cfc0*/  IMAD.MOV.U32 R11, RZ, RZ, 0x1e1f ;  /* 0x00001e1fff0b7424 */ /* 0x000fe400078e00ff */
[----:B------:R-:W-:Y:S02]  /*1cfd0*/  IMAD.MOV.U32 R15, RZ, RZ, -0x1 ;  /* 0xffffffffff0f7424 */ /* 0x000fe400078e00ff */
[----:B-----5:R-:W-:Y:S02]  /*1cfe0*/  IMAD R0, R20, R9, RZ ;  /* 0x0000000914007224 */ /* 0x020fe400078e02ff */
[----:B------:R-:W-:-:S07]  /*1cff0*/  IMAD R25, R25, 0xc0, R18 ;  /* 0x000000c019197824 */ /* 0x000fce00078e0212 */
[----:B------:R-:W-:Y:S05]  /*1d000*/  WARPSYNC.COLLECTIVE R15, `(.L_x_686) ;  /* 0x000000000f087348 */ /* 0x000fea0003c00000 */
[----:B------:R0:W1:Y:S02]  /*1d010*/  SHFL.IDX P6, R14, R13, R12, R11 ;  /* 0x0000000c0d0e7389 */ /* 0x00006400000c000b */
[----:B01----:R-:W-:Y:S01]  /*1d020*/  ENDCOLLECTIVE ;  /* 0x000000000000791b */ /* 0x003fe20003800000 */
.L_x_686:
[----:B------:R-:W-:Y:S02]  /*1d030*/  ISETP.GE.AND P2, PT, R25, R0, PT ;  /* 0x000000001900720c */ /* 0x000fe40003f46270 */
[----:B------:R-:W-:Y:S01]  /*1d040*/  MOV R13, R6 ;  /* 0x00000006000d7202 */ /* 0x000fe20000000f00 */
[----:B------:R-:W-:-:S10]  /*1d050*/  IMAD.MOV.U32 R2, RZ, RZ, R14 ;  /* 0x000000ffff027224 */ /* 0x000fd400078e000e */
[----:B------:R-:W-:Y:S05]  /*1d060*/  WARPSYNC.COLLECTIVE R15, `(.L_x_687) ;  /* 0x000000000f087348 */ /* 0x000fea0003c00000 */
[----:B------:R0:W1:Y:S02]  /*1d070*/  SHFL.IDX P6, R14, R13, R12, R11 ;  /* 0x0000000c0d0e7389 */ /* 0x00006400000c000b */
[----:B01----:R-:W-:Y:S01]  /*1d080*/  ENDCOLLECTIVE ;  /* 0x000000000000791b */ /* 0x003fe20003800000 */
.L_x_687:
[----:B------:R-:W-:Y:S02]  /*1d090*/  IMAD.MOV.U32 R13, RZ, RZ, R4 ;  /* 0x000000ffff0d7224 */ /* 0x000fe400078e0004 */
[----:B------:R-:W-:Y:S02]  /*1d0a0*/  IMAD.MOV.U32 R12, RZ, RZ, 0x1 ;  /* 0x00000001ff0c7424 */ /* 0x000fe400078e00ff */
[----:B------:R-:W-:-:S07]  /*1d0b0*/  IMAD.MOV.U32 R3, RZ, RZ, R14 ;  /* 0x000000ffff037224 */ /* 0x000fce00078e000e */
[----:B------:R-:W-:Y:S05]  /*1d0c0*/  WARPSYNC.COLLECTIVE R15, `(.L_x_688) ;  /* 0x000000000f087348 */ /* 0x000fea0003c00000 */
[----:B------:R0:W1:Y:S02]  /*1d0d0*/  SHFL.IDX P6, R14, R13, R12, R11 ;  /* 0x0000000c0d0e7389 */ /* 0x00006400000c000b */
[----:B01----:R-:W-:Y:S01]  /*1d0e0*/  ENDCOLLECTIVE ;  /* 0x000000000000791b */ /* 0x003fe20003800000 */
.L_x_688:
        /* <DEDUP_REMOVED lines=10> */
.L_x_689:
[----:B------:R-:W-:Y:S01]  /*1d190*/  @!PT LDS RZ, [RZ] ;  /* 0x00000000fffff984 */ /* 0x000fe20000000800 */
[----:B------:R-:W-:Y:S01]  /*1d1a0*/  @!PT LDS RZ, [RZ] ;  /* 0x00000000fffff984 */ /* 0x000fe20000000800 */
[----:B------:R-:W-:Y:S01]  /*1d1b0*/  @!PT LDS RZ, [RZ] ;  /* 0x00000000fffff984 */ /* 0x000fe20000000800 */
[----:B------:R-:W-:Y:S04]  /*1d1c0*/  @!P2 LDGSTS.E.BYPASS.LTC128B.128 [R10+0xf000], desc[UR40][R2.64], !P3 ;  /* 0x0f000000020aafae */ /* 0x000fe8000d901d68 */
[----:B------:R-:W-:Y:S04]  /*1d1d0*/  @!P2 LDGSTS.E.BYPASS.LTC128B.128 [R10+0x10800], desc[UR40][R2.64+0x20], !P0 ;  /* 0x10800020020aafae */ /* 0x000fe8000c101d68 */
[----:B------:R0:W-:Y:S01]  /*1d1e0*/  @!P2 LDGSTS.E.BYPASS.LTC128B.128 [R10+0x12000], desc[UR40][R2.64+0x40], !P1 ;  /* 0x12000040020aafae */ /* 0x0001e2000c901d68 */
[----:B------:R-:W-:Y:S02]  /*1d1f0*/  IMAD.MOV.U32 R13, RZ, RZ, R5 ;  /* 0x000000ffff0d7224 */ /* 0x000fe400078e0005 */
[----:B------:R-:W-:-:S02]  /*1d200*/  IMAD.MOV.U32 R12, RZ, RZ, RZ ;  /* 0x000000ffff0c7224 */ /* 0x000fc400078e00ff */
[----:B0-----:R-:W-:Y:S02]  /*1d210*/  VIADD R3, R25, 0x40 ;  /* 0x0000004019037836 */ /* 0x001fe40000000000 */
[----:B------:R-:W-:-:S07]  /*1d220*/  IMAD.MOV.U32 R6, RZ, RZ, R14 ;  /* 0x000000ffff067224 */ /* 0x000fce00078e000e */
[----:B------:R-:W-:Y:S05]  /*1d230*/  WARPSYNC.COLLECTIVE R15, `(.L_x_690) ;  /* 0x000000000f087348 */ /* 0x000fea0003c00000 */
[----:B------:R0:W1:Y:S02]  /*1d240*/  SHFL.IDX P6, R14, R13, R12, R11 ;  /* 0x0000000c0d0e7389 */ /* 0x00006400000c000b */
[----:B01----:R-:W-:Y:S01]  /*1d250*/  ENDCOLLECTIVE ;  /* 0x000000000000791b */ /* 0x003fe20003800000 */
.L_x_690:
[----:B------:R-:W-:-:S13]  /*1d260*/  ISETP.GE.AND P2, PT, R3, R0, PT ;  /* 0x000000000300720c */ /* 0x000fda0003f46270 */
[----:B------:R-:W-:Y:S01]  /*1d270*/  @!P2 IADD3 R2, P4, R29, R6, RZ ;  /* 0x000000061d02a210 */ /* 0x000fe20007f9e0ff */
[----:B------:R-:W-:-:S03]  /*1d280*/  IMAD.MOV.U32 R13, RZ, RZ, R7 ;  /* 0x000000ffff0d7224 */ /* 0x000fc600078e0007 */
[----:B------:R-:W-:-:S05]  /*1d290*/  @!P2 IADD3.X R3, RZ, R4, RZ, P4, !PT ;  /* 0x00000004ff03a210 */ /* 0x000fca00027fe4ff */
[----:B------:R-:W-:Y:S01]  /*1d2a0*/  @!PT LDS RZ, [RZ] ;  /* 0x00000000fffff984 */ /* 0x000fe20000000800 */
[----:B------:R-:W-:Y:S01]  /*1d2b0*/  @!PT LDS RZ, [RZ] ;  /* 0x00000000fffff984 */ /* 0x000fe20000000800 */
[----:B------:R-:W-:Y:S01]  /*1d2c0*/  @!PT LDS RZ, [RZ] ;  /* 0x00000000fffff984 */ /* 0x000fe20000000800 */
[----:B------:R-:W-:Y:S04]  /*1d2d0*/  @!P2 LDGSTS.E.BYPASS.LTC128B.128 [R10+0xf800], desc[UR40][R2.64], !P3 ;  /* 0x0f800000020aafae */ /* 0x000fe8000d901d68 */
[----:B------:R-:W-:Y:S04]  /*1d2e0*/  @!P2 LDGSTS.E.BYPASS.LTC128B.128 [R10+0x11000], desc[UR40][R2.64+0x20], !P0 ;  /* 0x11000020020aafae */ /* 0x000fe8000c101d68 */
[----:B------:R0:W-:Y:S02]  /*1d2f0*/  @!P2 LDGSTS.E.BYPASS.LTC128B.128 [R10+0x12800], desc[UR40][R2.64+0x40], !P1 ;  /* 0x12800040020aafae */ /* 0x0001e4000c901d68 */
[----:B0-----:R-:W-:-:S07]  /*1d300*/  IMAD.MOV.U32 R3, RZ, RZ, R14 ;  /* 0x000000ffff037224 */ /* 0x001fce00078e000e */
[----:B------:R-:W-:Y:S05]  /*1d310*/  WARPSYNC.COLLECTIVE R15, `(.L_x_691) ;  /* 0x000000000f087348 */ /* 0x000fea0003c00000 */
[----:B------:R0:W1:Y:S02]  /*1d320*/  SHFL.IDX P6, R14, R13, R12, R11 ;  /* 0x0000000c0d0e7389 */ /* 0x00006400000c000b */
[----:B01----:R-:W-:Y:S01]  /*1d330*/  ENDCOLLECTIVE ;  /* 0x000000000000791b */ /* 0x003fe20003800000 */
.L_x_691:
[----:B------:R-:W-:Y:S01]  /*1d340*/  IMAD.MOV.U32 R2, RZ, RZ, R14 ;  /* 0x000000ffff027224 */ /* 0x000fe200078e000e */
[----:B------:R-:W-:Y:S06]  /*1d350*/  BRA `(.L_x_692) ;  /* 0xffffffbc008c7947 */ /* 0x000fec000383ffff */
.L_x_571:
[----:B--2---:R2:W3:Y:S02]  /*1d360*/  SYNCS.PHASECHK.TRANS64.TRYWAIT P0, [R17+URZ+0x19c20], R0 ;  /* 0x019c2000110075a7 */ /* 0x0044e4000800017f */
[----:B---3--:R-:W-:Y:S05]  /*1d370*/  @!P0 NANOSLEEP.SYNCS 0x989680 ;  /* 0x009896800000895d */ /* 0x008fea0003900000 */
[----:B------:R-:W3:Y:S02]  /*1d380*/  @!P0 SYNCS.PHASECHK.TRANS64 P0, [R17+URZ+0x19c20], R0 ;  /* 0x019c2000110085a7 */ /* 0x000ee4000800007f */
[----:B---3--:R-:W-:Y:S05]  /*1d390*/  @!P0 BRA `(.L_x_571) ;  /* 0xfffffffc00f08947 */ /* 0x008fea000383ffff */
[----:B------:R-:W-:Y:S05]  /*1d3a0*/  BRA `(.L_x_693) ;  /* 0xffffffbc00fc7947 */ /* 0x000fea000383ffff */
.L_x_575:
[----:B0-----:R0:W1:Y:S02]  /*1d3b0*/  SYNCS.PHASECHK.TRANS64.TRYWAIT P0, [R0+URZ+0x19c80], R10 ;  /* 0x019c800a000075a7 */ /* 0x001064000800017f */
[----:B-1----:R-:W-:Y:S05]  /*1d3c0*/  @!P0 NANOSLEEP.SYNCS 0x989680 ;  /* 0x009896800000895d */ /* 0x002fea0003900000 */
[----:B------:R-:W1:Y:S02]  /*1d3d0*/  @!P0 SYNCS.PHASECHK.TRANS64 P0, [R0+URZ+0x19c80], R10 ;  /* 0x019c800a000085a7 */ /* 0x000e64000800007f */
[----:B-1----:R-:W-:Y:S05]  /*1d3e0*/  @!P0 BRA `(.L_x_575) ;  /* 0xfffffffc00f08947 */ /* 0x002fea000383ffff */
[----:B------:R-:W-:Y:S05]  /*1d3f0*/  BRA `(.L_x_694) ;  /* 0xffffffc000cc7947 */ /* 0x000fea000383ffff */
.L_x_576:
[----:B------:R-:W-:Y:S01]  /*1d400*/  BSSY B0, `(.L_x_695) ;  /* 0x0000008000007945 */ /* 0x000fe20003800000 */
[----:B------:R-:W-:Y:S01]  /*1d410*/  IMAD.MOV.U32 R13, RZ, RZ, R21 ;  /* 0x000000ffff0d7224 */ /* 0x000fe200078e0015 */
[----:B------:R-:W-:Y:S01]  /*1d420*/  MOV R15, 0xffffffff ;  /* 0xffffffff000f7802 */ /* 0x000fe20000000f00 */
[----:B------:R-:W-:Y:S02]  /*1d430*/  IMAD.MOV.U32 R12, RZ, RZ, RZ ;  /* 0x000000ffff0c7224 */ /* 0x000fe400078e00ff */
[----:B------:R-:W-:-:S07]  /*1d440*/  IMAD.MOV.U32 R11, RZ, RZ, 0x1e1f ;  /* 0x00001e1fff0b7424 */ /* 0x000fce00078e00ff */
[----:B0-----:R-:W-:Y:S05]  /*1d450*/  WARPSYNC.COLLECTIVE R15, `(.L_x_696) ;  /* 0x000000000f087348 */ /* 0x001fea0003c00000 */
[----:B------:R1:W2:Y:S02]  /*1d460*/  SHFL.IDX P6, R14, R13, R12, R11 ;  /* 0x0000000c0d0e7389 */ /* 0x0002a400000c000b */
[----:B012---:R-:W-:Y:S01]  /*1d470*/  ENDCOLLECTIVE ;  /* 0x000000000000791b */ /* 0x007fe20003800000 */
.L_x_696:
[----:B------:R-:W-:Y:S05]  /*1d480*/  BSYNC B0 ;  /* 0x0000000000007941 */ /* 0x000fea0003800000 */
.L_x_695:
        /* <DEDUP_REMOVED lines=9> */
.L_x_697:
[----:B------:R-:W-:Y:S01]  /*1d520*/  MOV R13, R21 ;  /* 0x00000015000d7202 */ /* 0x000fe20000000f00 */
[----:B------:R-:W-:Y:S02]  /*1d530*/  IMAD.MOV.U32 R12, RZ, RZ, 0x1 ;  /* 0x00000001ff0c7424 */ /* 0x000fe400078e00ff */
[----:B------:R-:W-:-:S07]  /*1d540*/  IMAD.MOV.U32 R2, RZ, RZ, R14 ;  /* 0x000000ffff027224 */ /* 0x000fce00078e000e */
[----:B------:R-:W-:Y:S05]  /*1d550*/  WARPSYNC.COLLECTIVE R15, `(.L_x_698) ;  /* 0x000000000f087348 */ /* 0x000fea0003c00000 */
[----:B------:R0:W1:Y:S02]  /*1d560*/  SHFL.IDX P6, R14, R13, R12, R11 ;  /* 0x0000000c0d0e7389 */ /* 0x00006400000c000b */
[----:B01----:R-:W-:Y:S01]  /*1d570*/  ENDCOLLECTIVE ;  /* 0x000000000000791b */ /* 0x003fe20003800000 */
.L_x_698:
        /* <DEDUP_REMOVED lines=13> */
.L_x_699:
[----:B------:R-:W-:Y:S01]  /*1d650*/  IMAD.MOV.U32 R2, RZ, RZ, R14 ;  /* 0x000000ffff027224 */ /* 0x000fe200078e000e */
[----:B------:R-:W-:Y:S06]  /*1d660*/  BRA `(.L_x_700) ;  /* 0xffffffc000c47947 */ /* 0x000fec000383ffff */
.L_x_581:
[----:B---3--:R3:W4:Y:S02]  /*1d670*/  SYNCS.PHASECHK.TRANS64.TRYWAIT P0, [R0+URZ+0x19c40], R10 ;  /* 0x019c400a000075a7 */ /* 0x008724000800017f */
[----:B----4-:R-:W-:Y:S05]  /*1d680*/  @!P0 NANOSLEEP.SYNCS 0x989680 ;  /* 0x009896800000895d */ /* 0x010fea0003900000 */
[----:B------:R-:W4:Y:S02]  /*1d690*/  @!P0 SYNCS.PHASECHK.TRANS64 P0, [R0+URZ+0x19c40], R10 ;  /* 0x019c400a000085a7 */ /* 0x000f24000800007f */
[----:B----4-:R-:W-:Y:S05]  /*1d6a0*/  @!P0 BRA `(.L_x_581) ;  /* 0xfffffffc00f08947 */ /* 0x010fea000383ffff */
[----:B------:R-:W-:Y:S05]  /*1d6b0*/  BRA `(.L_x_701) ;  /* 0xffffffc4001c7947 */ /* 0x000fea000383ffff */
.L_x_582:
        /* <DEDUP_REMOVED lines=8> */
.L_x_703:
[----:B------:R-:W-:Y:S05]  /*1d740*/  BSYNC B0 ;  /* 0x0000000000007941 */ /* 0x000fea0003800000 */
.L_x_702:
        /* <DEDUP_REMOVED lines=8> */
.L_x_704:
[----:B------:R-:W-:Y:S02]  /*1d7d0*/  IMAD.MOV.U32 R13, RZ, RZ, R8 ;  /* 0x000000ffff0d7224 */ /* 0x000fe400078e0008 */
[----:B------:R-:W-:Y:S02]  /*1d7e0*/  IMAD.MOV.U32 R12, RZ, RZ, 0x1 ;  /* 0x00000001ff0c7424 */ /* 0x000fe400078e00ff */
[----:B------:R-:W-:-:S07]  /*1d7f0*/  IMAD.MOV.U32 R2, RZ, RZ, R14 ;  /* 0x000000ffff027224 */ /* 0x000fce00078e000e */
[----:B------:R-:W-:Y:S05]  /*1d800*/  WARPSYNC.COLLECTIVE R15, `(.L_x_705) ;  /* 0x000000000f087348 */ /* 0x000fea0003c00000 */
[----:B------:R0:W1:Y:S02]  /*1d810*/  SHFL.IDX P6, R14, R13, R12, R11 ;  /* 0x0000000c0d0e7389 */ /* 0x00006400000c000b */
[----:B01----:R-:W-:Y:S01]  /*1d820*/  ENDCOLLECTIVE ;  /* 0x000000000000791b */ /* 0x003fe20003800000 */
.L_x_705:
        /* <DEDUP_REMOVED lines=9> */
[----:B------:R-:W-:-:S07]  /*1d8c0*/  MOV R8, R14 ;  /* 0x0000000e00087202 */ /* 0x000fce0000000f00 */
[----:B0-----:R-:W-:Y:S05]  /*1d8d0*/  WARPSYNC.COLLECTIVE R15, `(.L_x_706) ;  /* 0x000000000f087348 */ /* 0x001fea0003c00000 */
[----:B------:R1:W2:Y:S02]  /*1d8e0*/  SHFL.IDX P6, R14, R13, R12, R11 ;  /* 0x0000000c0d0e7389 */ /* 0x0002a400000c000b */
[----:B012---:R-:W-:Y:S01]  /*1d8f0*/  ENDCOLLECTIVE ;  /* 0x000000000000791b */ /* 0x007fe20003800000 */
.L_x_706:
[----:B------:R-:W-:Y:S01]  /*1d900*/  IMAD.MOV.U32 R2, RZ, RZ, R14 ;  /* 0x000000ffff027224 */ /* 0x000fe200078e000e */
[----:B------:R-:W-:Y:S06]  /*1d910*/  BRA `(.L_x_707) ;  /* 0xffffffc4000c7947 */ /* 0x000fec000383ffff */
.L_x_587:
[----:B0-----:R0:W2:Y:S02]  /*1d920*/  SYNCS.PHASECHK.TRANS64.TRYWAIT P2, [R2+URZ+0x19c70], R0 ;  /* 0x019c7000020075a7 */ /* 0x0010a4000804017f */
[----:B--2---:R-:W-:Y:S05]  /*1d930*/  @!P2 NANOSLEEP.SYNCS 0x989680 ;  /* 0x009896800000a95d */ /* 0x004fea0003900000 */
[----:B------:R-:W2:Y:S02]  /*1d940*/  @!P2 SYNCS.PHASECHK.TRANS64 P2, [R2+URZ+0x19c70], R0 ;  /* 0x019c70000200a5a7 */ /* 0x000ea4000804007f */
[----:B--2---:R-:W-:Y:S05]  /*1d950*/  @!P2 BRA `(.L_x_587) ;  /* 0xfffffffc00f0a947 */ /* 0x004fea000383ffff */
[----:B------:R-:W-:Y:S05]  /*1d960*/  BRA `(.L_x_708) ;  /* 0xffffffc400787947 */ /* 0x000fea000383ffff */
.L_x_589:
[----:B0-----:R0:W2:Y:S02]  /*1d970*/  SYNCS.PHASECHK.TRANS64.TRYWAIT P2, [R2+URZ+0x19c60], R0 ;  /* 0x019c6000020075a7 */ /* 0x0010a4000804017f */
[----:B--2---:R-:W-:Y:S05]  /*1d980*/  @!P2 NANOSLEEP.SYNCS 0x989680 ;  /* 0x009896800000a95d */ /* 0x004fea0003900000 */
[----:B------:R-:W2:Y:S02]  /*1d990*/  @!P2 SYNCS.PHASECHK.TRANS64 P2, [R2+URZ+0x19c60], R0 ;  /* 0x019c60000200a5a7 */ /* 0x000ea4000804007f */
[----:B--2---:R-:W-:Y:S05]  /*1d9a0*/  @!P2 BRA `(.L_x_589) ;  /* 0xfffffffc00f0a947 */ /* 0x004fea000383ffff */
[----:B------:R-:W-:Y:S05]  /*1d9b0*/  BRA `(.L_x_709) ;  /* 0xffffffc400887947 */ /* 0x000fea000383ffff */
.L_x_597:
[----:B0-----:R0:W2:Y:S02]  /*1d9c0*/  SYNCS.PHASECHK.TRANS64.TRYWAIT P1, [R3+URZ+0x19c70], R0 ;  /* 0x019c7000030075a7 */ /* 0x0010a4000802017f */
[----:B--2---:R-:W-:Y:S05]  /*1d9d0*/  @!P1 NANOSLEEP.SYNCS 0x989680 ;  /* 0x009896800000995d */ /* 0x004fea0003900000 */
[----:B------:R-:W2:Y:S02]  /*1d9e0*/  @!P1 SYNCS.PHASECHK.TRANS64 P1, [R3+URZ+0x19c70], R0 ;  /* 0x019c7000030095a7 */ /* 0x000ea4000802007f */
[----:B--2---:R-:W-:Y:S05]  /*1d9f0*/  @!P1 BRA `(.L_x_597) ;  /* 0xfffffffc00f09947 */ /* 0x004fea000383ffff */
[----:B------:R-:W-:Y:S05]  /*1da00*/  BRA `(.L_x_710) ;  /* 0xffffffc800ec7947 */ /* 0x000fea000383ffff */
.L_x_599:
[----:B0-----:R0:W2:Y:S02]  /*1da10*/  SYNCS.PHASECHK.TRANS64.TRYWAIT P1, [R3+URZ+0x19c60], R0 ;  /* 0x019c6000030075a7 */ /* 0x0010a4000802017f */
[----:B--2---:R-:W-:Y:S05]  /*1da20*/  @!P1 NANOSLEEP.SYNCS 0x989680 ;  /* 0x009896800000995d */ /* 0x004fea0003900000 */
[----:B------:R-:W2:Y:S02]  /*1da30*/  @!P1 SYNCS.PHASECHK.TRANS64 P1, [R3+URZ+0x19c60], R0 ;  /* 0x019c6000030095a7 */ /* 0x000ea4000802007f */
[----:B--2---:R-:W-:Y:S05]  /*1da40*/  @!P1 BRA `(.L_x_599) ;  /* 0xfffffffc00f09947 */ /* 0x004fea000383ffff */
[----:B------:R-:W-:Y:S05]  /*1da50*/  BRA `(.L_x_711) ;  /* 0xffffffc800f87947 */ /* 0x000fea000383ffff */
.L_x_604:
[----:B------:R-:W-:Y:S01]  /*1da60*/  BSSY B0, `(.L_x_712) ;  /* 0x0000008000007945 */ /* 0x000fe20003800000 */
[----:B------:R-:W-:Y:S02]  /*1da70*/  IMAD.MOV.U32 R13, RZ, RZ, R24 ;  /* 0x000000ffff0d7224 */ /* 0x000fe400078e0018 */
[----:B------:R-:W-:Y:S02]  /*1da80*/  IMAD.MOV.U32 R12, RZ, RZ, RZ ;  /* 0x000000ffff0c7224 */ /* 0x000fe400078e00ff */
[----:B------:R-:W-:Y:S02]  /*1da90*/  IMAD.MOV.U32 R11, RZ, RZ, 0x1f ;  /* 0x0000001fff0b7424 */ /* 0x000fe400078e00ff */
[----:B------:R-:W-:-:S07]  /*1daa0*/  IMAD.MOV.U32 R15, RZ, RZ, -0x1 ;  /* 0xffffffffff0f7424 */ /* 0x000fce00078e00ff */
[----:B--2---:R-:W-:Y:S05]  /*1dab0*/  WARPSYNC.COLLECTIVE R15, `(.L_x_713) ;  /* 0x000000000f087348 */ /* 0x004fea0003c00000 */
[----:B------:R0:W1:Y:S02]  /*1dac0*/  SHFL.IDX P6, R14, R13, R12, R11 ;  /* 0x0000000c0d0e7389 */ /* 0x00006400000c000b */
[----:B012---:R-:W-:Y:S01]  /*1dad0*/  ENDCOLLECTIVE ;  /* 0x000000000000791b */ /* 0x007fe20003800000 */
.L_x_713:
[----:B------:R-:W-:Y:S05]  /*1dae0*/  BSYNC B0 ;  /* 0x0000000000007941 */ /* 0x000fea0003800000 */
.L_x_712:
[----:B------:R-:W-:Y:S01]  /*1daf0*/  IMAD.MOV.U32 R13, RZ, RZ, R24 ;  /* 0x000000ffff0d7224 */ /* 0x000fe200078e0018 */
[----:B------:R-:W-:Y:S01]  /*1db00*/  MOV R12, 0x1 ;  /* 0x00000001000c7802 */ /* 0x000fe20000000f00 */
[----:B------:R-:W-:Y:S02]  /*1db10*/  IMAD.MOV.U32 R11, RZ, RZ, 0x1f ;  /* 0x0000001fff0b7424 */ /* 0x000fe400078e00ff */
[----:B------:R-:W-:Y:S02]  /*1db20*/  IMAD.MOV.U32 R15, RZ, RZ, -0x1 ;  /* 0xffffffffff0f7424 */ /* 0x000fe400078e00ff */
[----:B------:R-:W-:Y:S02]  /*1db30*/  IMAD.IADD R8, R27, 0x1, R9 ;  /* 0x000000011b087824 */ /* 0x000fe400078e0209 */
[----:B------:R-:W-:-:S07]  /*1db40*/  IMAD.MOV.U32 R0, RZ, RZ, R14 ;  /* 0x000000ffff007224 */ /* 0x000fce00078e000e */
[----:B------:R-:W-:Y:S05]  /*1db50*/  WARPSYNC.COLLECTIVE R15, `(.L_x_714) ;  /* 0x000000000f087348 */ /* 0x000fea0003c00000 */
[----:B------:R0:W1:Y:S02]  /*1db60*/  SHFL.IDX P6, R14, R13, R12, R11 ;  /* 0x0000000c0d0e7389 */ /* 0x00006400000c000b */
[----:B01----:R-:W-:Y:S01]  /*1db70*/  ENDCOLLECTIVE ;  /* 0x000000000000791b */ /* 0x003fe20003800000 */
.L_x_714:
[----:B------:R-:W-:Y:S02]  /*1db80*/  ULDC UR4, c[0x0][0xc3c] ;  /* 0x00030f0000047ab9 */ /* 0x000fe40000000800 */
[----:B------:R-:W-:-:S13]  /*1db90*/  ISETP.GE.OR P1, PT, R8, UR4, !P0 ;  /* 0x0000000408007c0c */ /* 0x000fda000c726670 */
[----:B------:R-:W0:Y:S08]  /*1dba0*/  @!P1 LDC.64 R2, c[0x0][0xc80] ;  /* 0x00032000ff029b82 */ /* 0x000e300000000a00 */
[----:B------:R-:W1:Y:S01]  /*1dbb0*/  @!P1 LDC.64 R4, c[0x0][0xc78] ;  /* 0x00031e00ff049b82 */ /* 0x000e620000000a00 */
[----:B------:R-:W-:Y:S02]  /*1dbc0*/  IMAD.MOV.U32 R11, RZ, RZ, RZ ;  /* 0x000000ffff0b7224 */ /* 0x000fe400078e00ff */
[----:B------:R-:W-:-:S02]  /*1dbd0*/  IMAD.MOV.U32 R7, RZ, RZ, R14 ;  /* 0x000000ffff077224 */ /* 0x000fc400078e000e */
[----:B0-----:R-:W-:-:S05]  /*1dbe0*/  @!P1 IMAD.WIDE R2, R8, 0x4, R2 ;  /* 0x0000000408029825 */ /* 0x001fca00078e0202 */
[----:B------:R1:W2:Y:S02]  /*1dbf0*/  @!P1 LDG.E R6, desc[UR40][R2.64] ;  /* 0x0000002802069981 */ /* 0x0002a4000c1e1900 */
[----:B-1----:R-:W-:-:S06]  /*1dc00*/  @!P1 IMAD.WIDE R2, R8, 0x4, R4 ;  /* 0x0000000408029825 */ /* 0x002fcc00078e0204 */
[----:B------:R-:W3:Y:S01]  /*1dc10*/  @!P1 LDG.E R2, desc[UR40][R2.64] ;  /* 0x0000002802029981 */ /* 0x000ee2000c1e1900 */
[----:B------:R-:W-:Y:S01]  /*1dc20*/  IMAD.MOV.U32 R5, RZ, RZ, RZ ;  /* 0x000000ffff057224 */ /* 0x000fe200078e00ff */
[C---:B------:R-:W-:Y:S01]  /*1dc30*/  ISETP.GE.U32.AND P2, PT, R9.reuse, 0x2, PT ;  /* 0x000000020900780c */ /* 0x040fe20003f46070 */
[----:B------:R-:W-:Y:S01]  /*1dc40*/  IMAD.MOV.U32 R24, RZ, RZ, RZ ;  /* 0x000000ffff187224 */ /* 0x000fe200078e00ff */
[C---:B------:R-:W-:Y:S02]  /*1dc50*/  ISETP.GE.U32.AND P3, PT, R9.reuse, 0x4, PT ;  /* 0x000000040900780c */ /* 0x040fe40003f66070 */
[C---:B------:R-:W-:Y:S02]  /*1dc60*/  ISETP.GE.U32.AND P4, PT, R9.reuse, 0x8, PT ;  /* 0x000000080900780c */ /* 0x040fe40003f86070 */
[----:B------:R-:W-:Y:S01]  /*1dc70*/  ISETP.GE.U32.AND P5, PT, R9, 0x10, PT ;  /* 0x000000100900780c */ /* 0x000fe20003fa6070 */
[----:B--2---:R-:W-:Y:S02]  /*1dc80*/  @!P1 IMAD.MOV.U32 R5, RZ, RZ, R6 ;  /* 0x000000ffff059224 */ /* 0x004fe400078e0006 */
[----:B------:R-:W-:-:S02]  /*1dc90*/  IMAD.MOV.U32 R6, RZ, RZ, RZ ;  /* 0x000000ffff067224 */ /* 0x000fc400078e00ff */
[----:B---3--:R-:W-:Y:S01]  /*1dca0*/  @!P1 IMAD.MOV.U32 R6, RZ, RZ, R2 ;  /* 0x000000ffff069224 */ /* 0x008fe200078e0002 */
[----:B------:R-:W-:-:S03]  /*1dcb0*/  ISETP.NE.AND P1, PT, R9, RZ, PT ;  /* 0x000000ff0900720c */ /* 0x000fc60003f25270 */
[----:B------:R-:W-:-:S05]  /*1dcc0*/  IMAD R2, R6, R5, RZ ;  /* 0x0000000506027224 */ /* 0x000fca00078e02ff */
[----:B------:R-:W-:-:S07]  /*1dcd0*/  MOV R13, R2 ;  /* 0x00000002000d7202 */ /* 0x000fce0000000f00 */
[----:B------:R-:W-:Y:S05]  /*1dce0*/  WARPSYNC.COLLECTIVE R15, `(.L_x_715) ;  /* 0x000000000f087348 */ /* 0x000fea0003c00000 */
[----:B------:R0:W1:Y:S02]  /*1dcf0*/  SHFL.UP P6, R14, R13, R12, R11 ;  /* 0x0400000c0d0e7389 */ /* 0x00006400000c000b */
[----:B01----:R-:W-:Y:S01]  /*1dd00*/  ENDCOLLECTIVE ;  /* 0x000000000000791b */ /* 0x003fe20003800000 */
.L_x_715:
[----:B------:R-:W-:Y:S02]  /*1dd10*/  IMAD.MOV.U32 R12, RZ, RZ, 0x2 ;  /* 0x00000002ff0c7424 */ /* 0x000fe400078e00ff */
[----:B------:R-:W-:-:S05]  /*1dd20*/  IMAD.MOV.U32 R3, RZ, RZ, R14 ;  /* 0x000000ffff037224 */ /* 0x000fca00078e000e */
[----:B------:R-:W-:-:S05]  /*1dd30*/  SEL R3, R3, RZ, P1 ;  /* 0x000000ff03037207 */ /* 0x000fca0000800000 */
[----:B------:R-:W-:-:S04]  /*1dd40*/  IMAD.IADD R2, R2, 0x1, R3 ;  /* 0x0000000102027824 */ /* 0x000fc800078e0203 */
[----:B------:R-:W-:-:S07]  /*1dd50*/  IMAD.MOV.U32 R13, RZ, RZ, R2 ;  /* 0x000000ffff0d7224 */ /* 0x000fce00078e0002 */
[----:B------:R-:W-:Y:S05]  /*1dd60*/  WARPSYNC.COLLECTIVE R15, `(.L_x_716) ;  /* 0x000000000f087348 */ /* 0x000fea0003c00000 */
[----:B------:R0:W1:Y:S02]  /*1dd70*/  SHFL.UP P6, R14, R13, R12, R11 ;  /* 0x0400000c0d0e7389 */ /* 0x00006400000c000b */
[----:B01----:R-:W-:Y:S01]  /*1dd80*/  ENDCOLLECTIVE ;  /* 0x000000000000791b */ /* 0x003fe20003800000 */
.L_x_716:
[----:B------:R-:W-:Y:S01]  /*1dd90*/  MOV R12, 0x4 ;  /* 0x00000004000c7802 */ /* 0x000fe20000000f00 */
[----:B------:R-:W-:-:S05]  /*1dda0*/  IMAD.MOV.U32 R3, RZ, RZ, R14 ;  /* 0x000000ffff037224 */ /* 0x000fca00078e000e */
[----:B------:R-:W-:-:S05]  /*1ddb0*/  SEL R3, R3, RZ, P2 ;  /* 0x000000ff03037207 */ /* 0x000fca0001000000 */
[----:B------:R-:W-:-:S04]  /*1ddc0*/  IMAD.IADD R2, R2, 0x1, R3 ;  /* 0x0000000102027824 */ /* 0x000fc800078e0203 */
[----:B------:R-:W-:-:S07]  /*1ddd0*/  IMAD.MOV.U32 R13, RZ, RZ, R2 ;  /* 0x000000ffff0d7224 */ /* 0x000fce00078e0002 */
[----:B------:R-:W-:Y:S05]  /*1dde0*/  WARPSYNC.COLLECTIVE R15, `(.L_x_717) ;  /* 0x000000000f087348 */ /* 0x000fea0003c00000 */
[----:B------:R0:W1:Y:S02]  /*1ddf0*/  SHFL.UP P6, R14, R13, R12, R11 ;  /* 0x0400000c0d0e7389 */ /* 0x00006400000c000b */
[----:B01----:R-:W-:Y:S01]  /*1de00*/  ENDCOLLECTIVE ;  /* 0x000000000000791b */ /* 0x003fe20003800000 */
.L_x_717:
        /* <DEDUP_REMOVED lines=8> */
.L_x_718:
        /* <DEDUP_REMOVED lines=8> */
.L_x_719:
[----:B------:R-:W-:Y:S02]  /*1df10*/  IMAD.MOV.U32 R12, RZ, RZ, 0x1f ;  /* 0x0000001fff0c7424 */ /* 0x000fe400078e00ff */
[----:B------:R-:W-:Y:S01]  /*1df20*/  IMAD.MOV.U32 R11, RZ, RZ, 0x1f ;  /* 0x0000001fff0b7424 */ /* 0x000fe200078e00ff */
[----:B------:R-:W-:-:S04]  /*1df30*/  MOV R3, R14 ;  /* 0x0000000e00037202 */ /* 0x000fc80000000f00 */
[----:B------:R-:W-:-:S05]  /*1df40*/  SEL R3, R3, RZ, P5 ;  /* 0x000000ff03037207 */ /* 0x000fca0002800000 */
[----:B------:R-:W-:-:S04]  /*1df50*/  IMAD.IADD R2, R2, 0x1, R3 ;  /* 0x0000000102027824 */ /* 0x000fc800078e0203 */
[----:B------:R-:W-:-:S07]  /*1df60*/  IMAD.MOV.U32 R13, RZ, RZ, R2 ;  /* 0x000000ffff0d7224 */ /* 0x000fce00078e0002 */
[----:B------:R-:W-:Y:S05]  /*1df70*/  WARPSYNC.COLLECTIVE R15, `(.L_x_720) ;  /* 0x000000000f087348 */ /* 0x000fea0003c00000 */
[----:B------:R0:W1:Y:S02]  /*1df80*/  SHFL.IDX P6, R14, R13, R12, R11 ;  /* 0x0000000c0d0e7389 */ /* 0x00006400000c000b */
[----:B01----:R-:W-:Y:S01]  /*1df90*/  ENDCOLLECTIVE ;  /* 0x000000000000791b */ /* 0x003fe20003800000 */
.L_x_720:
[----:B------:R-:W-:Y:S01]  /*1dfa0*/  IMAD.MOV.U32 R8, RZ, RZ, R14 ;  /* 0x000000ffff087224 */ /* 0x000fe200078e000e */
[----:B------:R-:W-:Y:S06]  /*1dfb0*/  BRA `(.L_x_721) ;  /* 0xffffffcc00947947 */ /* 0x000fec000383ffff */
.L_x_607:
[----:B------:R-:W-:Y:S01]  /*1dfc0*/  BSSY B0, `(.L_x_722) ;  /* 0x0000008000007945 */ /* 0x000fe20003800000 */
[----:B------:R-:W-:Y:S01]  /*1dfd0*/  IMAD.MOV.U32 R13, RZ, RZ, R2 ;  /* 0x000000ffff0d7224 */ /* 0x000fe200078e0002 */
[----:B------:R-:W-:Y:S01]  /*1dfe0*/  MOV R11, RZ ;  /* 0x000000ff000b7202 */ /* 0x000fe20000000f00 */
[----:B------:R-:W-:Y:S02]  /*1dff0*/  IMAD.MOV.U32 R12, RZ, RZ, 0x1 ;  /* 0x00000001ff0c7424 */ /* 0x000fe400078e00ff */
[----:B------:R-:W-:-:S07]  /*1e000*/  IMAD.MOV.U32 R15, RZ, RZ, -0x1 ;  /* 0xffffffffff0f7424 */ /* 0x000fce00078e00ff */
[----:B------:R-:W-:Y:S05]  /*1e010*/  WARPSYNC.COLLECTIVE R15, `(.L_x_723) ;  /* 0x000000000f087348 */ /* 0x000fea0003c00000 */
[----:B------:R0:W1:Y:S02]  /*1e020*/  SHFL.UP P6, R14, R13, R12, R11 ;  /* 0x0400000c0d0e7389 */ /* 0x00006400000c000b */
[----:B01----:R-:W-:Y:S01]  /*1e030*/  ENDCOLLECTIVE ;  /* 0x000000000000791b */ /* 0x003fe20003800000 */
.L_x_723:
[----:B------:R-:W-:Y:S05]  /*1e040*/  BSYNC B0 ;  /* 0x0000000000007941 */ /* 0x000fea0003800000 */
.L_x_722:
[----:B------:R-:W-:Y:S02]  /*1e050*/  IMAD.MOV.U32 R3, RZ, RZ, R14 ;  /* 0x000000ffff037224 */ /* 0x000fe400078e000e */
[----:B------:R-:W-:Y:S02]  /*1e060*/  IMAD.MOV.U32 R12, RZ, RZ, 0x2 ;  /* 0x00000002ff0c7424 */ /* 0x000fe400078e00ff */
[----:B------:R-:W-:Y:S01]  /*1e070*/  IMAD.MOV.U32 R11, RZ, RZ, RZ ;  /* 0x000000ffff0b7224 */ /* 0x000fe200078e00ff */
[----:B------:R-:W-:Y:S01]  /*1e080*/  SEL R3, R3, RZ, P1 ;  /* 0x000000ff03037207 */ /* 0x000fe20000800000 */
[----:B------:R-:W-:-:S04]  /*1e090*/  IMAD.MOV.U32 R15, RZ, RZ, -0x1 ;  /* 0xffffffffff0f7424 */ /* 0x000fc800078e00ff */
[----:B------:R-:W-:-:S04]  /*1e0a0*/  IMAD.IADD R2, R2, 0x1, R3 ;  /* 0x0000000102027824 */ /* 0x000fc800078e0203 */
[----:B------:R-:W-:-:S07]  /*1e0b0*/  IMAD.MOV.U32 R13, RZ, RZ, R2 ;  /* 0x000000ffff0d7224 */ /* 0x000fce00078e0002 */
[----:B------:R-:W-:Y:S05]  /*1e0c0*/  WARPSYNC.COLLECTIVE R15, `(.L_x_724) ;  /* 0x000000000f087348 */ /* 0x000fea0003c00000 */
[----:B------:R0:W1:Y:S02]  /*1e0d0*/  SHFL.UP P6, R14, R13, R12, R11 ;  /* 0x0400000c0d0e7389 */ /* 0x00006400000c000b */
[----:B01----:R-:W-:Y:S01]  /*1e0e0*/  ENDCOLLECTIVE ;  /* 0x000000000000791b */ /* 0x003fe20003800000 */
.L_x_724:
[----:B------:R-:W-:Y:S02]  /*1e0f0*/  IMAD.MOV.U32 R12, RZ, RZ, 0x4 ;  /* 0x00000004ff0c7424 */ /* 0x000fe400078e00ff */
[----:B------:R-:W-:-:S05]  /*1e100*/  IMAD.MOV.U32 R3, RZ, RZ, R14 ;  /* 0x000000ffff037224 */ /* 0x000fca00078e000e */
[----:B------:R-:W-:-:S04]  /*1e110*/  SEL R3, R3, RZ, P2 ;  /* 0x000000ff03037207 */ /* 0x000fc80001000000 */
[----:B------:R-:W-:-:S05]  /*1e120*/  IADD3 R2, R2, R3, RZ ;  /* 0x0000000302027210 */ /* 0x000fca0007ffe0ff */
[----:B------:R-:W-:-:S07]  /*1e130*/  IMAD.MOV.U32 R13, RZ, RZ, R2 ;  /* 0x000000ffff0d7224 */ /* 0x000fce00078e0002 */
[----:B------:R-:W-:Y:S05]  /*1e140*/  WARPSYNC.COLLECTIVE R15, `(.L_x_725) ;  /* 0x000000000f087348 */ /* 0x000fea0003c00000 */
[----:B------:R0:W1:Y:S02]  /*1e150*/  SHFL.UP P6, R14, R13, R12, R11 ;  /* 0x0400000c0d0e7389 */ /* 0x00006400000c000b */
[----:B01----:R-:W-:Y:S01]  /*1e160*/  ENDCOLLECTIVE ;  /* 0x000000000000791b */ /* 0x003fe20003800000 */
.L_x_725:
        /* <DEDUP_REMOVED lines=8> */
.L_x_726:
[----:B------:R-:W-:Y:S02]  /*1e1f0*/  IMAD.MOV.U32 R12, RZ, RZ, 0x10 ;  /* 0x00000010ff0c7424 */ /* 0x000fe400078e00ff */
[----:B------:R-:W-:-:S05]  /*1e200*/  IMAD.MOV.U32 R3, RZ, RZ, R14 ;  /* 0x000000ffff037224 */ /* 0x000fca00078e000e */
[----:B------:R-:W-:-:S05]  /*1e210*/  SEL R3, R3, RZ, P4 ;  /* 0x000000ff03037207 */ /* 0x000fca0002000000 */
[----:B------:R-:W-:-:S05]  /*1e220*/  IMAD.IADD R2, R2, 0x1, R3 ;  /* 0x0000000102027824 */ /* 0x000fca00078e0203 */
[----:B------:R-:W-:-:S07]  /*1e230*/  MOV R13, R2 ;  /* 0x00000002000d7202 */ /* 0x000fce0000000f00 */
[----:B------:R-:W-:Y:S05]  /*1e240*/  WARPSYNC.COLLECTIVE R15, `(.L_x_727) ;  /* 0x000000000f087348 */ /* 0x000fea0003c00000 */
[----:B------:R0:W1:Y:S02]  /*1e250*/  SHFL.UP P6, R14, R13, R12, R11 ;  /* 0x0400000c0d0e7389 */ /* 0x00006400000c000b */
[----:B01----:R-:W-:Y:S01]  /*1e260*/  ENDCOLLECTIVE ;  /* 0x000000000000791b */ /* 0x003fe20003800000 */
.L_x_727:
[----:B------:R-:W-:Y:S02]  /*1e270*/  IMAD.MOV.U32 R12, RZ, RZ, 0x1f ;  /* 0x0000001fff0c7424 */ /* 0x000fe400078e00ff */
[----:B------:R-:W-:Y:S02]  /*1e280*/  IMAD.MOV.U32 R11, RZ, RZ, 0x1f ;  /* 0x0000001fff0b7424 */ /* 0x000fe400078e00ff */
[----:B------:R-:W-:-:S05]  /*1e290*/  IMAD.MOV.U32 R3, RZ, RZ, R14 ;  /* 0x000000ffff037224 */ /* 0x000fca00078e000e */
[----:B------:R-:W-:-:S05]  /*1e2a0*/  SEL R3, R3, RZ, P5 ;  /* 0x000000ff03037207 */ /* 0x000fca0002800000 */
[----:B------:R-:W-:-:S04]  /*1e2b0*/  IMAD.IADD R2, R2, 0x1, R3 ;  /* 0x0000000102027824 */ /* 0x000fc800078e0203 */
[----:B------:R-:W-:-:S07]  /*1e2c0*/  IMAD.MOV.U32 R13, RZ, RZ, R2 ;  /* 0x000000ffff0d7224 */ /* 0x000fce00078e0002 */
[----:B------:R-:W-:Y:S05]  /*1e2d0*/  WARPSYNC.COLLECTIVE R15, `(.L_x_728) ;  /* 0x000000000f087348 */ /* 0x000fea0003c00000 */
[----:B------:R0:W1:Y:S02]  /*1e2e0*/  SHFL.IDX P6, R14, R13, R12, R11 ;  /* 0x0000000c0d0e7389 */ /* 0x00006400000c000b */
[----:B01----:R-:W-:Y:S01]  /*1e2f0*/  ENDCOLLECTIVE ;  /* 0x000000000000791b */ /* 0x003fe20003800000 */
.L_x_728:
[----:B------:R-:W-:Y:S01]  /*1e300*/  IMAD.MOV.U32 R8, RZ, RZ, R14 ;  /* 0x000000ffff087224 */ /* 0x000fe200078e000e */
[----:B------:R-:W-:Y:S06]  /*1e310*/  BRA `(.L_x_729) ;  /* 0xffffffcc00607947 */ /* 0x000fec000383ffff */
.L_x_609:
[----:B------:R-:W-:Y:S01]  /*1e320*/  BSSY B0, `(.L_x_730) ;  /* 0x0000006000007945 */ /* 0x000fe20003800000 */
[----:B------:R-:W-:Y:S01]  /*1e330*/  PLOP3.LUT P6, PT, P6, PT, PT, 0x8, 0x0 ;  /* 0x000000000000781c */ /* 0x000fe200037ce170 */
[----:B------:R-:W-:-:S12]  /*1e340*/  IMAD.MOV.U32 R15, RZ, RZ, -0x1 ;  /* 0xffffffffff0f7424 */ /* 0x000fd800078e00ff */
[----:B0-----:R-:W-:Y:S05]  /*1e350*/  WARPSYNC.COLLECTIVE R15, `(.L_x_731) ;  /* 0x000000000f087348 */ /* 0x001fea0003c00000 */
[----:B------:R-:W-:Y:S01]  /*1e360*/  VOTE.ANY R14, PT, P6 ;  /* 0x00000000000e7806 */ /* 0x000fe200030e0100 */
[----:B0-----:R-:W-:Y:S06]  /*1e370*/  ENDCOLLECTIVE ;  /* 0x000000000000791b */ /* 0x001fec0003800000 */
.L_x_731:
[----:B------:R-:W-:Y:S05]  /*1e380*/  BSYNC B0 ;  /* 0x0000000000007941 */ /* 0x000fea0003800000 */
.L_x_730:
[----:B------:R-:W-:Y:S01]  /*1e390*/  MOV R7, R14 ;  /* 0x0000000e00077202 */ /* 0x000fe20000000f00 */
[----:B------:R-:W-:Y:S02]  /*1e3a0*/  IMAD.MOV.U32 R13, RZ, RZ, R5 ;  /* 0x000000ffff0d7224 */ /* 0x000fe400078e0005 */
[----:B------:R-:W-:Y:S01]  /*1e3b0*/  IMAD.MOV.U32 R11, RZ, RZ, 0x1f ;  /* 0x0000001fff0b7424 */ /* 0x000fe200078e00ff */
[----:B------:R-:W0:Y:S01]  /*1e3c0*/  POPC R4, R7 ;  /* 0x0000000700047309 */ /* 0x000e220000000000 */
[----:B------:R-:W-:Y:S02]  /*1e3d0*/  IMAD.MOV.U32 R15, RZ, RZ, -0x1 ;  /* 0xffffffffff0f7424 */ /* 0x000fe400078e00ff */
[----:B0-----:R-:W-:-:S07]  /*1e3e0*/  IMAD.MOV.U32 R12, RZ, RZ, R4 ;  /* 0x000000ffff0c7224 */ /* 0x001fce00078e0004 */
[----:B------:R-:W-:Y:S05]  /*1e3f0*/  WARPSYNC.COLLECTIVE R15, `(.L_x_732) ;  /* 0x000000000f087348 */ /* 0x000fea0003c00000 */
[----:B------:R0:W1:Y:S02]  /*1e400*/  SHFL.IDX P6, R14, R13, R12, R11 ;  /* 0x0000000c0d0e7389 */ /* 0x00006400000c000b */
[----:B01----:R-:W-:Y:S01]  /*1e410*/  ENDCOLLECTIVE ;  /* 0x000000000000791b */ /* 0x003fe20003800000 */
.L_x_732:
[----:B------:R-:W-:Y:S02]  /*1e420*/  IMAD.MOV.U32 R13, RZ, RZ, R6 ;  /* 0x000000ffff0d7224 */ /* 0x000fe400078e0006 */
[----:B------:R-:W-:-:S07]  /*1e430*/  IMAD.MOV.U32 R5, RZ, RZ, R14 ;  /* 0x000000ffff057224 */ /* 0x000fce00078e000e */
[----:B------:R-:W-:Y:S05]  /*1e440*/  WARPSYNC.COLLECTIVE R15, `(.L_x_733) ;  /* 0x000000000f087348 */ /* 0x000fea0003c00000 */
[----:B------:R0:W1:Y:S02]  /*1e450*/  SHFL.IDX P6, R14, R13, R12, R11 ;  /* 0x0000000c0d0e7389 */ /* 0x00006400000c000b */
[----:B01----:R-:W-:Y:S01]  /*1e460*/  ENDCOLLECTIVE ;  /* 0x000000000000791b */ /* 0x003fe20003800000 */
.L_x_733:
[----:B------:R-:W-:Y:S01]  /*1e470*/  IMAD.MOV.U32 R6, RZ, RZ, R14 ;  /* 0x000000ffff067224 */ /* 0x000fe200078e000e */
[----:B------:R-:W-:Y:S06]  /*1e480*/  BRA `(.L_x_734) ;  /* 0xffffffcc00407947 */ /* 0x000fec000383ffff */
.L_x_611:
[----:B------:R-:W-:Y:S01]  /*1e490*/  BSSY B0, `(.L_x_735) ;  /* 0x0000007000007945 */ /* 0x000fe20003800000 */
[----:B------:R-:W-:Y:S01]  /*1e4a0*/  IMAD.MOV.U32 R13, RZ, RZ, R2 ;  /* 0x000000ffff0d7224 */ /* 0x000fe200078e0002 */
[----:B------:R-:W-:Y:S01]  /*1e4b0*/  MOV R11, 0x1f ;  /* 0x0000001f000b7802 */ /* 0x000fe20000000f00 */
[----:B------:R-:W-:-:S07]  /*1e4c0*/  IMAD.MOV.U32 R15, RZ, RZ, -0x1 ;  /* 0xffffffffff0f7424 */ /* 0x000fce00078e00ff */
[----:B0123--:R-:W-:Y:S05]  /*1e4d0*/  WARPSYNC.COLLECTIVE R15, `(.L_x_736) ;  /* 0x000000000f087348 */ /* 0x00ffea0003c00000 */
[----:B------:R4:W0:Y:S02]  /*1e4e0*/  SHFL.IDX P6, R14, R13, R12, R11 ;  /* 0x0000000c0d0e7389 */ /* 0x00082400000c000b */
[----:B01234-:R-:W-:Y:S01]  /*1e4f0*/  ENDCOLLECTIVE ;  /* 0x000000000000791b */ /* 0x01ffe20003800000 */
.L_x_736:
[----:B------:R-:W-:Y:S05]  /*1e500*/  BSYNC B0 ;  /* 0x0000000000007941 */ /* 0x000fea0003800000 */
.L_x_735:
[----:B------:R-:W-:Y:S01]  /*1e510*/  IMAD.MOV.U32 R2, RZ, RZ, R14 ;  /* 0x000000ffff027224 */ /* 0x000fe200078e000e */
[----:B------:R-:W-:Y:S06]  /*1e520*/  BRA `(.L_x_737) ;  /* 0xffffffcc00307947 */ /* 0x000fec000383ffff */
.L_x_615:
[----:B0-----:R0:W1:Y:S02]  /*1e530*/  SYNCS.PHASECHK.TRANS64.TRYWAIT P0, [R5+URZ+0x19c20], R0 ;  /* 0x019c2000050075a7 */ /* 0x001064000800017f */
[----:B-1----:R-:W-:Y:S05]  /*1e540*/  @!P0 NANOSLEEP.SYNCS 0x989680 ;  /* 0x009896800000895d */ /* 0x002fea0003900000 */
[----:B------:R-:W1:Y:S02]  /*1e550*/  @!P0 SYNCS.PHASECHK.TRANS64 P0, [R5+URZ+0x19c20], R0 ;  /* 0x019c2000050085a7 */ /* 0x000e64000800007f */
[----:B-1----:R-:W-:Y:S05]  /*1e560*/  @!P0 BRA `(.L_x_615) ;  /* 0xfffffffc00f08947 */ /* 0x002fea000383ffff */
[----:B------:R-:W-:Y:S05]  /*1e570*/  BRA `(.L_x_738) ;  /* 0xffffffd000947947 */ /* 0x000fea000383ffff */
.L_x_616:
        /* <DEDUP_REMOVED lines=11> */
.L_x_740:
[----:B------:R-:W-:Y:S05]  /*1e630*/  BSYNC B0 ;  /* 0x0000000000007941 */ /* 0x000fea0003800000 */
.L_x_739:
[----:B------:R-:W-:Y:S05]  /*1e640*/  BRA `(.L_x_741) ;  /* 0xffffffd0007c7947 */ /* 0x000fea000383ffff */
.L_x_617:
[----:B------:R-:W-:Y:S01]  /*1e650*/  BSSY B0, `(.L_x_742) ;  /* 0x0000006000007945 */ /* 0x000fe20003800000 */
[----:B------:R-:W-:-:S07]  /*1e660*/  IMAD.MOV.U32 R15, RZ, RZ, -0x1 ;  /* 0xffffffffff0f7424 */ /* 0x000fce00078e00ff */
[----:B0-----:R-:W-:Y:S05]  /*1e670*/  WARPSYNC.COLLECTIVE R15, `(.L_x_743) ;  /* 0x000000000f0c7348 */ /* 0x001fea0003c00000 */
[----:B------:R-:W-:Y:S02]  /*1e680*/  ELECT P6, UR62, PT ;  /* 0x00000000003e782f */ /* 0x000fe400038c0000 */
[----:B------:R-:W-:Y:S01]  /*1e690*/  MOV R14, UR62 ;  /* 0x0000003e000e7c02 */ /* 0x000fe20008000f00 */
[----:B0-----:R-:W-:Y:S10]  /*1e6a0*/  ENDCOLLECTIVE ;  /* 0x000000000000791b */ /* 0x001ff40003800000 */
.L_x_743:
[----:B------:R-:W-:Y:S05]  /*1e6b0*/  BSYNC B0 ;  /* 0x0000000000007941 */ /* 0x000fea0003800000 */
.L_x_742:
[----:B------:R-:W-:Y:S05]  /*1e6c0*/  BRA `(.L_x_744) ;  /* 0xffffffd000707947 */ /* 0x000fea000383ffff */
.L_x_619:
[----:B0-----:R0:W1:Y:S02]  /*1e6d0*/  SYNCS.PHASECHK.TRANS64.TRYWAIT P1, [R3+URZ+0x19c40], R2 ;  /* 0x019c4002030075a7 */ /* 0x001064000802017f */
[----:B-1----:R-:W-:Y:S05]  /*1e6e0*/  @!P1 NANOSLEEP.SYNCS 0x989680 ;  /* 0x009896800000995d */ /* 0x002fea0003900000 */
[----:B------:R-:W1:Y:S02]  /*1e6f0*/  @!P1 SYNCS.PHASECHK.TRANS64 P1, [R3+URZ+0x19c40], R2 ;  /* 0x019c4002030095a7 */ /* 0x000e64000802007f */
[----:B-1----:R-:W-:Y:S05]  /*1e700*/  @!P1 BRA `(.L_x_619) ;  /* 0xfffffffc00f09947 */ /* 0x002fea000383ffff */
[----:B------:R-:W-:Y:S05]  /*1e710*/  BRA `(.L_x_745) ;  /* 0xffffffd000907947 */ /* 0x000fea000383ffff */
.L_x_621:
[----:B-1----:R1:W2:Y:S02]  /*1e720*/  SYNCS.PHASECHK.TRANS64.TRYWAIT P1, [R19+URZ+0x19c40], R0 ;  /* 0x019c4000130075a7 */ /* 0x0022a4000802017f */
[----:B--2---:R-:W-:Y:S05]  /*1e730*/  @!P1 NANOSLEEP.SYNCS 0x989680 ;  /* 0x009896800000995d */ /* 0x004fea0003900000 */
[----:B------:R-:W2:Y:S02]  /*1e740*/  @!P1 SYNCS.PHASECHK.TRANS64 P1, [R19+URZ+0x19c40], R0 ;  /* 0x019c4000130095a7 */ /* 0x000ea4000802007f */
[----:B--2---:R-:W-:Y:S05]  /*1e750*/  @!P1 BRA `(.L_x_621) ;  /* 0xfffffffc00f09947 */ /* 0x004fea000383ffff */
[----:B------:R-:W-:Y:S05]  /*1e760*/  BRA `(.L_x_746) ;  /* 0xffffffd0009c7947 */ /* 0x000fea000383ffff */
.L_x_623:
[----:B--2---:R2:W3:Y:S02]  /*1e770*/  SYNCS.PHASECHK.TRANS64.TRYWAIT P1, [R3+URZ+0x19c60], R2 ;  /* 0x019c6002030075a7 */ /* 0x0044e4000802017f */
[----:B---3--:R-:W-:Y:S05]  /*1e780*/  @!P1 NANOSLEEP.SYNCS 0x989680 ;  /* 0x009896800000995d */ /* 0x008fea0003900000 */
[----:B------:R-:W3:Y:S02]  /*1e790*/  @!P1 SYNCS.PHASECHK.TRANS64 P1, [R3+URZ+0x19c60], R2 ;  /* 0x019c6002030095a7 */ /* 0x000ee4000802007f */
[----:B---3--:R-:W-:Y:S05]  /*1e7a0*/  @!P1 BRA `(.L_x_623) ;  /* 0xfffffffc00f09947 */ /* 0x008fea000383ffff */
[----:B------:R-:W-:Y:S05]  /*1e7b0*/  BRA `(.L_x_747) ;  /* 0xffffffd000987947 */ /* 0x000fea000383ffff */
.L_x_625:
[----:B---3--:R3:W4:Y:S02]  /*1e7c0*/  SYNCS.PHASECHK.TRANS64.TRYWAIT P1, [R19+URZ+0x19c60], R0 ;  /* 0x019c6000130075a7 */ /* 0x008724000802017f */
[----:B----4-:R-:W-:Y:S05]  /*1e7d0*/  @!P1 NANOSLEEP.SYNCS 0x989680 ;  /* 0x009896800000995d */ /* 0x010fea0003900000 */
[----:B------:R-:W4:Y:S02]  /*1e7e0*/  @!P1 SYNCS.PHASECHK.TRANS64 P1, [R19+URZ+0x19c60], R0 ;  /* 0x019c6000130095a7 */ /* 0x000f24000802007f */
[----:B----4-:R-:W-:Y:S05]  /*1e7f0*/  @!P1 BRA `(.L_x_625) ;  /* 0xfffffffc00f09947 */ /* 0x010fea000383ffff */
[----:B------:R-:W-:Y:S05]  /*1e800*/  BRA `(.L_x_748) ;  /* 0xffffffd000947947 */ /* 0x000fea000383ffff */
.L_x_627:
[----:B----4-:R4:W0:Y:S02]  /*1e810*/  SYNCS.PHASECHK.TRANS64.TRYWAIT P1, [R3+URZ+0x19c80], R2 ;  /* 0x019c8002030075a7 */ /* 0x010824000802017f */
[----:B0-----:R-:W-:Y:S05]  /*1e820*/  @!P1 NANOSLEEP.SYNCS 0x989680 ;  /* 0x009896800000995d */ /* 0x001fea0003900000 */
[----:B------:R-:W0:Y:S02]  /*1e830*/  @!P1 SYNCS.PHASECHK.TRANS64 P1, [R3+URZ+0x19c80], R2 ;  /* 0x019c8002030095a7 */ /* 0x000e24000802007f */
[----:B0-----:R-:W-:Y:S05]  /*1e840*/  @!P1 BRA `(.L_x_627) ;  /* 0xfffffffc00f09947 */ /* 0x001fea000383ffff */
[----:B------:R-:W-:Y:S05]  /*1e850*/  BRA `(.L_x_749) ;  /* 0xffffffd000907947 */ /* 0x000fea000383ffff */
.L_x_750:
        /* <DEDUP_REMOVED lines=10> */
.L_x_2539:


//--------------------- .text._ZN7cutlass13device_kernelIN5flash11enable_sm90INS1_16FlashAttnFwdSm90INS1_25CollectiveMainloopFwdSm90ILi2EN4cute5tupleIJNS5_1CILi1EEES8_S8_EEENS6_IJNS7_ILi192EEENS7_ILi128EEENS7_ILi96EEEEEELi96ENS_12float_e4m3_tEfNS_4arch4Sm90ELb0ELb1ELb1ELb0ELb1ELb0ELb0ELb1ELb1ELb1ELb1ELb0EEENS1_21CollectiveEpilogueFwdINS6_IJSA_SC_SB_EEES9_NS_10bfloat16_tESG_Li384ELb0ELb1ELb1ELb1EEENS1_19SingleTileSchedulerILb0ELb1ELb1ELi192EEEEEEEEEvNT_6ParamsE --------------------------
	.section	.text._ZN7cutlass13device_kernelIN5flash11enable_sm90INS1_16FlashAttnFwdSm90INS1_25CollectiveMainloopFwdSm90ILi2EN4cute5tupleIJNS5_1CILi1EEES8_S8_EEENS6_IJNS7_ILi192EEENS7_ILi128EEENS7_ILi96EEEEEELi96ENS_12float_e4m3_tEfNS_4arch4Sm90ELb0ELb1ELb1ELb0ELb1ELb0ELb0ELb1ELb1ELb1ELb1ELb0EEENS1_21CollectiveEpilogueFwdINS6_IJSA_SC_SB_EEES9_NS_10bfloat16_tESG_Li384ELb0ELb1ELb1ELb1EEENS1_19SingleTileSchedulerILb0ELb1ELb1ELi192EEEEEEEEEvNT_6ParamsE,"ax",@progbits
	.align	128
.text._ZN7cutlass13device_kernelIN5flash11enable_sm90INS1_16FlashAttnFwdSm90INS1_25CollectiveMainloopFwdSm90ILi2EN4cute5tupleIJNS5_1CILi1EEES8_S8_EEENS6_IJNS7_ILi192EEENS7_ILi128EEENS7_ILi96EEEEEELi96ENS_12float_e4m3_tEfNS_4arch4Sm90ELb0ELb1ELb1ELb0ELb1ELb0ELb0ELb1ELb1ELb1ELb1ELb0EEENS1_21CollectiveEpilogueFwdINS6_IJSA_SC_SB_EEES9_NS_10bfloat16_tESG_Li384ELb0ELb1ELb1ELb1EEENS1_19SingleTileSchedulerILb0ELb1ELb1ELi192EEEEEEEEEvNT_6ParamsE:
        .type           _ZN7cutlass13device_kernelIN5flash11enable_sm90INS1_16FlashAttnFwdSm90INS1_25CollectiveMainloopFwdSm90ILi2EN4cute5tupleIJNS5_1CILi1EEES8_S8_EEENS6_IJNS7_ILi192EEENS7_ILi128EEENS7_ILi96EEEEEELi96ENS_12float_e4m3_tEfNS_4arch4Sm90ELb0ELb1ELb1ELb0ELb1ELb0ELb0ELb1ELb1ELb1ELb1ELb0EEENS1_21CollectiveEpilogueFwdINS6_IJSA_SC_SB_EEES9_NS_10bfloat16_tESG_Li384ELb0ELb1ELb1ELb1EEENS1_19SingleTileSchedulerILb0ELb1ELb1ELi192EEEEEEEEEvNT_6ParamsE,@function
        .size           _ZN7cutlass13device_kernelIN5flash11enable_sm90INS1_16FlashAttnFwdSm90INS1_25CollectiveMainloopFwdSm90ILi2EN4cute5tupleIJNS5_1CILi1EEES8_S8_EEENS6_IJNS7_ILi192EEENS7_ILi128EEENS7_ILi96EEEEEELi96ENS_12float_e4m3_tEfNS_4arch4Sm90ELb0ELb1ELb1ELb0ELb1ELb0ELb0ELb1ELb1ELb1ELb1ELb0EEENS1_21CollectiveEpilogueFwdINS6_IJSA_SC_SB_EEES9_NS_10bfloat16_tESG_Li384ELb0ELb1ELb1ELb1EEENS1_19SingleTileSchedulerILb0ELb1ELb1ELi192EEEEEEEEEvNT_6ParamsE,(.L_x_2540 - _ZN7cutlass13device_kernelIN5flash11enable_sm90INS1_16FlashAttnFwdSm90INS1_25CollectiveMainloopFwdSm90ILi2EN4cute5tupleIJNS5_1CILi1EEES8_S8_EEENS6_IJNS7_ILi192EEENS7_ILi128EEENS7_ILi96EEEEEELi96ENS_12float_e4m3_tEfNS_4arch4Sm90ELb0ELb1ELb1ELb0ELb1ELb0ELb0ELb1ELb1ELb1ELb1ELb0EEENS1_21CollectiveEpilogueFwdINS6_IJSA_SC_SB_EEES9_NS_10bfloat16_tESG_Li384ELb0ELb1ELb1ELb1EEENS1_19SingleTileSchedulerILb0ELb1ELb1ELi192EEEEEEEEEvNT_6ParamsE)
        .other          _ZN7cutlass13device_kernelIN5flash11enable_sm90INS1_16FlashAttnFwdSm90INS1_25CollectiveMainloopFwdSm90ILi2EN4cute5tupleIJNS5_1CILi1EEES8_S8_EEENS6_IJNS7_ILi192EEENS7_ILi128EEENS7_ILi96EEEEEELi96ENS_12float_e4m3_tEfNS_4arch4Sm90ELb0ELb1ELb1ELb0ELb1ELb0ELb0ELb1ELb1ELb1ELb1ELb0EEENS1_21CollectiveEpilogueFwdINS6_IJSA_SC_SB_EEES9_NS_10bfloat16_tESG_Li384ELb0ELb1ELb1ELb1EEENS1_19SingleTileSchedulerILb0ELb1ELb1ELi192EEEEEEEEEvNT_6ParamsE,@"STO_CUDA_ENTRY STV_DEFAULT"
_ZN7cutlass13device_kernelIN5flash11enable_sm90INS1_16FlashAttnFwdSm90INS1_25CollectiveMainloopFwdSm90ILi2EN4cute5tupleIJNS5_1CILi1EEES8_S8_EEENS6_IJNS7_ILi192EEENS7_ILi128EEENS7_ILi96EEEEEELi96ENS_12float_e4m3_tEfNS_4arch4Sm90ELb0ELb1ELb1ELb0ELb1ELb0ELb0ELb1ELb1ELb1ELb1ELb0EEENS1_21CollectiveEpilogueFwdINS6_IJSA_SC_SB_EEES9_NS_10bfloat16_tESG_Li384ELb0ELb1ELb1ELb1EEENS1_19SingleTileSchedulerILb0ELb1ELb1ELi192EEEEEEEEEvNT_6ParamsE:
        /* <DEDUP_REMOVED lines=45> */
.L_x_751:
        /* <DEDUP_REMOVED lines=22> */
.L_x_752:
        /* <DEDUP_REMOVED lines=18> */
.L_x_753:
        /* <DEDUP_REMOVED lines=22> */
.L_x_754:
        /* <DEDUP_REMOVED lines=23> */
.L_x_755:
        /* <DEDUP_REMOVED lines=9> */
.L_x_758:
        /* <DEDUP_REMOVED lines=18> */
[----:B------:R-:W0:Y:S01]  /*09d0*/  LDC.64 R6, c[0x0][0x418] ;  /* 0x00010600ff067b82 */ /* 0x000e220000000a00 */
[----:B------:R-:W-:Y:S01]  /*09e0*/  ULDC UR4, c[0x0][0x448] ;  /* 0x0001120000047ab9 */ /* 0x000fe20000000800 */
[----:B------:R-:W-:Y:S01]  /*09f0*/  USHF.R.S32.HI UR41, URZ, 0x1f, UR39 ;  /* 0x0000001f3f297899 */ /* 0x000fe20008011427 */
[----:B------:R-:W-:Y:S01]  /*0a00*/  VIADD R16, R22, 0xffffff80 ;  /* 0xffffff8016107836 */ /* 0x000fe20000000000 */
[----:B------:R-:W-:-:S04]  /*0a10*/  UISETP.NE.AND UP0, UPT, UR4, 0x1, UPT ;  /* 0x000000010400788c */ /* 0x000fc8000bf05270 */
[----:B------:R-:W1:Y:S01]  /*0a20*/  S2UR UR46, SR_CTAID.X ;  /* 0x00000000002e79c3 */ /* 0x000e620000002500 */
[----:B------:R-:W-:-:S06]  /*0a30*/  UP2UR UR42, UPR, URZ, 0x1 ;  /* 0x000000013f2a7883 */ /* 0x000fcc0008000000 */
[----:B------:R-:W-:Y:S01]  /*0a40*/  @UP0 ULDC UR5, c[0x0][0x44c] ;  /* 0x0001130000050ab9 */ /* 0x000fe20000000800 */
[----:B------:R-:W2:Y:S01]  /*0a50*/  LDC R2, c[0x0][0x288] ;  /* 0x0000a200ff027b82 */ /* 0x000ea20000000800 */
[----:B------:R-:W-:-:S07]  /*0a60*/  @UP0 ULDC UR9, c[0x0][0x450] ;  /* 0x0001140000090ab9 */ /* 0x000fce0000000800 */
[----:B------:R-:W3:Y:S01]  /*0a70*/  LDC R17, c[0x0][0x424] ;  /* 0x00010900ff117b82 */ /* 0x000ee20000000800 */
[----:B0-----:R-:W-:-:S04]  /*0a80*/  ISETP.NE.U32.AND P0, PT, R6, RZ, PT ;  /* 0x000000ff0600720c */ /* 0x001fc80003f05070 */
[----:B------:R-:W-:-:S03]  /*0a90*/  ISETP.NE.AND.EX P0, PT, R7, RZ, PT, P0 ;  /* 0x000000ff0700720c */ /* 0x000fc60003f05300 */
[----:B------:R-:W0:Y:S01]  /*0aa0*/  LDC R4, c[0x0][0x2f0] ;  /* 0x0000bc00ff047b82 */ /* 0x000e220000000800 */
[----:B-1----:R-:W-:-:S04]  /*0ab0*/  UIMAD UR46, UR46, 0xc0, URZ ;  /* 0x000000c02e2e78a4 */ /* 0x002fc8000f8e023f */
[----:B------:R-:W-:Y:S02]  /*0ac0*/  @UP0 UIADD3 UR4, UR46, 0xbf, URZ ;  /* 0x000000bf2e040890 */ /* 0x000fe4000fffe03f */
[----:B------:R-:W-:Y:S01]  /*0ad0*/  UIADD3 UR7, UR46, 0xbf, URZ ;  /* 0x000000bf2e077890 */ /* 0x000fe2000fffe03f */
[----:B--2---:R-:W-:Y:S01]  /*0ae0*/  IADD3 R0, -R2, 0x1, RZ ;  /* 0x0000000102007810 */ /* 0x004fe20007ffe1ff */
[----:B------:R-:W-:-:S04]  /*0af0*/  UIMAD.WIDE.U32 UR4, UR4, UR5, URZ ;  /* 0x00000005040472a5 */ /* 0x000fc8000f8e003f */
[----:B------:R-:W-:Y:S01]  /*0b00*/  @UP0 USHF.R.U32.HI UR7, URZ, UR9, UR5 ;  /* 0x000000093f070299 */ /* 0x000fe20008011605 */
[----:B---3--:R-:W-:Y:S02]  /*0b10*/  SEL R17, R17, 0x1, P0 ;  /* 0x0000000111117807 */ /* 0x008fe40000000000 */
[----:B------:R-:W-:Y:S02]  /*0b20*/  ULDC.64 UR4, c[0x0][0x9e0] ;  /* 0x0002780000047ab9 */ /* 0x000fe40000000a00 */
[----:B------:R-:W-:-:S04]  /*0b30*/  UISETP.GE.AND UP0, UPT, UR5, 0x1, UPT ;  /* 0x000000010500788c */ /* 0x000fc8000bf06270 */
[----:B------:R-:W-:Y:S01]  /*0b40*/  UP2UR UR45, UPR, URZ, 0x1 ;  /* 0x000000013f2d7883 */ /* 0x000fe20008000000 */
[----:B0-----:R-:W-:Y:S01]  /*0b50*/  IMAD R0, R17, R4, R0 ;  /* 0x0000000411007224 */ /* 0x001fe200078e0200 */
[----:B------:R-:W-:-:S04]  /*0b60*/  PLOP3.LUT P0, PT, PT, PT, UP0, 0x40, 0x0 ;  /* 0x000000000000781c */ /* 0x000fc80003f0e808 */
[----:B------:R-:W-:-:S13]  /*0b70*/  R2UR UR8, R0 ;  /* 0x00000000000872ca */ /* 0x000fda00000e0000 */
[----:B------:R-:W-:-:S04]  /*0b80*/  UIADD3 UR7, UR8, UR7, URZ ;  /* 0x0000000708077290 */ /* 0x000fc8000fffe03f */
[----:B------:R-:W-:-:S06]  /*0b90*/  UIADD3 UR4, UR7, UR4, URZ ;  /* 0x0000000407047290 */ /* 0x000fcc000fffe03f */
[----:B------:R-:W-:Y:S01]  /*0ba0*/  IMAD.U32 R0, RZ, RZ, UR4 ;  /* 0x00000004ff007e24 */ /* 0x000fe2000f8e00ff */
[----:B------:R-:W-:Y:S06]  /*0bb0*/  @P0 BRA `(.L_x_760) ;  /* 0x0000000000400947 */ /* 0x000fec0003800000 */
[----:B------:R-:W-:Y:S01]  /*0bc0*/  ISETP.LT.AND P0, PT, RZ, UR7, PT ;  /* 0x00000007ff007c0c */ /* 0x000fe2000bf01270 */
[----:B------:R-:W-:-:S12]  /*0bd0*/  UIADD3 UR4, UR7, -0x1, URZ ;  /* 0xffffffff07047890 */ /* 0x000fd8000fffe03f */
[----:B------:R-:W-:Y:S05]  /*0be0*/  @P0 BRA `(.L_x_761) ;  /* 0x00000000001c0947 */ /* 0x000fea0003800000 */
[----:B------:R-:W-:Y:S02]  /*0bf0*/  UISETP.NE.AND UP0, UPT, UR5, 0x1, UPT ;  /* 0x000000010500788c */ /* 0x000fe4000bf05270 */
[----:B------:R-:W-:-:S09]  /*0c00*/  UIADD3 UR4, -UR7, URZ, URZ ;  /* 0x0000003f07047290 */ /* 0x000fd2000fffe13f */
[----:B------:R-:W-:Y:S02]  /*0c10*/  @UP0 ULDC.64 UR10, c[0x0][0x9e8] ;  /* 0x00027a00000a0ab9 */ /* 0x000fe40000000a00 */
[----:B------:R-:W-:-:S04]  /*0c20*/  UIMAD.WIDE.U32 UR8, UR4, UR10, URZ ;  /* 0x0000000a040872a5 */ /* 0x000fc8000f8e003f */
[----:B------:R-:W-:-:S04]  /*0c30*/  @UP0 USHF.R.U32.HI UR4, URZ, UR11, UR9 ;  /* 0x0000000b3f040299 */ /* 0x000fc80008011609 */
[----:B------:R-:W-:Y:S01]  /*0c40*/  ULOP3.LUT UR4, URZ, UR4, URZ, 0x33, !UPT ;  /* 0x000000043f047292 */ /* 0x000fe2000f8e333f */
[----:B------:R-:W-:Y:S11]  /*0c50*/  BRA `(.L_x_762) ;  /* 0x0000000000107947 */ /* 0x000ff60003800000 */
.L_x_761:
[----:B------:R-:W-:-:S11]  /*0c60*/  UISETP.NE.AND UP0, UPT, UR5, 0x1, UPT ;  /* 0x000000010500788c */ /* 0x000fd6000bf05270 */
[----:B------:R-:W-:Y:S02]  /*0c70*/  @UP0 ULDC.64 UR10, c[0x0][0x9e8] ;  /* 0x00027a00000a0ab9 */ /* 0x000fe40000000a00 */
[----:B------:R-:W-:-:S04]  /*0c80*/  UIMAD.WIDE.U32 UR8, UR4, UR10, URZ ;  /* 0x0000000a040872a5 */ /* 0x000fc8000f8e003f */
[----:B------:R-:W-:-:S12]  /*0c90*/  @UP0 USHF.R.U32.HI UR4, URZ, UR11, UR9 ;  /* 0x0000000b3f040299 */ /* 0x000fd80008011609 */
.L_x_762:
[----:B------:R-:W-:-:S06]  /*0ca0*/  UIMAD UR4, UR4, UR5, UR5 ;  /* 0x00000005040472a4 */ /* 0x000fcc000f8e0205 */
[----:B------:R-:W-:-:S07]  /*0cb0*/  VIMNMX R0, R0, UR4, PT ;  /* 0x0000000400007c48 */ /* 0x000fce000bfe0100 */
.L_x_760:
[----:B------:R-:W-:Y:S01]  /*0cc0*/  UISETP.NE.AND UP0, UPT, UR42, URZ, UPT ;  /* 0x0000003f2a00728c */ /* 0x000fe2000bf05270 */
[CC--:B------:R-:W-:Y:S01]  /*0cd0*/  IMAD R19, R17.reuse, R4.reuse, -R2 ;  /* 0x0000000411137224 */ /* 0x0c0fe200078e0a02 */
[----:B------:R-:W-:Y:S01]  /*0ce0*/  UMOV UR4, UR46 ;  /* 0x0000002e00047c82 */ /* 0x000fe20008000000 */
[----:B------:R-:W-:Y:S02]  /*0cf0*/  VIADD R2, R0, 0x7f ;  /* 0x0000007f00027836 */ /* 0x000fe40000000000 */
[----:B------:R-:W-:Y:S01]  /*0d00*/  IMAD R0, R17, R4, 0x7f ;  /* 0x0000007f11007424 */ /* 0x000fe200078e0204 */
[----:B------:R-:W-:Y:S02]  /*0d10*/  R2UR UR7, R19 ;  /* 0x00000000130772ca */ /* 0x000fe400000e0000 */
[----:B------:R-:W-:Y:S02]  /*0d20*/  SHF.R.S32.HI R5, RZ, 0x1f, R2 ;  /* 0x0000001fff057819 */ /* 0x000fe40000011402 */
[----:B------:R-:W-:Y:S01]  /*0d30*/  SHF.R.S32.HI R3, RZ, 0x1f, R0 ;  /* 0x0000001fff037819 */ /* 0x000fe20000011400 */
[----:B------:R-:W-:Y:S01]  /*0d40*/  @UP0 ULDC UR8, c[0x0][0x44c] ;  /* 0x0001130000080ab9 */ /* 0x000fe20000000800 */
[----:B------:R-:W-:Y:S01]  /*0d50*/  @UP0 ULDC UR10, c[0x0][0x450] ;  /* 0x00011400000a0ab9 */ /* 0x000fe20000000800 */
[----:B------:R-:W-:Y:S01]  /*0d60*/  UIMAD.WIDE.U32 UR8, UR46, UR8, URZ ;  /* 0x000000082e0872a5 */ /* 0x000fe2000f8e003f */
[----:B------:R-:W-:-:S02]  /*0d70*/  LEA.HI R5, R5, R2, RZ, 0x7 ;  /* 0x0000000205057211 */ /* 0x000fc400078f38ff */
[----:B------:R-:W-:Y:S01]  /*0d80*/  LEA.HI R3, R3, R0, RZ, 0x7 ;  /* 0x0000000003037211 */ /* 0x000fe200078f38ff */
[----:B------:R-:W-:Y:S01]  /*0d90*/  @UP0 USHF.R.U32.HI UR4, URZ, UR10, UR9 ;  /* 0x0000000a3f040299 */ /* 0x000fe20008011609 */
[----:B------:R-:W-:Y:S01]  /*0da0*/  SHF.R.S32.HI R0, RZ, 0x7, R5 ;  /* 0x00000007ff007819 */ /* 0x000fe20000011405 */
[----:B------:R-:W-:Y:S01]  /*0db0*/  UISETP.GE.AND UP0, UPT, UR5, 0x1, UPT ;  /* 0x000000010500788c */ /* 0x000fe2000bf06270 */
[----:B------:R-:W-:Y:S01]  /*0dc0*/  SHF.R.S32.HI R3, RZ, 0x7, R3 ;  /* 0x00000007ff037819 */ /* 0x000fe20000011403 */
[----:B------:R-:W-:-:S03]  /*0dd0*/  UIADD3 UR4, UR7, UR4, URZ ;  /* 0x0000000407047290 */ /* 0x000fc6000fffe03f */
[----:B------:R-:W-:Y:S01]  /*0de0*/  ULDC UR7, c[0x0][0x9dc] ;  /* 0x0002770000077ab9 */ /* 0x000fe20000000800 */
[----:B------:R-:W-:Y:S01]  /*0df0*/  PLOP3.LUT P0, PT, PT, PT, UP0, 0x40, 0x0 ;  /* 0x000000000000781c */ /* 0x000fe20003f0e808 */
[----:B------:R-:W-:Y:S01]  /*0e00*/  UIADD3 UR7, UR4, -UR7, URZ ;  /* 0x8000000704077290 */ /* 0x000fe2000fffe03f */
[----:B------:R-:W-:-:S11]  /*0e10*/  VIMNMX R18, R3, R0, PT ;  /* 0x0000000003127248 */ /* 0x000fd60003fe0100 */
[----:B------:R-:W-:Y:S05]  /*0e20*/  @P0 BRA `(.L_x_763) ;  /* 0x0000000000440947 */ /* 0x000fea0003800000 */
[----:B------:R-:W-:-:S06]  /*0e30*/  UISETP.GT.AND UP0, UPT, UR4, -0x1, UPT ;  /* 0xffffffff0400788c */ /* 0x000fcc000bf04270 */
[----:B------:R-:W-:-:S13]  /*0e40*/  PLOP3.LUT P0, PT, PT, PT, UP0, 0x80, 0x0 ;  /* 0x000000000000781c */ /* 0x000fda0003f0f008 */
[----:B------:R-:W-:Y:S05]  /*0e50*/  @P0 BRA `(.L_x_764) ;  /* 0x00000000001c0947 */ /* 0x000fea0003800000 */
[----:B------:R-:W-:Y:S02]  /*0e60*/  UISETP.NE.AND UP0, UPT, UR5, 0x1, UPT ;  /* 0x000000010500788c */ /* 0x000fe4000bf05270 */
[----:B------:R-:W-:-:S09]  /*0e70*/  ULOP3.LUT UR4, URZ, UR4, URZ, 0x33, !UPT ;  /* 0x000000043f047292 */ /* 0x000fd2000f8e333f */
[----:B------:R-:W-:Y:S02]  /*0e80*/  @UP0 ULDC.64 UR10, c[0x0][0x9e8] ;  /* 0x00027a00000a0ab9 */ /* 0x000fe40000000a00 */
[----:B------:R-:W-:-:S04]  /*0e90*/  UIMAD.WIDE.U32 UR8, UR4, UR10, URZ ;  /* 0x0000000a040872a5 */ /* 0x000fc8000f8e003f */
[----:B------:R-:W-:-:S04]  /*0ea0*/  @UP0 USHF.R.U32.HI UR4, URZ, UR11, UR9 ;  /* 0x0000000b3f040299 */ /* 0x000fc80008011609 */
[----:B------:R-:W-:Y:S01]  /*0eb0*/  ULOP3.LUT UR4, URZ, UR4, URZ, 0x33, !UPT ;  /* 0x000000043f047292 */ /* 0x000fe2000f8e333f */
[----:B------:R-:W-:Y:S11]  /*0ec0*/  BRA `(.L_x_765) ;  /* 0x0000000000107947 */ /* 0x000ff60003800000 */
.L_x_764:
[----:B------:R-:W-:-:S11]  /*0ed0*/  UISETP.NE.AND UP0, UPT, UR5, 0x1, UPT ;  /* 0x000000010500788c */ /* 0x000fd6000bf05270 */
[----:B------:R-:W-:Y:S02]  /*0ee0*/  @UP0 ULDC.64 UR10, c[0x0][0x9e8] ;  /* 0x00027a00000a0ab9 */ /* 0x000fe40000000a00 */
[----:B------:R-:W-:-:S04]  /*0ef0*/  UIMAD.WIDE.U32 UR8, UR4, UR10, URZ ;  /* 0x0000000a040872a5 */ /* 0x000fc8000f8e003f */
[----:B------:R-:W-:-:S12]  /*0f00*/  @UP0 USHF.R.U32.HI UR4, URZ, UR11, UR9 ;  /* 0x0000000b3f040299 */ /* 0x000fd80008011609 */
.L_x_765:
[----:B------:R-:W-:-:S04]  /*0f10*/  UIMAD UR4, UR4, UR5, URZ ;  /* 0x00000005040472a4 */ /* 0x000fc8000f8e023f */
[----:B------:R-:W-:-:S04]  /*0f20*/  UISETP.LT.AND UP0, UPT, UR7, UR4, UPT ;  /* 0x000000040700728c */ /* 0x000fc8000bf01270 */
[----:B------:R-:W-:-:S12]  /*0f30*/  USEL UR7, UR7, UR4, !UP0 ;  /* 0x0000000407077287 */ /* 0x000fd8000c000000 */
.L_x_763:
[----:B------:R-:W-:Y:S02]  /*0f40*/  USHF.R.S32.HI UR4, URZ, 0x1f, UR7 ;  /* 0x0000001f3f047899 */ /* 0x000fe40008011407 */
[----:B------:R-:W-:Y:S02]  /*0f50*/  USHF.R.U32.HI UR10, URZ, 0x10, UR6 ;  /* 0x000000103f0a7899 */ /* 0x000fe40008011606 */
[----:B------:R-:W-:Y:S02]  /*0f60*/  ULEA.HI UR4, UR4, UR7, URZ, 0x7 ;  /* 0x0000000704047291 */ /* 0x000fe4000f8f383f */
[----:B------:R-:W-:Y:S02]  /*0f70*/  ULOP3.LUT UR43, UR6, 0xffff, URZ, 0xc0, !UPT ;  /* 0x0000ffff062b7892 */ /* 0x000fe4000f8ec03f */
[----:B------:R-:W-:-:S04]  /*0f80*/  USHF.R.S32.HI UR4, URZ, 0x7, UR4 ;  /* 0x000000073f047899 */ /* 0x000fc80008011404 */
[----:B------:R-:W-:-:S04]  /*0f90*/  UISETP.LT.AND UP0, UPT, URZ, UR4, UPT ;  /* 0x000000043f00728c */ /* 0x000fc8000bf01270 */
[----:B------:R-:W-:Y:S02]  /*0fa0*/  USEL UR9, URZ, UR4, !UP0 ;  /* 0x000000043f097287 */ /* 0x000fe4000c000000 */
[----:B------:R-:W-:Y:S01]  /*0fb0*/  UISETP.NE.AND UP0, UPT, UR10, URZ, UPT ;  /* 0x0000003f0a00728c */ /* 0x000fe2000bf05270 */
[----:B------:R-:W-:-:S03]  /*0fc0*/  UMOV UR4, URZ ;  /* 0x0000003f00047c82 */ /* 0x000fc60008000000 */
[----:B------:R-:W-:-:S07]  /*0fd0*/  ISETP.GT.AND P0, PT, R18, UR9, PT ;  /* 0x0000000912007c0c */ /* 0x000fce000bf04270 */
[----:B------:R-:W-:-:S06]  /*0fe0*/  @!UP0 ULDC UR10, c[0x0][0x9f0] ;  /* 0x00027c00000a8ab9 */ /* 0x000fcc0000000800 */
[----:B------:R-:W-:Y:S05]  /*0ff0*/  @!P0 BRA `(.L_x_766) ;  /* 0x00000000008c8947 */ /* 0x000fea0003800000 */
[----:B------:R-:W-:Y:S01]  /*1000*/  IMAD.U32 R5, RZ, RZ, UR10 ;  /* 0x0000000aff057e24 */ /* 0x000fe2000f8e00ff */
[----:B------:R-:W-:-:S04]  /*1010*/  UMOV UR4, URZ ;  /* 0x0000003f00047c82 */ /* 0x000fc80008000000 */
[----:B------:R-:W-:-:S04]  /*1020*/  IABS R0, R5 ;  /* 0x0000000500007213 */ /* 0x000fc80000000000 */
[----:B------:R-:W-:Y:S02]  /*1030*/  R2UR UR11, R0 ;  /* 0x00000000000b72ca */ /* 0x000fe400000e0000 */
[----:B------:R-:W-:Y:S02]  /*1040*/  IADD3 R0, R5, -0x1, R18 ;  /* 0xffffffff05007810 */ /* 0x000fe40007ffe012 */
[----:B------:R-:W-:Y:S02]  /*1050*/  IABS R5, R5 ;  /* 0x0000000500057213 */ /* 0x000fe40000000000 */
[----:B------:R-:W-:-:S03]  /*1060*/  R2UR UR6, R0 ;  /* 0x00000000000672ca */ /* 0x000fc600000e0000 */
[----:B------:R-:W-:-:S04]  /*1070*/  IMAD.MOV R5, RZ, RZ, -R5 ;  /* 0x000000ffff057224 */ /* 0x000fc800078e0a05 */
[----:B------:R-:W0:Y:S06]  /*1080*/  I2F.RP R2, UR11 ;  /* 0x0000000b00027d06 */ /* 0x000e2c0008209400 */
[----:B------:R-:W-:-:S06]  /*1090*/  UIADD3 UR6, -UR9, UR6, URZ ;  /* 0x0000000609067290 */ /* 0x000fcc000fffe13f */
[----:B------:R-:W-:Y:S01]  /*10a0*/  IMAD.U32 R0, RZ, RZ, UR6 ;  /* 0x00000006ff007e24 */ /* 0x000fe2000f8e00ff */
[----:B------:R-:W-:Y:S01]  /*10b0*/  ULOP3.LUT UR6, UR6, UR10, URZ, 0x3c, !UPT ;  /* 0x0000000a06067292 */ /* 0x000fe2000f8e3c3f */
[----:B0-----:R-:W0:Y:S03]  /*10c0*/  MUFU.RCP R2, R2 ;  /* 0x0000000200027308 */ /* 0x001e260000001000 */
[----:B------:R-:W-:-:S04]  /*10d0*/  IABS R0, R0 ;  /* 0x0000000000007213 */ /* 0x000fc80000000000 */
[----:B------:R-:W-:Y:S01]  /*10e0*/  R2UR UR8, R0 ;  /* 0x00000000000872ca */ /* 0x000fe200000e0000 */
[----:B------:R-:W-:Y:S02]  /*10f0*/  IMAD.MOV.U32 R0, RZ, RZ, R5 ;  /* 0x000000ffff007224 */ /* 0x000fe400078e0005 */
[----:B0-----:R-:W-:-:S06]  /*1100*/  VIADD R3, R2, 0xffffffe ;  /* 0x0ffffffe02037836 */ /* 0x001fcc0000000000 */
        /* <DEDUP_REMOVED lines=18> */
.L_x_766:
[----:B------:R-:W-:Y:S02]  /*1230*/  UIMAD UR43, UR43, UR4, UR9 ;  /* 0x000000042b2b72a4 */ /* 0x000fe4000f8e0209 */
[----:B------:R-:W-:Y:S01]  /*1240*/  IMAD.U32 R3, RZ, RZ, UR4 ;  /* 0x00000004ff037e24 */ /* 0x000fe2000f8e00ff */
[----:B------:R-:W-:Y:S02]  /*1250*/  PLOP3.LUT P0, PT, PT, PT, PT, 0x80, 0x0 ;  /* 0x000000000000781c */ /* 0x000fe40003f0f070 */
[----:B------:R-:W-:Y:S01]  /*1260*/  CS2R R14, SRZ ;  /* 0x00000000000e7805 */ /* 0x000fe2000001ff00 */
[----:B------:R-:W-:Y:S01]  /*1270*/  IMAD.MOV.U32 R0, RZ, RZ, RZ ;  /* 0x000000ffff007224 */ /* 0x000fe200078e00ff */
[----:B------:R-:W-:Y:S02]  /*1280*/  CS2R R94, SRZ ;  /* 0x00000000005e7805 */ /* 0x000fe4000001ff00 */
[----:B------:R-:W-:Y:S02]  /*1290*/  VIADDMNMX R18, R3, UR43, R18, PT ;  /* 0x0000002b03127c46 */ /* 0x000fe4000b800112 */
[----:B------:R-:W-:-:S02]  /*12a0*/  CS2R R2, SRZ ;  /* 0x0000000000027805 */ /* 0x000fc4000001ff00 */
[----:B------:R-:W-:Y:S01]  /*12b0*/  CS2R R90, SRZ ;  /* 0x00000000005a7805 */ /* 0x000fe2000001ff00 */
[----:B------:R-:W-:Y:S01]  /*12c0*/  IMAD.MOV.U32 R93, RZ, RZ, RZ ;  /* 0x000000ffff5d7224 */ /* 0x000fe200078e00ff */
[----:B------:R-:W-:Y:S02]  /*12d0*/  ISETP.GT.AND P1, PT, R18, UR43, PT ;  /* 0x0000002b12007c0c */ /* 0x000fe4000bf24270 */
[----:B------:R-:W-:Y:S02]  /*12e0*/  CS2R R4, SRZ ;  /* 0x0000000000047805 */ /* 0x000fe4000001ff00 */
[----:B------:R-:W-:Y:S02]  /*12f0*/  CS2R R102, SRZ ;  /* 0x0000000000667805 */ /* 0x000fe4000001ff00 */
[----:B------:R-:W-:Y:S01]  /*1300*/  CS2R R98, SRZ ;  /* 0x0000000000627805 */ /* 0x000fe2000001ff00 */
[----:B------:R-:W-:Y:S01]  /*1310*/  IMAD.MOV.U32 R6, RZ, RZ, RZ ;  /* 0x000000ffff067224 */ /* 0x000fe200078e00ff */
[----:B------:R-:W-:Y:S01]  /*1320*/  CS2R R108, SRZ ;  /* 0x00000000006c7805 */ /* 0x000fe2000001ff00 */
[----:B------:R-:W-:Y:S01]  /*1330*/  IMAD.MOV.U32 R8, RZ, RZ, RZ ;  /* 0x000000ffff087224 */ /* 0x000fe200078e00ff */
[----:B------:R-:W-:-:S02]  /*1340*/  CS2R R104, SRZ ;  /* 0x0000000000687805 */ /* 0x000fc4000001ff00 */
[----:B------:R-:W-:Y:S02]  /*1350*/  CS2R R110, SRZ ;  /* 0x00000000006e7805 */ /* 0x000fe4000001ff00 */
[----:B------:R-:W-:Y:S01]  /*1360*/  CS2R R106, SRZ ;  /* 0x00000000006a7805 */ /* 0x000fe2000001ff00 */
[----:B------:R-:W-:Y:S01]  /*1370*/  IMAD.MOV.U32 R58, RZ, RZ, RZ ;  /* 0x000000ffff3a7224 */ /* 0x000fe200078e00ff */
[----:B------:R-:W-:Y:S02]  /*1380*/  CS2R R112, SRZ ;  /* 0x0000000000707805 */ /* 0x000fe4000001ff00 */
[----:B------:R-:W-:Y:S02]  /*1390*/  CS2R R118, SRZ ;  /* 0x0000000000767805 */ /* 0x000fe4000001ff00 */
[----:B------:R-:W-:Y:S01]  /*13a0*/  CS2R R114, SRZ ;  /* 0x0000000000727805 */ /* 0x000fe2000001ff00 */
[----:B------:R-:W-:Y:S01]  /*13b0*/  IMAD.MOV.U32 R117, RZ, RZ, RZ ;  /* 0x000000ffff757224 */ /* 0x000fe200078e00ff */
[----:B------:R-:W-:Y:S01]  /*13c0*/  CS2R R124, SRZ ;  /* 0x00000000007c7805 */ /* 0x000fe2000001ff00 */
[----:B------:R-:W-:Y:S01]  /*13d0*/  IMAD.MOV.U32 R47, RZ, RZ, RZ ;  /* 0x000000ffff2f7224 */ /* 0x000fe200078e00ff */
[----:B------:R-:W-:-:S02]  /*13e0*/  CS2R R126, SRZ ;  /* 0x00000000007e7805 */ /* 0x000fc4000001ff00 */
[----:B------:R-:W-:Y:S01]  /*13f0*/  CS2R R122, SRZ ;  /* 0x00000000007a7805 */ /* 0x000fe2000001ff00 */
[----:B------:R-:W-:Y:S01]  /*1400*/  IMAD.MOV.U32 R10, RZ, RZ, RZ ;  /* 0x000000ffff0a7224 */ /* 0x000fe200078e00ff */
[----:B------:R-:W-:Y:S01]  /*1410*/  CS2R R132, SRZ ;  /* 0x0000000000847805 */ /* 0x000fe2000001ff00 */
[----:B------:R-:W-:Y:S01]  /*1420*/  IMAD.MOV.U32 R51, RZ, RZ, RZ ;  /* 0x000000ffff337224 */ /* 0x000fe200078e00ff */
[----:B------:R-:W-:Y:S02]  /*1430*/  CS2R R134, SRZ ;  /* 0x0000000000867805 */ /* 0x000fe4000001ff00 */
[----:B------:R-:W-:Y:S01]  /*1440*/  CS2R R130, SRZ ;  /* 0x0000000000827805 */ /* 0x000fe2000001ff00 */
[----:B------:R-:W-:Y:S01]  /*1450*/  IMAD.MOV.U32 R20, RZ, RZ, RZ ;  /* 0x000000ffff147224 */ /* 0x000fe200078e00ff */
[----:B------:R-:W-:Y:S06]  /*1460*/  @!P1 BRA `(.L_x_767) ;  /* 0x000000dc00349947 */ /* 0x000fec0003800000 */
[----:B------:R-:W-:Y:S01]  /*1470*/  SHF.R.S32.HI R89, RZ, 0x1f, R16 ;  /* 0x0000001fff597819 */ /* 0x000fe20000011410 */
[----:B------:R-:W0:Y:S01]  /*1480*/  S2UR UR47, SR_CgaCtaId ;  /* 0x00000000002f79c3 */ /* 0x000e220000008800 */
[----:B------:R-:W-:Y:S02]  /*1490*/  UMOV UR44, 0x400 ;  /* 0x00000400002c7882 */ /* 0x000fe40000000000 */
[----:B------:R-:W-:-:S04]  /*14a0*/  LEA.HI R90, R89, R16, RZ, 0x7 ;  /* 0x00000010595a7211 */ /* 0x000fc800078f38ff */
[----:B------:R-:W-:-:S05]  /*14b0*/  SHF.R.S32.HI R88, RZ, 0x7, R90 ;  /* 0x00000007ff587819 */ /* 0x000fca000001145a */
        /* <DEDUP_REMOVED lines=29> */
.L_x_768:
        /* <DEDUP_REMOVED lines=22> */
[----:B------:R-:W-:Y:S02]  /*17f0*/  @UP0 UIADD3 UR11, UR11, UR13, URZ ;  /* 0x0000000d0b0b0290 */ /* 0x000fe4000fffe03f */
[----:B------:R-:W-:Y:S02]  /*1800*/  @UP0 UIMAD UR12, UR12, UR16, URZ ;  /* 0x000000100c0c02a4 */ /* 0x000fe4000f8e023f */
        /* <DEDUP_REMOVED lines=15> */
[----:B------:R-:W-:Y:S01]  /*1900*/  IMAD.U32 R3, RZ, RZ, UR7 ;  /* 0x00000007ff037e24 */ /* 0x000fe2000f8e00ff */
[----:B------:R-:W-:Y:S01]  /*1910*/  ULDC UR4, c[0x0][0x9d8] ;  /* 0x0002760000047ab9 */ /* 0x000fe20000000800 */
[----:B------:R-:W-:-:S03]  /*1920*/  IMAD.U32 R5, RZ, RZ, UR5 ;  /* 0x00000005ff057e24 */ /* 0x000fc6000f8e00ff */
[----:B------:R-:W2:Y:S04]  /*1930*/  @P0 LDG.E R7, desc[UR36][R2.64] ;  /* 0x0000002402070981 */ /* 0x000ea8000c1e1900 */
[----:B------:R-:W2:Y:S01]  /*1940*/  @P1 LDG.E R0, desc[UR36][R4.64] ;  /* 0x0000002404001981 */ /* 0x000ea2000c1e1900 */
[----:B------:R-:W0:Y:S01]  /*1950*/  SYNCS.PHASECHK.TRANS64.TRYWAIT P0, [UR44+0x17000], R8 ;  /* 0x01700008ff0075a7 */ /* 0x000e22000800016c */
[----:B--2---:R-:W-:-:S04]  /*1960*/  FMUL.FTZ R0, R7, R0 ;  /* 0x0000000007007220 */ /* 0x004fc80000410000 */
[----:B------:R-:W-:Y:S01]  /*1970*/  FMUL.FTZ R0, R0, UR4 ;  /* 0x0000000400007c20 */ /* 0x000fe20008410000 */
[----:B0-----:R-:W-:Y:S06]  /*1980*/  @!P0 BRA `(.L_x_769) ;  /* 0x0000013800288947 */ /* 0x001fec0003800000 */
.L_x_913:
[----:B------:R-:W-:-:S06]  /*1990*/  ULOP3.LUT UR4, UR38, 0x1, URZ, 0xfc, !UPT ;  /* 0x0000000126047892 */ /* 0x000fcc000f8efc3f */
[----:B------:R-:W-:-:S05]  /*19a0*/  IMAD.U32 R2, RZ, RZ, UR4 ;  /* 0x00000004ff027e24 */ /* 0x000fca000f8e00ff */
[----:B------:R-:W-:-:S13]  /*19b0*/  ISETP.NE.AND P0, PT, R2, 0x3, PT ;  /* 0x000000030200780c */ /* 0x000fda0003f05270 */
[----:B------:R-:W-:Y:S05]  /*19c0*/  @!P0 BRA `(.L_x_770) ;  /* 0x0000000000048947 */ /* 0x000fea0003800000 */
[----:B------:R-:W-:Y:S01]  /*19d0*/  BPT.TRAP 0x1 ;  /* 0x000000040000795c */ /* 0x000fe20000300000 */
.L_x_770:
[----:B------:R1:W2:Y:S01]  /*19e0*/  SYNCS.PHASECHK.TRANS64.TRYWAIT P1, [UR44+0x17030], R8 ;  /* 0x01703008ff0075a7 */ /* 0x0002a2000802016c */
[----:B------:R-:W-:Y:S05]  /*19f0*/  @!P0 BRA `(.L_x_771) ;  /* 0x0000000000048947 */ /* 0x000fea0003800000 */
[----:B------:R-:W-:Y:S01]  /*1a00*/  BPT.TRAP 0x1 ;  /* 0x000000040000795c */ /* 0x000fe20000300000 */
.L_x_771:
[----:B------:R-:W-:-:S05]  /*1a10*/  IMAD.U32 R6, RZ, RZ, UR48 ;  /* 0x00000030ff067e24 */ /* 0x000fca000f8e00ff */
[----:B------:R-:W-:Y:S01]  /*1a20*/  LOP3.LUT R6, R6, 0x10000, RZ, 0xfc, !PT ;  /* 0x0001000006067812 */ /* 0x000fe200078efcff */
[----:B--2---:R-:W-:Y:S06]  /*1a30*/  @P1 BRA `(.L_x_772) ;  /* 0x0000000000081947 */ /* 0x004fec0003800000 */
[----:B------:R-:W2:Y:S02]  /*1a40*/  SYNCS.PHASECHK.TRANS64.TRYWAIT P1, [UR44+0x17030], R8 ;  /* 0x01703008ff0075a7 */ /* 0x000ea4000802016c */
[----:B--2---:R-:W-:Y:S05]  /*1a50*/  @!P1 BRA `(.L_x_773) ;  /* 0x00000138000c9947 */ /* 0x004fea0003800000 */
.L_x_772:
[----:B------:R-:W-:Y:S05]  /*1a60*/  WARPSYNC.ALL ;  /* 0x0000000000007948 */ /* 0x000fea0003800000 */
[----:B------:R-:W-:Y:S01]  /*1a70*/  IMAD.MOV.U32 R7, RZ, RZ, -0x3ffffff0 ;  /* 0xc0000010ff077424 */ /* 0x000fe200078e00ff */
[----:B------:R-:W-:Y:S01]  /*1a80*/  UIADD3 UR4, UR44, 0x10c00, URZ ;  /* 0x00010c002c047890 */ /* 0x000fe2000fffe03f */
[C---:B------:R-:W-:Y:S01]  /*1a90*/  R2UR UR8, R6.reuse ;  /* 0x00000000060872ca */ /* 0x040fe200000e0000 */
[----:B------:R-:W-:Y:S02]  /*1aa0*/  WARPGROUP.ARRIVE ;  /* 0x00000000000079c5 */ /* 0x000fe40000000000 */
        /* <DEDUP_REMOVED lines=25> */
.L_x_774:
[----:B------:R-:W-:Y:S01]  /*1c40*/  LOP3.LUT R5, R90, 0xffffff80, RZ, 0xc0, !PT ;  /* 0xffffff805a057812 */ /* 0x000fe200078ec0ff */
[C---:B------:R-:W-:Y:S01]  /*1c50*/  FMUL.FTZ R93, R0.reuse, R29 ;  /* 0x0000001d005d7220 */ /* 0x040fe20000410000 */
[----:B------:R-:W-:Y:S01]  /*1c60*/  LEA.HI R89, R89, R16, RZ, 0x2 ;  /* 0x0000001059597211 */ /* 0x000fe200078f10ff */
[C---:B------:R-:W-:Y:S01]  /*1c70*/  FMUL.FTZ R4, R0.reuse, R27 ;  /* 0x0000001b00047220 */ /* 0x040fe20000410000 */
[----:B------:R-:W-:Y:S01]  /*1c80*/  FMUL.FTZ R92, R0, R28 ;  /* 0x0000001c005c7220 */ /* 0x000fe20000410000 */
[----:B------:R-:W-:Y:S01]  /*1c90*/  IMAD.IADD R2, R16, 0x1, -R5 ;  /* 0x0000000110027824 */ /* 0x000fe200078e0a05 */
[----:B------:R-:W-:Y:S01]  /*1ca0*/  LOP3.LUT R89, R89, 0xfffffffc, RZ, 0xc0, !PT ;  /* 0xfffffffc59597812 */ /* 0x000fe200078ec0ff */
[----:B------:R-:W-:Y:S01]  /*1cb0*/  FMUL.FTZ R94, R0, R32 ;  /* 0x00000020005e7220 */ /* 0x000fe20000410000 */
[----:B------:R-:W-:-:S04]  /*1cc0*/  IMAD.HI R32, R88, 0x55555556, RZ ;  /* 0x5555555658207827 */ /* 0x000fc800078e02ff */
[C---:B------:R-:W-:Y:S01]  /*1cd0*/  FMUL.FTZ R10, R0.reuse, R31 ;  /* 0x0000001f000a7220 */ /* 0x040fe20000410000 */
[----:B------:R-:W-:Y:S01]  /*1ce0*/  SHF.R.S32.HI R5, RZ, 0x1f, R2 ;  /* 0x0000001fff057819 */ /* 0x000fe20000011402 */
[----:B------:R-:W-:Y:S01]  /*1cf0*/  FMUL.FTZ R31, R0, R55 ;  /* 0x00000037001f7220 */ /* 0x000fe20000410000 */
[----:B------:R-:W-:Y:S01]  /*1d00*/  IMAD.IADD R89, R16, 0x1, -R89 ;  /* 0x0000000110597824 */ /* 0x000fe200078e0a59 */
[----:B------:R-:W-:Y:S01]  /*1d10*/  UISETP.NE.AND UP1, UPT, UR42, URZ, UPT ;  /* 0x0000003f2a00728c */ /* 0x000fe2000bf25270 */
[CC--:B------:R-:W-:Y:S01]  /*1d20*/  LEA.HI R29, R5.reuse, R2.reuse, RZ, 0x2 ;  /* 0x00000002051d7211 */ /* 0x0c0fe200078f10ff */
[C---:B------:R-:W-:Y:S01]  /*1d30*/  FMUL.FTZ R13, R0.reuse, R39 ;  /* 0x00000027000d7220 */ /* 0x040fe20000410000 */
[----:B------:R-:W-:Y:S01]  /*1d40*/  LEA.HI R27, R5, R2, RZ, 0x5 ;  /* 0x00000002051b7211 */ /* 0x000fe200078f28ff */
[C---:B------:R-:W-:Y:S01]  /*1d50*/  FMUL.FTZ R39, R0.reuse, R40 ;  /* 0x0000002800277220 */ /* 0x040fe20000410000 */
[--C-:B------:R-:W-:Y:S01]  /*1d60*/  SHF.R.S32.HI R5, RZ, 0x2, R29.reuse ;  /* 0x00000002ff057819 */ /* 0x100fe2000001141d */
[C---:B------:R-:W-:Y:S01]  /*1d70*/  FMUL.FTZ R40, R0.reuse, R41 ;  /* 0x0000002900287220 */ /* 0x040fe20000410000 */
[----:B------:R-:W-:Y:S01]  /*1d80*/  SHF.R.S32.HI R28, RZ, 0x1f, R29 ;  /* 0x0000001fff1c7819 */ /* 0x000fe2000001141d */
[C---:B------:R-:W-:Y:S01]  /*1d90*/  FMUL.FTZ R41, R0.reuse, R44 ;  /* 0x0000002c00297220 */ /* 0x040fe20000410000 */
[----:B------:R-:W-:Y:S01]  /*1da0*/  SHF.R.S32.HI R27, RZ, 0x5, R27 ;  /* 0x00000005ff1b7819 */ /* 0x000fe2000001141b */
[----:B------:R-:W-:Y:S01]  /*1db0*/  FMUL.FTZ R44, R0, R71 ;  /* 0x00000047002c7220 */ /* 0x000fe20000410000 */
[----:B------:R-:W-:Y:S01]  /*1dc0*/  LEA.HI R16, R28, R5, RZ, 0x3 ;  /* 0x000000051c107211 */ /* 0x000fe200078f18ff */
[----:B------:R-:W-:Y:S01]  /*1dd0*/  @UP1 ULDC UR4, c[0x0][0x44c] ;  /* 0x0001130000041ab9 */ /* 0x000fe20000000800 */
[----:B------:R-:W-:Y:S01]  /*1de0*/  LEA.HI R55, R32, R32, RZ, 0x1 ;  /* 0x0000002020377211 */ /* 0x000fe200078f08ff */
[C---:B------:R-:W-:Y:S01]  /*1df0*/  FMUL.FTZ R91, R0.reuse, R25 ;  /* 0x00000019005b7220 */ /* 0x040fe20000410000 */
[----:B------:R-:W-:Y:S01]  /*1e00*/  LEA R32, R27, UR46, 0x4 ;  /* 0x0000002e1b207c11 */ /* 0x000fe2000f8e20ff */
[----:B------:R-:W-:Y:S01]  /*1e10*/  FMUL.FTZ R25, R0, R51 ;  /* 0x0000003300197220 */ /* 0x000fe20000410000 */
[----:B------:R-:W-:Y:S01]  /*1e20*/  LOP3.LUT R16, R16, 0xfffffff8, RZ, 0xc0, !PT ;  /* 0xfffffff810107812 */ /* 0x000fe200078ec0ff */
[----:B------:R-:W-:Y:S01]  /*1e30*/  IMAD R55, R55, -0x3, R88 ;  /* 0xfffffffd37377824 */ /* 0x000fe200078e0258 */
[----:B------:R-:W-:Y:S01]  /*1e40*/  LEA.HI R27, R89, R89, RZ, 0x1 ;  /* 0x00000059591b7211 */ /* 0x000fe200078f08ff */
[----:B------:R-:W-:Y:S01]  /*1e50*/  FMUL.FTZ R51, R0, R56 ;  /* 0x0000003800337220 */ /* 0x000fe20000410000 */
[----:B------:R-:W-:Y:S01]  /*1e60*/  IADD3 R32, R32, R5, -R16 ;  /* 0x0000000520207210 */ /* 0x000fe20007ffe810 */
[C---:B------:R-:W-:Y:S01]  /*1e70*/  FMUL.FTZ R23, R0.reuse, R78 ;  /* 0x0000004e00177220 */ /* 0x040fe20000410000 */
[----:B------:R-:W-:Y:S01]  /*1e80*/  LOP3.LUT R16, R27, 0x1ffffffe, RZ, 0xc0, !PT ;  /* 0x1ffffffe1b107812 */ /* 0x000fe200078ec0ff */
[----:B------:R-:W-:Y:S01]  /*1e90*/  FMUL.FTZ R56, R0, R64 ;  /* 0x0000004000387220 */ /* 0x000fe20000410000 */
[----:B------:R-:W-:Y:S01]  /*1ea0*/  PLOP3.LUT P1, PT, PT, PT, UP1, 0x80, 0x0 ;  /* 0x000000000000781c */ /* 0x000fe20003f2f018 */
[----:B------:R-:W-:Y:S01]  /*1eb0*/  IMAD R32, R55, 0x40, R32 ;  /* 0x0000004037207824 */ /* 0x000fe200078e0220 */
[----:B------:R-:W-:Y:S01]  /*1ec0*/  PLOP3.LUT P2, PT, PT, PT, UP1, 0x80, 0x0 ;  /* 0x000000000000781c */ /* 0x000fe20003f4f018 */
[----:B------:R-:W-:Y:S01]  /*1ed0*/  IMAD.IADD R5, R89, 0x1, -R16 ;  /* 0x0000000159057824 */ /* 0x000fe200078e0a10 */
[----:B------:R-:W-:Y:S01]  /*1ee0*/  LOP3.LUT R29, R29, 0x7ffffffc, RZ, 0xc0, !PT ;  /* 0x7ffffffc1d1d7812 */ /* 0x000fe200078ec0ff */
[----:B------:R-:W-:-:S02]  /*1ef0*/  IMAD.MOV.U32 R55, RZ, RZ, -0x80 ;  /* 0xffffff80ff377424 */ /* 0x000fc400078e00ff */
[C---:B0-----:R-:W-:Y:S01]  /*1f00*/  FMUL.FTZ R3, R0.reuse, R26 ;  /* 0x0000001a00037220 */ /* 0x041fe20000410000 */
[----:B------:R-:W-:Y:S02]  /*1f10*/  IMAD R5, R5, 0x8, R32 ;  /* 0x0000000805057824 */ /* 0x000fe400078e0220 */
[----:B------:R-:W-:Y:S01]  /*1f20*/  FMUL.FTZ R22, R0, R46 ;  /* 0x0000002e00167220 */ /* 0x000fe20000410000 */
[----:B------:R-:W-:Y:S01]  /*1f30*/  IMAD R78, R18, R55, 0x80 ;  /* 0x00000080124e7424 */ /* 0x000fe200078e0237 */
[----:B------:R-:W-:Y:S01]  /*1f40*/  UISETP.NE.AND UP0, UPT, UR45, URZ, UPT ;  /* 0x0000003f2d00728c */ /* 0x000fe2000bf05270 */
[----:B------:R-:W-:Y:S02]  /*1f50*/  IMAD.MOV.U32 R71, RZ, RZ, R5 ;  /* 0x000000ffff477224 */ /* 0x000fe400078e0005 */
[----:B------:R-:W-:Y:S01]  /*1f60*/  FMUL.FTZ R9, R0, R30 ;  /* 0x0000001e00097220 */ /* 0x000fe20000410000 */
[----:B------:R-:W-:Y:S01]  /*1f70*/  @P1 IMAD.HI.U32 R16, R5, UR4, RZ ;  /* 0x0000000405101c27 */ /* 0x000fe2000f8e00ff */
[----:B------:R-:W-:-:S03]  /*1f80*/  @UP1 ULDC UR4, c[0x0][0x450] ;  /* 0x0001140000041ab9 */ /* 0x000fc60000000800 */
[C---:B------:R-:W-:Y:S01]  /*1f90*/  FMUL.FTZ R11, R0.reuse, R34 ;  /* 0x00000022000b7220 */ /* 0x040fe20000410000 */
[C---:B------:R-:W-:Y:S01]  /*1fa0*/  FMUL.FTZ R20, R0.reuse, R42 ;  /* 0x0000002a00147220 */ /* 0x040fe20000410000 */
[C---:B------:R-:W-:Y:S01]  /*1fb0*/  FMUL.FTZ R46, R0.reuse, R49 ;  /* 0x00000031002e7220 */ /* 0x040fe20000410000 */
[----:B------:R-:W-:Y:S01]  /*1fc0*/  @P2 SHF.R.U32.HI R71, RZ, UR4, R16 ;  /* 0x00000004ff472c19 */ /* 0x000fe20008011610 */
[----:B------:R-:W-:Y:S01]  /*1fd0*/  UIADD3 UR4, UR44, 0x17040, URZ ;  /* 0x000170402c047890 */ /* 0x000fe2000fffe03f */
[----:B------:R-:W-:Y:S01]  /*1fe0*/  FMUL.FTZ R26, R0, R50 ;  /* 0x00000032001a7220 */ /* 0x000fe20000410000 */
[----:B------:R-:W-:Y:S02]  /*1ff0*/  IMAD.IADD R2, R2, 0x1, -R29 ;  /* 0x0000000102027824 */ /* 0x000fe400078e0a1d */
[----:B------:R-:W-:Y:S01]  /*2000*/  FMUL.FTZ R95, R0, R33 ;  /* 0x00000021005f7220 */ /* 0x000fe20000410000 */
[----:B------:R-:W-:Y:S01]  /*2010*/  UPRMT UR4, UR47, 0x654, UR4 ;  /* 0x000006542f047896 */ /* 0x000fe20008000004 */
[----:B------:R-:W0:Y:S01]  /*2020*/  SHFL.IDX PT, R64, R71, RZ, 0x1c1f ;  /* 0x001c1fff47407589 */ /* 0x000e2200000e0000 */
[----:B------:R-:W-:-:S02]  /*2030*/  VIADD R55, R78, 0x1 ;  /* 0x000000014e377836 */ /* 0x000fc40000000000 */
[C---:B------:R-:W-:Y:S01]  /*2040*/  FMUL.FTZ R12, R0.reuse, R35 ;  /* 0x00000023000c7220 */ /* 0x040fe20000410000 */
[C---:B------:R-:W-:Y:S01]  /*2050*/  FMUL.FTZ R96, R0.reuse, R36 ;  /* 0x0000002400607220 */ /* 0x040fe20000410000 */
[C---:B------:R-:W-:Y:S01]  /*2060*/  FMUL.FTZ R15, R0.reuse, R43 ;  /* 0x0000002b000f7220 */ /* 0x040fe20000410000 */
[C---:B------:R-:W-:Y:S01]  /*2070*/  FMUL.FTZ R42, R0.reuse, R45 ;  /* 0x0000002d002a7220 */ /* 0x040fe20000410000 */
[C---:B------:R-:W-:Y:S01]  /*2080*/  FMUL.FTZ R49, R0.reuse, R52 ;  /* 0x0000003400317220 */ /* 0x040fe20000410000 */
[C---:B------:R-:W-:Y:S01]  /*2090*/  FMUL.FTZ R50, R0.reuse, R53 ;  /* 0x0000003500327220 */ /* 0x040fe20000410000 */
[C---:B------:R-:W-:Y:S01]  /*20a0*/  FMUL.FTZ R30, R0.reuse, R54 ;  /* 0x00000036001e7220 */ /* 0x040fe20000410000 */
[C---:B------:R-:W-:Y:S01]  /*20b0*/  FMUL.FTZ R34, R0.reuse, R59 ;  /* 0x0000003b00227220 */ /* 0x040fe20000410000 */
[C---:B-1----:R-:W-:Y:S01]  /*20c0*/  FMUL.FTZ R8, R0.reuse, R24 ;  /* 0x0000001800087220 */ /* 0x042fe20000410000 */
        /* <DEDUP_REMOVED lines=30> */
[----:B------:R-:W-:Y:S01]  /*22b0*/  FMUL.FTZ R29, R0, R87 ;  /* 0x00000057001d7220 */ /* 0x000fe20000410000 */
[----:B------:R-:W-:Y:S01]  /*22c0*/  IMAD R16, R2, -0x2, R55 ;  /* 0xfffffffe02107824 */ /* 0x000fe200078e0237 */
[----:B------:R-:W-:Y:S01]  /*22d0*/  SYNCS.ARRIVE.TRANS64.RED.A1T0 RZ, [UR4], RZ ;  /* 0x000000ffffff79a7 */ /* 0x000fe20008100404 */
[----:B------:R-:W-:Y:S01]  /*22e0*/  ULDC UR25, c[0x0][0x2f0] ;  /* 0x0000bc0000197ab9 */ /* 0x000fe20000000800 */
[----:B------:R-:W-:Y:S01]  /*22f0*/  ULDC UR4, c[0x0][0x288] ;  /* 0x0000a20000047ab9 */ /* 0x000fe20000000800 */
[----:B------:R-:W-:Y:S01]  /*2300*/  PLOP3.LUT P1, PT, PT, PT, UP0, 0x40, 0x0 ;  /* 0x000000000000781c */ /* 0x000fe20003f2e808 */
[C---:B------:R-:W-:Y:S01]  /*2310*/  IMAD R16, R17.reuse, UR25, R16 ;  /* 0x0000001911107c24 */ /* 0x040fe2000f8e0210 */
[----:B------:R-:W1:Y:S01]  /*2320*/  MUFU.TANH R8, R8 ;  /* 0x0000000800087308 */ /* 0x000e620000002400 */
[----:B------:R-:W-:Y:S01]  /*2330*/  IMAD.U32 R55, RZ, RZ, UR4 ;  /* 0x00000004ff377e24 */ /* 0x000fe2000f8e00ff */
[----:B------:R-:W-:Y:S01]  /*2340*/  ULDC UR20, c[0x0][0x9dc] ;  /* 0x0002770000147ab9 */ /* 0x000fe20000000800 */
[----:B------:R-:W-:Y:S01]  /*2350*/  IMAD R65, R17, UR25, R78 ;  /* 0x0000001911417c24 */ /* 0x000fe2000f8e024e */
[----:B------:R-:W-:Y:S01]  /*2360*/  ULOP3.LUT UR20, URZ, UR20, URZ, 0x33, !UPT ;  /* 0x000000143f147292 */ /* 0x000fe2000f8e333f */
[----:B------:R-:W-:Y:S01]  /*2370*/  IMAD.IADD R16, R16, 0x1, -R55 ;  /* 0x0000000110107824 */ /* 0x000fe200078e0a37 */
[----:B------:R-:W-:Y:S01]  /*2380*/  ULDC UR11, c[0x0][0x9e0] ;  /* 0x00027800000b7ab9 */ /* 0x000fe20000000800 */
[----:B------:R-:W-:Y:S01]  /*2390*/  IMAD R75, R2, -0x2, R65 ;  /* 0xfffffffe024b7824 */ /* 0x000fe200078e0241 */
[----:B------:R-:W2:Y:S01]  /*23a0*/  MUFU.TANH R91, R91 ;  /* 0x0000005b005b7308 */ /* 0x000ea20000002400 */
[----:B------:R-:W-:Y:S01]  /*23b0*/  VIADD R80, R16, UR11 ;  /* 0x0000000b10507c36 */ /* 0x000fe20008000000 */
[----:B------:R-:W-:Y:S01]  /*23c0*/  LEA R76, R18, 0xffffff80, 0x7 ;  /* 0xffffff80124c7811 */ /* 0x000fe200078e38ff */
[----:B------:R-:W-:-:S03]  /*23d0*/  VIADD R77, R16, UR20 ;  /* 0x00000014104d7c36 */ /* 0x000fc60008000000 */
[----:B0-----:R-:W-:Y:S01]  /*23e0*/  VIADDMNMX R73, R64, R80, R75, PT ;  /* 0x0000005040497246 */ /* 0x001fe2000380014b */
[----:B------:R-:W-:Y:S01]  /*23f0*/  IMAD.IADD R74, R77, 0x1, R64 ;  /* 0x000000014d4a7824 */ /* 0x000fe200078e0240 */
[----:B------:R-:W0:Y:S08]  /*2400*/  MUFU.TANH R3, R3 ;  /* 0x0000000300037308 */ /* 0x000e300000002400 */
[----:B------:R-:W3:Y:S08]  /*2410*/  MUFU.TANH R4, R4 ;  /* 0x0000000400047308 */ /* 0x000ef00000002400 */
[----:B------:R-:W4:Y:S08]  /*2420*/  MUFU.TANH R92, R92 ;  /* 0x0000005c005c7308 */ /* 0x000f300000002400 */
[----:B------:R-:W0:Y:S08]  /*2430*/  MUFU.TANH R93, R93 ;  /* 0x0000005d005d7308 */ /* 0x000e300000002400 */
        /* <DEDUP_REMOVED lines=57> */
[----:B------:R-:W0:Y:S01]  /*27d0*/  MUFU.TANH R29, R29 ;  /* 0x0000001d001d7308 */ /* 0x000e220000002400 */
[----:B-1234-:R-:W-:Y:S05]  /*27e0*/  @P1 BRA `(.L_x_775) ;  /* 0x0000000000641947 */ /* 0x01efea0003800000 */
[----:B------:R-:W-:Y:S01]  /*27f0*/  IMAD R16, R17, UR25, R64 ;  /* 0x0000001911107c24 */ /* 0x000fe2000f8e0240 */
[----:B------:R-:W-:Y:S03]  /*2800*/  BSSY B0, `(.L_x_776) ;  /* 0x0000013000007945 */ /* 0x000fe60003800000 */
[----:B------:R-:W-:-:S05]  /*2810*/  IMAD.IADD R67, R16, 0x1, -R55 ;  /* 0x0000000110437824 */ /* 0x000fca00078e0a37 */
[----:B------:R-:W-:-:S13]  /*2820*/  ISETP.GT.AND P1, PT, R67, -0x1, PT ;  /* 0xffffffff4300780c */ /* 0x000fda0003f24270 */
[----:B------:R-:W-:Y:S05]  /*2830*/  @P1 BRA `(.L_x_777) ;  /* 0x0000000000241947 */ /* 0x000fea0003800000 */
[----:B------:R-:W-:Y:S01]  /*2840*/  ULDC UR4, c[0x0][0x9e4] ;  /* 0x0002790000047ab9 */ /* 0x000fe20000000800 */
[----:B------:R-:W-:Y:S01]  /*2850*/  LOP3.LUT R67, RZ, R67, RZ, 0x33, !PT ;  /* 0x00000043ff437212 */ /* 0x000fe200078e33ff */
[----:B------:R-:W-:-:S05]  /*2860*/  IMAD.U32 R16, RZ, RZ, UR4 ;  /* 0x00000004ff107e24 */ /* 0x000fca000f8e00ff */
[----:B------:R-:W-:-:S13]  /*2870*/  ISETP.NE.AND P1, PT, R16, 0x1, PT ;  /* 0x000000011000780c */ /* 0x000fda0003f25270 */
[----:B------:R-:W1:Y:S02]  /*2880*/  @P1 LDC.64 R64, c[0x0][0x9e8] ;  /* 0x00027a00ff401b82 */ /* 0x000e640000000a00 */
[----:B-1----:R-:W-:-:S05]  /*2890*/  @P1 IMAD.HI.U32 R64, R67, R64, RZ ;  /* 0x0000004043401227 */ /* 0x002fca00078e00ff */
[----:B------:R-:W-:-:S04]  /*28a0*/  @P1 SHF.R.U32.HI R67, RZ, R65, R64 ;  /* 0x00000041ff431219 */ /* 0x000fc80000011640 */
[----:B------:R-:W-:Y:S01]  /*28b0*/  LOP3.LUT R67, RZ, R67, RZ, 0x33, !PT ;  /* 0x00000043ff437212 */ /* 0x000fe200078e33ff */
[----:B------:R-:W-:Y:S06]  /*28c0*/  BRA `(.L_x_778) ;  /* 0x0000000000187947 */ /* 0x000fec0003800000 */
.L_x_777:
[----:B------:R-:W-:Y:S02]  /*28d0*/  ULDC UR4, c[0x0][0x9e4] ;  /* 0x0002790000047ab9 */ /* 0x000fe40000000800 */
[----:B------:R-:W-:-:S05]  /*28e0*/  IMAD.U32 R16, RZ, RZ, UR4 ;  /* 0x00000004ff107e24 */ /* 0x000fca000f8e00ff */
[----:B------:R-:W-:-:S13]  /*28f0*/  ISETP.NE.AND P1, PT, R16, 0x1, PT ;  /* 0x000000011000780c */ /* 0x000fda0003f25270 */
[----:B------:R-:W1:Y:S02]  /*2900*/  @P1 LDC.64 R64, c[0x0][0x9e8] ;  /* 0x00027a00ff401b82 */ /* 0x000e640000000a00 */
[----:B-1----:R-:W-:-:S05]  /*2910*/  @P1 IMAD.HI.U32 R64, R67, R64, RZ ;  /* 0x0000004043401227 */ /* 0x002fca00078e00ff */
[----:B------:R-:W-:-:S07]  /*2920*/  @P1 SHF.R.U32.HI R67, RZ, R65, R64 ;  /* 0x00000041ff431219 */ /* 0x000fce0000011640 */
.L_x_778:
[----:B------:R-:W-:Y:S05]  /*2930*/  BSYNC B0 ;  /* 0x0000000000007941 */ /* 0x000fea0003800000 */
.L_x_776:
[----:B------:R-:W-:-:S04]  /*2940*/  IMAD R67, R67, R16, -R76 ;  /* 0x0000001043437224 */ /* 0x000fc800078e0a4c */
[----:B------:R-:W-:-:S05]  /*2950*/  IMAD R67, R2, -0x2, R67 ;  /* 0xfffffffe02437824 */ /* 0x000fca00078e0243 */
[----:B------:R-:W-:Y:S02]  /*2960*/  VIADDMNMX R73, R67, R16, R73, PT ;  /* 0x0000001043497246 */ /* 0x000fe40003800149 */
[----:B------:R-:W-:-:S07]  /*2970*/  VIMNMX R74, R74, R67, !PT ;  /* 0x000000434a4a7248 */ /* 0x000fce0007fe0100 */
.L_x_775:
[C---:B------:R-:W-:Y:S01]  /*2980*/  ISETP.GE.AND P6, PT, R78.reuse, 0xa, PT ;  /* 0x0000000a4e00780c */ /* 0x040fe20003fc6270 */
[----:B------:R-:W-:Y:S01]  /*2990*/  UISETP.NE.AND UP0, UPT, UR45, URZ, UPT ;  /* 0x0000003f2d00728c */ /* 0x000fe2000bf05270 */
[C---:B------:R-:W-:Y:S02]  /*29a0*/  ISETP.GE.AND P1, PT, R78.reuse, 0x2, PT ;  /* 0x000000024e00780c */ /* 0x040fe40003f26270 */
[C---:B------:R-:W-:Y:S02]  /*29b0*/  ISETP.GE.AND P2, PT, R78.reuse, 0x9, PT ;  /* 0x000000094e00780c */ /* 0x040fe40003f46270 */
[----:B------:R-:W-:Y:S02]  /*29c0*/  ISETP.GE.AND P5, PT, R78, 0x11, PT ;  /* 0x000000114e00780c */ /* 0x000fe40003fa6270 */
[----:B------:R-:W-:Y:S02]  /*29d0*/  LOP3.LUT R16, R16, 0xfffffffb, RZ, 0xc0, !PT ;  /* 0xfffffffb10107812 */ /* 0x000fe400078ec0ff */
[----:B------:R-:W-:-:S02]  /*29e0*/  ISETP.GT.AND P4, PT, R74, 0x1, !P1 ;  /* 0x000000014a00780c */ /* 0x000fc40004f84270 */
[----:B------:R-:W-:Y:S02]  /*29f0*/  ISETP.GT.AND P3, PT, R74, 0x8, !P2 ;  /* 0x000000084a00780c */ /* 0x000fe40005764270 */
[----:B------:R-:W-:Y:S02]  /*2a00*/  @P6 LOP3.LUT R16, R16, 0x4, RZ, 0xfc, !PT ;  /* 0x0000000410106812 */ /* 0x000fe400078efcff */
[C---:B------:R-:W-:Y:S02]  /*2a10*/  ISETP.LT.OR P4, PT, R73.reuse, 0x2, P4 ;  /* 0x000000024900780c */ /* 0x040fe40002781670 */
[----:B------:R-:W-:Y:S02]  /*2a20*/  ISETP.LT.OR P3, PT, R73, 0x9, P3 ;  /* 0x000000094900780c */ /* 0x000fe40001f61670 */
[----:B------:R-:W-:Y:S02]  /*2a30*/  LOP3.LUT R16, R16, 0xfffffff7, RZ, 0xc0, !PT ;  /* 0xfffffff710107812 */ /* 0x000fe400078ec0ff */
[----:B------:R-:W-:-:S02]  /*2a40*/  FSEL R91, R91, -INF , !P4 ;  /* 0xff8000005b5b7808 */ /* 0x000fc40006000000 */
[----:B------:R-:W-:Y:S02]  /*2a50*/  FSEL R92, R92, -INF , !P3 ;  /* 0xff8000005c5c7808 */ /* 0x000fe40005800000 */
[----:B------:R-:W-:Y:S02]  /*2a60*/  ISETP.GT.AND P4, PT, R74, 0x9, !P6 ;  /* 0x000000094a00780c */ /* 0x000fe40007784270 */
[----:B------:R-:W-:Y:S02]  /*2a70*/  @P5 LOP3.LUT R16, R16, 0x8, RZ, 0xfc, !PT ;  /* 0x0000000810105812 */ /* 0x000fe400078efcff */
[----:B------:R-:W-:Y:S02]  /*2a80*/  ISETP.GT.AND P3, PT, R74, 0x10, !P5 ;  /* 0x000000104a00780c */ /* 0x000fe40006f64270 */
[----:B------:R-:W-:Y:S02]  /*2a90*/  ISETP.GE.AND P5, PT, R78, 0x12, PT ;  /* 0x000000124e00780c */ /* 0x000fe40003fa6270 */
[----:B------:R-:W-:-:S02]  /*2aa0*/  ISETP.LT.OR P4, PT, R73, 0xa, P4 ;  /* 0x0000000a4900780c */ /* 0x000fc40002781670 */
[----:B------:R-:W-:Y:S02]  /*2ab0*/  ISETP.LT.OR P3, PT, R73, 0x11, P3 ;  /* 0x000000114900780c */ /* 0x000fe40001f61670 */
[----:B0-----:R-:W-:Y:S02]  /*2ac0*/  FSEL R93, R93, -INF , !P4 ;  /* 0xff8000005d5d7808 */ /* 0x001fe40006000000 */
[----:B------:R-:W-:Y:S02]  /*2ad0*/  ISETP.GE.AND P4, PT, R78, 0x19, PT ;  /* 0x000000194e00780c */ /* 0x000fe40003f86270 */
[----:B------:R-:W-:Y:S02]  /*2ae0*/  LOP3.LUT R16, R16, 0xffffffef, RZ, 0xc0, !PT ;  /* 0xffffffef10107812 */ /* 0x000fe400078ec0ff */
[----:B------:R-:W-:Y:S02]  /*2af0*/  FSEL R94, R94, -INF , !P3 ;  /* 0xff8000005e5e7808 */ /* 0x000fe40005800000 */
[----:B------:R-:W-:-:S02]  /*2b00*/  ISETP.GT.AND P3, PT, R74, 0x11, !P5 ;  /* 0x000000114a00780c */ /* 0x000fc40006f64270 */
[----:B------:R-:W-:Y:S02]  /*2b10*/  @P5 LOP3.LUT R16, R16, 0x10, RZ, 0xfc, !PT ;  /* 0x0000001010105812 */ /* 0x000fe400078efcff */
[----:B------:R-:W-:Y:S02]  /*2b20*/  ISETP.LT.OR P3, PT, R73, 0x12, P3 ;  /* 0x000000124900780c */ /* 0x000fe40001f61670 */
[----:B------:R-:W-:Y:S02]  /*2b30*/  LOP3.LUT R16, R16, 0xfdffffff, RZ, 0xc0, !PT ;  /* 0xfdffffff10107812 */ /* 0x000fe400078ec0ff */
[----:B------:R-:W-:Y:S02]  /*2b40*/  FSEL R95, R95, -INF , !P3 ;  /* 0xff8000005f5f7808 */ /* 0x000fe40005800000 */
[----:B------:R-:W-:Y:S02]  /*2b50*/  @P4 LOP3.LUT R16, R16, 0x2000000, RZ, 0xfc, !PT ;  /* 0x0200000010104812 */ /* 0x000fe400078efcff */
[----:B------:R-:W-:-:S02]  /*2b60*/  ISETP.GT.AND P3, PT, R74, 0x18, !P4 ;  /* 0x000000184a00780c */ /* 0x000fc40006764270 */
[----:B------:R-:W-:Y:S02]  /*2b70*/  ISETP.GE.AND P4, PT, R78, 0x1a, PT ;  /* 0x0000001a4e00780c */ /* 0x000fe40003f86270 */
[----:B------:R-:W-:Y:S02]  /*2b80*/  ISETP.LT.OR P3, PT, R73, 0x19, P3 ;  /* 0x000000194900780c */ /* 0x000fe40001f61670 */
[----:B------:R-:W-:Y:S02]  /*2b90*/  LOP3.LUT R16, R16, 0xfeffffff, RZ, 0xc0, !PT ;  /* 0xfeffffff10107812 */ /* 0x000fe400078ec0ff */
[----:B------:R-:W-:Y:S02]  /*2ba0*/  FSEL R96, R96, -INF , !P3 ;  /* 0xff80000060607808 */ /* 0x000fe40005800000 */
[----:B------:R-:W-:-:S04]  /*2bb0*/  ISETP.GT.AND P3, PT, R74, 0x19, !P4 ;  /* 0x000000194a00780c */ /* 0x000fc80006764270 */
[----:B------:R-:W-:Y:S02]  /*2bc0*/  ISETP.LT.OR P3, PT, R73, 0x1a, P3 ;  /* 0x0000001a4900780c */ /* 0x000fe40001f61670 */
[----:B------:R-:W-:Y:S02]  /*2bd0*/  @P4 LOP3.LUT R16, R16, 0x1000000, RZ, 0xfc, !PT ;  /* 0x0100000010104812 */ /* 0x000fe400078efcff */
[----:B------:R-:W-:Y:S02]  /*2be0*/  ISETP.GE.AND P4, PT, R78, 0x21, PT ;  /* 0x000000214e00780c */ /* 0x000fe40003f86270 */
[----:B------:R-:W-:Y:S02]  /*2bf0*/  LOP3.LUT R16, R16, 0xff7fffff, RZ, 0xc0, !PT ;  /* 0xff7fffff10107812 */ /* 0x000fe400078ec0ff */
[----:B------:R-:W-:Y:S02]  /*2c00*/  FSEL R97, R97, -INF , !P3 ;  /* 0xff80000061617808 */ /* 0x000fe40005800000 */
[----:B------:R-:W-:-:S04]  /*2c10*/  ISETP.GT.AND P3, PT, R74, 0x20, !P4 ;  /* 0x000000204a00780c */ /* 0x000fc80006764270 */
[----:B------:R-:W-:-:S03]  /*2c20*/  ISETP.LT.OR P3, PT, R73, 0x21, P3 ;  /* 0x000000214900780c */ /* 0x000fc60001f61670 */
        /* <DEDUP_REMOVED lines=10> */
[----:B------:R-:W-:Y:S01]  /*2cd0*/  ISETP.GT.AND P3, PT, R74, 0x28, !P4 ;  /* 0x000000284a00780c */ /* 0x000fe20006764270 */
[----:B------:R-:W0:Y:S03]  /*2ce0*/  SHFL.IDX PT, R40, R71, 0x1, 0x1c1f ;  /* 0x003c1f0047287f89 */ /* 0x000e2600000e0000 */
        /* <DEDUP_REMOVED lines=93> */
[----:B------:R-:W-:Y:S02]  /*32c0*/  FSEL R61, R61, -INF , !P3 ;  /* 0xff8000003d3d7808 */ /* 0x000fe40005800000 */
[----:B------:R-:W-:Y:S02]  /*32d0*/  LOP3.LUT R16, R16, 0xfbffffff, RZ, 0xc0, !PT ;  /* 0xfbffffff10107812 */ /* 0x000fe400078ec0ff */
[----:B------:R-:W-:-:S04]  /*32e0*/  ISETP.GT.AND P3, PT, R74, 0x68, !P4 ;  /* 0x000000684a00780c */ /* 0x000fc80006764270 */
[----:B------:R-:W-:-:S03]  /*32f0*/  ISETP.LT.OR P3, PT, R73, 0x69, P3 ;  /* 0x000000694900780c */ /* 0x000fc60001f61670 */
[----:B------:R-:W-:Y:S02]  /*3300*/  @P4 LOP3.LUT R16, R16, 0x4000000, RZ, 0xfc, !PT ;  /* 0x0400000010104812 */ /* 0x000fe400078efcff */
[----:B------:R-:W-:Y:S02]  /*3310*/  ISETP.GE.AND P4, PT, R78, 0x6a, PT ;  /* 0x0000006a4e00780c */ /* 0x000fe40003f86270 */
[----:B------:R-:W-:Y:S02]  /*3320*/  FSEL R62, R62, -INF , !P3 ;  /* 0xff8000003e3e7808 */ /* 0x000fe40005800000 */
[----:B------:R-:W-:Y:S02]  /*3330*/  ISETP.GT.AND P3, PT, R74, 0x69, !P4 ;  /* 0x000000694a00780c */ /* 0x000fe40006764270 */
[----:B------:R-:W-:Y:S02]  /*3340*/  LOP3.LUT R16, R16, 0xffffffdf, RZ, 0xc0, !PT ;  /* 0xffffffdf10107812 */ /* 0x000fe400078ec0ff */
[----:B------:R-:W-:-:S04]  /*3350*/  ISETP.LT.OR P3, PT, R73, 0x6a, P3 ;  /* 0x0000006a4900780c */ /* 0x000fc80001f61670 */
[----:B------:R-:W-:Y:S02]  /*3360*/  FSEL R63, R63, -INF , !P3 ;  /* 0xff8000003f3f7808 */ /* 0x000fe40005800000 */
[----:B------:R-:W-:Y:S02]  /*3370*/  ISETP.GE.AND P3, PT, R78, 0x71, PT ;  /* 0x000000714e00780c */ /* 0x000fe40003f66270 */
[----:B------:R-:W-:Y:S02]  /*3380*/  @P4 LOP3.LUT R16, R16, 0x20, RZ, 0xfc, !PT ;  /* 0x0000002010104812 */ /* 0x000fe400078efcff */
[----:B------:R-:W-:Y:S02]  /*3390*/  ISETP.GT.AND P4, PT, R74, 0x70, !P3 ;  /* 0x000000704a00780c */ /* 0x000fe40005f84270 */
[----:B------:R-:W-:Y:S02]  /*33a0*/  LOP3.LUT R16, R16, 0xfffffffd, RZ, 0xc0, !PT ;  /* 0xfffffffd10107812 */ /* 0x000fe400078ec0ff */
[----:B------:R-:W-:-:S04]  /*33b0*/  ISETP.LT.OR P4, PT, R73, 0x71, P4 ;  /* 0x000000714900780c */ /* 0x000fc80002781670 */
[----:B------:R-:W-:Y:S02]  /*33c0*/  FSEL R42, R69, -INF , !P4 ;  /* 0xff800000452a7808 */ /* 0x000fe40006000000 */
[----:B------:R-:W-:Y:S02]  /*33d0*/  ISETP.GE.AND P4, PT, R78, 0x72, PT ;  /* 0x000000724e00780c */ /* 0x000fe40003f86270 */
[----:B0-----:R-:W-:Y:S02]  /*33e0*/  VIADDMNMX R69, R40, R80, R75, PT ;  /* 0x0000005028457246 */ /* 0x001fe4000380014b */
[----:B------:R-:W-:-:S04]  /*33f0*/  ISETP.GT.AND P5, PT, R74, 0x71, !P4 ;  /* 0x000000714a00780c */ /* 0x000fc800067a4270 */
[----:B------:R-:W-:-:S04]  /*3400*/  ISETP.LT.OR P5, PT, R73, 0x72, P5 ;  /* 0x000000724900780c */ /* 0x000fc80002fa1670 */
[----:B------:R-:W-:Y:S01]  /*3410*/  FSEL R45, R70, -INF , !P5 ;  /* 0xff800000462d7808 */ /* 0x000fe20006800000 */
[----:B------:R-:W-:Y:S01]  /*3420*/  IMAD.IADD R70, R77, 0x1, R40 ;  /* 0x000000014d467824 */ /* 0x000fe200078e0228 */
[----:B------:R-:W-:-:S04]  /*3430*/  ISETP.GE.AND P5, PT, R78, 0x79, PT ;  /* 0x000000794e00780c */ /* 0x000fc80003fa6270 */
[----:B------:R-:W-:-:S04]  /*3440*/  ISETP.GT.AND P6, PT, R74, 0x78, !P5 ;  /* 0x000000784a00780c */ /* 0x000fc80006fc4270 */
[----:B------:R-:W-:-:S04]  /*3450*/  ISETP.LT.OR P6, PT, R73, 0x79, P6 ;  /* 0x000000794900780c */ /* 0x000fc800037c1670 */
[----:B------:R-:W-:Y:S02]  /*3460*/  FSEL R39, R84, -INF , !P6 ;  /* 0xff80000054277808 */ /* 0x000fe40007000000 */
[----:B------:R-:W-:-:S13]  /*3470*/  ISETP.GE.AND P6, PT, R78, 0x1, PT ;  /* 0x000000014e00780c */ /* 0x000fda0003fc6270 */
[----:B------:R-:W-:Y:S02]  /*3480*/  @P6 LOP3.LUT R16, R16, 0x2, RZ, 0xfc, !PT ;  /* 0x0000000210106812 */ /* 0x000fe400078efcff */
[----:B------:R-:W-:Y:S02]  /*3490*/  ISETP.GT.AND P6, PT, R74, RZ, !P6 ;  /* 0x000000ff4a00720c */ /* 0x000fe400077c4270 */
[----:B------:R-:W-:Y:S02]  /*34a0*/  LOP3.LUT R16, R16, 0xfffffffe, RZ, 0xc0, !PT ;  /* 0xfffffffe10107812 */ /* 0x000fe400078ec0ff */
[----:B------:R-:W-:-:S04]  /*34b0*/  ISETP.LT.OR P6, PT, R73, 0x1, P6 ;  /* 0x000000014900780c */ /* 0x000fc800037c1670 */
[----:B------:R-:W-:Y:S02]  /*34c0*/  FSEL R72, R8, -INF , !P6 ;  /* 0xff80000008487808 */ /* 0x000fe40007000000 */
[----:B------:R-:W-:-:S13]  /*34d0*/  ISETP.GE.AND P6, PT, R78, 0x7a, PT ;  /* 0x0000007a4e00780c */ /* 0x000fda0003fc6270 */
[----:B------:R-:W-:Y:S02]  /*34e0*/  @P6 LOP3.LUT R16, R16, 0x1, RZ, 0xfc, !PT ;  /* 0x0000000110106812 */ /* 0x000fe400078efcff */
[----:B------:R-:W-:-:S04]  /*34f0*/  ISETP.GT.AND P6, PT, R74, 0x79, !P6 ;  /* 0x000000794a00780c */ /* 0x000fc800077c4270 */
[----:B------:R-:W-:-:S04]  /*3500*/  ISETP.LT.OR P6, PT, R73, 0x7a, P6 ;  /* 0x0000007a4900780c */ /* 0x000fc800037c1670 */
[----:B------:R-:W-:Y:S02]  /*3510*/  FSEL R8, R85, -INF , !P6 ;  /* 0xff80000055087808 */ /* 0x000fe40007000000 */
[----:B------:R-:W-:-:S13]  /*3520*/  PLOP3.LUT P6, PT, PT, PT, UP0, 0x40, 0x0 ;  /* 0x000000000000781c */ /* 0x000fda0003fce808 */
[----:B------:R-:W-:Y:S05]  /*3530*/  @P6 BRA `(.L_x_779) ;  /* 0x0000000000646947 */ /* 0x000fea0003800000 */
        /* <DEDUP_REMOVED lines=9> */
[----:B------:R-:W0:Y:S02]  /*35d0*/  @P6 LDC.64 R40, c[0x0][0x9e8] ;  /* 0x00027a00ff286b82 */ /* 0x000e240000000a00 */
[----:B0-----:R-:W-:-:S05]  /*35e0*/  @P6 IMAD.HI.U32 R40, R71, R40, RZ ;  /* 0x0000002847286227 */ /* 0x001fca00078e00ff */
[----:B------:R-:W-:-:S04]  /*35f0*/  @P6 SHF.R.U32.HI R71, RZ, R41, R40 ;  /* 0x00000029ff476219 */ /* 0x000fc80000011628 */
[----:B------:R-:W-:Y:S01]  /*3600*/  LOP3.LUT R71, RZ, R71, RZ, 0x33, !PT ;  /* 0x00000047ff477212 */ /* 0x000fe200078e33ff */
[----:B------:R-:W-:Y:S06]  /*3610*/  BRA `(.L_x_782) ;  /* 0x0000000000187947 */ /* 0x000fec0003800000 */
.L_x_781:
[----:B------:R-:W-:Y:S02]  /*3620*/  ULDC UR4, c[0x0][0x9e4] ;  /* 0x0002790000047ab9 */ /* 0x000fe40000000800 */
[----:B------:R-:W-:-:S05]  /*3630*/  IMAD.U32 R74, RZ, RZ, UR4 ;  /* 0x00000004ff4a7e24 */ /* 0x000fca000f8e00ff */
[----:B------:R-:W-:-:S13]  /*3640*/  ISETP.NE.AND P6, PT, R74, 0x1, PT ;  /* 0x000000014a00780c */ /* 0x000fda0003fc5270 */
[----:B------:R-:W0:Y:S02]  /*3650*/  @P6 LDC.64 R40, c[0x0][0x9e8] ;  /* 0x00027a00ff286b82 */ /* 0x000e240000000a00 */
[----:B0-----:R-:W-:-:S05]  /*3660*/  @P6 IMAD.HI.U32 R40, R71, R40, RZ ;  /* 0x0000002847286227 */ /* 0x001fca00078e00ff */
[----:B------:R-:W-:-:S07]  /*3670*/  @P6 SHF.R.U32.HI R71, RZ, R41, R40 ;  /* 0x00000029ff476219 */ /* 0x000fce0000011628 */
.L_x_782:
[----:B------:R-:W-:Y:S05]  /*3680*/  BSYNC B0 ;  /* 0x0000000000007941 */ /* 0x000fea0003800000 */
.L_x_780:
[----:B------:R-:W-:-:S04]  /*3690*/  IMAD R71, R71, R74, -R76 ;  /* 0x0000004a47477224 */ /* 0x000fc800078e0a4c */
[----:B------:R-:W-:-:S05]  /*36a0*/  IMAD R71, R2, -0x2, R71 ;  /* 0xfffffffe02477824 */ /* 0x000fca00078e0247 */
[----:B------:R-:W-:Y:S02]  /*36b0*/  VIADDMNMX R69, R71, R74, R69, PT ;  /* 0x0000004a47457246 */ /* 0x000fe40003800145 */
[----:B------:R-:W-:-:S07]  /*36c0*/  VIMNMX R70, R70, R71, !PT ;  /* 0x0000004746467248 */ /* 0x000fce0007fe0100 */
.L_x_779:
[----:B------:R-:W-:Y:S01]  /*36d0*/  ISETP.GT.AND P1, PT, R70, 0x1, !P1 ;  /* 0x000000014600780c */ /* 0x000fe20004f24270 */
[----:B------:R-:W-:Y:S01]  /*36e0*/  ULDC UR10, c[0x0][0x988] ;  /* 0x00026200000a7ab9 */ /* 0x000fe20000000800 */
[----:B------:R-:W-:Y:S01]  /*36f0*/  LOP3.LUT P6, RZ, R16, 0x4, RZ, 0xc0, !PT ;  /* 0x0000000410ff7812 */ /* 0x000fe200078cc0ff */
[----:B------:R-:W-:Y:S01]  /*3700*/  IMAD.U32 R76, RZ, RZ, UR10 ;  /* 0x0000000aff4c7e24 */ /* 0x000fe2000f8e00ff */
[----:B------:R-:W-:Y:S01]  /*3710*/  ISETP.LT.OR P1, PT, R69, 0x2, P1 ;  /* 0x000000024500780c */ /* 0x000fe20000f21670 */
[----:B------:R-:W-:Y:S01]  /*3720*/  UISETP.NE.AND UP1, UPT, UR42, URZ, UPT ;  /* 0x0000003f2a00728c */ /* 0x000fe2000bf25270 */
[----:B------:R-:W-:Y:S01]  /*3730*/  ISETP.GT.AND P2, PT, R70, 0x8, !P2 ;  /* 0x000000084600780c */ /* 0x000fe20005744270 */
[----:B------:R-:W-:Y:S01]  /*3740*/  UISETP.NE.AND UP0, UPT, UR45, URZ, UPT ;  /* 0x0000003f2d00728c */ /* 0x000fe2000bf05270 */
[----:B------:R-:W-:Y:S02]  /*3750*/  FSEL R4, R4, -INF , !P1 ;  /* 0xff80000004047808 */ /* 0x000fe40004800000 */
[----:B------:R-:W-:-:S02]  /*3760*/  ISETP.GT.AND P1, PT, R70, 0x9, !P6 ;  /* 0x000000094600780c */ /* 0x000fc40007724270 */
[C---:B------:R-:W-:Y:S02]  /*3770*/  ISETP.LT.OR P2, PT, R69.reuse, 0x9, P2 ;  /* 0x000000094500780c */ /* 0x040fe40001741670 */
[----:B------:R-:W-:Y:S02]  /*3780*/  ISETP.LT.OR P1, PT, R69, 0xa, P1 ;  /* 0x0000000a4500780c */ /* 0x000fe40000f21670 */
[----:B------:R-:W-:Y:S01]  /*3790*/  FSEL R9, R9, -INF , !P2 ;  /* 0xff80000009097808 */ /* 0x000fe20005000000 */
[----:B------:R-:W-:Y:S01]  /*37a0*/  @UP1 ULDC UR4, c[0x0][0x44c] ;  /* 0x0001130000041ab9 */ /* 0x000fe20000000800 */
[----:B------:R-:W-:Y:S01]  /*37b0*/  FSEL R10, R10, -INF , !P1 ;  /* 0xff8000000a0a7808 */ /* 0x000fe20004800000 */
[----:B------:R-:W-:Y:S01]  /*37c0*/  UIMAD.WIDE.U32 UR4, UR46, UR4, URZ ;  /* 0x000000042e0472a5 */ /* 0x000fe2000f8e003f */
[C---:B------:R-:W-:Y:S01]  /*37d0*/  LOP3.LUT P1, RZ, R16.reuse, 0x8, RZ, 0xc0, !PT ;  /* 0x0000000810ff7812 */ /* 0x040fe2000782c0ff */
[----:B------:R-:W-:Y:S01]  /*37e0*/  @UP1 ULDC UR14, c[0x0][0x450] ;  /* 0x00011400000e1ab9 */ /* 0x000fe20000000800 */
[----:B------:R-:W-:Y:S01]  /*37f0*/  LOP3.LUT P2, RZ, R16, 0x40000, RZ, 0xc0, !PT ;  /* 0x0004000010ff7812 */ /* 0x000fe2000784c0ff */
[----:B------:R-:W-:Y:S01]  /*3800*/  @UP1 USHF.R.U32.HI UR46, URZ, UR14, UR5 ;  /* 0x0000000e3f2e1299 */ /* 0x000fe20008011605 */
[----:B------:R-:W-:-:S02]  /*3810*/  ISETP.GT.AND P1, PT, R70, 0x10, !P1 ;  /* 0x000000104600780c */ /* 0x000fc40004f24270 */
[----:B------:R-:W-:Y:S02]  /*3820*/  LOP3.LUT P6, RZ, R16, 0x20000, RZ, 0xc0, !PT ;  /* 0x0002000010ff7812 */ /* 0x000fe400078cc0ff */
[----:B------:R-:W-:Y:S02]  /*3830*/  ISETP.LT.OR P1, PT, R69, 0x11, P1 ;  /* 0x000000114500780c */ /* 0x000fe40000f21670 */
[----:B------:R-:W-:Y:S02]  /*3840*/  ISETP.GT.AND P3, PT, R70, 0x70, !P3 ;  /* 0x000000704600780c */ /* 0x000fe40005f64270 */
[----:B------:R-:W-:Y:S02]  /*3850*/  FSEL R40, R11, -INF , !P1 ;  /* 0xff8000000b287808 */ /* 0x000fe40004800000 */
[----:B------:R-:W-:Y:S02]  /*3860*/  LOP3.LUT P1, RZ, R16, 0x10, RZ, 0xc0, !PT ;  /* 0x0000001010ff7812 */ /* 0x000fe4000782c0ff */
[----:B------:R-:W-:-:S02]  /*3870*/  FMNMX.FTZ R11, R72, R91, !PT ;  /* 0x0000005b480b7209 */ /* 0x000fc40007810000 */
[----:B------:R-:W-:Y:S02]  /*3880*/  ISETP.GT.AND P1, PT, R70, 0x11, !P1 ;  /* 0x000000114600780c */ /* 0x000fe40004f24270 */
[----:B------:R-:W-:Y:S02]  /*3890*/  FMNMX.FTZ R74, R92, R11, !PT ;  /* 0x0000000b5c4a7209 */ /* 0x000fe40007810000 */
[----:B------:R-:W-:Y:S02]  /*38a0*/  ISETP.LT.OR P1, PT, R69, 0x12, P1 ;  /* 0x000000124500780c */ /* 0x000fe40000f21670 */
[----:B------:R-:W-:Y:S02]  /*38b0*/  FMNMX.FTZ R11, R93, R74, !PT ;  /* 0x0000004a5d0b7209 */ /* 0x000fe40007810000 */
[----:B------:R-:W-:Y:S02]  /*38c0*/  FSEL R12, R12, -INF , !P1 ;  /* 0xff8000000c0c7808 */ /* 0x000fe40004800000 */
[----:B------:R-:W-:-:S02]  /*38d0*/  LOP3.LUT P1, RZ, R16, 0x2000000, RZ, 0xc0, !PT ;  /* 0x0200000010ff7812 */ /* 0x000fc4000782c0ff */
[----:B------:R-:W-:Y:S02]  /*38e0*/  FMNMX.FTZ R74, R94, R11, !PT ;  /* 0x0000000b5e4a7209 */ /* 0x000fe40007810000 */
[----:B------:R-:W-:Y:S02]  /*38f0*/  ISETP.GT.AND P1, PT, R70, 0x18, !P1 ;  /* 0x000000184600780c */ /* 0x000fe40004f24270 */
[----:B------:R-:W-:Y:S02]  /*3900*/  FMNMX.FTZ R11, R95, R74, !PT ;  /* 0x0000004a5f0b7209 */ /* 0x000fe40007810000 */
[----:B------:R-:W-:Y:S02]  /*3910*/  ISETP.LT.OR P1, PT, R69, 0x19, P1 ;  /* 0x000000194500780c */ /* 0x000fe40000f21670 */
[----:B------:R-:W-:Y:S02]  /*3920*/  FMNMX.FTZ R74, R96, R11, !PT ;  /* 0x0000000b604a7209 */ /* 0x000fe40007810000 */
[----:B------:R-:W-:-:S02]  /*3930*/  FSEL R14, R14, -INF , !P1 ;  /* 0xff8000000e0e7808 */ /* 0x000fc40004800000 */
[----:B------:R-:W-:Y:S02]  /*3940*/  LOP3.LUT P1, RZ, R16, 0x1000000, RZ, 0xc0, !PT ;  /* 0x0100000010ff7812 */ /* 0x000fe4000782c0ff */
[----:B------:R-:W-:Y:S02]  /*3950*/  FMNMX.FTZ R74, R97, R74, !PT ;  /* 0x0000004a614a7209 */ /* 0x000fe40007810000 */
[----:B------:R-:W-:Y:S02]  /*3960*/  ISETP.GT.AND P1, PT, R70, 0x19, !P1 ;  /* 0x000000194600780c */ /* 0x000fe40004f24270 */
[----:B------:R-:W-:Y:S02]  /*3970*/  FMNMX.FTZ R11, R67, R74, !PT ;  /* 0x0000004a430b7209 */ /* 0x000fe40007810000 */
[----:B------:R-:W-:Y:S02]  /*3980*/  ISETP.LT.OR P1, PT, R69, 0x1a, P1 ;  /* 0x0000001a4500780c */ /* 0x000fe40000f21670 */
[----:B------:R-:W-:-:S02]  /*3990*/  FMNMX.FTZ R11, R66, R11, !PT ;  /* 0x0000000b420b7209 */ /* 0x000fc40007810000 */
[----:B------:R-:W-:Y:S02]  /*39a0*/  FSEL R13, R13, -INF , !P1 ;  /* 0xff8000000d0d7808 */ /* 0x000fe40004800000 */
[----:B------:R-:W-:Y:S02]  /*39b0*/  LOP3.LUT P1, RZ, R16, 0x800000, RZ, 0xc0, !PT ;  /* 0x0080000010ff7812 */ /* 0x000fe4000782c0ff */
[----:B------:R-:W-:Y:S02]  /*39c0*/  FMNMX.FTZ R11, R64, R11, !PT ;  /* 0x0000000b400b7209 */ /* 0x000fe40007810000 */
[----:B------:R-:W-:Y:S02]  /*39d0*/  ISETP.GT.AND P1, PT, R70, 0x20, !P1 ;  /* 0x000000204600780c */ /* 0x000fe40004f24270 */
[----:B------:R-:W-:Y:S02]  /*39e0*/  FMNMX.FTZ R74, R68, R11, !PT ;  /* 0x0000000b444a7209 */ /* 0x000fe40007810000 */
[----:B------:R-:W-:-:S02]  /*39f0*/  ISETP.LT.OR P1, PT, R69, 0x21, P1 ;  /* 0x000000214500780c */ /* 0x000fc40000f21670 */
[----:B------:R-:W-:Y:S02]  /*3a00*/  FMNMX.FTZ R11, R65, R74, !PT ;  /* 0x0000004a410b7209 */ /* 0x000fe40007810000 */
[----:B------:R-:W-:Y:S02]  /*3a10*/  FSEL R20, R20, -INF , !P1 ;  /* 0xff80000014147808 */ /* 0x000fe40004800000 */
[----:B------:R-:W-:Y:S02]  /*3a20*/  LOP3.LUT P1, RZ, R16, 0x400000, RZ, 0xc0, !PT ;  /* 0x0040000010ff7812 */ /* 0x000fe4000782c0ff */
[----:B------:R-:W-:Y:S02]  /*3a30*/  FMNMX.FTZ R74, R46, R11, !PT ;  /* 0x0000000b2e4a7209 */ /* 0x000fe40007810000 */
[----:B------:R-:W-:Y:S02]  /*3a40*/  ISETP.GT.AND P1, PT, R70, 0x21, !P1 ;  /* 0x000000214600780c */ /* 0x000fe40004f24270 */
[----:B------:R-:W-:-:S02]  /*3a50*/  FMNMX.FTZ R11, R49, R74, !PT ;  /* 0x0000004a310b7209 */ /* 0x000fc40007810000 */
[----:B------:R-:W-:Y:S02]  /*3a60*/  ISETP.LT.OR P1, PT, R69, 0x22, P1 ;  /* 0x000000224500780c */ /* 0x000fe40000f21670 */
[----:B------:R-:W-:Y:S02]  /*3a70*/  FMNMX.FTZ R74, R50, R11, !PT ;  /* 0x0000000b324a7209 */ /* 0x000fe40007810000 */
[----:B------:R-:W-:Y:S02]  /*3a80*/  FSEL R15, R15, -INF , !P1 ;  /* 0xff8000000f0f7808 */ /* 0x000fe40004800000 */
[----:B------:R-:W-:Y:S02]  /*3a90*/  LOP3.LUT P1, RZ, R16, 0x200000, RZ, 0xc0, !PT ;  /* 0x0020000010ff7812 */ /* 0x000fe4000782c0ff */
[----:B------:R-:W-:Y:S02]  /*3aa0*/  FMNMX.FTZ R11, R51, R74, !PT ;  /* 0x0000004a330b7209 */ /* 0x000fe40007810000 */
[----:B------:R-:W-:-:S02]  /*3ab0*/  ISETP.GT.AND P1, PT, R70, 0x28, !P1 ;  /* 0x000000284600780c */ /* 0x000fc40004f24270 */
[----:B------:R-:W-:Y:S02]  /*3ac0*/  FMNMX.FTZ R74, R52, R11, !PT ;  /* 0x0000000b344a7209 */ /* 0x000fe40007810000 */
[----:B------:R-:W-:Y:S02]  /*3ad0*/  ISETP.LT.OR P1, PT, R69, 0x29, P1 ;  /* 0x000000294500780c */ /* 0x000fe40000f21670 */
[----:B------:R-:W-:Y:S02]  /*3ae0*/  FMNMX.FTZ R11, R53, R74, !PT ;  /* 0x0000004a350b7209 */ /* 0x000fe40007810000 */
        /* <DEDUP_REMOVED lines=15> */
[----:B------:R-:W-:Y:S02]  /*3be0*/  ISETP.GT.AND P1, PT, R70, 0x31, !P2 ;  /* 0x000000314600780c */ /* 0x000fe40005724270 */
[----:B------:R-:W-:Y:S02]  /*3bf0*/  FMNMX.FTZ R11, R61, R74, !PT ;  /* 0x0000004a3d0b7209 */ /* 0x000fe40007810000 */
[----:B------:R-:W-:Y:S02]  /*3c00*/  ISETP.LT.OR P1, PT, R69, 0x32, P1 ;  /* 0x000000324500780c */ /* 0x000fe40000f21670 */
[----:B------:R-:W-:Y:S02]  /*3c10*/  FMNMX.FTZ R74, R62, R11, !PT ;  /* 0x0000000b3e4a7209 */ /* 0x000fe40007810000 */
[----:B------:R-:W-:Y:S02]  /*3c20*/  FSEL R25, R25, -INF , !P1 ;  /* 0xff80000019197808 */ /* 0x000fe40004800000 */
        /* <DEDUP_REMOVED lines=12> */
[C---:B------:R-:W-:Y:S01]  /*3cf0*/  LOP3.LUT P1, RZ, R16.reuse, 0x8000, RZ, 0xc0, !PT ;  /* 0x0000800010ff7812 */ /* 0x040fe2000782c0ff */
[----:B------:R-:W0:Y:S01]  /*3d00*/  SHFL.BFLY PT, R74, R41, 0x2, 0x1f ;  /* 0x0c401f00294a7f89 */ /* 0x000e2200000e0000 */
[----:B------:R-:W-:-:S02]  /*3d10*/  LOP3.LUT P2, RZ, R16, 0x80, RZ, 0xc0, !PT ;  /* 0x0000008010ff7812 */ /* 0x000fc4000784c0ff */
[----:B------:R-:W-:Y:S02]  /*3d20*/  ISETP.GT.AND P1, PT, R70, 0x40, !P1 ;  /* 0x000000404600780c */ /* 0x000fe40004f24270 */
[----:B------:R-:W-:Y:S02]  /*3d30*/  LOP3.LUT P6, RZ, R16, 0x40, RZ, 0xc0, !PT ;  /* 0x0000004010ff7812 */ /* 0x000fe400078cc0ff */
[----:B------:R-:W-:Y:S02]  /*3d40*/  ISETP.LT.OR P1, PT, R69, 0x41, P1 ;  /* 0x000000414500780c */ /* 0x000fe40000f21670 */
[----:B------:R-:W-:Y:S02]  /*3d50*/  ISETP.GT.AND P4, PT, R70, 0x71, !P4 ;  /* 0x000000714600780c */ /* 0x000fe40006784270 */
[----:B------:R-:W-:Y:S02]  /*3d60*/  FSEL R33, R33, -INF , !P1 ;  /* 0xff80000021217808 */ /* 0x000fe40004800000 */
[----:B------:R-:W-:-:S02]  /*3d70*/  LOP3.LUT P1, RZ, R16, 0x4000, RZ, 0xc0, !PT ;  /* 0x0000400010ff7812 */ /* 0x000fc4000782c0ff */
[C---:B------:R-:W-:Y:S02]  /*3d80*/  ISETP.LT.OR P3, PT, R69.reuse, 0x71, P3 ;  /* 0x000000714500780c */ /* 0x040fe40001f61670 */
[C---:B------:R-:W-:Y:S02]  /*3d90*/  ISETP.GT.AND P1, PT, R70.reuse, 0x41, !P1 ;  /* 0x000000414600780c */ /* 0x040fe40004f24270 */
[----:B------:R-:W-:Y:S02]  /*3da0*/  ISETP.GT.AND P5, PT, R70, 0x78, !P5 ;  /* 0x000000784600780c */ /* 0x000fe40006fa4270 */
[C---:B------:R-:W-:Y:S02]  /*3db0*/  ISETP.LT.OR P1, PT, R69.reuse, 0x42, P1 ;  /* 0x000000424500780c */ /* 0x040fe40000f21670 */
[----:B------:R-:W-:Y:S02]  /*3dc0*/  ISETP.LT.OR P4, PT, R69, 0x72, P4 ;  /* 0x000000724500780c */ /* 0x000fe40002781670 */
[----:B------:R-:W-:-:S02]  /*3dd0*/  FSEL R34, R34, -INF , !P1 ;  /* 0xff80000022227808 */ /* 0x000fc40004800000 */
[----:B------:R-:W-:Y:S02]  /*3de0*/  LOP3.LUT P1, RZ, R16, 0x2000, RZ, 0xc0, !PT ;  /* 0x0000200010ff7812 */ /* 0x000fe4000782c0ff */
[----:B0-----:R-:W-:Y:S02]  /*3df0*/  FMNMX.FTZ R74, R41, R74, !PT ;  /* 0x0000004a294a7209 */ /* 0x001fe40007810000 */
[----:B------:R-:W-:Y:S02]  /*3e00*/  ISETP.GT.AND P1, PT, R70, 0x48, !P1 ;  /* 0x000000484600780c */ /* 0x000fe40004f24270 */
[----:B------:R-:W-:Y:S01]  /*3e10*/  FSEL R28, R28, -INF , !P3 ;  /* 0xff8000001c1c7808 */ /* 0x000fe20005800000 */
[----:B------:R-:W0:Y:S01]  /*3e20*/  SHFL.BFLY PT, R11, R74, 0x1, 0x1f ;  /* 0x0c201f004a0b7f89 */ /* 0x000e2200000e0000 */
[C---:B------:R-:W-:Y:S02]  /*3e30*/  ISETP.LT.OR P1, PT, R69.reuse, 0x49, P1 ;  /* 0x000000494500780c */ /* 0x040fe40000f21670 */
[----:B------:R-:W-:-:S02]  /*3e40*/  ISETP.LT.OR P5, PT, R69, 0x79, P5 ;  /* 0x000000794500780c */ /* 0x000fc40002fa1670 */
[----:B------:R-:W-:Y:S02]  /*3e50*/  FSEL R35, R35, -INF , !P1 ;  /* 0xff80000023237808 */ /* 0x000fe40004800000 */
[----:B------:R-:W-:Y:S02]  /*3e60*/  LOP3.LUT P1, RZ, R16, 0x1000, RZ, 0xc0, !PT ;  /* 0x0000100010ff7812 */ /* 0x000fe4000782c0ff */
[----:B------:R-:W-:Y:S02]  /*3e70*/  FSEL R27, R27, -INF , !P4 ;  /* 0xff8000001b1b7808 */ /* 0x000fe40006000000 */
[----:B------:R-:W-:Y:S02]  /*3e80*/  ISETP.GT.AND P1, PT, R70, 0x49, !P1 ;  /* 0x000000494600780c */ /* 0x000fe40004f24270 */
[----:B------:R-:W-:Y:S02]  /*3e90*/  FSEL R32, R32, -INF , !P5 ;  /* 0xff80000020207808 */ /* 0x000fe40006800000 */
[----:B------:R-:W-:-:S02]  /*3ea0*/  ISETP.LT.OR P1, PT, R69, 0x4a, P1 ;  /* 0x0000004a4500780c */ /* 0x000fc40000f21670 */
[----:B------:R-:W-:Y:S02]  /*3eb0*/  R2UR UR7, R19 ;  /* 0x00000000130772ca */ /* 0x000fe400000e0000 */
[----:B------:R-:W-:Y:S02]  /*3ec0*/  FSEL R36, R36, -INF , !P1 ;  /* 0xff80000024247808 */ /* 0x000fe40004800000 */
[----:B------:R-:W-:Y:S02]  /*3ed0*/  LOP3.LUT P1, RZ, R16, 0x800, RZ, 0xc0, !PT ;  /* 0x0000080010ff7812 */ /* 0x000fe4000782c0ff */
[----:B0-----:R-:W-:Y:S02]  /*3ee0*/  FMNMX.FTZ R11, R74, R11, !PT ;  /* 0x0000000b4a0b7209 */ /* 0x001fe40007810000 */
[----:B------:R-:W-:-:S03]  /*3ef0*/  ISETP.GT.AND P1, PT, R70, 0x50, !P1 ;  /* 0x000000504600780c */ /* 0x000fc60004f24270 */
[----:B------:R-:W-:Y:S01]  /*3f00*/  FFMA.FTZ R77, R11, R76, -8 ;  /* 0xc10000000b4d7423 */ /* 0x000fe2000001004c */
[----:B------:R-:W-:Y:S01]  /*3f10*/  ISETP.LT.OR P1, PT, R69, 0x51, P1 ;  /* 0x000000514500780c */ /* 0x000fe20000f21670 */
[----:B------:R-:W-:-:S03]  /*3f20*/  UIADD3 UR46, UR7, UR46, URZ ;  /* 0x0000002e072e7290 */ /* 0x000fc6000fffe03f */
[----:B------:R-:W-:Y:S01]  /*3f30*/  FSEL R38, R38, -INF , !P1 ;  /* 0xff80000026267808 */ /* 0x000fe20004800000 */
[----:B------:R-:W-:Y:S01]  /*3f40*/  UIADD3 UR11, UR46, UR11, URZ ;  /* 0x0000000b2e0b7290 */ /* 0x000fe2000fffe03f */
[----:B------:R-:W-:-:S04]  /*3f50*/  LOP3.LUT P1, RZ, R16, 0x400, RZ, 0xc0, !PT ;  /* 0x0000040010ff7812 */ /* 0x000fc8000782c0ff */
[----:B------:R-:W-:-:S04]  /*3f60*/  ISETP.GT.AND P1, PT, R70, 0x51, !P1 ;  /* 0x000000514600780c */ /* 0x000fc80004f24270 */
[----:B------:R-:W-:-:S04]  /*3f70*/  ISETP.LT.OR P1, PT, R69, 0x52, P1 ;  /* 0x000000524500780c */ /* 0x000fc80000f21670 */
[----:B------:R-:W-:Y:S02]  /*3f80*/  FSEL R37, R37, -INF , !P1 ;  /* 0xff80000025257808 */ /* 0x000fe40004800000 */
        /* <DEDUP_REMOVED lines=8> */
[----:B------:R-:W-:Y:S02]  /*4010*/  ISETP.GT.AND P1, PT, R70, 0x60, !P2 ;  /* 0x000000604600780c */ /* 0x000fe40005724270 */
[----:B------:R-:W-:Y:S02]  /*4020*/  LOP3.LUT P2, RZ, R16, 0x20, RZ, 0xc0, !PT ;  /* 0x0000002010ff7812 */ /* 0x000fe4000784c0ff */
[----:B------:R-:W-:Y:S02]  /*4030*/  ISETP.LT.OR P1, PT, R69, 0x61, P1 ;  /* 0x000000614500780c */ /* 0x000fe40000f21670 */
[----:B------:R-:W-:Y:S02]  /*4040*/  ISETP.GT.AND P2, PT, R70, 0x69, !P2 ;  /* 0x000000694600780c */ /* 0x000fe40005744270 */
[----:B------:R-:W-:-:S02]  /*4050*/  FSEL R47, R47, -INF , !P1 ;  /* 0xff8000002f2f7808 */ /* 0x000fc40004800000 */
[----:B------:R-:W-:Y:S02]  /*4060*/  ISETP.GT.AND P1, PT, R70, 0x61, !P6 ;  /* 0x000000614600780c */ /* 0x000fe40007724270 */
[----:B------:R-:W-:Y:S02]  /*4070*/  LOP3.LUT P6, RZ, R16, 0x2, RZ, 0xc0, !PT ;  /* 0x0000000210ff7812 */ /* 0x000fe400078cc0ff */
[C---:B------:R-:W-:Y:S02]  /*4080*/  ISETP.LT.OR P1, PT, R69.reuse, 0x62, P1 ;  /* 0x000000624500780c */ /* 0x040fe40000f21670 */
[----:B------:R-:W-:Y:S02]  /*4090*/  ISETP.LT.OR P2, PT, R69, 0x6a, P2 ;  /* 0x0000006a4500780c */ /* 0x000fe40001741670 */
[----:B------:R-:W-:Y:S02]  /*40a0*/  FSEL R48, R48, -INF , !P1 ;  /* 0xff80000030307808 */ /* 0x000fe40004800000 */
[----:B------:R-:W-:-:S02]  /*40b0*/  FSETP.NEU.FTZ.AND P1, PT, R11, -INF , PT ;  /* 0xff8000000b00780b */ /* 0x000fc40003f3d000 */
[----:B------:R-:W-:Y:S02]  /*40c0*/  FSEL R24, R24, -INF , !P2 ;  /* 0xff80000018187808 */ /* 0x000fe40005000000 */
[----:B------:R-:W-:Y:S02]  /*40d0*/  FSEL R77, R77, RZ, P1 ;  /* 0x000000ff4d4d7208 */ /* 0x000fe40000800000 */
[----:B------:R-:W-:Y:S02]  /*40e0*/  ISETP.GT.AND P1, PT, R70, RZ, !P6 ;  /* 0x000000ff4600720c */ /* 0x000fe40007724270 */
[----:B------:R-:W-:Y:S01]  /*40f0*/  LOP3.LUT P6, RZ, R16, 0x1, RZ, 0xc0, !PT ;  /* 0x0000000110ff7812 */ /* 0x000fe200078cc0ff */
[--C-:B------:R-:W-:Y:S01]  /*4100*/  FFMA.FTZ R41, R92, UR10, -R77.reuse ;  /* 0x0000000a5c297c23 */ /* 0x100fe2000801084d */
[----:B------:R-:W-:Y:S01]  /*4110*/  ISETP.LT.OR P1, PT, R69, 0x1, P1 ;  /* 0x000000014500780c */ /* 0x000fe20000f21670 */
[--C-:B------:R-:W-:Y:S01]  /*4120*/  FFMA.FTZ R74, R93, UR10, -R77.reuse ;  /* 0x0000000a5d4a7c23 */ /* 0x100fe2000801084d */
[----:B------:R-:W-:Y:S01]  /*4130*/  ISETP.GT.AND P6, PT, R70, 0x79, !P6 ;  /* 0x000000794600780c */ /* 0x000fe200077c4270 */
[--C-:B------:R-:W-:Y:S01]  /*4140*/  FFMA.FTZ R71, R94, UR10, -R77.reuse ;  /* 0x0000000a5e477c23 */ /* 0x100fe2000801084d */
[----:B------:R-:W-:Y:S01]  /*4150*/  FSEL R75, R3, -INF , !P1 ;  /* 0xff800000034b7808 */ /* 0x000fe20004800000 */
[--C-:B------:R-:W-:Y:S01]  /*4160*/  FFMA.FTZ R3, R72, UR10, -R77.reuse ;  /* 0x0000000a48037c23 */ /* 0x100fe2000801084d */
[----:B------:R-:W-:Y:S01]  /*4170*/  LOP3.LUT P1, RZ, R16, 0x4000000, RZ, 0xc0, !PT ;  /* 0x0400000010ff7812 */ /* 0x000fe2000782c0ff */
[--C-:B------:R-:W-:Y:S01]  /*4180*/  FFMA.FTZ R72, R91, UR10, -R77.reuse ;  /* 0x0000000a5b487c23 */ /* 0x100fe2000801084d */
[----:B------:R-:W-:Y:S01]  /*4190*/  FMNMX.FTZ R16, R75, R4, !PT ;  /* 0x000000044b107209 */ /* 0x000fe20007810000 */
[----:B------:R-:W-:Y:S01]  /*41a0*/  MUFU.EX2 R41, R41 ;  /* 0x0000002900297308 */ /* 0x000fe20000000800 */
[----:B------:R-:W-:Y:S01]  /*41b0*/  ISETP.GT.AND P1, PT, R70, 0x68, !P1 ;  /* 0x000000684600780c */ /* 0x000fe20004f24270 */
[--C-:B------:R-:W-:Y:S01]  /*41c0*/  FFMA.FTZ R76, R95, UR10, -R77.reuse ;  /* 0x0000000a5f4c7c23 */ /* 0x100fe2000801084d */
[----:B------:R-:W-:Y:S01]  /*41d0*/  FMNMX.FTZ R73, R9, R16, !PT ;  /* 0x0000001009497209 */ /* 0x000fe20007810000 */
[--C-:B------:R-:W-:Y:S01]  /*41e0*/  FFMA.FTZ R96, R96, UR10, -R77.reuse ;  /* 0x0000000a60607c23 */ /* 0x100fe2000801084d */
[----:B------:R-:W-:Y:S01]  /*41f0*/  ISETP.LT.OR P1, PT, R69, 0x69, P1 ;  /* 0x000000694500780c */ /* 0x000fe20000f21670 */
[--C-:B------:R-:W-:Y:S01]  /*4200*/  FFMA.FTZ R78, R97, UR10, -R77.reuse ;  /* 0x0000000a614e7c23 */ /* 0x100fe2000801084d */
[----:B------:R-:W-:Y:S01]  /*4210*/  FMNMX.FTZ R73, R10, R73, !PT ;  /* 0x000000490a497209 */ /* 0x000fe20007810000 */
[----:B------:R-:W-:Y:S01]  /*4220*/  MUFU.EX2 R3, R3 ;  /* 0x0000000300037308 */ /* 0x000fe20000000800 */
[----:B------:R-:W-:Y:S01]  /*4230*/  FSEL R23, R23, -INF , !P1 ;  /* 0xff80000017177808 */ /* 0x000fe20004800000 */
        /* <DEDUP_REMOVED lines=11> */
[--C-:B------:R-:W-:Y:S01]  /*42f0*/  FFMA.FTZ R49, R49, UR10, -R77.reuse ;  /* 0x0000000a31317c23 */ /* 0x100fe2000801084d */
[--C-:B------:R-:W-:Y:S01]  /*4300*/  FFMA.FTZ R50, R50, UR10, -R77.reuse ;  /* 0x0000000a32327c23 */ /* 0x100fe2000801084d */
[----:B------:R-:W-:Y:S01]  /*4310*/  FMNMX.FTZ R79, R13, R16, !PT ;  /* 0x000000100d4f7209 */ /* 0x000fe20007810000 */
[----:B------:R-:W0:Y:S01]  /*4320*/  MUFU.EX2 R74, R74 ;  /* 0x0000004a004a7308 */ /* 0x000e220000000800 */
[--C-:B------:R-:W-:Y:S01]  /*4330*/  FFMA.FTZ R51, R51, UR10, -R77.reuse ;  /* 0x0000000a33337c23 */ /* 0x100fe2000801084d */
[--C-:B------:R-:W-:Y:S01]  /*4340*/  FFMA.FTZ R52, R52, UR10, -R77.reuse ;  /* 0x0000000a34347c23 */ /* 0x100fe2000801084d */
[----:B------:R-:W-:Y:S01]  /*4350*/  FMNMX.FTZ R16, R20, R79, !PT ;  /* 0x0000004f14107209 */ /* 0x000fe20007810000 */
[--C-:B------:R-:W-:Y:S01]  /*4360*/  FFMA.FTZ R53, R53, UR10, -R77.reuse ;  /* 0x0000000a35357c23 */ /* 0x100fe2000801084d */
[--C-:B------:R-:W-:Y:S01]  /*4370*/  FFMA.FTZ R54, R54, UR10, -R77.reuse ;  /* 0x0000000a36367c23 */ /* 0x100fe2000801084d */
[--C-:B------:R-:W-:Y:S01]  /*4380*/  FFMA.FTZ R56, R56, UR10, -R77.reuse ;  /* 0x0000000a38387c23 */ /* 0x100fe2000801084d */
[----:B------:R-:W-:Y:S01]  /*4390*/  FMNMX.FTZ R79, R15, R16, !PT ;  /* 0x000000100f4f7209 */ /* 0x000fe20007810000 */
[----:B------:R-:W-:Y:S01]  /*43a0*/  MUFU.EX2 R71, R71 ;  /* 0x0000004700477308 */ /* 0x000fe20000000800 */
        /* <DEDUP_REMOVED lines=13> */
[----:B------:R-:W-:Y:S01]  /*4480*/  FFMA.FTZ R8, R8, UR10, -R77 ;  /* 0x0000000a08087c23 */ /* 0x000fe2000801084d */
[----:B------:R-:W-:Y:S01]  /*4490*/  FMNMX.FTZ R79, R25, R16, !PT ;  /* 0x00000010194f7209 */ /* 0x000fe20007810000 */
[----:B------:R-:W-:Y:S01]  /*44a0*/  MUFU.EX2 R76, R76 ;  /* 0x0000004c004c7308 */ /* 0x000fe20000000800 */
[----:B0-----:R-:W-:-:S02]  /*44b0*/  F2FP.SATFINITE.E4M3.F32.PACK_AB_MERGE_C R148, R74, R41, RZ ;  /* 0x000000294a94723e */ /* 0x001fc400048070ff */
[----:B------:R-:W-:Y:S01]  /*44c0*/  FMNMX.FTZ R16, R30, R79, !PT ;  /* 0x0000004f1e107209 */ /* 0x000fe20007810000 */
[----:B------:R-:W-:Y:S01]  /*44d0*/  FFMA.FTZ R79, R68, UR10, -R77 ;  /* 0x0000000a444f7c23 */ /* 0x000fe2000801084d */
[----:B------:R-:W-:Y:S02]  /*44e0*/  F2FP.SATFINITE.E4M3.F32.PACK_AB_MERGE_C R148, R72, R3, R148 ;  /* 0x000000034894723e */ /* 0x000fe40004807094 */
[----:B------:R-:W-:Y:S01]  /*44f0*/  FMNMX.FTZ R16, R31, R16, !PT ;  /* 0x000000101f107209 */ /* 0x000fe20007810000 */
[----:B------:R-:W-:Y:S03]  /*4500*/  MUFU.EX2 R73, R96 ;  /* 0x0000006000497308 */ /* 0x000fe60000000800 */
[----:B------:R-:W-:-:S04]  /*4510*/  FMNMX.FTZ R81, R33, R16, !PT ;  /* 0x0000001021517209 */ /* 0x000fc80007810000 */
[----:B------:R-:W-:Y:S01]  /*4520*/  FMNMX.FTZ R16, R34, R81, !PT ;  /* 0x0000005122107209 */ /* 0x000fe20007810000 */
[----:B------:R-:W0:Y:S03]  /*4530*/  MUFU.EX2 R78, R78 ;  /* 0x0000004e004e7308 */ /* 0x000e260000000800 */
[----:B------:R-:W-:-:S04]  /*4540*/  FMNMX.FTZ R81, R35, R16, !PT ;  /* 0x0000001023517209 */ /* 0x000fc80007810000 */
[----:B------:R-:W-:Y:S01]  /*4550*/  FMNMX.FTZ R81, R36, R81, !PT ;  /* 0x0000005124517209 */ /* 0x000fe20007810000 */
[----:B------:R-:W-:Y:S03]  /*4560*/  MUFU.EX2 R67, R67 ;  /* 0x0000004300437308 */ /* 0x000fe60000000800 */
[----:B------:R-:W-:-:S04]  /*4570*/  FMNMX.FTZ R16, R38, R81, !PT ;  /* 0x0000005126107209 */ /* 0x000fc80007810000 */
[----:B------:R-:W-:Y:S01]  /*4580*/  FMNMX.FTZ R16, R37, R16, !PT ;  /* 0x0000001025107209 */ /* 0x000fe20007810000 */
[----:B------:R-:W-:Y:S01]  /*4590*/  MUFU.EX2 R66, R66 ;  /* 0x0000004200427308 */ /* 0x000fe20000000800 */
[----:B0-----:R-:W-:Y:S02]  /*45a0*/  F2FP.SATFINITE.E4M3.F32.PACK_AB_MERGE_C R150, R78, R73, RZ ;  /* 0x000000494e96723e */ /* 0x001fe400048070ff */
[----:B------:R-:W-:Y:S02]  /*45b0*/  FMNMX.FTZ R81, R43, R16, !PT ;  /* 0x000000102b517209 */ /* 0x000fe40007810000 */
        /* <DEDUP_REMOVED lines=16> */
[----:B------:R-:W-:Y:S04]  /*46c0*/  MUFU.EX2 R49, R49 ;  /* 0x0000003100317308 */ /* 0x000fe80000000800 */
[----:B------:R-:W0:Y:S04]  /*46d0*/  SHFL.BFLY PT, R69, R16, 0x2, 0x1f ;  /* 0x0c401f0010457f89 */ /* 0x000e2800000e0000 */
        /* <DEDUP_REMOVED lines=9> */
[----:B0-----:R-:W-:Y:S01]  /*4770*/  FMNMX.FTZ R16, R69, R16, !PT ;  /* 0x0000001045107209 */ /* 0x001fe20007810000 */
[----:B------:R-:W-:-:S03]  /*4780*/  IMAD.U32 R69, RZ, RZ, UR10 ;  /* 0x0000000aff457e24 */ /* 0x000fc6000f8e00ff */
[C---:B------:R-:W-:Y:S01]  /*4790*/  FSETP.NEU.FTZ.AND P1, PT, R16.reuse, -INF , PT ;  /* 0xff8000001000780b */ /* 0x040fe20003f3d000 */
[----:B------:R-:W-:Y:S02]  /*47a0*/  FFMA.FTZ R69, R16, R69, -8 ;  /* 0xc100000010457423 */ /* 0x000fe40000010045 */
[----:B------:R-:W-:Y:S03]  /*47b0*/  MUFU.EX2 R56, R56 ;  /* 0x0000003800387308 */ /* 0x000fe60000000800 */
        /* <DEDUP_REMOVED lines=12> */
[----:B------:R-:W-:Y:S01]  /*4880*/  FADD.FTZ R30, R3, R72 ;  /* 0x00000048031e7221 */ /* 0x000fe20000010000 */
[--C-:B------:R-:W-:Y:S01]  /*4890*/  FFMA.FTZ R40, R14, UR10, -R69.reuse ;  /* 0x0000000a0e287c23 */ /* 0x100fe20008010845 */
[--C-:B------:R-:W-:Y:S01]  /*48a0*/  FFMA.FTZ R14, R26, UR10, -R69.reuse ;  /* 0x0000000a1a0e7c23 */ /* 0x100fe20008010845 */
[--C-:B------:R-:W-:Y:S01]  /*48b0*/  FFMA.FTZ R26, R31, UR10, -R69.reuse ;  /* 0x0000000a1f1a7c23 */ /* 0x100fe20008010845 */
[----:B------:R-:W0:Y:S01]  /*48c0*/  MUFU.EX2 R75, R75 ;  /* 0x0000004b004b7308 */ /* 0x000e220000000800 */
[----:B------:R-:W-:Y:S01]  /*48d0*/  FADD.FTZ R31, R41, R30 ;  /* 0x0000001e291f7221 */ /* 0x000fe20000010000 */
[--C-:B------:R-:W-:Y:S01]  /*48e0*/  FFMA.FTZ R10, R12, UR10, -R69.reuse ;  /* 0x0000000a0c0a7c23 */ /* 0x100fe20008010845 */
[--C-:B------:R-:W-:Y:S01]  /*48f0*/  FFMA.FTZ R12, R20, UR10, -R69.reuse ;  /* 0x0000000a140c7c23 */ /* 0x100fe20008010845 */
[----:B------:R-:W-:Y:S01]  /*4900*/  FFMA.FTZ R20, R33, UR10, -R69 ;  /* 0x0000000a21147c23 */ /* 0x000fe20008010845 */
[----:B------:R-:W-:Y:S01]  /*4910*/  FADD.FTZ R30, R74, R31 ;  /* 0x0000001f4a1e7221 */ /* 0x000fe20000010000 */
[--C-:B------:R-:W-:Y:S01]  /*4920*/  FFMA.FTZ R83, R21, UR10, -R69.reuse ;  /* 0x0000000a15537c23 */ /* 0x100fe20008010845 */
[--C-:B------:R-:W-:Y:S01]  /*4930*/  FFMA.FTZ R21, R34, UR10, -R69.reuse ;  /* 0x0000000a22157c23 */ /* 0x100fe20008010845 */
[----:B------:R-:W1:Y:S01]  /*4940*/  MUFU.EX2 R4, R4 ;  /* 0x0000000400047308 */ /* 0x000e620000000800 */
[----:B------:R-:W-:Y:S01]  /*4950*/  FADD.FTZ R33, R71, R30 ;  /* 0x0000001e47217221 */ /* 0x000fe20000010000 */
[--C-:B------:R-:W-:Y:S01]  /*4960*/  FFMA.FTZ R22, R22, UR10, -R69.reuse ;  /* 0x0000000a16167c23 */ /* 0x100fe20008010845 */
[--C-:B------:R-:W-:Y:S01]  /*4970*/  FFMA.FTZ R38, R38, UR10, -R69.reuse ;  /* 0x0000000a26267c23 */ /* 0x100fe20008010845 */
[----:B------:R-:W-:Y:S01]  /*4980*/  FFMA.FTZ R35, R35, UR10, -R69 ;  /* 0x0000000a23237c23 */ /* 0x000fe20008010845 */
[----:B------:R-:W-:Y:S01]  /*4990*/  FADD.FTZ R34, R76, R33 ;  /* 0x000000214c227221 */ /* 0x000fe20000010000 */
[--C-:B------:R-:W-:Y:S01]  /*49a0*/  FFMA.FTZ R36, R36, UR10, -R69.reuse ;  /* 0x0000000a24247c23 */ /* 0x100fe20008010845 */
[----:B------:R-:W-:Y:S01]  /*49b0*/  FFMA.FTZ R43, R43, UR10, -R69 ;  /* 0x0000000a2b2b7c23 */ /* 0x000fe20008010845 */
[----:B------:R-:W2:Y:S01]  /*49c0*/  MUFU.EX2 R77, R77 ;  /* 0x0000004d004d7308 */ /* 0x000ea20000000800 */
[----:B0-----:R-:W-:Y:S01]  /*49d0*/  FADD.FTZ R31, R68, R75 ;  /* 0x0000004b441f7221 */ /* 0x001fe20000010000 */
[--C-:B------:R-:W-:Y:S01]  /*49e0*/  FFMA.FTZ R44, R44, UR10, -R69.reuse ;  /* 0x0000000a2c2c7c23 */ /* 0x100fe20008010845 */
[--C-:B------:R-:W-:Y:S01]  /*49f0*/  FFMA.FTZ R47, R47, UR10, -R69.reuse ;  /* 0x0000000a2f2f7c23 */ /* 0x100fe20008010845 */
[--C-:B------:R-:W-:Y:S01]  /*4a00*/  FFMA.FTZ R48, R48, UR10, -R69.reuse ;  /* 0x0000000a30307c23 */ /* 0x100fe20008010845 */
[--C-:B------:R-:W-:Y:S01]  /*4a10*/  FFMA.FTZ R23, R23, UR10, -R69.reuse ;  /* 0x0000000a17177c23 */ /* 0x100fe20008010845 */
[--C-:B------:R-:W-:Y:S01]  /*4a20*/  FFMA.FTZ R24, R24, UR10, -R69.reuse ;  /* 0x0000000a18187c23 */ /* 0x100fe20008010845 */
[----:B------:R-:W-:Y:S01]  /*4a30*/  FFMA.FTZ R28, R28, UR10, -R69 ;  /* 0x0000000a1c1c7c23 */ /* 0x000fe20008010845 */
[----:B------:R-:W0:Y:S01]  /*4a40*/  MUFU.EX2 R9, R9 ;  /* 0x0000000900097308 */ /* 0x000e220000000800 */
[----:B-1----:R-:W-:Y:S01]  /*4a50*/  FADD.FTZ R30, R4, R31 ;  /* 0x0000001f041e7221 */ /* 0x002fe20000010000 */
[----:B------:R-:W-:Y:S01]  /*4a60*/  FADD.FTZ R31, R73, R34 ;  /* 0x00000022491f7221 */ /* 0x000fe20000010000 */
[--C-:B------:R-:W-:Y:S01]  /*4a70*/  FFMA.FTZ R27, R27, UR10, -R69.reuse ;  /* 0x0000000a1b1b7c23 */ /* 0x100fe20008010845 */
[--C-:B------:R-:W-:Y:S01]  /*4a80*/  FFMA.FTZ R32, R32, UR10, -R69.reuse ;  /* 0x0000000a20207c23 */ /* 0x100fe20008010845 */
[----:B------:R-:W-:Y:S01]  /*4a90*/  FFMA.FTZ R29, R29, UR10, -R69 ;  /* 0x0000000a1d1d7c23 */ /* 0x000fe20008010845 */
[----:B------:R-:W-:-:S02]  /*4aa0*/  FADD.FTZ R70, R78, R31 ;  /* 0x0000001f4e467221 */ /* 0x000fc40000010000 */
[----:B------:R-:W1:Y:S01]  /*4ab0*/  MUFU.EX2 R10, R10 ;  /* 0x0000000a000a7308 */ /* 0x000e620000000800 */
[----:B--2---:R-:W-:Y:S01]  /*4ac0*/  FADD.FTZ R34, R77, R30 ;  /* 0x0000001e4d227221 */ /* 0x004fe20000010000 */
[----:B------:R-:W-:Y:S01]  /*4ad0*/  FADD.FTZ R33, R67, R70 ;  /* 0x0000004643217221 */ /* 0x000fe20000010000 */
[----:B------:R-:W-:Y:S01]  /*4ae0*/  FFMA.FTZ R30, R37, UR10, -R69 ;  /* 0x0000000a251e7c23 */ /* 0x000fe20008010845 */
[----:B------:R-:W-:Y:S02]  /*4af0*/  F2FP.SATFINITE.E4M3.F32.PACK_AB_MERGE_C R77, R77, R4, RZ ;  /* 0x000000044d4d723e */ /* 0x000fe400048070ff */
[----:B------:R-:W-:Y:S02]  /*4b00*/  FADD.FTZ R33, R66, R33 ;  /* 0x0000002142217221 */ /* 0x000fe40000010000 */
[----:B------:R-:W2:Y:S01]  /*4b10*/  MUFU.EX2 R40, R40 ;  /* 0x0000002800287308 */ /* 0x000ea20000000800 */
[----:B0-----:R-:W-:Y:S01]  /*4b20*/  FADD.FTZ R31, R9, R34 ;  /* 0x00000022091f7221 */ /* 0x001fe20000010000 */
[----:B------:R-:W-:-:S06]  /*4b30*/  F2FP.SATFINITE.E4M3.F32.PACK_AB_MERGE_C R149, R75, R68, R77 ;  /* 0x000000444b95723e */ /* 0x000fcc000480704d */
[----:B------:R-:W0:Y:S01]  /*4b40*/  MUFU.EX2 R81, R81 ;  /* 0x0000005100517308 */ /* 0x000e220000000800 */
[----:B-1----:R-:W-:-:S07]  /*4b50*/  FADD.FTZ R31, R10, R31 ;  /* 0x0000001f0a1f7221 */ /* 0x002fce0000010000 */
[----:B------:R-:W1:Y:S01]  /*4b60*/  MUFU.EX2 R12, R12 ;  /* 0x0000000c000c7308 */ /* 0x000e620000000800 */
[----:B--2---:R-:W-:-:S07]  /*4b70*/  FADD.FTZ R34, R40, R31 ;  /* 0x0000001f28227221 */ /* 0x004fce0000010000 */
[----:B------:R-:W2:Y:S01]  /*4b80*/  MUFU.EX2 R13, R13 ;  /* 0x0000000d000d7308 */ /* 0x000ea20000000800 */
[C---:B0-----:R-:W-:Y:S01]  /*4b90*/  FADD.FTZ R3, R81.reuse, R34 ;  /* 0x0000002251037221 */ /* 0x041fe20000010000 */
[----:B------:R-:W-:-:S04]  /*4ba0*/  F2FP.SATFINITE.E4M3.F32.PACK_AB_MERGE_C R40, R81, R40, RZ ;  /* 0x000000285128723e */ /* 0x000fc800048070ff */
[----:B------:R-:W-:Y:S01]  /*4bb0*/  F2FP.SATFINITE.E4M3.F32.PACK_AB_MERGE_C R151, R10, R9, R40 ;  /* 0x000000090a97723e */ /* 0x000fe20004807028 */
[----:B------:R-:W-:Y:S01]  /*4bc0*/  VIADD R10, R18, 0xfffffffe ;  /* 0xfffffffe120a7836 */ /* 0x000fe20000000000 */
[----:B------:R-:W0:Y:S01]  /*4bd0*/  MUFU.EX2 R22, R22 ;  /* 0x0000001600167308 */ /* 0x000e220000000800 */
[----:B-1----:R-:W-:-:S07]  /*4be0*/  FADD.FTZ R34, R12, R3 ;  /* 0x000000030c227221 */ /* 0x002fce0000010000 */
[----:B------:R-:W1:Y:S01]  /*4bf0*/  MUFU.EX2 R83, R83 ;  /* 0x0000005300537308 */ /* 0x000e620000000800 */
[----:B--2---:R-:W-:-:S07]  /*4c00*/  FADD.FTZ R3, R13, R34 ;  /* 0x000000220d037221 */ /* 0x004fce0000010000 */
[----:B------:R-:W2:Y:S01]  /*4c10*/  MUFU.EX2 R14, R14 ;  /* 0x0000000e000e7308 */ /* 0x000ea20000000800 */
[----:B0-----:R-:W-:-:S07]  /*4c20*/  FADD.FTZ R34, R22, R3 ;  /* 0x0000000316227221 */ /* 0x001fce0000010000 */
[----:B------:R-:W0:Y:S01]  /*4c30*/  MUFU.EX2 R15, R15 ;  /* 0x0000000f000f7308 */ /* 0x000e220000000800 */
[C---:B-1----:R-:W-:Y:S01]  /*4c40*/  FADD.FTZ R3, R83.reuse, R34 ;  /* 0x0000002253037221 */ /* 0x042fe20000010000 */
[----:B------:R-:W-:-:S04]  /*4c50*/  F2FP.SATFINITE.E4M3.F32.PACK_AB_MERGE_C R22, R83, R22, RZ ;  /* 0x000000165316723e */ /* 0x000fc800048070ff */
[----:B------:R-:W-:Y:S02]  /*4c60*/  F2FP.SATFINITE.E4M3.F32.PACK_AB_MERGE_C R145, R13, R12, R22 ;  /* 0x0000000c0d91723e */ /* 0x000fe40004807016 */
[----:B------:R-:W1:Y:S01]  /*4c70*/  MUFU.EX2 R25, R25 ;  /* 0x0000001900197308 */ /* 0x000e620000000800 */
[----:B--2---:R-:W-:-:S07]  /*4c80*/  FADD.FTZ R34, R14, R3 ;  /* 0x000000030e227221 */ /* 0x004fce0000010000 */
[----:B------:R2:W-:Y:S01]  /*4c90*/  MUFU.EX2 R19, R38 ;  /* 0x0000002600137308 */ /* 0x0005e20000000800 */
[----:B0-----:R-:W-:-:S07]  /*4ca0*/  FADD.FTZ R34, R15, R34 ;  /* 0x000000220f227221 */ /* 0x001fce0000010000 */
[----:B------:R-:W0:Y:S01]  /*4cb0*/  MUFU.EX2 R26, R26 ;  /* 0x0000001a001a7308 */ /* 0x000e220000000800 */
[----:B--2---:R-:W-:Y:S01]  /*4cc0*/  FADD.FTZ R38, R64, R33 ;  /* 0x0000002140267221 */ /* 0x004fe20000010000 */
[----:B------:R-:W-:Y:S01]  /*4cd0*/  F2FP.SATFINITE.E4M3.F32.PACK_AB_MERGE_C R33, R50, R49, RZ ;  /* 0x000000313221723e */ /* 0x000fe200048070ff */
[----:B-1----:R-:W-:Y:S02]  /*4ce0*/  FADD.FTZ R3, R25, R34 ;  /* 0x0000002219037221 */ /* 0x002fe40000010000 */
[----:B------:R-:W-:Y:S01]  /*4cf0*/  FADD.FTZ R38, R79, R38 ;  /* 0x000000264f267221 */ /* 0x000fe20000010000 */
[----:B------:R-:W-:Y:S02]  /*4d00*/  F2FP.SATFINITE.E4M3.F32.PACK_AB_MERGE_C R146, R46, R65, R33 ;  /* 0x000000412e92723e */ /* 0x000fe40004807021 */
[----:B------:R-:W1:Y:S01]  /*4d10*/  MUFU.EX2 R20, R20 ;  /* 0x0000001400147308 */ /* 0x000e620000000800 */
[----:B------:R-:W-:-:S04]  /*4d20*/  FADD.FTZ R31, R65, R38 ;  /* 0x00000026411f7221 */ /* 0x000fc80000010000 */
[----:B------:R-:W-:Y:S01]  /*4d30*/  FADD.FTZ R38, R46, R31 ;  /* 0x0000001f2e267221 */ /* 0x000fe20000010000 */
[----:B------:R-:W-:Y:S02]  /*4d40*/  F2FP.SATFINITE.E4M3.F32.PACK_AB_MERGE_C R31, R54, R53, RZ ;  /* 0x00000035361f723e */ /* 0x000fe400048070ff */
[----:B------:R-:W2:Y:S01]  /*4d50*/  MUFU.EX2 R21, R21 ;  /* 0x0000001500157308 */ /* 0x000ea20000000800 */
[----:B------:R-:W-:Y:S01]  /*4d60*/  FADD.FTZ R49, R49, R38 ;  /* 0x0000002631317221 */ /* 0x000fe20000010000 */
[----:B0-----:R-:W-:Y:S01]  /*4d70*/  FADD.FTZ R3, R26, R3 ;  /* 0x000000031a037221 */ /* 0x001fe20000010000 */
[----:B------:R-:W-:Y:S02]  /*4d80*/  F2FP.SATFINITE.E4M3.F32.PACK_AB_MERGE_C R140, R52, R51, R31 ;  /* 0x00000033348c723e */ /* 0x000fe4000480701f */
[----:B------:R-:W-:Y:S01]  /*4d90*/  FADD.FTZ R50, R50, R49 ;  /* 0x0000003132327221 */ /* 0x000fe20000010000 */
[----:B------:R-:W-:Y:S02]  /*4da0*/  F2FP.SATFINITE.E4M3.F32.PACK_AB_MERGE_C R25, R26, R25, RZ ;  /* 0x000000191a19723e */ /* 0x000fe400048070ff */
[----:B------:R-:W0:Y:S01]  /*4db0*/  MUFU.EX2 R57, R57 ;  /* 0x0000003900397308 */ /* 0x000e220000000800 */
[----:B------:R-:W-:Y:S01]  /*4dc0*/  FADD.FTZ R51, R51, R50 ;  /* 0x0000003233337221 */ /* 0x000fe20000010000 */
[----:B-1----:R-:W-:Y:S01]  /*4dd0*/  FADD.FTZ R4, R20, R3 ;  /* 0x0000000314047221 */ /* 0x002fe20000010000 */
[----:B------:R-:W-:-:S02]  /*4de0*/  F2FP.SATFINITE.E4M3.F32.PACK_AB_MERGE_C R3, R59, R58, RZ ;  /* 0x0000003a3b03723e */ /* 0x000fc400048070ff */
[----:B------:R-:W-:Y:S01]  /*4df0*/  FADD.FTZ R52, R52, R51 ;  /* 0x0000003334347221 */ /* 0x000fe20000010000 */
[----:B------:R-:W-:Y:S02]  /*4e00*/  F2FP.SATFINITE.E4M3.F32.PACK_AB_MERGE_C R147, R15, R14, R25 ;  /* 0x0000000e0f93723e */ /* 0x000fe40004807019 */
[----:B------:R-:W1:Y:S01]  /*4e10*/  MUFU.EX2 R35, R35 ;  /* 0x0000002300237308 */ /* 0x000e620000000800 */
[----:B--2---:R-:W-:Y:S01]  /*4e20*/  FADD.FTZ R4, R21, R4 ;  /* 0x0000000415047221 */ /* 0x004fe20000010000 */
[----:B------:R-:W-:-:S04]  /*4e30*/  FADD.FTZ R53, R53, R52 ;  /* 0x0000003435357221 */ /* 0x000fc80000010000 */
[----:B------:R-:W-:Y:S02]  /*4e40*/  FADD.FTZ R53, R54, R53 ;  /* 0x0000003536357221 */ /* 0x000fe40000010000 */
[----:B------:R-:W2:Y:S01]  /*4e50*/  MUFU.EX2 R36, R36 ;  /* 0x0000002400247308 */ /* 0x000ea20000000800 */
[----:B0-----:R-:W-:Y:S01]  /*4e60*/  F2FP.SATFINITE.E4M3.F32.PACK_AB_MERGE_C R142, R57, R56, R3 ;  /* 0x00000038398e723e */ /* 0x001fe20004807003 */
[----:B------:R-:W-:-:S04]  /*4e70*/  FADD.FTZ R56, R56, R53 ;  /* 0x0000003538387221 */ /* 0x000fc80000010000 */
[----:B------:R-:W-:Y:S02]  /*4e80*/  FADD.FTZ R57, R57, R56 ;  /* 0x0000003839397221 */ /* 0x000fe40000010000 */
[----:B------:R-:W0:Y:S01]  /*4e90*/  MUFU.EX2 R30, R30 ;  /* 0x0000001e001e7308 */ /* 0x000e220000000800 */
[----:B-1----:R-:W-:Y:S01]  /*4ea0*/  FADD.FTZ R3, R35, R4 ;  /* 0x0000000423037221 */ /* 0x002fe20000010000 */
[----:B------:R-:W-:-:S04]  /*4eb0*/  FADD.FTZ R58, R58, R57 ;  /* 0x000000393a3a7221 */ /* 0x000fc80000010000 */
[----:B------:R-:W-:Y:S02]  /*4ec0*/  FADD.FTZ R59, R59, R58 ;  /* 0x0000003a3b3b7221 */ /* 0x000fe40000010000 */
[----:B------:R-:W1:Y:S01]  /*4ed0*/  MUFU.EX2 R43, R43 ;  /* 0x0000002b002b7308 */ /* 0x000e620000000800 */
[C---:B--2---:R-:W-:Y:S01]  /*4ee0*/  FADD.FTZ R4, R36.reuse, R3 ;  /* 0x0000000324047221 */ /* 0x044fe20000010000 */
[----:B------:R-:W-:-:S03]  /*4ef0*/  F2FP.SATFINITE.E4M3.F32.PACK_AB_MERGE_C R35, R36, R35, RZ ;  /* 0x000000232423723e */ /* 0x000fc600048070ff */
[----:B------:R-:W-:Y:S01]  /*4f00*/  FADD.FTZ R3, R19, R4 ;  /* 0x0000000413037221 */ /* 0x000fe20000010000 */
[----:B------:R-:W-:Y:S02]  /*4f10*/  F2FP.SATFINITE.E4M3.F32.PACK_AB_MERGE_C R141, R21, R20, R35 ;  /* 0x00000014158d723e */ /* 0x000fe40004807023 */
[----:B------:R-:W-:Y:S01]  /*4f20*/  MUFU.EX2 R62, R62 ;  /* 0x0000003e003e7308 */ /* 0x000fe20000000800 */
[----:B0-----:R-:W-:-:S07]  /*4f30*/  FADD.FTZ R4, R30, R3 ;  /* 0x000000031e047221 */ /* 0x001fce0000010000 */
[----:B------:R-:W0:Y:S01]  /*4f40*/  MUFU.EX2 R63, R63 ;  /* 0x0000003f003f7308 */ /* 0x000e220000000800 */
[----:B-1----:R-:W-:-:S07]  /*4f50*/  FADD.FTZ R3, R43, R4 ;  /* 0x000000042b037221 */ /* 0x002fce0000010000 */
[----:B------:R-:W1:Y:S08]  /*4f60*/  MUFU.EX2 R44, R44 ;  /* 0x0000002c002c7308 */ /* 0x000e700000000800 */
[----:B------:R-:W-:Y:S01]  /*4f70*/  MUFU.EX2 R60, R60 ;  /* 0x0000003c003c7308 */ /* 0x000fe20000000800 */
[----:B0-----:R-:W-:-:S07]  /*4f80*/  F2FP.SATFINITE.E4M3.F32.PACK_AB_MERGE_C R26, R63, R62, RZ ;  /* 0x0000003e3f1a723e */ /* 0x001fce00048070ff */
[----:B------:R-:W0:Y:S01]  /*4f90*/  MUFU.EX2 R61, R61 ;  /* 0x0000003d003d7308 */ /* 0x000e220000000800 */
[C---:B-1----:R-:W-:Y:S01]  /*4fa0*/  F2FP.SATFINITE.E4M3.F32.PACK_AB_MERGE_C R43, R44.reuse, R43, RZ ;  /* 0x0000002b2c2b723e */ /* 0x042fe200048070ff */
[----:B------:R-:W-:-:S03]  /*4fb0*/  FADD.FTZ R44, R44, R3 ;  /* 0x000000032c2c7221 */ /* 0x000fc60000010000 */
[----:B------:R-:W-:-:S03]  /*4fc0*/  F2FP.SATFINITE.E4M3.F32.PACK_AB_MERGE_C R143, R30, R19, R43 ;  /* 0x000000131e8f723e */ /* 0x000fc6000480702b */
[----:B------:R-:W1:Y:S08]  /*4fd0*/  MUFU.EX2 R47, R47 ;  /* 0x0000002f002f7308 */ /* 0x000e700000000800 */
        /* <DEDUP_REMOVED lines=8> */
[----:B------:R-:W-:Y:S01]  /*5060*/  MUFU.EX2 R39, R39 ;  /* 0x0000002700277308 */ /* 0x000fe20000000800 */
[----:B--2---:R-:W-:-:S07]  /*5070*/  FADD.FTZ R4, R48, R3 ;  /* 0x0000000330047221 */ /* 0x004fce0000010000 */
[----:B------:R-:W1:Y:S01]  /*5080*/  MUFU.EX2 R8, R8 ;  /* 0x0000000800087308 */ /* 0x000e620000000800 */
[----:B0-----:R-:W-:-:S07]  /*5090*/  FADD.FTZ R3, R23, R4 ;  /* 0x0000000417037221 */ /* 0x001fce0000010000 */
[----:B------:R-:W0:Y:S08]  /*50a0*/  MUFU.EX2 R24, R24 ;  /* 0x0000001800187308 */ /* 0x000e300000000800 */
[----:B------:R-:W-:Y:S01]  /*50b0*/  MUFU.EX2 R42, R42 ;  /* 0x0000002a002a7308 */ /* 0x000fe20000000800 */
[----:B-1----:R-:W-:-:S07]  /*50c0*/  F2FP.SATFINITE.E4M3.F32.PACK_AB_MERGE_C R9, R8, R39, RZ ;  /* 0x000000270809723e */ /* 0x002fce00048070ff */
[----:B------:R-:W1:Y:S01]  /*50d0*/  MUFU.EX2 R45, R45 ;  /* 0x0000002d002d7308 */ /* 0x000e620000000800 */
[C---:B0-----:R-:W-:Y:S01]  /*50e0*/  FADD.FTZ R3, R24.reuse, R3 ;  /* 0x0000000318037221 */ /* 0x041fe20000010000 */
[----:B------:R-:W-:-:S04]  /*50f0*/  F2FP.SATFINITE.E4M3.F32.PACK_AB_MERGE_C R23, R24, R23, RZ ;  /* 0x000000171817723e */ /* 0x000fc800048070ff */
[----:B------:R-:W-:Y:S02]  /*5100*/  F2FP.SATFINITE.E4M3.F32.PACK_AB_MERGE_C R137, R48, R47, R23 ;  /* 0x0000002f3089723e */ /* 0x000fe40004807017 */
[----:B------:R-:W0:Y:S08]  /*5110*/  MUFU.EX2 R28, R28 ;  /* 0x0000001c001c7308 */ /* 0x000e300000000800 */
[----:B------:R-:W2:Y:S01]  /*5120*/  MUFU.EX2 R27, R27 ;  /* 0x0000001b001b7308 */ /* 0x000ea20000000800 */
[----:B-1----:R-:W-:Y:S01]  /*5130*/  F2FP.SATFINITE.E4M3.F32.PACK_AB_MERGE_C R138, R45, R42, R9 ;  /* 0x0000002a2d8a723e */ /* 0x002fe20004807009 */
[----:B------:R-:W-:-:S04]  /*5140*/  FADD.FTZ R42, R42, R63 ;  /* 0x0000003f2a2a7221 */ /* 0x000fc80000010000 */
[----:B------:R-:W-:Y:S02]  /*5150*/  FADD.FTZ R42, R45, R42 ;  /* 0x0000002a2d2a7221 */ /* 0x000fe40000010000 */
[----:B------:R-:W-:Y:S01]  /*5160*/  MUFU.EX2 R32, R32 ;  /* 0x0000002000207308 */ /* 0x000fe20000000800 */
[----:B0-----:R-:W-:Y:S01]  /*5170*/  FADD.FTZ R4, R28, R3 ;  /* 0x000000031c047221 */ /* 0x001fe20000010000 */
[----:B------:R-:W-:-:S06]  /*5180*/  FADD.FTZ R39, R39, R42 ;  /* 0x0000002a27277221 */ /* 0x000fcc0000010000 */
[----:B------:R-:W0:Y:S01]  /*5190*/  MUFU.EX2 R29, R29 ;  /* 0x0000001d001d7308 */ /* 0x000e220000000800 */
[----:B--2---:R-:W-:Y:S01]  /*51a0*/  FADD.FTZ R3, R27, R4 ;  /* 0x000000041b037221 */ /* 0x004fe20000010000 */
[----:B0-----:R-:W-:-:S03]  /*51b0*/  F2FP.SATFINITE.E4M3.F32.PACK_AB_MERGE_C R4, R29, R32, RZ ;  /* 0x000000201d04723e */ /* 0x001fc600048070ff */
[----:B------:R-:W-:Y:S01]  /*51c0*/  FADD.FTZ R32, R32, R3 ;  /* 0x0000000320207221 */ /* 0x000fe20000010000 */
[----:B------:R-:W-:Y:S01]  /*51d0*/  F2FP.SATFINITE.E4M3.F32.PACK_AB_MERGE_C R139, R27, R28, R4 ;  /* 0x0000001c1b8b723e */ /* 0x000fe20004807004 */
[----:B------:R-:W-:Y:S02]  /*51e0*/  FADD.FTZ R4, R8, R39 ;  /* 0x0000002708047221 */ /* 0x000fe40000010000 */
[----:B------:R-:W-:Y:S01]  /*51f0*/  FADD.FTZ R3, R29, R32 ;  /* 0x000000201d037221 */ /* 0x000fe20000010000 */
[----:B------:R-:W-:Y:S06]  /*5200*/  @P1 BRA `(.L_x_783) ;  /* 0x00000000004c1947 */ /* 0x000fec0003800000 */
[----:B------:R-:W-:Y:S01]  /*5210*/  ISETP.LT.AND P1, PT, RZ, UR46, PT ;  /* 0x0000002eff007c0c */ /* 0x000fe2000bf21270 */
[----:B------:R-:W-:-:S12]  /*5220*/  UIADD3 UR7, UR46, -0x1, URZ ;  /* 0xffffffff2e077890 */ /* 0x000fd8000fffe03f */
[----:B------:R-:W-:Y:S05]  /*5230*/  @P1 BRA `(.L_x_784) ;  /* 0x0000000000201947 */ /* 0x000fea0003800000 */
[----:B------:R-:W-:Y:S01]  /*5240*/  ULDC UR14, c[0x0][0x9e4] ;  /* 0x00027900000e7ab9 */ /* 0x000fe20000000800 */
[----:B------:R-:W-:Y:S02]  /*5250*/  UIADD3 UR7, -UR46, URZ, URZ ;  /* 0x0000003f2e077290 */ /* 0x000fe4000fffe13f */
[----:B------:R-:W-:-:S11]  /*5260*/  UISETP.NE.AND UP0, UPT, UR14, 0x1, UPT ;  /* 0x000000010e00788c */ /* 0x000fd6000bf05270 */
[----:B------:R-:W-:Y:S02]  /*5270*/  @UP0 ULDC.64 UR16, c[0x0][0x9e8] ;  /* 0x00027a0000100ab9 */ /* 0x000fe40000000a00 */
[----:B------:R-:W-:-:S04]  /*5280*/  UIMAD.WIDE.U32 UR4, UR7, UR16, URZ ;  /* 0x00000010070472a5 */ /* 0x000fc8000f8e003f */
[----:B------:R-:W-:-:S04]  /*5290*/  @UP0 USHF.R.U32.HI UR7, URZ, UR17, UR5 ;  /* 0x000000113f070299 */ /* 0x000fc80008011605 */
[----:B------:R-:W-:Y:S01]  /*52a0*/  ULOP3.LUT UR7, URZ, UR7, URZ, 0x33, !UPT ;  /* 0x000000073f077292 */ /* 0x000fe2000f8e333f */
[----:B------:R-:W-:Y:S11]  /*52b0*/  BRA `(.L_x_785) ;  /* 0x0000000000147947 */ /* 0x000ff60003800000 */
.L_x_784:
[----:B------:R-:W-:Y:S02]  /*52c0*/  ULDC UR14, c[0x0][0x9e4] ;  /* 0x00027900000e7ab9 */ /* 0x000fe40000000800 */
[----:B------:R-:W-:-:S11]  /*52d0*/  UISETP.NE.AND UP0, UPT, UR14, 0x1, UPT ;  /* 0x000000010e00788c */ /* 0x000fd6000bf05270 */
[----:B------:R-:W-:Y:S02]  /*52e0*/  @UP0 ULDC.64 UR16, c[0x0][0x9e8] ;  /* 0x00027a0000100ab9 */ /* 0x000fe40000000a00 */
[----:B------:R-:W-:-:S04]  /*52f0*/  UIMAD.WIDE.U32 UR4, UR7, UR16, URZ ;  /* 0x00000010070472a5 */ /* 0x000fc8000f8e003f */
[----:B------:R-:W-:-:S12]  /*5300*/  @UP0 USHF.R.U32.HI UR7, URZ, UR17, UR5 ;  /* 0x000000113f070299 */ /* 0x000fd80008011605 */
.L_x_785:
[----:B------:R-:W-:-:S04]  /*5310*/  UIMAD UR7, UR7, UR14, UR14 ;  /* 0x0000000e070772a4 */ /* 0x000fc8000f8e020e */
[----:B------:R-:W-:-:S04]  /*5320*/  UISETP.LT.AND UP0, UPT, UR11, UR7, UPT ;  /* 0x000000070b00728c */ /* 0x000fc8000bf01270 */
[----:B------:R-:W-:-:S12]  /*5330*/  USEL UR11, UR11, UR7, UP0 ;  /* 0x000000070b0b7287 */ /* 0x000fd80008000000 */
.L_x_783:
[----:B------:R-:W-:Y:S01]  /*5340*/  USHF.R.S32.HI UR4, URZ, 0x1f, UR11 ;  /* 0x0000001f3f047899 */ /* 0x000fe2000801140b */
[----:B------:R-:W0:Y:S01]  /*5350*/  S2UR UR7, SR_CgaCtaId ;  /* 0x00000000000779c3 */ /* 0x000e220000008800 */
[----:B------:R-:W-:Y:S01]  /*5360*/  UMOV UR5, URZ ;  /* 0x0000003f00057c82 */ /* 0x000fe20008000000 */
[----:B------:R-:W-:Y:S01]  /*5370*/  CS2R R88, SRZ ;  /* 0x0000000000587805 */ /* 0x000fe2000001ff00 */
[----:B------:R-:W-:Y:S01]  /*5380*/  ULEA.HI UR4, UR4, UR11, URZ, 0x7 ;  /* 0x0000000b04047291 */ /* 0x000fe2000f8f383f */
[----:B------:R-:W-:Y:S02]  /*5390*/  CS2R R90, SRZ ;  /* 0x00000000005a7805 */ /* 0x000fe4000001ff00 */
[----:B------:R-:W-:Y:S02]  /*53a0*/  CS2R R92, SRZ ;  /* 0x00000000005c7805 */ /* 0x000fe4000001ff00 */
[----:B------:R-:W-:Y:S01]  /*53b0*/  CS2R R94, SRZ ;  /* 0x00000000005e7805 */ /* 0x000fe2000001ff00 */
[----:B------:R-:W-:Y:S01]  /*53c0*/  USHF.R.S32.HI UR4, URZ, 0x7, UR4 ;  /* 0x000000073f047899 */ /* 0x000fe20008011404 */
[----:B------:R-:W-:-:S02]  /*53d0*/  CS2R R96, SRZ ;  /* 0x0000000000607805 */ /* 0x000fc4000001ff00 */
[----:B------:R-:W-:Y:S02]  /*53e0*/  CS2R R98, SRZ ;  /* 0x0000000000627805 */ /* 0x000fe4000001ff00 */
[----:B------:R-:W-:Y:S01]  /*53f0*/  CS2R R100, SRZ ;  /* 0x0000000000647805 */ /* 0x000fe2000001ff00 */
[----:B------:R-:W-:Y:S01]  /*5400*/  UISETP.LT.AND UP0, UPT, UR43, UR4, UPT ;  /* 0x000000042b00728c */ /* 0x000fe2000bf01270 */
[----:B------:R-:W-:Y:S02]  /*5410*/  CS2R R102, SRZ ;  /* 0x0000000000667805 */ /* 0x000fe4000001ff00 */
[----:B------:R-:W-:Y:S02]  /*5420*/  CS2R R104, SRZ ;  /* 0x0000000000687805 */ /* 0x000fe4000001ff00 */
[----:B------:R-:W-:Y:S01]  /*5430*/  CS2R R106, SRZ ;  /* 0x00000000006a7805 */ /* 0x000fe2000001ff00 */
[----:B------:R-:W-:Y:S01]  /*5440*/  USEL UR23, UR43, UR4, !UP0 ;  /* 0x000000042b177287 */ /* 0x000fe2000c000000 */
[----:B------:R-:W-:-:S02]  /*5450*/  CS2R R108, SRZ ;  /* 0x00000000006c7805 */ /* 0x000fc4000001ff00 */
[----:B------:R-:W-:Y:S01]  /*5460*/  CS2R R110, SRZ ;  /* 0x00000000006e7805 */ /* 0x000fe2000001ff00 */
[----:B------:R-:W-:Y:S01]  /*5470*/  UMOV UR4, URZ ;  /* 0x0000003f00047c82 */ /* 0x000fe20008000000 */
[----:B------:R-:W-:Y:S02]  /*5480*/  CS2R R112, SRZ ;  /* 0x0000000000707805 */ /* 0x000fe4000001ff00 */
[----:B------:R-:W-:Y:S02]  /*5490*/  CS2R R114, SRZ ;  /* 0x0000000000727805 */ /* 0x000fe4000001ff00 */
[----:B------:R-:W-:Y:S02]  /*54a0*/  ISETP.GE.AND P1, PT, R10, UR23, PT ;  /* 0x000000170a007c0c */ /* 0x000fe4000bf26270 */
        /* <DEDUP_REMOVED lines=9> */
[----:B------:R-:W-:Y:S01]  /*5540*/  CS2R R134, SRZ ;  /* 0x0000000000867805 */ /* 0x000fe2000001ff00 */
[----:B0-----:R-:W-:Y:S06]  /*5550*/  @!P1 BRA `(.L_x_786) ;  /* 0x0000003400ac9947 */ /* 0x001fec0003800000 */
        /* <DEDUP_REMOVED lines=28> */
[----:B------:R-:W-:Y:S01]  /*5720*/  ULDC UR27, c[0x0][0x9e4] ;  /* 0x00027900001b7ab9 */ /* 0x000fe20000000800 */
[----:B------:R-:W-:Y:S01]  /*5730*/  ULDC UR25, c[0x0][0x2f0] ;  /* 0x0000bc0000197ab9 */ /* 0x000fe20000000800 */
[----:B------:R-:W-:Y:S01]  /*5740*/  ULDC UR24, c[0x0][0x988] ;  /* 0x0002620000187ab9 */ /* 0x000fe20000000800 */
[----:B------:R-:W-:-:S05]  /*5750*/  ULDC UR26, c[0x0][0x9e0] ;  /* 0x00027800001a7ab9 */ /* 0x000fca0000000800 */
.L_x_805:
[----:B------:R-:W-:-:S04]  /*5760*/  UISETP.NE.AND UP0, UPT, UR22, 0x1, UPT ;  /* 0x000000011600788c */ /* 0x000fc8000bf05270 */
[----:B------:R-:W-:-:S04]  /*5770*/  USEL UR5, URZ, 0x1, UP0 ;  /* 0x000000013f057887 */ /* 0x000fc80008000000 */
[----:B------:R-:W-:Y:S01]  /*5780*/  ULOP3.LUT UR5, UR21, UR5, URZ, 0x3c, !UPT ;  /* 0x0000000515057292 */ /* 0x000fe2000f8e3c3f */
[----:B------:R-:W-:Y:S11]  /*5790*/  @!P0 BRA `(.L_x_787) ;  /* 0x0000000000048947 */ /* 0x000ff60003800000 */
[----:B------:R-:W-:Y:S01]  /*57a0*/  BPT.TRAP 0x1 ;  /* 0x000000040000795c */ /* 0x000fe20000300000 */
.L_x_787:
[----:B------:R-:W-:Y:S01]  /*57b0*/  UIADD3 UR4, UR22, 0x1, URZ ;  /* 0x0000000116047890 */ /* 0x000fe2000fffe03f */
[----:B------:R-:W-:-:S03]  /*57c0*/  IMAD.U32 R11, RZ, RZ, UR5 ;  /* 0x00000005ff0b7e24 */ /* 0x000fc6000f8e00ff */
[----:B------:R-:W-:Y:S02]  /*57d0*/  UISETP.NE.AND UP0, UPT, UR4, 0x2, UPT ;  /* 0x000000020400788c */ /* 0x000fe4000bf05270 */
[----:B------:R-:W-:Y:S02]  /*57e0*/  SHF.L.U32 R11, R11, 0x1f, RZ ;  /* 0x0000001f0b0b7819 */ /* 0x000fe400000006ff */
[----:B------:R-:W-:-:S04]  /*57f0*/  USEL UR4, UR4, URZ, UP0 ;  /* 0x0000003f04047287 */ /* 0x000fc80008000000 */
[----:B------:R-:W-:-:S09]  /*5800*/  ULEA UR28, UR4, UR44, 0x3 ;  /* 0x0000002c041c7291 */ /* 0x000fd2000f8e183f */
[----:B------:R0:W1:Y:S01]  /*5810*/  SYNCS.PHASECHK.TRANS64.TRYWAIT P1, [UR28+0x17030], R11 ;  /* 0x0170300bff0075a7 */ /* 0x000062000802015c */
[----:B------:R-:W-:Y:S05]  /*5820*/  @!P0 BRA `(.L_x_788) ;  /* 0x0000000000048947 */ /* 0x000fea0003800000 */
[----:B------:R-:W-:Y:S01]  /*5830*/  BPT.TRAP 0x1 ;  /* 0x000000040000795c */ /* 0x000fe20000300000 */
.L_x_788:
[----:B-1----:R-:W-:Y:S05]  /*5840*/  @P1 BRA `(.L_x_789) ;  /* 0x0000000000081947 */ /* 0x002fea0003800000 */
[----:B------:R-:W1:Y:S02]  /*5850*/  SYNCS.PHASECHK.TRANS64.TRYWAIT P1, [UR28+0x17030], R11 ;  /* 0x0170300bff0075a7 */ /* 0x000e64000802015c */
[----:B-1----:R-:W-:Y:S05]  /*5860*/  @!P1 BRA `(.L_x_790) ;  /* 0x000000f800a09947 */ /* 0x002fea0003800000 */
.L_x_789:
[----:B------:R-:W-:Y:S01]  /*5870*/  R2UR UR16, R6 ;  /* 0x00000000061072ca */ /* 0x000fe200000e0000 */
[----:B------:R-:W-:Y:S01]  /*5880*/  UIMAD UR18, UR4, 0x300, UR6 ;  /* 0x00000300041278a4 */ /* 0x000fe2000f8e0206 */
[----:B------:R-:W-:Y:S01]  /*5890*/  R2UR UR17, R7 ;  /* 0x00000000071172ca */ /* 0x000fe200000e0000 */
[----:B------:R-:W-:Y:S01]  /*58a0*/  WARPGROUP.ARRIVE ;  /* 0x00000000000079c5 */ /* 0x000fe20000000000 */
[----:B------:R-:W-:Y:S01]  /*58b0*/  UMOV UR19, 0xc0000010 ;  /* 0xc000001000137882 */ /* 0x000fe20000000000 */
[----:B------:R-:W-:Y:S01]  /*58c0*/  UIADD3 UR10, UR18, 0x100, URZ ;  /* 0x00000100120a7890 */ /* 0x000fe2000fffe03f */
[----:B------:R-:W-:Y:S01]  /*58d0*/  UMOV UR11, 0xc0000010 ;  /* 0xc0000010000b7882 */ /* 0x000fe20000000000 */
[----:B------:R-:W-:Y:S01]  /*58e0*/  UIADD3 UR14, UR18, 0x200, URZ ;  /* 0x00000200120e7890 */ /* 0x000fe2000fffe03f */
[----:B------:R-:W-:-:S07]  /*58f0*/  UMOV UR15, 0xc0000010 ;  /* 0xc0000010000f7882 */ /* 0x000fce0000000000 */
        /* <DEDUP_REMOVED lines=10> */
.L_x_791:
[----:B------:R-:W-:Y:S01]  /*59a0*/  ULEA UR15, UR22, UR44, 0x3 ;  /* 0x0000002c160f7291 */ /* 0x000fe2000f8e183f */
[----:B01----:R-:W-:-:S05]  /*59b0*/  IMAD.U32 R11, RZ, RZ, UR21 ;  /* 0x00000015ff0b7e24 */ /* 0x003fca000f8e00ff */
[----:B------:R-:W-:-:S04]  /*59c0*/  SHF.L.U32 R11, R11, 0x1f, RZ ;  /* 0x0000001f0b0b7819 */ /* 0x000fc800000006ff */
[----:B------:R0:W1:Y:S01]  /*59d0*/  SYNCS.PHASECHK.TRANS64.TRYWAIT P1, [UR15+0x17050], R11 ;  /* 0x0170500bff0075a7 */ /* 0x000062000802014f */
[----:B------:R-:W-:Y:S05]  /*59e0*/  @!P0 BRA `(.L_x_792) ;  /* 0x0000000000048947 */ /* 0x000fea0003800000 */
[----:B------:R-:W-:Y:S01]  /*59f0*/  BPT.TRAP 0x1 ;  /* 0x000000040000795c */ /* 0x000fe20000300000 */
.L_x_792:
[----:B-1----:R-:W-:Y:S05]  /*5a00*/  @P1 BRA `(.L_x_793) ;  /* 0x0000000000081947 */ /* 0x002fea0003800000 */
[----:B------:R-:W1:Y:S02]  /*5a10*/  SYNCS.PHASECHK.TRANS64.TRYWAIT P1, [UR15+0x17050], R11 ;  /* 0x0170500bff0075a7 */ /* 0x000e64000802014f */
[----:B-1----:R-:W-:Y:S05]  /*5a20*/  @!P1 BRA `(.L_x_794) ;  /* 0x000000f800489947 */ /* 0x002fea0003800000 */
.L_x_793:
        /* <DEDUP_REMOVED lines=27> */
.L_x_795:
[----:B------:R-:W-:Y:S01]  /*5be0*/  UISETP.NE.AND UP1, UPT, UR42, URZ, UPT ;  /* 0x0000003f2a00728c */ /* 0x000fe2000bf25270 */
[C---:B01----:R-:W-:Y:S01]  /*5bf0*/  FMUL.FTZ R11, R0.reuse, R24 ;  /* 0x00000018000b7220 */ /* 0x043fe20000410000 */
[C---:B------:R-:W-:Y:S01]  /*5c00*/  FMUL.FTZ R24, R0.reuse, R36 ;  /* 0x0000002400187220 */ /* 0x040fe20000410000 */
[C---:B------:R-:W-:Y:S01]  /*5c10*/  FMUL.FTZ R13, R0.reuse, R26 ;  /* 0x0000001a000d7220 */ /* 0x040fe20000410000 */
[C---:B------:R-:W-:Y:S01]  /*5c20*/  FMUL.FTZ R21, R0.reuse, R33 ;  /* 0x0000002100157220 */ /* 0x040fe20000410000 */
[C---:B------:R-:W-:Y:S01]  /*5c30*/  FMUL.FTZ R36, R0.reuse, R46 ;  /* 0x0000002e00247220 */ /* 0x040fe20000410000 */
[----:B------:R-:W-:Y:S01]  /*5c40*/  PLOP3.LUT P1, PT, PT, PT, UP1, 0x80, 0x0 ;  /* 0x000000000000781c */ /* 0x000fe20003f2f018 */
[C---:B------:R-:W-:Y:S01]  /*5c50*/  FMUL.FTZ R33, R0.reuse, R43 ;  /* 0x0000002b00217220 */ /* 0x040fe20000410000 */
[----:B------:R-:W-:Y:S01]  /*5c60*/  PLOP3.LUT P2, PT, PT, PT, UP1, 0x80, 0x0 ;  /* 0x000000000000781c */ /* 0x000fe20003f4f018 */
[C---:B------:R-:W-:Y:S01]  /*5c70*/  FMUL.FTZ R46, R0.reuse, R53 ;  /* 0x00000035002e7220 */ /* 0x040fe20000410000 */
[C---:B------:R-:W-:Y:S01]  /*5c80*/  FMUL.FTZ R43, R0.reuse, R55 ;  /* 0x00000037002b7220 */ /* 0x040fe20000410000 */
[----:B------:R-:W-:Y:S01]  /*5c90*/  @UP1 ULDC UR10, c[0x0][0x44c] ;  /* 0x00011300000a1ab9 */ /* 0x000fe20000000800 */
[C---:B------:R-:W-:Y:S01]  /*5ca0*/  FMUL.FTZ R53, R0.reuse, R66 ;  /* 0x0000004200357220 */ /* 0x040fe20000410000 */
[C---:B------:R-:W-:Y:S01]  /*5cb0*/  FMUL.FTZ R15, R0.reuse, R28 ;  /* 0x0000001c000f7220 */ /* 0x040fe20000410000 */
[C---:B------:R-:W-:Y:S01]  /*5cc0*/  FMUL.FTZ R66, R0.reuse, R78 ;  /* 0x0000004e00427220 */ /* 0x040fe20000410000 */
[----:B------:R-:W0:Y:S01]  /*5cd0*/  LDC R55, c[0x0][0x288] ;  /* 0x0000a200ff377b82 */ /* 0x000e220000000800 */
[C---:B------:R-:W-:Y:S01]  /*5ce0*/  FMUL.FTZ R28, R0.reuse, R38 ;  /* 0x00000026001c7220 */ /* 0x040fe20000410000 */
[C---:B------:R-:W-:Y:S01]  /*5cf0*/  FMUL.FTZ R78, R0.reuse, R84 ;  /* 0x00000054004e7220 */ /* 0x040fe20000410000 */
[----:B------:R-:W-:Y:S01]  /*5d00*/  FMUL.FTZ R38, R0, R50 ;  /* 0x0000003200267220 */ /* 0x000fe20000410000 */
[----:B------:R-:W-:Y:S01]  /*5d10*/  @P1 IMAD.HI.U32 R26, R5, UR10, RZ ;  /* 0x0000000a051a1c27 */ /* 0x000fe2000f8e00ff */
[----:B------:R-:W-:-:S03]  /*5d20*/  @UP1 ULDC UR10, c[0x0][0x450] ;  /* 0x00011400000a1ab9 */ /* 0x000fc60000000800 */
[C---:B------:R-:W-:Y:S01]  /*5d30*/  FMUL.FTZ R50, R0.reuse, R57 ;  /* 0x0000003900327220 */ /* 0x040fe20000410000 */
[C---:B------:R-:W-:Y:S01]  /*5d40*/  FMUL.FTZ R57, R0.reuse, R64 ;  /* 0x0000004000397220 */ /* 0x040fe20000410000 */
[----:B------:R-:W-:Y:S01]  /*5d50*/  IMAD.MOV.U32 R84, RZ, RZ, R5 ;  /* 0x000000ffff547224 */ /* 0x000fe200078e0005 */
[----:B------:R-:W-:Y:S01]  /*5d60*/  @P2 SHF.R.U32.HI R84, RZ, UR10, R26 ;  /* 0x0000000aff542c19 */ /* 0x000fe2000801161a */
[----:B------:R-:W-:Y:S01]  /*5d70*/  FMUL.FTZ R64, R0, R75 ;  /* 0x0000004b00407220 */ /* 0x000fe20000410000 */
[----:B------:R-:W-:Y:S02]  /*5d80*/  IMAD.SHL.U32 R75, R10, 0x80, RZ ;  /* 0x000000800a4b7824 */ /* 0x000fe400078e00ff */
[C---:B------:R-:W-:Y:S01]  /*5d90*/  FMUL.FTZ R12, R0.reuse, R25 ;  /* 0x00000019000c7220 */ /* 0x040fe20000410000 */
[C---:B------:R-:W-:Y:S01]  /*5da0*/  FMUL.FTZ R16, R0.reuse, R29 ;  /* 0x0000001d00107220 */ /* 0x040fe20000410000 */
[C---:B------:R-:W-:Y:S01]  /*5db0*/  FMUL.FTZ R18, R0.reuse, R30 ;  /* 0x0000001e00127220 */ /* 0x040fe20000410000 */
[C---:B------:R-:W-:Y:S01]  /*5dc0*/  FMUL.FTZ R20, R0.reuse, R32 ;  /* 0x0000002000147220 */ /* 0x040fe20000410000 */
[C---:B------:R-:W-:Y:S01]  /*5dd0*/  FMUL.FTZ R22, R0.reuse, R34 ;  /* 0x0000002200167220 */ /* 0x040fe20000410000 */
[----:B------:R-:W1:Y:S01]  /*5de0*/  SHFL.IDX PT, R136, R84, RZ, 0x1c1f ;  /* 0x001c1fff54887589 */ /* 0x000e6200000e0000 */
        /* <DEDUP_REMOVED lines=14> */
[----:B------:R-:W-:Y:S01]  /*5ed0*/  UISETP.NE.AND UP0, UPT, UR45, URZ, UPT ;  /* 0x0000003f2d00728c */ /* 0x000fe2000bf05270 */
[C---:B------:R-:W-:Y:S01]  /*5ee0*/  FMUL.FTZ R35, R0.reuse, R45 ;  /* 0x0000002d00237220 */ /* 0x040fe20000410000 */
[C---:B------:R-:W-:Y:S01]  /*5ef0*/  FMUL.FTZ R41, R0.reuse, R49 ;  /* 0x0000003100297220 */ /* 0x040fe20000410000 */
[C---:B------:R-:W-:Y:S01]  /*5f00*/  FMUL.FTZ R48, R0.reuse, R56 ;  /* 0x0000003800307220 */ /* 0x040fe20000410000 */
[C---:B------:R-:W-:Y:S01]  /*5f10*/  FMUL.FTZ R47, R0.reuse, R59 ;  /* 0x0000003b002f7220 */ /* 0x040fe20000410000 */
[C---:B------:R-:W-:Y:S01]  /*5f20*/  FMUL.FTZ R52, R0.reuse, R60 ;  /* 0x0000003c00347220 */ /* 0x040fe20000410000 */
[C---:B------:R-:W-:Y:S01]  /*5f30*/  FMUL.FTZ R54, R0.reuse, R61 ;  /* 0x0000003d00367220 */ /* 0x040fe20000410000 */
[C---:B------:R-:W-:Y:S01]  /*5f40*/  FMUL.FTZ R51, R0.reuse, R63 ;  /* 0x0000003f00337220 */ /* 0x040fe20000410000 */
[----:B------:R-:W-:Y:S01]  /*5f50*/  IADD3 R27, -R75, 0x1, RZ ;  /* 0x000000014b1b7810 */ /* 0x000fe20007ffe1ff */
        /* <DEDUP_REMOVED lines=21> */
[----:B------:R-:W-:Y:S01]  /*60b0*/  UIADD3 UR10, UR28, 0x17040, URZ ;  /* 0x000170401c0a7890 */ /* 0x000fe2000fffe03f */
[----:B------:R-:W-:Y:S01]  /*60c0*/  IMAD R26, R2, -0x2, R27 ;  /* 0xfffffffe021a7824 */ /* 0x000fe200078e021b */
[----:B------:R-:W-:Y:S01]  /*60d0*/  PLOP3.LUT P1, PT, PT, PT, UP0, 0x40, 0x0 ;  /* 0x000000000000781c */ /* 0x000fe20003f2e808 */
[----:B------:R-:W2:Y:S01]  /*60e0*/  MUFU.TANH R11, R11 ;  /* 0x0000000b000b7308 */ /* 0x000ea20000002400 */
[----:B------:R-:W-:Y:S01]  /*60f0*/  UPRMT UR10, UR7, 0x654, UR10 ;  /* 0x00000654070a7896 */ /* 0x000fe2000800000a */
[----:B------:R-:W-:-:S04]  /*6100*/  IMAD R26, R17, UR25, R26 ;  /* 0x00000019111a7c24 */ /* 0x000fc8000f8e021a */
[----:B0-----:R-:W-:Y:S02]  /*6110*/  IMAD.IADD R26, R26, 0x1, -R55 ;  /* 0x000000011a1a7824 */ /* 0x001fe400078e0a37 */
[----:B------:R-:W0:Y:S02]  /*6120*/  MUFU.TANH R12, R12 ;  /* 0x0000000c000c7308 */ /* 0x000e240000002400 */
[C---:B------:R-:W-:Y:S01]  /*6130*/  VIADD R83, R26.reuse, UR26 ;  /* 0x0000001a1a537c36 */ /* 0x040fe20008000000 */
[----:B------:R-:W-:Y:S01]  /*6140*/  SYNCS.ARRIVE.TRANS64.RED.A1T0 RZ, [UR10], RZ ;  /* 0x000000ffffff79a7 */ /* 0x000fe2000810040a */
[----:B------:R-:W-:Y:S02]  /*6150*/  VIADD R82, R26, UR20 ;  /* 0x000000141a527c36 */ /* 0x000fe40008000000 */
[--C-:B-1----:R-:W-:Y:S02]  /*6160*/  IMAD.IADD R81, R83, 0x1, R136.reuse ;  /* 0x0000000153517824 */ /* 0x102fe400078e0288 */
[----:B------:R-:W1:Y:S01]  /*6170*/  MUFU.TANH R13, R13 ;  /* 0x0000000d000d7308 */ /* 0x000e620000002400 */
[----:B------:R-:W-:-:S07]  /*6180*/  IMAD.IADD R80, R82, 0x1, R136 ;  /* 0x0000000152507824 */ /* 0x000fce00078e0288 */
        /* <DEDUP_REMOVED lines=67> */
[----:B------:R-:W-:Y:S01]  /*65c0*/  IMAD.U32 R86, RZ, RZ, UR27 ;  /* 0x0000001bff567e24 */ /* 0x000fe2000f8e00ff */
[----:B------:R-:W-:-:S04]  /*65d0*/  LOP3.LUT R85, RZ, R85, RZ, 0x33, !PT ;  /* 0x00000055ff557212 */ /* 0x000fc800078e33ff */
[----:B------:R-:W-:-:S13]  /*65e0*/  ISETP.NE.AND P1, PT, R86, 0x1, PT ;  /* 0x000000015600780c */ /* 0x000fda0003f25270 */
[----:B------:R-:W1:Y:S02]  /*65f0*/  @P1 LDC.64 R26, c[0x0][0x9e8] ;  /* 0x00027a00ff1a1b82 */ /* 0x000e640000000a00 */
[----:B-1----:R-:W-:-:S05]  /*6600*/  @P1 IMAD.HI.U32 R26, R85, R26, RZ ;  /* 0x0000001a551a1227 */ /* 0x002fca00078e00ff */
[----:B------:R-:W-:-:S04]  /*6610*/  @P1 SHF.R.U32.HI R85, RZ, R27, R26 ;  /* 0x0000001bff551219 */ /* 0x000fc8000001161a */
[----:B------:R-:W-:Y:S01]  /*6620*/  LOP3.LUT R85, RZ, R85, RZ, 0x33, !PT ;  /* 0x00000055ff557212 */ /* 0x000fe200078e33ff */
[----:B------:R-:W-:Y:S06]  /*6630*/  BRA `(.L_x_799) ;  /* 0x0000000000147947 */ /* 0x000fec0003800000 */
.L_x_798:
[----:B------:R-:W-:-:S05]  /*6640*/  IMAD.U32 R86, RZ, RZ, UR27 ;  /* 0x0000001bff567e24 */ /* 0x000fca000f8e00ff */
[----:B------:R-:W-:-:S13]  /*6650*/  ISETP.NE.AND P1, PT, R86, 0x1, PT ;  /* 0x000000015600780c */ /* 0x000fda0003f25270 */
[----:B------:R-:W1:Y:S02]  /*6660*/  @P1 LDC.64 R26, c[0x0][0x9e8] ;  /* 0x00027a00ff1a1b82 */ /* 0x000e640000000a00 */
[----:B-1----:R-:W-:-:S05]  /*6670*/  @P1 IMAD.HI.U32 R26, R85, R26, RZ ;  /* 0x0000001a551a1227 */ /* 0x002fca00078e00ff */
[----:B------:R-:W-:-:S07]  /*6680*/  @P1 SHF.R.U32.HI R85, RZ, R27, R26 ;  /* 0x0000001bff551219 */ /* 0x000fce000001161a */
.L_x_799:
[----:B------:R-:W-:Y:S05]  /*6690*/  BSYNC B0 ;  /* 0x0000000000007941 */ /* 0x000fea0003800000 */
.L_x_797:
[----:B------:R-:W-:-:S04]  /*66a0*/  IMAD R85, R85, R86, -R75 ;  /* 0x0000005655557224 */ /* 0x000fc800078e0a4b */
[----:B------:R-:W-:-:S05]  /*66b0*/  IMAD R85, R2, -0x2, R85 ;  /* 0xfffffffe02557824 */ /* 0x000fca00078e0255 */
[----:B------:R-:W-:Y:S02]  /*66c0*/  VIADDMNMX R81, R85, R86, R81, PT ;  /* 0x0000005655517246 */ /* 0x000fe40003800151 */
[----:B------:R-:W-:-:S07]  /*66d0*/  VIMNMX R80, R80, R85, !PT ;  /* 0x0000005550507248 */ /* 0x000fce0007fe0100 */
.L_x_796:
[----:B------:R-:W-:Y:S01]  /*66e0*/  ISETP.GT.AND P1, PT, R10, -0x1, PT ;  /* 0xffffffff0a00780c */ /* 0x000fe20003f24270 */
[----:B------:R-:W1:Y:S01]  /*66f0*/  SHFL.IDX PT, R84, R84, 0x1, 0x1c1f ;  /* 0x003c1f0054547f89 */ /* 0x000e6200000e0000 */
[----:B------:R-:W-:Y:S02]  /*6700*/  UISETP.NE.AND UP0, UPT, UR45, URZ, UPT ;  /* 0x0000003f2d00728c */ /* 0x000fe4000bf05270 */
[C---:B------:R-:W-:Y:S02]  /*6710*/  ISETP.GT.AND P3, PT, R80.reuse, 0x8, P1 ;  /* 0x000000085000780c */ /* 0x040fe40000f64270 */
[C---:B------:R-:W-:Y:S02]  /*6720*/  ISETP.GT.AND P6, PT, R80.reuse, RZ, P1 ;  /* 0x000000ff5000720c */ /* 0x040fe40000fc4270 */
[----:B------:R-:W-:Y:S02]  /*6730*/  ISETP.LT.OR P3, PT, R81, 0x9, P3 ;  /* 0x000000095100780c */ /* 0x000fe40001f61670 */
[----:B------:R-:W-:-:S02]  /*6740*/  ISETP.GT.AND P2, PT, R80, 0x1, P1 ;  /* 0x000000015000780c */ /* 0x000fc40000f44270 */
[----:B------:R-:W-:Y:S02]  /*6750*/  FSEL R15, R15, -INF , !P3 ;  /* 0xff8000000f0f7808 */ /* 0x000fe40005800000 */
[----:B------:R-:W-:Y:S02]  /*6760*/  ISETP.GT.AND P3, PT, R80, 0x19, P1 ;  /* 0x000000195000780c */ /* 0x000fe40000f64270 */
[C---:B------:R-:W-:Y:S02]  /*6770*/  ISETP.LT.OR P6, PT, R81.reuse, 0x1, P6 ;  /* 0x000000015100780c */ /* 0x040fe400037c1670 */
[C---:B------:R-:W-:Y:S02]  /*6780*/  ISETP.LT.OR P2, PT, R81.reuse, 0x2, P2 ;  /* 0x000000025100780c */ /* 0x040fe40001741670 */
[----:B------:R-:W-:Y:S02]  /*6790*/  ISETP.LT.OR P3, PT, R81, 0x1a, P3 ;  /* 0x0000001a5100780c */ /* 0x000fe40001f61670 */
[----:B------:R-:W-:-:S02]  /*67a0*/  FSEL R27, R11, -INF , !P6 ;  /* 0xff8000000b1b7808 */ /* 0x000fc40007000000 */
[----:B0-----:R-:W-:Y:S01]  /*67b0*/  FSEL R12, R12, -INF , !P2 ;  /* 0xff8000000c0c7808 */ /* 0x001fe20005000000 */
[--C-:B-1----:R-:W-:Y:S01]  /*67c0*/  IMAD.IADD R83, R83, 0x1, R84.reuse ;  /* 0x0000000153537824 */ /* 0x102fe200078e0254 */
[----:B------:R-:W-:Y:S01]  /*67d0*/  ISETP.GT.AND P5, PT, R80, 0x9, P1 ;  /* 0x000000095000780c */ /* 0x000fe20000fa4270 */
[----:B------:R-:W-:Y:S01]  /*67e0*/  IMAD.IADD R82, R82, 0x1, R84 ;  /* 0x0000000152527824 */ /* 0x000fe200078e0254 */
[C---:B------:R-:W-:Y:S02]  /*67f0*/  ISETP.GT.AND P4, PT, R80.reuse, 0x10, P1 ;  /* 0x000000105000780c */ /* 0x040fe40000f84270 */
[C---:B------:R-:W-:Y:S02]  /*6800*/  ISETP.GT.AND P6, PT, R80.reuse, 0x11, P1 ;  /* 0x000000115000780c */ /* 0x040fe40000fc4270 */
[----:B------:R-:W-:Y:S02]  /*6810*/  ISETP.GT.AND P2, PT, R80, 0x18, P1 ;  /* 0x000000185000780c */ /* 0x000fe40000f44270 */
[----:B------:R-:W-:-:S02]  /*6820*/  FSEL R25, R25, -INF , !P3 ;  /* 0xff80000019197808 */ /* 0x000fc40005800000 */
[----:B------:R-:W-:Y:S02]  /*6830*/  ISETP.GT.AND P3, PT, R80, 0x30, P1 ;  /* 0x000000305000780c */ /* 0x000fe40000f64270 */
[C---:B------:R-:W-:Y:S02]  /*6840*/  ISETP.LT.OR P5, PT, R81.reuse, 0xa, P5 ;  /* 0x0000000a5100780c */ /* 0x040fe40002fa1670 */
[C---:B------:R-:W-:Y:S02]  /*6850*/  ISETP.LT.OR P4, PT, R81.reuse, 0x11, P4 ;  /* 0x000000115100780c */ /* 0x040fe40002781670 */
[C---:B------:R-:W-:Y:S02]  /*6860*/  ISETP.LT.OR P6, PT, R81.reuse, 0x12, P6 ;  /* 0x000000125100780c */ /* 0x040fe400037c1670 */
[C---:B------:R-:W-:Y:S02]  /*6870*/  ISETP.LT.OR P2, PT, R81.reuse, 0x19, P2 ;  /* 0x000000195100780c */ /* 0x040fe40001741670 */
[----:B------:R-:W-:-:S02]  /*6880*/  ISETP.LT.OR P3, PT, R81, 0x31, P3 ;  /* 0x000000315100780c */ /* 0x000fc40001f61670 */
[----:B------:R-:W-:Y:S02]  /*6890*/  FSEL R16, R16, -INF , !P5 ;  /* 0xff80000010107808 */ /* 0x000fe40006800000 */
[----:B------:R-:W-:Y:S02]  /*68a0*/  FSEL R26, R20, -INF , !P4 ;  /* 0xff800000141a7808 */ /* 0x000fe40006000000 */
[----:B------:R-:W-:Y:S02]  /*68b0*/  FSEL R85, R21, -INF , !P6 ;  /* 0xff80000015557808 */ /* 0x000fe40007000000 */
[----:B------:R-:W-:Y:S02]  /*68c0*/  FSEL R24, R24, -INF , !P2 ;  /* 0xff80000018187808 */ /* 0x000fe40005000000 */
[C---:B------:R-:W-:Y:S02]  /*68d0*/  ISETP.GT.AND P5, PT, R80.reuse, 0x20, P1 ;  /* 0x000000205000780c */ /* 0x040fe40000fa4270 */
[----:B------:R-:W-:-:S02]  /*68e0*/  ISETP.GT.AND P4, PT, R80, 0x21, P1 ;  /* 0x000000215000780c */ /* 0x000fc40000f84270 */
[C---:B------:R-:W-:Y:S02]  /*68f0*/  ISETP.GT.AND P6, PT, R80.reuse, 0x28, P1 ;  /* 0x000000285000780c */ /* 0x040fe40000fc4270 */
[----:B------:R-:W-:Y:S02]  /*6900*/  ISETP.GT.AND P2, PT, R80, 0x29, P1 ;  /* 0x000000295000780c */ /* 0x000fe40000f44270 */
[----:B------:R-:W-:Y:S02]  /*6910*/  FSEL R40, R40, -INF , !P3 ;  /* 0xff80000028287808 */ /* 0x000fe40005800000 */
[----:B------:R-:W-:Y:S02]  /*6920*/  ISETP.GT.AND P3, PT, R80, 0x41, P1 ;  /* 0x000000415000780c */ /* 0x000fe40000f64270 */
[C---:B------:R-:W-:Y:S02]  /*6930*/  ISETP.LT.OR P5, PT, R81.reuse, 0x21, P5 ;  /* 0x000000215100780c */ /* 0x040fe40002fa1670 */
[----:B------:R-:W-:-:S02]  /*6940*/  ISETP.LT.OR P4, PT, R81, 0x22, P4 ;  /* 0x000000225100780c */ /* 0x000fc40002781670 */
[C---:B------:R-:W-:Y:S02]  /*6950*/  ISETP.LT.OR P6, PT, R81.reuse, 0x29, P6 ;  /* 0x000000295100780c */ /* 0x040fe400037c1670 */
[C---:B------:R-:W-:Y:S02]  /*6960*/  ISETP.LT.OR P2, PT, R81.reuse, 0x2a, P2 ;  /* 0x0000002a5100780c */ /* 0x040fe40001741670 */
[----:B------:R-:W-:Y:S02]  /*6970*/  ISETP.LT.OR P3, PT, R81, 0x42, P3 ;  /* 0x000000425100780c */ /* 0x000fe40001f61670 */
[----:B------:R-:W-:Y:S02]  /*6980*/  FSEL R30, R30, -INF , !P5 ;  /* 0xff8000001e1e7808 */ /* 0x000fe40006800000 */
[----:B------:R-:W-:Y:S02]  /*6990*/  FSEL R31, R31, -INF , !P4 ;  /* 0xff8000001f1f7808 */ /* 0x000fe40006000000 */
[----:B------:R-:W-:-:S02]  /*69a0*/  FSEL R34, R34, -INF , !P6 ;  /* 0xff80000022227808 */ /* 0x000fc40007000000 */
[----:B------:R-:W-:Y:S02]  /*69b0*/  FSEL R35, R35, -INF , !P2 ;  /* 0xff80000023237808 */ /* 0x000fe40005000000 */
[C---:B------:R-:W-:Y:S02]  /*69c0*/  ISETP.GT.AND P5, PT, R80.reuse, 0x31, P1 ;  /* 0x000000315000780c */ /* 0x040fe40000fa4270 */
        /* <DEDUP_REMOVED lines=17> */
[C---:B------:R-:W-:Y:S02]  /*6ae0*/  ISETP.GT.AND P2, PT, R80.reuse, 0x51, P1 ;  /* 0x000000515000780c */ /* 0x040fe40000f44270 */
        /* <DEDUP_REMOVED lines=16> */
[----:B------:R-:W-:Y:S02]  /*6bf0*/  PLOP3.LUT P3, PT, PT, PT, UP0, 0x40, 0x0 ;  /* 0x000000000000781c */ /* 0x000fe40003f6e808 */
[C---:B------:R-:W-:Y:S02]  /*6c00*/  ISETP.LT.OR P5, PT, R81.reuse, 0x5a, P5 ;  /* 0x0000005a5100780c */ /* 0x040fe40002fa1670 */
[C---:B------:R-:W-:Y:S02]  /*6c10*/  ISETP.LT.OR P4, PT, R81.reuse, 0x61, P4 ;  /* 0x000000615100780c */ /* 0x040fe40002781670 */
[C---:B------:R-:W-:Y:S02]  /*6c20*/  ISETP.LT.OR P6, PT, R81.reuse, 0x62, P6 ;  /* 0x000000625100780c */ /* 0x040fe400037c1670 */
[----:B------:R-:W-:Y:S02]  /*6c30*/  ISETP.LT.OR P2, PT, R81, 0x69, P2 ;  /* 0x000000695100780c */ /* 0x000fe40001741670 */
[----:B------:R-:W-:-:S02]  /*6c40*/  FSEL R63, R63, -INF , !P5 ;  /* 0xff8000003f3f7808 */ /* 0x000fc40006800000 */
[----:B------:R-:W-:Y:S02]  /*6c50*/  FSEL R65, R65, -INF , !P4 ;  /* 0xff80000041417808 */ /* 0x000fe40006000000 */
[----:B------:R-:W-:Y:S02]  /*6c60*/  FSEL R67, R67, -INF , !P6 ;  /* 0xff80000043437808 */ /* 0x000fe40007000000 */
[----:B------:R-:W-:Y:S02]  /*6c70*/  FSEL R69, R69, -INF , !P2 ;  /* 0xff80000045457808 */ /* 0x000fe40005000000 */
[C---:B------:R-:W-:Y:S02]  /*6c80*/  ISETP.GT.AND P5, PT, R80.reuse, 0x70, P1 ;  /* 0x000000705000780c */ /* 0x040fe40000fa4270 */
[C---:B------:R-:W-:Y:S02]  /*6c90*/  ISETP.GT.AND P4, PT, R80.reuse, 0x71, P1 ;  /* 0x000000715000780c */ /* 0x040fe40000f84270 */
[----:B------:R-:W-:-:S02]  /*6ca0*/  ISETP.GT.AND P6, PT, R80, 0x78, P1 ;  /* 0x000000785000780c */ /* 0x000fc40000fc4270 */
[----:B------:R-:W-:Y:S02]  /*6cb0*/  ISETP.GT.AND P2, PT, R80, 0x79, P1 ;  /* 0x000000795000780c */ /* 0x000fe40000f44270 */
[C---:B------:R-:W-:Y:S02]  /*6cc0*/  ISETP.LT.OR P5, PT, R81.reuse, 0x71, P5 ;  /* 0x000000715100780c */ /* 0x040fe40002fa1670 */
[C---:B------:R-:W-:Y:S02]  /*6cd0*/  ISETP.LT.OR P4, PT, R81.reuse, 0x72, P4 ;  /* 0x000000725100780c */ /* 0x040fe40002781670 */
[C---:B------:R-:W-:Y:S02]  /*6ce0*/  ISETP.LT.OR P6, PT, R81.reuse, 0x79, P6 ;  /* 0x000000795100780c */ /* 0x040fe400037c1670 */
[----:B------:R-:W-:Y:S02]  /*6cf0*/  ISETP.LT.OR P2, PT, R81, 0x7a, P2 ;  /* 0x0000007a5100780c */ /* 0x000fe40001741670 */
[----:B------:R-:W-:-:S02]  /*6d00*/  FSEL R73, R73, -INF , !P5 ;  /* 0xff80000049497808 */ /* 0x000fc40006800000 */
[----:B------:R-:W-:Y:S02]  /*6d10*/  FSEL R76, R76, -INF , !P4 ;  /* 0xff8000004c4c7808 */ /* 0x000fe40006000000 */
[----:B------:R-:W-:Y:S02]  /*6d20*/  FSEL R78, R78, -INF , !P6 ;  /* 0xff8000004e4e7808 */ /* 0x000fe40007000000 */
[----:B------:R-:W-:Y:S01]  /*6d30*/  FSEL R79, R79, -INF , !P2 ;  /* 0xff8000004f4f7808 */ /* 0x000fe20005000000 */
[----:B------:R-:W-:Y:S06]  /*6d40*/  @P3 BRA `(.L_x_800) ;  /* 0x00000000005c3947 */ /* 0x000fec0003800000 */
        /* <DEDUP_REMOVED lines=8> */
[----:B------:R-:W0:Y:S02]  /*6dd0*/  @P2 LDC.64 R20, c[0x0][0x9e8] ;  /* 0x00027a00ff142b82 */ /* 0x000e240000000a00 */
[----:B0-----:R-:W-:-:S05]  /*6de0*/  @P2 IMAD.HI.U32 R20, R11, R20, RZ ;  /* 0x000000140b142227 */ /* 0x001fca00078e00ff */
[----:B------:R-:W-:-:S04]  /*6df0*/  @P2 SHF.R.U32.HI R11, RZ, R21, R20 ;  /* 0x00000015ff0b2219 */ /* 0x000fc80000011614 */
[----:B------:R-:W-:Y:S01]  /*6e00*/  LOP3.LUT R84, RZ, R11, RZ, 0x33, !PT ;  /* 0x0000000bff547212 */ /* 0x000fe200078e33ff */
[----:B------:R-:W-:Y:S06]  /*6e10*/  BRA `(.L_x_803) ;  /* 0x0000000000147947 */ /* 0x000fec0003800000 */
.L_x_802:
[----:B------:R-:W-:-:S05]  /*6e20*/  IMAD.U32 R80, RZ, RZ, UR27 ;  /* 0x0000001bff507e24 */ /* 0x000fca000f8e00ff */
[----:B------:R-:W-:-:S13]  /*6e30*/  ISETP.NE.AND P2, PT, R80, 0x1, PT ;  /* 0x000000015000780c */ /* 0x000fda0003f45270 */
[----:B------:R-:W0:Y:S02]  /*6e40*/  @P2 LDC.64 R20, c[0x0][0x9e8] ;  /* 0x00027a00ff142b82 */ /* 0x000e240000000a00 */
[----:B0-----:R-:W-:-:S05]  /*6e50*/  @P2 IMAD.HI.U32 R20, R84, R20, RZ ;  /* 0x0000001454142227 */ /* 0x001fca00078e00ff */
[----:B------:R-:W-:-:S07]  /*6e60*/  @P2 SHF.R.U32.HI R84, RZ, R21, R20 ;  /* 0x00000015ff542219 */ /* 0x000fce0000011614 */
.L_x_803:
[----:B------:R-:W-:Y:S05]  /*6e70*/  BSYNC B0 ;  /* 0x0000000000007941 */ /* 0x000fea0003800000 */
.L_x_801:
[----:B------:R-:W-:-:S04]  /*6e80*/  IMAD R75, R84, R80, -R75 ;  /* 0x00000050544b7224 */ /* 0x000fc800078e0a4b */
[----:B------:R-:W-:-:S05]  /*6e90*/  IMAD R75, R2, -0x2, R75 ;  /* 0xfffffffe024b7824 */ /* 0x000fca00078e024b */
[----:B------:R-:W-:Y:S02]  /*6ea0*/  VIADDMNMX R83, R75, R80, R83, PT ;  /* 0x000000504b537246 */ /* 0x000fe40003800153 */
[----:B------:R-:W-:-:S07]  /*6eb0*/  VIMNMX R82, R82, R75, !PT ;  /* 0x0000004b52527248 */ /* 0x000fce0007fe0100 */
.L_x_800:
[----:B------:R-:W-:Y:S01]  /*6ec0*/  FMNMX.FTZ R11, R27, R8, !PT ;  /* 0x000000081b0b7209 */ /* 0x000fe20007810000 */
[----:B------:R-:W-:Y:S01]  /*6ed0*/  UMOV UR10, UR24 ;  /* 0x00000018000a7c82 */ /* 0x000fe20008000000 */
[----:B------:R-:W-:Y:S01]  /*6ee0*/  ISETP.GT.AND P5, PT, R82, 0x10, P1 ;  /* 0x000000105200780c */ /* 0x000fe20000fa4270 */
[----:B------:R-:W-:Y:S01]  /*6ef0*/  IMAD.U32 R84, RZ, RZ, UR10 ;  /* 0x0000000aff547e24 */ /* 0x000fe2000f8e00ff */
[----:B------:R-:W-:Y:S02]  /*6f00*/  FMNMX.FTZ R20, R12, R11, !PT ;  /* 0x0000000b0c147209 */ /* 0x000fe40007810000 */
[----:B------:R-:W-:Y:S02]  /*6f10*/  ISETP.LT.OR P5, PT, R83, 0x11, P5 ;  /* 0x000000115300780c */ /* 0x000fe40002fa1670 */
[----:B------:R-:W-:Y:S02]  /*6f20*/  FMNMX.FTZ R11, R15, R20, !PT ;  /* 0x000000140f0b7209 */ /* 0x000fe40007810000 */
[----:B------:R-:W-:-:S02]  /*6f30*/  FSEL R22, R22, -INF , !P5 ;  /* 0xff80000016167808 */ /* 0x000fc40006800000 */
[----:B------:R-:W-:Y:S02]  /*6f40*/  FMNMX.FTZ R11, R16, R11, !PT ;  /* 0x0000000b100b7209 */ /* 0x000fe40007810000 */
[----:B------:R-:W-:Y:S02]  /*6f50*/  ISETP.GT.AND P5, PT, R82, 0x20, P1 ;  /* 0x000000205200780c */ /* 0x000fe40000fa4270 */
[----:B------:R-:W-:Y:S02]  /*6f60*/  FMNMX.FTZ R20, R26, R11, !PT ;  /* 0x0000000b1a147209 */ /* 0x000fe40007810000 */
[----:B------:R-:W-:Y:S02]  /*6f70*/  ISETP.LT.OR P5, PT, R83, 0x21, P5 ;  /* 0x000000215300780c */ /* 0x000fe40002fa1670 */
[----:B------:R-:W-:Y:S02]  /*6f80*/  FMNMX.FTZ R11, R85, R20, !PT ;  /* 0x00000014550b7209 */ /* 0x000fe40007810000 */
[----:B------:R-:W-:-:S02]  /*6f90*/  FSEL R32, R32, -INF , !P5 ;  /* 0xff80000020207808 */ /* 0x000fc40006800000 */
[----:B------:R-:W-:Y:S02]  /*6fa0*/  FMNMX.FTZ R20, R24, R11, !PT ;  /* 0x0000000b18147209 */ /* 0x000fe40007810000 */
[C---:B------:R-:W-:Y:S02]  /*6fb0*/  ISETP.GT.AND P5, PT, R82.reuse, RZ, P1 ;  /* 0x000000ff5200720c */ /* 0x040fe40000fa4270 */
[----:B------:R-:W-:Y:S02]  /*6fc0*/  FMNMX.FTZ R11, R25, R20, !PT ;  /* 0x00000014190b7209 */ /* 0x000fe40007810000 */
[----:B------:R-:W-:Y:S02]  /*6fd0*/  ISETP.GT.AND P4, PT, R82, 0x9, P1 ;  /* 0x000000095200780c */ /* 0x000fe40000f84270 */
[----:B------:R-:W-:Y:S02]  /*6fe0*/  FMNMX.FTZ R20, R30, R11, !PT ;  /* 0x0000000b1e147209 */ /* 0x000fe40007810000 */
[----:B------:R-:W-:-:S02]  /*6ff0*/  ISETP.GT.AND P2, PT, R82, 0x1, P1 ;  /* 0x000000015200780c */ /* 0x000fc40000f44270 */
[----:B------:R-:W-:Y:S02]  /*7000*/  FMNMX.FTZ R11, R31, R20, !PT ;  /* 0x000000141f0b7209 */ /* 0x000fe40007810000 */
[C---:B------:R-:W-:Y:S02]  /*7010*/  ISETP.LT.OR P5, PT, R83.reuse, 0x1, P5 ;  /* 0x000000015300780c */ /* 0x040fe40002fa1670 */
[----:B------:R-:W-:Y:S02]  /*7020*/  FMNMX.FTZ R20, R34, R11, !PT ;  /* 0x0000000b22147209 */ /* 0x000fe40007810000 */
[----:B------:R-:W-:Y:S02]  /*7030*/  ISETP.LT.OR P4, PT, R83, 0xa, P4 ;  /* 0x0000000a5300780c */ /* 0x000fe40002781670 */
[----:B------:R-:W-:Y:S02]  /*7040*/  FMNMX.FTZ R11, R35, R20, !PT ;  /* 0x00000014230b7209 */ /* 0x000fe40007810000 */
[----:B------:R-:W-:-:S02]  /*7050*/  ISETP.GT.AND P3, PT, R82, 0x8, P1 ;  /* 0x000000085200780c */ /* 0x000fc40000f64270 */
[----:B------:R-:W-:Y:S02]  /*7060*/  FMNMX.FTZ R20, R40, R11, !PT ;  /* 0x0000000b28147209 */ /* 0x000fe40007810000 */
[----:B------:R-:W-:Y:S02]  /*7070*/  ISETP.LT.OR P2, PT, R83, 0x2, P2 ;  /* 0x000000025300780c */ /* 0x000fe40001741670 */
[----:B------:R-:W-:Y:S02]  /*7080*/  FMNMX.FTZ R11, R41, R20, !PT ;  /* 0x00000014290b7209 */ /* 0x000fe40007810000 */
[----:B------:R-:W-:Y:S02]  /*7090*/  ISETP.LT.OR P3, PT, R83, 0x9, P3 ;  /* 0x000000095300780c */ /* 0x000fe40001f61670 */
[----:B------:R-:W-:Y:S02]  /*70a0*/  FMNMX.FTZ R11, R44, R11, !PT ;  /* 0x0000000b2c0b7209 */ /* 0x000fe40007810000 */
[----:B------:R-:W-:-:S02]  /*70b0*/  FSEL R14, R14, -INF , !P2 ;  /* 0xff8000000e0e7808 */ /* 0x000fc40005000000 */
[----:B------:R-:W-:Y:S02]  /*70c0*/  FMNMX.FTZ R11, R46, R11, !PT ;  /* 0x0000000b2e0b7209 */ /* 0x000fe40007810000 */
[----:B------:R-:W-:Y:S02]  /*70d0*/  FSEL R18, R18, -INF , !P3 ;  /* 0xff80000012127808 */ /* 0x000fe40005800000 */
        /* <DEDUP_REMOVED lines=9> */
[----:B------:R-:W-:-:S02]  /*7170*/  FSEL R23, R23, -INF , !P2 ;  /* 0xff80000017177808 */ /* 0x000fc40005000000 */
[----:B------:R-:W-:Y:S02]  /*7180*/  FMNMX.FTZ R20, R59, R20, !PT ;  /* 0x000000143b147209 */ /* 0x000fe40007810000 */
[----:B------:R-:W-:Y:S02]  /*7190*/  FSEL R28, R28, -INF , !P3 ;  /* 0xff8000001c1c7808 */ /* 0x000fe40005800000 */
[----:B------:R-:W-:Y:S02]  /*71a0*/  FMNMX.FTZ R20, R61, R20, !PT ;  /* 0x000000143d147209 */ /* 0x000fe40007810000 */
[C---:B------:R-:W-:Y:S02]  /*71b0*/  ISETP.GT.AND P2, PT, R82.reuse, 0x21, P1 ;  /* 0x000000215200780c */ /* 0x040fe40000f44270 */
        /* <DEDUP_REMOVED lines=9> */
[----:B------:R-:W-:Y:S02]  /*7250*/  ISETP.GT.AND P2, PT, R82, 0x30, P1 ;  /* 0x000000305200780c */ /* 0x000fe40000f44270 */
[----:B------:R-:W-:Y:S02]  /*7260*/  FMNMX.FTZ R11, R73, R20, !PT ;  /* 0x00000014490b7209 */ /* 0x000fe40007810000 */
[----:B------:R-:W-:Y:S02]  /*7270*/  FSEL R36, R36, -INF , !P3 ;  /* 0xff80000024247808 */ /* 0x000fe40005800000 */
[----:B------:R-:W-:Y:S02]  /*7280*/  FMNMX.FTZ R11, R76, R11, !PT ;  /* 0x0000000b4c0b7209 */ /* 0x000fe40007810000 */
[----:B------:R-:W-:-:S02]  /*7290*/  ISETP.GT.AND P3, PT, R82, 0x31, P1 ;  /* 0x000000315200780c */ /* 0x000fc40000f64270 */
[----:B------:R-:W-:Y:S02]  /*72a0*/  FMNMX.FTZ R20, R78, R11, !PT ;  /* 0x0000000b4e147209 */ /* 0x000fe40007810000 */
[----:B------:R-:W-:Y:S02]  /*72b0*/  ISETP.LT.OR P2, PT, R83, 0x31, P2 ;  /* 0x000000315300780c */ /* 0x000fe40001741670 */
[----:B------:R-:W-:Y:S02]  /*72c0*/  FMNMX.FTZ R20, R79, R20, !PT ;  /* 0x000000144f147209 */ /* 0x000fe40007810000 */
[----:B------:R-:W-:Y:S02]  /*72d0*/  FSEL R38, R38, -INF , !P2 ;  /* 0xff80000026267808 */ /* 0x000fe40005000000 */
[----:B------:R-:W-:Y:S01]  /*72e0*/  ISETP.LT.OR P3, PT, R83, 0x32, P3 ;  /* 0x000000325300780c */ /* 0x000fe20001f61670 */
[----:B------:R-:W0:Y:S01]  /*72f0*/  SHFL.BFLY PT, R11, R20, 0x2, 0x1f ;  /* 0x0c401f00140b7f89 */ /* 0x000e2200000e0000 */
[----:B------:R-:W-:-:S02]  /*7300*/  ISETP.GT.AND P2, PT, R82, 0x40, P1 ;  /* 0x000000405200780c */ /* 0x000fc40000f44270 */
[----:B------:R-:W-:Y:S02]  /*7310*/  FSEL R39, R39, -INF , !P3 ;  /* 0xff80000027277808 */ /* 0x000fe40005800000 */
[----:B------:R-:W-:Y:S02]  /*7320*/  ISETP.GT.AND P3, PT, R82, 0x41, P1 ;  /* 0x000000415200780c */ /* 0x000fe40000f64270 */
[C---:B------:R-:W-:Y:S02]  /*7330*/  ISETP.LT.OR P2, PT, R83.reuse, 0x41, P2 ;  /* 0x000000415300780c */ /* 0x040fe40001741670 */
[----:B------:R-:W-:Y:S02]  /*7340*/  ISETP.LT.OR P3, PT, R83, 0x42, P3 ;  /* 0x000000425300780c */ /* 0x000fe40001f61670 */
[----:B------:R-:W-:Y:S02]  /*7350*/  FSEL R45, R45, -INF , !P2 ;  /* 0xff8000002d2d7808 */ /* 0x000fe40005000000 */
[----:B------:R-:W-:-:S02]  /*7360*/  FSEL R47, R47, -INF , !P3 ;  /* 0xff8000002f2f7808 */ /* 0x000fc40005800000 */
[C---:B------:R-:W-:Y:S02]  /*7370*/  ISETP.GT.AND P2, PT, R82.reuse, 0x50, P1 ;  /* 0x000000505200780c */ /* 0x040fe40000f44270 */
[----:B------:R-:W-:Y:S02]  /*7380*/  ISETP.GT.AND P3, PT, R82, 0x51, P1 ;  /* 0x000000515200780c */ /* 0x000fe40000f64270 */
[C---:B------:R-:W-:Y:S02]  /*7390*/  ISETP.LT.OR P2, PT, R83.reuse, 0x51, P2 ;  /* 0x000000515300780c */ /* 0x040fe40001741670 */
[----:B------:R-:W-:Y:S02]  /*73a0*/  ISETP.LT.OR P3, PT, R83, 0x52, P3 ;  /* 0x000000525300780c */ /* 0x000fe40001f61670 */
[----:B------:R-:W-:Y:S02]  /*73b0*/  FSEL R53, R53, -INF , !P2 ;  /* 0xff80000035357808 */ /* 0x000fe40005000000 */
[----:B0-----:R-:W-:-:S02]  /*73c0*/  FMNMX.FTZ R21, R20, R11, !PT ;  /* 0x0000000b14157209 */ /* 0x001fc40007810000 */
[----:B------:R-:W-:Y:S02]  /*73d0*/  FSEL R56, R56, -INF , !P3 ;  /* 0xff80000038387808 */ /* 0x000fe40005800000 */
[C---:B------:R-:W-:Y:S01]  /*73e0*/  ISETP.GT.AND P2, PT, R82.reuse, 0x60, P1 ;  /* 0x000000605200780c */ /* 0x040fe20000f44270 */
[----:B------:R-:W0:Y:S01]  /*73f0*/  SHFL.BFLY PT, R80, R21, 0x1, 0x1f ;  /* 0x0c201f0015507f89 */ /* 0x000e2200000e0000 */
[----:B------:R-:W-:Y:S02]  /*7400*/  ISETP.GT.AND P3, PT, R82, 0x61, P1 ;  /* 0x000000615200780c */ /* 0x000fe40000f64270 */
[C---:B------:R-:W-:Y:S02]  /*7410*/  ISETP.LT.OR P2, PT, R83.reuse, 0x61, P2 ;  /* 0x000000615300780c */ /* 0x040fe40001741670 */
[----:B------:R-:W-:Y:S02]  /*7420*/  ISETP.LT.OR P3, PT, R83, 0x62, P3 ;  /* 0x000000625300780c */ /* 0x000fe40001f61670 */
[----:B------:R-:W-:-:S02]  /*7430*/  FSEL R62, R62, -INF , !P2 ;  /* 0xff8000003e3e7808 */ /* 0x000fc40005000000 */
[----:B------:R-:W-:Y:S02]  /*7440*/  FSEL R64, R64, -INF , !P3 ;  /* 0xff80000040407808 */ /* 0x000fe40005800000 */
[C---:B------:R-:W-:Y:S02]  /*7450*/  ISETP.GT.AND P2, PT, R82.reuse, 0x70, P1 ;  /* 0x000000705200780c */ /* 0x040fe40000f44270 */
[----:B------:R-:W-:Y:S02]  /*7460*/  ISETP.GT.AND P3, PT, R82, 0x71, P1 ;  /* 0x000000715200780c */ /* 0x000fe40000f64270 */
[C---:B------:R-:W-:Y:S02]  /*7470*/  ISETP.LT.OR P2, PT, R83.reuse, 0x71, P2 ;  /* 0x000000715300780c */ /* 0x040fe40001741670 */
[----:B------:R-:W-:Y:S02]  /*7480*/  ISETP.LT.OR P3, PT, R83, 0x72, P3 ;  /* 0x000000725300780c */ /* 0x000fe40001f61670 */
[----:B------:R-:W-:-:S02]  /*7490*/  FSEL R70, R70, -INF , !P2 ;  /* 0xff80000046467808 */ /* 0x000fc40005000000 */
[----:B------:R-:W-:Y:S02]  /*74a0*/  FSEL R72, R72, -INF , !P3 ;  /* 0xff80000048487808 */ /* 0x000fe40005800000 */
[----:B0-----:R-:W-:Y:S02]  /*74b0*/  FMNMX.FTZ R11, R21, R80, !PT ;  /* 0x00000050150b7209 */ /* 0x001fe40007810000 */
[----:B------:R-:W-:Y:S02]  /*74c0*/  FSEL R21, R19, -INF , !P4 ;  /* 0xff80000013157808 */ /* 0x000fe40006000000 */
[C---:B------:R-:W-:Y:S01]  /*74d0*/  FSETP.NEU.FTZ.AND P6, PT, R11.reuse, -INF , PT ;  /* 0xff8000000b00780b */ /* 0x040fe20003fdd000 */
[----:B------:R-:W-:-:S01]  /*74e0*/  FFMA.FTZ R75, R11, R84, -8 ;  /* 0xc10000000b4b7423 */ /* 0x000fc20000010054 */
[----:B------:R-:W-:-:S04]  /*74f0*/  ISETP.GT.AND P4, PT, R82, 0x19, P1 ;  /* 0x000000195200780c */ /* 0x000fc80000f84270 */
[----:B------:R-:W-:Y:S02]  /*7500*/  FSEL R20, R75, RZ, P6 ;  /* 0x000000ff4b147208 */ /* 0x000fe40003000000 */
[----:B------:R-:W-:-:S03]  /*7510*/  ISETP.LT.OR P4, PT, R83, 0x1a, P4 ;  /* 0x0000001a5300780c */ /* 0x000fc60002781670 */
[--C-:B------:R-:W-:Y:S01]  /*7520*/  FFMA.FTZ R27, R27, UR10, -R20.reuse ;  /* 0x0000000a1b1b7c23 */ /* 0x100fe20008010814 */
[----:B------:R-:W-:-:S01]  /*7530*/  FFMA.FTZ R75, R26, UR10, -R20 ;  /* 0x0000000a1a4b7c23 */ /* 0x000fc20008010814 */
[----:B------:R-:W-:Y:S01]  /*7540*/  FSEL R26, R13, -INF , !P5 ;  /* 0xff8000000d1a7808 */ /* 0x000fe20006800000 */
[----:B------:R-:W-:-:S01]  /*7550*/  FFMA.FTZ R80, R16, UR10, -R20 ;  /* 0x0000000a10507c23 */ /* 0x000fc20008010814 */
[----:B------:R0:W-:Y:S01]  /*7560*/  MUFU.EX2 R19, R27 ;  /* 0x0000001b00137308 */ /* 0x0001e20000000800 */
[----:B------:R-:W-:Y:S01]  /*7570*/  FSEL R29, R29, -INF , !P4 ;  /* 0xff8000001d1d7808 */ /* 0x000fe20006000000 */
[--C-:B------:R-:W-:Y:S01]  /*7580*/  FFMA.FTZ R50, R50, UR10, -R20.reuse ;  /* 0x0000000a32327c23 */ /* 0x100fe20008010814 */
[C---:B------:R-:W-:Y:S01]  /*7590*/  ISETP.GT.AND P4, PT, R82.reuse, 0x29, P1 ;  /* 0x000000295200780c */ /* 0x040fe20000f84270 */
[--C-:B------:R-:W-:Y:S01]  /*75a0*/  FFMA.FTZ R86, R71, UR10, -R20.reuse ;  /* 0x0000000a47567c23 */ /* 0x100fe20008010814 */
[----:B------:R-:W-:Y:S01]  /*75b0*/  ISETP.GT.AND P5, PT, R82, 0x38, P1 ;  /* 0x000000385200780c */ /* 0x000fe20000fa4270 */
[--C-:B------:R-:W-:Y:S01]  /*75c0*/  FFMA.FTZ R12, R12, UR10, -R20.reuse ;  /* 0x0000000a0c0c7c23 */ /* 0x100fe20008010814 */
[----:B------:R-:W-:Y:S01]  /*75d0*/  ISETP.LT.OR P4, PT, R83, 0x2a, P4 ;  /* 0x0000002a5300780c */ /* 0x000fe20002781670 */
[----:B------:R1:W-:Y:S01]  /*75e0*/  MUFU.EX2 R13, R75 ;  /* 0x0000004b000d7308 */ /* 0x0003e20000000800 */
[----:B0-----:R-:W-:Y:S01]  /*75f0*/  FMNMX.FTZ R27, R26, R9, !PT ;  /* 0x000000091a1b7209 */ /* 0x001fe20007810000 */
[--C-:B------:R-:W-:Y:S01]  /*7600*/  FFMA.FTZ R15, R15, UR10, -R20.reuse ;  /* 0x0000000a0f0f7c23 */ /* 0x100fe20008010814 */
[----:B------:R-:W-:Y:S01]  /*7610*/  FSEL R37, R37, -INF , !P4 ;  /* 0xff80000025257808 */ /* 0x000fe20006000000 */
[--C-:B------:R-:W-:Y:S01]  /*7620*/  FFMA.FTZ R84, R85, UR10, -R20.reuse ;  /* 0x0000000a55547c23 */ /* 0x100fe20008010814 */
[----:B------:R-:W-:Y:S01]  /*7630*/  FMNMX.FTZ R27, R14, R27, !PT ;  /* 0x0000001b0e1b7209 */ /* 0x000fe20007810000 */
[--C-:B------:R-:W-:Y:S01]  /*7640*/  FFMA.FTZ R24, R24, UR10, -R20.reuse ;  /* 0x0000000a18187c23 */ /* 0x100fe20008010814 */
[----:B------:R-:W-:Y:S01]  /*7650*/  ISETP.GT.AND P4, PT, R82, 0x39, P1 ;  /* 0x000000395200780c */ /* 0x000fe20000f84270 */
[----:B------:R-:W-:Y:S01]  /*7660*/  MUFU.EX2 R12, R12 ;  /* 0x0000000c000c7308 */ /* 0x000fe20000000800 */
[----:B------:R-:W-:Y:S01]  /*7670*/  FMNMX.FTZ R16, R18, R27, !PT ;  /* 0x0000001b12107209 */ /* 0x000fe20007810000 */
[--C-:B------:R-:W-:Y:S01]  /*7680*/  FFMA.FTZ R25, R25, UR10, -R20.reuse ;  /* 0x0000000a19197c23 */ /* 0x100fe20008010814 */
[----:B------:R-:W-:Y:S01]  /*7690*/  ISETP.LT.OR P5, PT, R83, 0x39, P5 ;  /* 0x000000395300780c */ /* 0x000fe20002fa1670 */
[----:B------:R-:W-:Y:S01]  /*76a0*/  FFMA.FTZ R76, R76, UR10, -R20 ;  /* 0x0000000a4c4c7c23 */ /* 0x000fe20008010814 */
[----:B------:R-:W-:-:S02]  /*76b0*/  FMNMX.FTZ R27, R21, R16, !PT ;  /* 0x00000010151b7209 */ /* 0x000fc40007810000 */
[----:B------:R-:W-:Y:S01]  /*76c0*/  FSEL R42, R42, -INF , !P5 ;  /* 0xff8000002a2a7808 */ /* 0x000fe20006800000 */
[----:B------:R-:W-:Y:S01]  /*76d0*/  MUFU.EX2 R15, R15 ;  /* 0x0000000f000f7308 */ /* 0x000fe20000000800 */
[----:B------:R-:W-:Y:S02]  /*76e0*/  FMNMX.FTZ R16, R22, R27, !PT ;  /* 0x0000001b16107209 */ /* 0x000fe40007810000 */
[----:B------:R-:W-:Y:S02]  /*76f0*/  ISETP.LT.OR P4, PT, R83, 0x3a, P4 ;  /* 0x0000003a5300780c */ /* 0x000fe40002781670 */
[----:B------:R-:W-:Y:S02]  /*7700*/  FMNMX.FTZ R27, R23, R16, !PT ;  /* 0x00000010171b7209 */ /* 0x000fe40007810000 */
[----:B------:R-:W-:Y:S01]  /*7710*/  FSEL R43, R43, -INF , !P4 ;  /* 0xff8000002b2b7808 */ /* 0x000fe20006000000 */
[----:B------:R-:W-:Y:S01]  /*7720*/  MUFU.EX2 R80, R80 ;  /* 0x0000005000507308 */ /* 0x000fe20000000800 */
[----:B------:R-:W-:Y:S01]  /*7730*/  FMNMX.FTZ R16, R28, R27, !PT ;  /* 0x0000001b1c107209 */ /* 0x000fe20007810000 */
[--C-:B------:R-:W-:Y:S01]  /*7740*/  FFMA.FTZ R27, R30, UR10, -R20.reuse ;  /* 0x0000000a1e1b7c23 */ /* 0x100fe20008010814 */
[----:B------:R-:W-:-:S01]  /*7750*/  FFMA.FTZ R30, R31, UR10, -R20 ;  /* 0x0000000a1f1e7c23 */ /* 0x000fc20008010814 */
[----:B------:R-:W-:-:S02]  /*7760*/  ISETP.GT.AND P5, PT, R82, 0x48, P1 ;  /* 0x000000485200780c */ /* 0x000fc40000fa4270 */
[----:B-1----:R-:W-:Y:S02]  /*7770*/  FMNMX.FTZ R75, R29, R16, !PT ;  /* 0x000000101d4b7209 */ /* 0x002fe40007810000 */
[----:B------:R-:W-:Y:S01]  /*7780*/  ISETP.GT.AND P4, PT, R82, 0x49, P1 ;  /* 0x000000495200780c */ /* 0x000fe20000f84270 */
        /* <DEDUP_REMOVED lines=9> */
[----:B------:R-:W-:-:S02]  /*7820*/  ISETP.LT.OR P4, PT, R83, 0x4a, P4 ;  /* 0x0000004a5300780c */ /* 0x000fc40002781670 */
[----:B------:R-:W-:Y:S02]  /*7830*/  FMNMX.FTZ R75, R37, R16, !PT ;  /* 0x00000010254b7209 */ /* 0x000fe40007810000 */
[----:B------:R-:W-:Y:S01]  /*7840*/  FSEL R51, R51, -INF , !P4 ;  /* 0xff80000033337808 */ /* 0x000fe20006000000 */
[----:B------:R-:W-:Y:S01]  /*7850*/  MUFU.EX2 R25, R25 ;  /* 0x0000001900197308 */ /* 0x000fe20000000800 */
[----:B------:R-:W-:Y:S02]  /*7860*/  FMNMX.FTZ R16, R38, R75, !PT ;  /* 0x0000004b26107209 */ /* 0x000fe40007810000 */
[C---:B------:R-:W-:Y:S02]  /*7870*/  ISETP.GT.AND P5, PT, R82.reuse, 0x58, P1 ;  /* 0x000000585200780c */ /* 0x040fe40000fa4270 */
[----:B------:R-:W-:Y:S02]  /*7880*/  FMNMX.FTZ R35, R39, R16, !PT ;  /* 0x0000001027237209 */ /* 0x000fe40007810000 */
[----:B------:R-:W-:Y:S01]  /*7890*/  ISETP.GT.AND P4, PT, R82, 0x59, P1 ;  /* 0x000000595200780c */ /* 0x000fe20000f84270 */
[----:B------:R-:W-:Y:S01]  /*78a0*/  MUFU.EX2 R27, R27 ;  /* 0x0000001b001b7308 */ /* 0x000fe20000000800 */
[----:B------:R-:W-:Y:S01]  /*78b0*/  FMNMX.FTZ R16, R42, R35, !PT ;  /* 0x000000232a107209 */ /* 0x000fe20007810000 */
[--C-:B------:R-:W-:Y:S01]  /*78c0*/  FFMA.FTZ R35, R40, UR10, -R20.reuse ;  /* 0x0000000a28237c23 */ /* 0x100fe20008010814 */
[----:B------:R-:W-:Y:S01]  /*78d0*/  ISETP.LT.OR P5, PT, R83, 0x59, P5 ;  /* 0x000000595300780c */ /* 0x000fe20002fa1670 */
[--C-:B------:R-:W-:Y:S01]  /*78e0*/  FFMA.FTZ R40, R41, UR10, -R20.reuse ;  /* 0x0000000a29287c23 */ /* 0x100fe20008010814 */
[----:B------:R-:W-:Y:S01]  /*78f0*/  FMNMX.FTZ R16, R43, R16, !PT ;  /* 0x000000102b107209 */ /* 0x000fe20007810000 */
[--C-:B------:R-:W-:Y:S01]  /*7900*/  FFMA.FTZ R41, R44, UR10, -R20.reuse ;  /* 0x0000000a2c297c23 */ /* 0x100fe20008010814 */
[----:B------:R-:W-:Y:S01]  /*7910*/  FSEL R58, R58, -INF , !P5 ;  /* 0xff8000003a3a7808 */ /* 0x000fe20006800000 */
[--C-:B------:R-:W-:Y:S01]  /*7920*/  FFMA.FTZ R44, R46, UR10, -R20.reuse ;  /* 0x0000000a2e2c7c23 */ /* 0x100fe20008010814 */
        /* <DEDUP_REMOVED lines=10> */
[C---:B------:R-:W-:Y:S01]  /*79d0*/  ISETP.GT.AND P5, PT, R82.reuse, 0x68, P1 ;  /* 0x000000685200780c */ /* 0x040fe20000fa4270 */
[----:B------:R-:W-:Y:S01]  /*79e0*/  FFMA.FTZ R63, R69, UR10, -R20 ;  /* 0x0000000a453f7c23 */ /* 0x000fe20008010814 */
[----:B------:R-:W-:Y:S01]  /*79f0*/  FMNMX.FTZ R16, R51, R16, !PT ;  /* 0x0000001033107209 */ /* 0x000fe20007810000 */
[----:B------:R-:W-:Y:S01]  /*7a00*/  MUFU.EX2 R30, R30 ;  /* 0x0000001e001e7308 */ /* 0x000fe20000000800 */
[----:B------:R-:W-:-:S02]  /*7a10*/  ISETP.GT.AND P4, PT, R82, 0x69, P1 ;  /* 0x000000695200780c */ /* 0x000fc40000f84270 */
[----:B------:R-:W-:Y:S02]  /*7a20*/  FMNMX.FTZ R75, R53, R16, !PT ;  /* 0x00000010354b7209 */ /* 0x000fe40007810000 */
[C---:B------:R-:W-:Y:S02]  /*7a30*/  ISETP.LT.OR P5, PT, R83.reuse, 0x69, P5 ;  /* 0x000000695300780c */ /* 0x040fe40002fa1670 */
[----:B------:R-:W-:Y:S01]  /*7a40*/  FMNMX.FTZ R75, R56, R75, !PT ;  /* 0x0000004b384b7209 */ /* 0x000fe20007810000 */
[----:B------:R-:W-:Y:S01]  /*7a50*/  MUFU.EX2 R31, R31 ;  /* 0x0000001f001f7308 */ /* 0x000fe20000000800 */
[----:B------:R-:W-:Y:S02]  /*7a60*/  FSEL R66, R66, -INF , !P5 ;  /* 0xff80000042427808 */ /* 0x000fe40006800000 */
[----:B------:R-:W-:Y:S02]  /*7a70*/  FMNMX.FTZ R75, R58, R75, !PT ;  /* 0x0000004b3a4b7209 */ /* 0x000fe40007810000 */
[----:B------:R-:W-:-:S02]  /*7a80*/  ISETP.LT.OR P4, PT, R83, 0x6a, P4 ;  /* 0x0000006a5300780c */ /* 0x000fc40002781670 */
[----:B------:R-:W-:Y:S01]  /*7a90*/  FMNMX.FTZ R75, R60, R75, !PT ;  /* 0x0000004b3c4b7209 */ /* 0x000fe20007810000 */
[----:B------:R-:W-:Y:S01]  /*7aa0*/  MUFU.EX2 R34, R34 ;  /* 0x0000002200227308 */ /* 0x000fe20000000800 */
[----:B------:R-:W-:Y:S02]  /*7ab0*/  FSEL R68, R68, -INF , !P4 ;  /* 0xff80000044447808 */ /* 0x000fe40006000000 */
[----:B------:R-:W-:Y:S02]  /*7ac0*/  FMNMX.FTZ R75, R62, R75, !PT ;  /* 0x0000004b3e4b7209 */ /* 0x000fe40007810000 */
[----:B------:R-:W-:Y:S02]  /*7ad0*/  ISETP.GT.AND P5, PT, R82, 0x78, P1 ;  /* 0x000000785200780c */ /* 0x000fe40000fa4270 */
[----:B------:R-:W-:Y:S01]  /*7ae0*/  FMNMX.FTZ R81, R64, R75, !PT ;  /* 0x0000004b40517209 */ /* 0x000fe20007810000 */
[----:B------:R-:W-:Y:S01]  /*7af0*/  MUFU.EX2 R35, R35 ;  /* 0x0000002300237308 */ /* 0x000fe20000000800 */
[----:B------:R-:W-:Y:S01]  /*7b00*/  ISETP.GT.AND P1, PT, R82, 0x79, P1 ;  /* 0x000000795200780c */ /* 0x000fe20000f24270 */
[--C-:B------:R-:W-:Y:S01]  /*7b10*/  FFMA.FTZ R82, R54, UR10, -R20.reuse ;  /* 0x0000000a36527c23 */ /* 0x100fe20008010814 */
[----:B------:R-:W-:Y:S01]  /*7b20*/  FMNMX.FTZ R81, R66, R81, !PT ;  /* 0x0000005142517209 */ /* 0x000fe20007810000 */
[--C-:B------:R-:W-:Y:S01]  /*7b30*/  FFMA.FTZ R54, R61, UR10, -R20.reuse ;  /* 0x0000000a3d367c23 */ /* 0x100fe20008010814 */
[----:B------:R-:W-:Y:S01]  /*7b40*/  ISETP.LT.OR P5, PT, R83, 0x79, P5 ;  /* 0x000000795300780c */ /* 0x000fe20002fa1670 */
[--C-:B------:R-:W-:Y:S01]  /*7b50*/  FFMA.FTZ R61, R65, UR10, -R20.reuse ;  /* 0x0000000a413d7c23 */ /* 0x100fe20008010814 */
[----:B------:R-:W-:Y:S01]  /*7b60*/  FMNMX.FTZ R81, R68, R81, !PT ;  /* 0x0000005144517209 */ /* 0x000fe20007810000 */
[----:B------:R0:W-:Y:S01]  /*7b70*/  MUFU.EX2 R75, R50 ;  /* 0x00000032004b7308 */ /* 0x0001e20000000800 */
[----:B------:R-:W-:Y:S01]  /*7b80*/  ISETP.LT.OR P1, PT, R83, 0x7a, P1 ;  /* 0x0000007a5300780c */ /* 0x000fe20000f21670 */
[----:B------:R-:W-:Y:S01]  /*7b90*/  FFMA.FTZ R65, R73, UR10, -R20 ;  /* 0x0000000a49417c23 */ /* 0x000fe20008010814 */
[----:B------:R-:W-:-:S02]  /*7ba0*/  FMNMX.FTZ R81, R70, R81, !PT ;  /* 0x0000005146517209 */ /* 0x000fc40007810000 */
[----:B------:R-:W-:Y:S02]  /*7bb0*/  FSEL R74, R74, -INF , !P5 ;  /* 0xff8000004a4a7808 */ /* 0x000fe40006800000 */
[----:B------:R-:W-:Y:S01]  /*7bc0*/  FMNMX.FTZ R81, R72, R81, !PT ;  /* 0x0000005148517209 */ /* 0x000fe20007810000 */
[----:B------:R-:W-:Y:S01]  /*7bd0*/  MUFU.EX2 R40, R40 ;  /* 0x0000002800287308 */ /* 0x000fe20000000800 */
[----:B0-----:R-:W-:Y:S02]  /*7be0*/  FSEL R50, R77, -INF , !P1 ;  /* 0xff8000004d327808 */ /* 0x001fe40004800000 */
[----:B------:R-:W-:Y:S02]  /*7bf0*/  FMNMX.FTZ R81, R74, R81, !PT ;  /* 0x000000514a517209 */ /* 0x000fe40007810000 */
[----:B------:R-:W-:Y:S02]  /*7c00*/  FSEL R71, R11, RZ, P6 ;  /* 0x000000ff0b477208 */ /* 0x000fe40003000000 */
[----:B------:R-:W-:Y:S01]  /*7c10*/  FMNMX.FTZ R81, R50, R81, !PT ;  /* 0x0000005132517209 */ /* 0x000fe20007810000 */
[----:B------:R0:W-:Y:S02]  /*7c20*/  MUFU.EX2 R77, R82 ;  /* 0x00000052004d7308 */ /* 0x0001e40000000800 */
[----:B------:R-:W-:-:S02]  /*7c30*/  FADD.FTZ R71, -R71, R8 ;  /* 0x0000000847477221 */ /* 0x000fc40000010100 */
[----:B------:R-:W1:Y:S02]  /*7c40*/  SHFL.BFLY PT, R16, R81, 0x2, 0x1f ;  /* 0x0c401f0051107f89 */ /* 0x000e6400000e0000 */
[----:B------:R-:W-:Y:S02]  /*7c50*/  FMUL.FTZ R8, R71, UR10 ;  /* 0x0000000a47087c20 */ /* 0x000fe40008410000 */
[----:B------:R-:W-:Y:S01]  /*7c60*/  MUFU.EX2 R41, R41 ;  /* 0x0000002900297308 */ /* 0x000fe20000000800 */
[----:B0-----:R-:W-:-:S01]  /*7c70*/  FFMA.FTZ R82, R67, UR10, -R20 ;  /* 0x0000000a43527c23 */ /* 0x001fc20008010814 */
[--C-:B------:R-:W-:Y:S01]  /*7c80*/  FFMA.FTZ R67, R78, UR10, -R20.reuse ;  /* 0x0000000a4e437c23 */ /* 0x100fe20008010814 */
[----:B------:R-:W-:-:S05]  /*7c90*/  FFMA.FTZ R20, R79, UR10, -R20 ;  /* 0x0000000a4f147c23 */ /* 0x000fca0008010814 */
[----:B------:R-:W0:Y:S08]  /*7ca0*/  MUFU.EX2 R8, R8 ;  /* 0x0000000800087308 */ /* 0x000e300000000800 */
[----:B------:R-:W-:Y:S01]  /*7cb0*/  MUFU.EX2 R44, R44 ;  /* 0x0000002c002c7308 */ /* 0x000fe20000000800 */
[----:B-1----:R-:W-:-:S07]  /*7cc0*/  FMNMX.FTZ R16, R81, R16, !PT ;  /* 0x0000001051107209 */ /* 0x002fce0007810000 */
[----:B------:R-:W-:Y:S01]  /*7cd0*/  MUFU.EX2 R46, R46 ;  /* 0x0000002e002e7308 */ /* 0x000fe20000000800 */
[----:B------:R-:W1:Y:S07]  /*7ce0*/  SHFL.BFLY PT, R69, R16, 0x1, 0x1f ;  /* 0x0c201f0010457f89 */ /* 0x000e6e00000e0000 */
[----:B------:R-:W-:Y:S08]  /*7cf0*/  MUFU.EX2 R48, R48 ;  /* 0x0000003000307308 */ /* 0x000ff00000000800 */
[----:B------:R-:W-:Y:S08]  /*7d00*/  MUFU.EX2 R52, R52 ;  /* 0x0000003400347308 */ /* 0x000ff00000000800 */
[----:B------:R-:W-:Y:S01]  /*7d10*/  MUFU.EX2 R57, R57 ;  /* 0x0000003900397308 */ /* 0x000fe20000000800 */
[----:B-1----:R-:W-:Y:S01]  /*7d20*/  FMNMX.FTZ R16, R16, R69, !PT ;  /* 0x0000004510107209 */ /* 0x002fe20007810000 */
[----:B------:R-:W-:-:S03]  /*7d30*/  IMAD.U32 R69, RZ, RZ, UR10 ;  /* 0x0000000aff457e24 */ /* 0x000fc6000f8e00ff */
[C---:B------:R-:W-:Y:S01]  /*7d40*/  FSETP.NEU.FTZ.AND P1, PT, R16.reuse, -INF , PT ;  /* 0xff8000001000780b */ /* 0x040fe20003f3d000 */
[----:B------:R-:W-:-:S02]  /*7d50*/  FFMA.FTZ R69, R16, R69, -8 ;  /* 0xc100000010457423 */ /* 0x000fc40000010045 */
[----:B------:R-:W-:Y:S03]  /*7d60*/  MUFU.EX2 R54, R54 ;  /* 0x0000003600367308 */ /* 0x000fe60000000800 */
[----:B------:R-:W-:-:S05]  /*7d70*/  FSEL R69, R69, RZ, P1 ;  /* 0x000000ff45457208 */ /* 0x000fca0000800000 */
[--C-:B------:R-:W-:Y:S01]  /*7d80*/  FFMA.FTZ R71, R14, UR10, -R69.reuse ;  /* 0x0000000a0e477c23 */ /* 0x100fe20008010845 */
[----:B------:R-:W-:-:S01]  /*7d90*/  FFMA.FTZ R14, R18, UR10, -R69 ;  /* 0x0000000a120e7c23 */ /* 0x000fc20008010845 */
[--C-:B------:R-:W-:Y:S01]  /*7da0*/  FFMA.FTZ R18, R22, UR10, -R69.reuse ;  /* 0x0000000a16127c23 */ /* 0x100fe20008010845 */
[----:B------:R-:W-:-:S01]  /*7db0*/  FFMA.FTZ R22, R28, UR10, -R69 ;  /* 0x0000000a1c167c23 */ /* 0x000fc20008010845 */
[--C-:B------:R-:W-:Y:S01]  /*7dc0*/  FFMA.FTZ R28, R32, UR10, -R69.reuse ;  /* 0x0000000a201c7c23 */ /* 0x100fe20008010845 */
[----:B------:R-:W-:-:S01]  /*7dd0*/  FFMA.FTZ R32, R36, UR10, -R69 ;  /* 0x0000000a24207c23 */ /* 0x000fc20008010845 */
[--C-:B------:R-:W-:Y:S01]  /*7de0*/  FFMA.FTZ R36, R38, UR10, -R69.reuse ;  /* 0x0000000a26247c23 */ /* 0x100fe20008010845 */
[----:B------:R-:W-:Y:S01]  /*7df0*/  FSEL R38, R16, RZ, P1 ;  /* 0x000000ff10267208 */ /* 0x000fe20000800000 */
[--C-:B------:R-:W-:Y:S01]  /*7e00*/  FFMA.FTZ R26, R26, UR10, -R69.reuse ;  /* 0x0000000a1a1a7c23 */ /* 0x100fe20008010845 */
[----:B------:R-:W-:Y:S01]  /*7e10*/  MUFU.EX2 R71, R71 ;  /* 0x0000004700477308 */ /* 0x000fe20000000800 */
[----:B------:R-:W-:-:S01]  /*7e20*/  FFMA.FTZ R21, R21, UR10, -R69 ;  /* 0x0000000a15157c23 */ /* 0x000fc20008010845 */
[----:B------:R-:W-:Y:S01]  /*7e30*/  FFMA.FTZ R23, R23, UR10, -R69 ;  /* 0x0000000a17177c23 */ /* 0x000fe20008010845 */
[----:B------:R-:W-:-:S01]  /*7e40*/  FADD.FTZ R38, -R38, R9 ;  /* 0x0000000926267221 */ /* 0x000fc20000010100 */
[--C-:B------:R-:W-:Y:S01]  /*7e50*/  FFMA.FTZ R29, R29, UR10, -R69.reuse ;  /* 0x0000000a1d1d7c23 */ /* 0x100fe20008010845 */
[----:B------:R-:W-:-:S01]  /*7e60*/  FFMA.FTZ R78, R42, UR10, -R69 ;  /* 0x0000000a2a4e7c23 */ /* 0x000fc20008010845 */
[--C-:B------:R-:W-:Y:S01]  /*7e70*/  FFMA.FTZ R33, R33, UR10, -R69.reuse ;  /* 0x0000000a21217c23 */ /* 0x100fe20008010845 */
[----:B------:R-:W-:Y:S01]  /*7e80*/  FMUL.FTZ R73, R38, UR10 ;  /* 0x0000000a26497c20 */ /* 0x000fe20008410000 */
[----:B------:R-:W-:Y:S01]  /*7e90*/  MUFU.EX2 R26, R26 ;  /* 0x0000001a001a7308 */ /* 0x000fe20000000800 */
[----:B------:R-:W-:-:S01]  /*7ea0*/  FFMA.FTZ R38, R43, UR10, -R69 ;  /* 0x0000000a2b267c23 */ /* 0x000fc20008010845 */
[----:B------:R-:W-:Y:S01]  /*7eb0*/  FFMA.FTZ R43, R47, UR10, -R69 ;  /* 0x0000000a2f2b7c23 */ /* 0x000fe20008010845 */
[----:B0-----:R-:W-:-:S01]  /*7ec0*/  FFMA.FTZ R47, R8, R4, R19 ;  /* 0x00000004082f7223 */ /* 0x001fc20000010013 */
[--C-:B------:R-:W-:Y:S01]  /*7ed0*/  FFMA.FTZ R42, R45, UR10, -R69.reuse ;  /* 0x0000000a2d2a7c23 */ /* 0x100fe20008010845 */
[----:B------:R-:W-:-:S01]  /*7ee0*/  FFMA.FTZ R45, R49, UR10, -R69 ;  /* 0x0000000a312d7c23 */ /* 0x000fc20008010845 */
[----:B------:R-:W-:Y:S01]  /*7ef0*/  FFMA.FTZ R37, R37, UR10, -R69 ;  /* 0x0000000a25257c23 */ /* 0x000fe20008010845 */
[----:B------:R-:W-:-:S01]  /*7f00*/  FADD.FTZ R136, R12, R47 ;  /* 0x0000002f0c887221 */ /* 0x000fc20000010000 */
[----:B------:R-:W0:Y:S01]  /*7f10*/  MUFU.EX2 R73, R73 ;  /* 0x0000004900497308 */ /* 0x000e220000000800 */
[----:B------:R-:W-:-:S01]  /*7f20*/  FFMA.FTZ R39, R39, UR10, -R69 ;  /* 0x0000000a27277c23 */ /* 0x000fc20008010845 */
[----:B------:R-:W-:Y:S01]  /*7f30*/  FFMA.FTZ R56, R56, UR10, -R69 ;  /* 0x0000000a38387c23 */ /* 0x000fe20008010845 */
[----:B------:R-:W-:-:S01]  /*7f40*/  FADD.FTZ R47, R15, R136 ;  /* 0x000000880f2f7221 */ /* 0x000fc20000010000 */
[----:B------:R-:W-:-:S03]  /*7f50*/  FFMA.FTZ R50, R50, UR10, -R69 ;  /* 0x0000000a32327c23 */ /* 0x000fc60008010845 */
[----:B------:R-:W-:Y:S01]  /*7f60*/  FADD.FTZ R136, R80, R47 ;  /* 0x0000002f50887221 */ /* 0x000fe20000010000 */
[----:B------:R-:W1:Y:S01]  /*7f70*/  MUFU.EX2 R14, R14 ;  /* 0x0000000e000e7308 */ /* 0x000e620000000800 */
[----:B------:R-:W-:-:S02]  /*7f80*/  FFMA.FTZ R47, R53, UR10, -R69 ;  /* 0x0000000a352f7c23 */ /* 0x000fc40008010845 */
[----:B------:R-:W-:-:S04]  /*7f90*/  FADD.FTZ R49, R13, R136 ;  /* 0x000000880d317221 */ /* 0x000fc80000010000 */
[----:B------:R-:W-:Y:S01]  /*7fa0*/  FADD.FTZ R49, R84, R49 ;  /* 0x0000003154317221 */ /* 0x000fe20000010000 */
[----:B------:R-:W2:Y:S01]  /*7fb0*/  MUFU.EX2 R21, R21 ;  /* 0x0000001500157308 */ /* 0x000ea20000000800 */
[----:B0-----:R-:W-:-:S04]  /*7fc0*/  FFMA.FTZ R4, R73, R3, R26 ;  /* 0x0000000349047223 */ /* 0x001fc8000001001a */
        /* <DEDUP_REMOVED lines=9> */
[----:B------:R-:W-:Y:S01]  /*8060*/  FADD.FTZ R4, R24, R49 ;  /* 0x0000003118047221 */ /* 0x000fe20000010000 */
[----:B------:R-:W-:-:S01]  /*8070*/  FFMA.FTZ R49, R58, UR10, -R69 ;  /* 0x0000000a3a317c23 */ /* 0x000fc20008010845 */
[----:B------:R-:W-:Y:S02]  /*8080*/  FFMA.FTZ R58, R60, UR10, -R69 ;  /* 0x0000000a3c3a7c23 */ /* 0x000fe40008010845 */
[----:B------:R-:W-:-:S02]  /*8090*/  FADD.FTZ R4, R25, R4 ;  /* 0x0000000419047221 */ /* 0x000fc40000010000 */
[----:B------:R-:W1:Y:S01]  /*80a0*/  MUFU.EX2 R28, R28 ;  /* 0x0000001c001c7308 */ /* 0x000e620000000800 */
[----:B--2---:R-:W-:-:S07]  /*80b0*/  FADD.FTZ R136, R22, R3 ;  /* 0x0000000316887221 */ /* 0x004fce0000010000 */
[----:B------:R-:W2:Y:S01]  /*80c0*/  MUFU.EX2 R33, R33 ;  /* 0x0000002100217308 */ /* 0x000ea20000000800 */
[----:B0-----:R-:W-:-:S07]  /*80d0*/  FADD.FTZ R3, R29, R136 ;  /* 0x000000881d037221 */ /* 0x001fce0000010000 */
[----:B------:R-:W0:Y:S08]  /*80e0*/  MUFU.EX2 R32, R32 ;  /* 0x0000002000207308 */ /* 0x000e300000000800 */
[----:B------:R-:W3:Y:S08]  /*80f0*/  MUFU.EX2 R37, R37 ;  /* 0x0000002500257308 */ /* 0x000ef00000000800 */
[----:B------:R4:W-:Y:S08]  /*8100*/  MUFU.EX2 R9, R78 ;  /* 0x0000004e00097308 */ /* 0x0009f00000000800 */
[----:B------:R-:W5:Y:S01]  /*8110*/  MUFU.EX2 R36, R36 ;  /* 0x0000002400247308 */ /* 0x000f620000000800 */
[----:B----4-:R-:W-:-:S01]  /*8120*/  FFMA.FTZ R78, R51, UR10, -R69 ;  /* 0x0000000a334e7c23 */ /* 0x010fc20008010845 */
[----:B------:R-:W-:Y:S01]  /*8130*/  FADD.FTZ R51, R27, R4 ;  /* 0x000000041b337221 */ /* 0x000fe20000010000 */
[----:B-1----:R-:W-:-:S03]  /*8140*/  FADD.FTZ R4, R28, R3 ;  /* 0x000000031c047221 */ /* 0x002fc60000010000 */
[----:B------:R-:W-:Y:S01]  /*8150*/  FADD.FTZ R136, R30, R51 ;  /* 0x000000331e887221 */ /* 0x000fe20000010000 */
[----:B--2---:R-:W-:-:S01]  /*8160*/  FADD.FTZ R3, R33, R4 ;  /* 0x0000000421037221 */ /* 0x004fc20000010000 */
[----:B------:R-:W1:Y:S02]  /*8170*/  MUFU.EX2 R39, R39 ;  /* 0x0000002700277308 */ /* 0x000e640000000800 */
[----:B------:R-:W-:-:S01]  /*8180*/  FADD.FTZ R51, R31, R136 ;  /* 0x000000881f337221 */ /* 0x000fc20000010000 */
[----:B0-----:R-:W-:-:S03]  /*8190*/  FADD.FTZ R4, R32, R3 ;  /* 0x0000000320047221 */ /* 0x001fc60000010000 */
[----:B------:R-:W-:Y:S01]  /*81a0*/  FADD.FTZ R60, R34, R51 ;  /* 0x00000033223c7221 */ /* 0x000fe20000010000 */
[----:B---3--:R-:W-:-:S01]  /*81b0*/  FADD.FTZ R3, R37, R4 ;  /* 0x0000000425037221 */ /* 0x008fc20000010000 */
[----:B------:R-:W0:Y:S01]  /*81c0*/  MUFU.EX2 R38, R38 ;  /* 0x0000002600267308 */ /* 0x000e220000000800 */
[----:B------:R-:W-:-:S01]  /*81d0*/  FFMA.FTZ R51, R62, UR10, -R69 ;  /* 0x0000000a3e337c23 */ /* 0x000fc20008010845 */
[----:B------:R-:W-:Y:S01]  /*81e0*/  FADD.FTZ R53, R35, R60 ;  /* 0x0000003c23357221 */ /* 0x000fe20000010000 */
[----:B-----5:R-:W-:-:S01]  /*81f0*/  FADD.FTZ R4, R36, R3 ;  /* 0x0000000324047221 */ /* 0x020fc20000010000 */
[----:B------:R-:W-:Y:S02]  /*8200*/  FFMA.FTZ R60, R64, UR10, -R69 ;  /* 0x0000000a403c7c23 */ /* 0x000fe40008010845 */
[----:B------:R-:W-:-:S02]  /*8210*/  FADD.FTZ R62, R40, R53 ;  /* 0x00000035283e7221 */ /* 0x000fc40000010000 */
[----:B------:R-:W2:Y:S01]  /*8220*/  MUFU.EX2 R42, R42 ;  /* 0x0000002a002a7308 */ /* 0x000ea20000000800 */
[----:B-1----:R-:W-:-:S01]  /*8230*/  FADD.FTZ R4, R39, R4 ;  /* 0x0000000427047221 */ /* 0x002fc20000010000 */
[----:B------:R-:W-:-:S03]  /*8240*/  FADD.FTZ R3, R41, R62 ;  /* 0x0000003e29037221 */ /* 0x000fc60000010000 */
[----:B------:R-:W-:Y:S01]  /*8250*/  FADD.FTZ R53, R9, R4 ;  /* 0x0000000409357221 */ /* 0x000fe20000010000 */
[----:B------:R-:W-:-:S02]  /*8260*/  FADD.FTZ R3, R44, R3 ;  /* 0x000000032c037221 */ /* 0x000fc40000010000 */
[----:B------:R-:W1:Y:S01]  /*8270*/  MUFU.EX2 R43, R43 ;  /* 0x0000002b002b7308 */ /* 0x000e620000000800 */
[----:B0-----:R-:W-:-:S01]  /*8280*/  FADD.FTZ R79, R38, R53 ;  /* 0x00000035264f7221 */ /* 0x001fc20000010000 */
[----:B------:R-:W-:Y:S01]  /*8290*/  FADD.FTZ R4, R46, R3 ;  /* 0x000000032e047221 */ /* 0x000fe20000010000 */
[----:B------:R-:W-:-:S03]  /*82a0*/  FFMA.FTZ R53, R66, UR10, -R69 ;  /* 0x0000000a42357c23 */ /* 0x000fc60008010845 */
[----:B------:R-:W-:Y:S02]  /*82b0*/  FADD.FTZ R3, R75, R4 ;  /* 0x000000044b037221 */ /* 0x000fe40000010000 */
[----:B------:R-:W0:Y:S01]  /*82c0*/  MUFU.EX2 R45, R45 ;  /* 0x0000002d002d7308 */ /* 0x000e220000000800 */
[----:B--2---:R-:W-:-:S01]  /*82d0*/  FADD.FTZ R62, R42, R79 ;  /* 0x0000004f2a3e7221 */ /* 0x004fc20000010000 */
[----:B------:R-:W-:-:S04]  /*82e0*/  FADD.FTZ R64, R48, R3 ;  /* 0x0000000330407221 */ /* 0x000fc80000010000 */
[----:B------:R-:W-:Y:S01]  /*82f0*/  FADD.FTZ R79, R77, R64 ;  /* 0x000000404d4f7221 */ /* 0x000fe20000010000 */
[----:B------:R-:W-:-:S01]  /*8300*/  FFMA.FTZ R64, R70, UR10, -R69 ;  /* 0x0000000a46407c23 */ /* 0x000fc20008010845 */
[----:B------:R-:W2:Y:S01]  /*8310*/  MUFU.EX2 R78, R78 ;  /* 0x0000004e004e7308 */ /* 0x000ea20000000800 */
[----:B-1----:R-:W-:-:S01]  /*8320*/  FADD.FTZ R4, R43, R62 ;  /* 0x0000003e2b047221 */ /* 0x002fc20000010000 */
[----:B------:R-:W-:Y:S01]  /*8330*/  FADD.FTZ R66, R52, R79 ;  /* 0x0000004f34427221 */ /* 0x000fe20000010000 */
[----:B------:R-:W-:-:S01]  /*8340*/  FFMA.FTZ R62, R68, UR10, -R69 ;  /* 0x0000000a443e7c23 */ /* 0x000fc20008010845 */
[----:B------:R-:W-:Y:S02]  /*8350*/  FFMA.FTZ R79, R72, UR10, -R69 ;  /* 0x0000000a484f7c23 */ /* 0x000fe40008010845 */
[----:B------:R-:W-:-:S02]  /*8360*/  FADD.FTZ R81, R57, R66 ;  /* 0x0000004239517221 */ /* 0x000fc40000010000 */
        /* <DEDUP_REMOVED lines=44> */
[----:B0-----:R-:W-:-:S03]  /*8630*/  FADD.FTZ R4, R20, R69 ;  /* 0x0000004514047221 */ /* 0x001fc60000010000 */
[----:B--2---:R-:W-:Y:S01]  /*8640*/  FADD.FTZ R3, R50, R3 ;  /* 0x0000000332037221 */ /* 0x004fe20000010000 */
[----:B------:R-:W-:Y:S06]  /*8650*/  @!P0 BRA `(.L_x_804) ;  /* 0x0000000000048947 */ /* 0x000fec0003800000 */
[----:B------:R-:W-:Y:S01]  /*8660*/  BPT.TRAP 0x1 ;  /* 0x000000040000795c */ /* 0x000fe20000300000 */
.L_x_804:
[----:B------:R-:W-:Y:S01]  /*8670*/  UIADD3 UR11, UR15, 0x17060, URZ ;  /* 0x000170600f0b7890 */ /* 0x000fe2000fffe03f */
[----:B------:R-:W-:Y:S01]  /*8680*/  ISETP.GT.AND P1, PT, R10, UR23, PT ;  /* 0x000000170a007c0c */ /* 0x000fe2000bf24270 */
[----:B------:R-:W-:Y:S01]  /*8690*/  UMOV UR21, UR5 ;  /* 0x0000000500157c82 */ /* 0x000fe20008000000 */
[----:B------:R-:W-:Y:S01]  /*86a0*/  F2FP.SATFINITE.E4M3.F32.PACK_AB_MERGE_C R9, R38, R9, RZ ;  /* 0x000000092609723e */ /* 0x000fe200048070ff */
[----:B------:R-:W-:Y:S01]  /*86b0*/  UPRMT UR11, UR7, 0x654, UR11 ;  /* 0x00000654070b7896 */ /* 0x000fe2000800000b */
        /* <DEDUP_REMOVED lines=21> */
[-C--:B------:R-:W-:Y:S01]  /*8810*/  FMUL.FTZ R104, R104, R8.reuse ;  /* 0x0000000868687220 */ /* 0x080fe20000410000 */
[----:B------:R-:W-:Y:S01]  /*8820*/  F2FP.SATFINITE.E4M3.F32.PACK_AB_MERGE_C R63, R86, R63, RZ ;  /* 0x0000003f563f723e */ /* 0x000fe200048070ff */
[-C--:B------:R-:W-:Y:S01]  /*8830*/  FMUL.FTZ R105, R105, R8.reuse ;  /* 0x0000000869697220 */ /* 0x080fe20000410000 */
[----:B------:R-:W-:Y:S01]  /*8840*/  F2FP.SATFINITE.E4M3.F32.PACK_AB_MERGE_C R53, R62, R53, RZ ;  /* 0x000000353e35723e */ /* 0x000fe200048070ff */
[-C--:B------:R-:W-:Y:S01]  /*8850*/  FMUL.FTZ R108, R108, R8.reuse ;  /* 0x000000086c6c7220 */ /* 0x080fe20000410000 */
[----:B------:R-:W-:Y:S01]  /*8860*/  F2FP.SATFINITE.E4M3.F32.PACK_AB_MERGE_C R20, R20, R67, RZ ;  /* 0x000000431414723e */ /* 0x000fe200048070ff */
[----:B------:R-:W-:Y:S01]  /*8870*/  FMUL.FTZ R109, R109, R8 ;  /* 0x000000086d6d7220 */ /* 0x000fe20000410000 */
[----:B------:R-:W-:Y:S01]  /*8880*/  F2FP.SATFINITE.E4M3.F32.PACK_AB_MERGE_C R66, R50, R66, RZ ;  /* 0x000000423242723e */ /* 0x000fe200048070ff */
[----:B------:R-:W-:Y:S01]  /*8890*/  FMUL.FTZ R112, R112, R8 ;  /* 0x0000000870707220 */ /* 0x000fe20000410000 */
        /* <DEDUP_REMOVED lines=51> */
[----:B------:R-:W-:-:S02]  /*8bd0*/  VIADD R10, R10, 0xffffffff ;  /* 0xffffffff0a0a7836 */ /* 0x000fc40000000000 */
[----:B------:R-:W-:Y:S02]  /*8be0*/  IMAD.MOV.U32 R9, RZ, RZ, R16 ;  /* 0x000000ffff097224 */ /* 0x000fe400078e0010 */
[----:B------:R-:W-:Y:S01]  /*8bf0*/  IMAD.MOV.U32 R8, RZ, RZ, R11 ;  /* 0x000000ffff087224 */ /* 0x000fe200078e000b */
[----:B------:R-:W-:Y:S06]  /*8c00*/  @P1 BRA `(.L_x_805) ;  /* 0xffffffc800d41947 */ /* 0x000fec000383ffff */
.L_x_786:
[----:B------:R-:W0:Y:S01]  /*8c10*/  S2UR UR14, SR_CTAID.X ;  /* 0x00000000000e79c3 */ /* 0x000e220000002500 */
[----:B------:R-:W-:Y:S01]  /*8c20*/  IADD3 R8, -R55, 0x1, RZ ;  /* 0x0000000137087810 */ /* 0x000fe20007ffe1ff */
[----:B------:R-:W-:Y:S02]  /*8c30*/  UISETP.NE.AND UP1, UPT, UR42, URZ, UPT ;  /* 0x0000003f2a00728c */ /* 0x000fe4000bf25270 */
[----:B------:R-:W-:Y:S02]  /*8c40*/  UISETP.NE.AND UP0, UPT, UR45, URZ, UPT ;  /* 0x0000003f2d00728c */ /* 0x000fe4000bf05270 */
[----:B------:R-:W-:Y:S01]  /*8c50*/  IMAD R8, R17, UR25, R8 ;  /* 0x0000001911087c24 */ /* 0x000fe2000f8e0208 */
[----:B------:R-:W-:-:S03]  /*8c60*/  UMOV UR11, 0xc0 ;  /* 0x000000c0000b7882 */ /* 0x000fc60000000000 */
[----:B------:R-:W-:Y:S02]  /*8c70*/  PLOP3.LUT P1, PT, PT, PT, UP0, 0x40, 0x0 ;  /* 0x000000000000781c */ /* 0x000fe40003f2e808 */
[----:B------:R-:W-:Y:S01]  /*8c80*/  R2UR UR16, R8 ;  /* 0x00000000081072ca */ /* 0x000fe200000e0000 */
[----:B------:R-:W-:Y:S01]  /*8c90*/  @UP1 ULDC UR17, c[0x0][0x450] ;  /* 0x0001140000111ab9 */ /* 0x000fe20000000800 */
[----:B0-----:R-:W-:-:S03]  /*8ca0*/  UIMAD UR11, UR14, UR11, 0xbf ;  /* 0x000000bf0e0b74a4 */ /* 0x001fc6000f8e020b */
[----:B------:R-:W-:Y:S02]  /*8cb0*/  @UP1 ULDC UR14, c[0x0][0x44c] ;  /* 0x00011300000e1ab9 */ /* 0x000fe40000000800 */
[----:B------:R-:W-:-:S04]  /*8cc0*/  UIMAD.WIDE.U32 UR14, UR11, UR14, URZ ;  /* 0x0000000e0b0e72a5 */ /* 0x000fc8000f8e003f */
[----:B------:R-:W-:-:S04]  /*8cd0*/  @UP1 USHF.R.U32.HI UR11, URZ, UR17, UR15 ;  /* 0x000000113f0b1299 */ /* 0x000fc8000801160f */
[----:B------:R-:W-:-:S03]  /*8ce0*/  UIADD3 UR11, UR16, UR11, URZ ;  /* 0x0000000b100b7290 */ /* 0x000fc6000fffe03f */
[----:B------:R-:W-:Y:S02]  /*8cf0*/  ULDC UR16, c[0x0][0x9dc] ;  /* 0x0002770000107ab9 */ /* 0x000fe40000000800 */
[----:B------:R-:W-:Y:S01]  /*8d00*/  UIADD3 UR16, UR11, -UR16, URZ ;  /* 0x800000100b107290 */ /* 0x000fe2000fffe03f */
[----:B------:R-:W-:Y:S11]  /*8d10*/  @P1 BRA `(.L_x_806) ;  /* 0x00000000004c1947 */ /* 0x000ff60003800000 */
[----:B------:R-:W-:-:S06]  /*8d20*/  UISETP.GT.AND UP0, UPT, UR11, -0x1, UPT ;  /* 0xffffffff0b00788c */ /* 0x000fcc000bf04270 */
[----:B------:R-:W-:-:S13]  /*8d30*/  PLOP3.LUT P1, PT, PT, PT, UP0, 0x80, 0x0 ;  /* 0x000000000000781c */ /* 0x000fda0003f2f008 */
[----:B------:R-:W-:Y:S05]  /*8d40*/  @P1 BRA `(.L_x_807) ;  /* 0x0000000000201947 */ /* 0x000fea0003800000 */
[----:B------:R-:W-:Y:S01]  /*8d50*/  ULDC UR17, c[0x0][0x9e4] ;  /* 0x0002790000117ab9 */ /* 0x000fe20000000800 */
[----:B------:R-:W-:Y:S02]  /*8d60*/  ULOP3.LUT UR11, URZ, UR11, URZ, 0x33, !UPT ;  /* 0x0000000b3f0b7292 */ /* 0x000fe4000f8e333f */
[----:B------:R-:W-:-:S11]  /*8d70*/  UISETP.NE.AND UP0, UPT, UR17, 0x1, UPT ;  /* 0x000000011100788c */ /* 0x000fd6000bf05270 */
[----:B------:R-:W-:Y:S02]  /*8d80*/  @UP0 ULDC.64 UR18, c[0x0][0x9e8] ;  /* 0x00027a0000120ab9 */ /* 0x000fe40000000a00 */
[----:B------:R-:W-:-:S04]  /*8d90*/  UIMAD.WIDE.U32 UR14, UR11, UR18, URZ ;  /* 0x000000120b0e72a5 */ /* 0x000fc8000f8e003f */
[----:B------:R-:W-:-:S04]  /*8da0*/  @UP0 USHF.R.U32.HI UR11, URZ, UR19, UR15 ;  /* 0x000000133f0b0299 */ /* 0x000fc8000801160f */
[----:B------:R-:W-:Y:S01]  /*8db0*/  ULOP3.LUT UR11, URZ, UR11, URZ, 0x33, !UPT ;  /* 0x0000000b3f0b7292 */ /* 0x000fe2000f8e333f */
[----:B------:R-:W-:Y:S11]  /*8dc0*/  BRA `(.L_x_808) ;  /* 0x0000000000147947 */ /* 0x000ff60003800000 */
.L_x_807:
[----:B------:R-:W-:Y:S02]  /*8dd0*/  ULDC UR17, c[0x0][0x9e4] ;  /* 0x0002790000117ab9 */ /* 0x000fe40000000800 */
[----:B------:R-:W-:-:S11]  /*8de0*/  UISETP.NE.AND UP0, UPT, UR17, 0x1, UPT ;  /* 0x000000011100788c */ /* 0x000fd6000bf05270 */
[----:B------:R-:W-:Y:S02]  /*8df0*/  @UP0 ULDC.64 UR18, c[0x0][0x9e8] ;  /* 0x00027a0000120ab9 */ /* 0x000fe40000000a00 */
[----:B------:R-:W-:-:S04]  /*8e00*/  UIMAD.WIDE.U32 UR14, UR11, UR18, URZ ;  /* 0x000000120b0e72a5 */ /* 0x000fc8000f8e003f */
[----:B------:R-:W-:-:S12]  /*8e10*/  @UP0 USHF.R.U32.HI UR11, URZ, UR19, UR15 ;  /* 0x000000133f0b0299 */ /* 0x000fd8000801160f */
.L_x_808:
[----:B------:R-:W-:-:S04]  /*8e20*/  UIMAD UR11, UR11, UR17, URZ ;  /* 0x000000110b0b72a4 */ /* 0x000fc8000f8e023f */
[----:B------:R-:W-:-:S04]  /*8e30*/  UISETP.LT.AND UP0, UPT, UR16, UR11, UPT ;  /* 0x0000000b1000728c */ /* 0x000fc8000bf01270 */
[----:B------:R-:W-:-:S12]  /*8e40*/  USEL UR16, UR16, UR11, !UP0 ;  /* 0x0000000b10107287 */ /* 0x000fd8000c000000 */
.L_x_806:
[----:B------:R-:W-:-:S04]  /*8e50*/  UIADD3 UR16, UR16, 0x7f, URZ ;  /* 0x0000007f10107890 */ /* 0x000fc8000fffe03f */
[----:B------:R-:W-:-:S04]  /*8e60*/  USHF.R.S32.HI UR11, URZ, 0x1f, UR16 ;  /* 0x0000001f3f0b7899 */ /* 0x000fc80008011410 */
[----:B------:R-:W-:-:S04]  /*8e70*/  ULEA.HI UR11, UR11, UR16, URZ, 0x7 ;  /* 0x000000100b0b7291 */ /* 0x000fc8000f8f383f */
[----:B------:R-:W-:-:S04]  /*8e80*/  USHF.R.S32.HI UR11, URZ, 0x7, UR11 ;  /* 0x000000073f0b7899 */ /* 0x000fc8000801140b */
[----:B------:R-:W-:-:S04]  /*8e90*/  UISETP.LT.AND UP0, UPT, UR43, UR11, UPT ;  /* 0x0000000b2b00728c */ /* 0x000fc8000bf01270 */
[----:B------:R-:W-:-:S06]  /*8ea0*/  USEL UR21, UR43, UR11, !UP0 ;  /* 0x0000000b2b157287 */ /* 0x000fcc000c000000 */
[----:B------:R-:W-:-:S13]  /*8eb0*/  ISETP.GE.AND P1, PT, R10, UR21, PT ;  /* 0x000000150a007c0c */ /* 0x000fda000bf26270 */
[----:B------:R-:W-:Y:S05]  /*8ec0*/  @!P1 BRA `(.L_x_809) ;  /* 0x0000002000fc9947 */ /* 0x000fea0003800000 */
[----:B------:R-:W-:Y:S01]  /*8ed0*/  IMAD.MOV.U32 R9, RZ, RZ, R16 ;  /* 0x000000ffff097224 */ /* 0x000fe200078e0010 */
[----:B------:R-:W-:Y:S01]  /*8ee0*/  UMOV UR23, UR5 ;  /* 0x0000000500177c82 */ /* 0x000fe20008000000 */
[----:B------:R-:W-:Y:S01]  /*8ef0*/  IMAD.MOV.U32 R8, RZ, RZ, R11 ;  /* 0x000000ffff087224 */ /* 0x000fe200078e000b */
[----:B------:R-:W-:Y:S01]  /*8f00*/  UMOV UR24, UR4 ;  /* 0x0000000400187c82 */ /* 0x000fe20008000000 */
[----:B------:R-:W-:-:S05]  /*8f10*/  ULDC UR22, c[0x0][0x988] ;  /* 0x0002620000167ab9 */ /* 0x000fca0000000800 */
.L_x_820:
[----:B------:R-:W-:-:S04]  /*8f20*/  UIADD3 UR4, UR24, 0x1, URZ ;  /* 0x0000000118047890 */ /* 0x000fc8000fffe03f */
[----:B------:R-:W-:-:S04]  /*8f30*/  UISETP.NE.AND UP0, UPT, UR4, 0x2, UPT ;  /* 0x000000020400788c */ /* 0x000fc8000bf05270 */
[----:B------:R-:W-:Y:S02]  /*8f40*/  USEL UR5, URZ, 0x1, UP0 ;  /* 0x000000013f057887 */ /* 0x000fe40008000000 */
[----:B------:R-:W-:Y:S02]  /*8f50*/  USEL UR4, UR4, URZ, UP0 ;  /* 0x0000003f04047287 */ /* 0x000fe40008000000 */
[----:B------:R-:W-:Y:S01]  /*8f60*/  ULOP3.LUT UR5, UR23, UR5, URZ, 0x3c, !UPT ;  /* 0x0000000517057292 */ /* 0x000fe2000f8e3c3f */
[----:B------:R-:W-:Y:S11]  /*8f70*/  @!P0 BRA `(.L_x_810) ;  /* 0x0000000000048947 */ /* 0x000ff60003800000 */
[----:B------:R-:W-:Y:S01]  /*8f80*/  BPT.TRAP 0x1 ;  /* 0x000000040000795c */ /* 0x000fe20000300000 */
.L_x_810:
[----:B------:R-:W-:Y:S01]  /*8f90*/  ULEA UR10, UR4, UR44, 0x3 ;  /* 0x0000002c040a7291 */ /* 0x000fe2000f8e183f */
[----:B------:R-:W-:-:S05]  /*8fa0*/  IMAD.U32 R11, RZ, RZ, UR5 ;  /* 0x00000005ff0b7e24 */ /* 0x000fca000f8e00ff */
[----:B------:R-:W-:-:S04]  /*8fb0*/  SHF.L.U32 R11, R11, 0x1f, RZ ;  /* 0x0000001f0b0b7819 */ /* 0x000fc800000006ff */
[----:B------:R0:W1:Y:S01]  /*8fc0*/  SYNCS.PHASECHK.TRANS64.TRYWAIT P1, [UR10+0x17030], R11 ;  /* 0x0170300bff0075a7 */ /* 0x000062000802014a */
[----:B------:R-:W-:Y:S05]  /*8fd0*/  @!P0 BRA `(.L_x_811) ;  /* 0x0000000000048947 */ /* 0x000fea0003800000 */
[----:B------:R-:W-:Y:S01]  /*8fe0*/  BPT.TRAP 0x1 ;  /* 0x000000040000795c */ /* 0x000fe20000300000 */
.L_x_811:
[----:B-1----:R-:W-:Y:S05]  /*8ff0*/  @P1 BRA `(.L_x_812) ;  /* 0x0000000000081947 */ /* 0x002fea0003800000 */
[----:B------:R-:W1:Y:S02]  /*9000*/  SYNCS.PHASECHK.TRANS64.TRYWAIT P1, [UR10+0x17030], R11 ;  /* 0x0170300bff0075a7 */ /* 0x000e64000802014a */
[----:B-1----:R-:W-:Y:S05]  /*9010*/  @!P1 BRA `(.L_x_813) ;  /* 0x000000c000e49947 */ /* 0x002fea0003800000 */
.L_x_812:
        /* <DEDUP_REMOVED lines=19> */
.L_x_814:
[----:B------:R-:W-:Y:S01]  /*9150*/  ULEA UR15, UR24, UR44, 0x3 ;  /* 0x0000002c180f7291 */ /* 0x000fe2000f8e183f */
[----:B01----:R-:W-:-:S05]  /*9160*/  IMAD.U32 R11, RZ, RZ, UR23 ;  /* 0x00000017ff0b7e24 */ /* 0x003fca000f8e00ff */
[----:B------:R-:W-:-:S04]  /*9170*/  SHF.L.U32 R11, R11, 0x1f, RZ ;  /* 0x0000001f0b0b7819 */ /* 0x000fc800000006ff */
[----:B------:R0:W1:Y:S01]  /*9180*/  SYNCS.PHASECHK.TRANS64.TRYWAIT P1, [UR15+0x17050], R11 ;  /* 0x0170500bff0075a7 */ /* 0x000062000802014f */
[----:B------:R-:W-:Y:S05]  /*9190*/  @!P0 BRA `(.L_x_815) ;  /* 0x0000000000048947 */ /* 0x000fea0003800000 */
[----:B------:R-:W-:Y:S01]  /*91a0*/  BPT.TRAP 0x1 ;  /* 0x000000040000795c */ /* 0x000fe20000300000 */
.L_x_815:
[----:B-1----:R-:W-:Y:S05]  /*91b0*/  @P1 BRA `(.L_x_816) ;  /* 0x0000000000081947 */ /* 0x002fea0003800000 */
[----:B------:R-:W1:Y:S02]  /*91c0*/  SYNCS.PHASECHK.TRANS64.TRYWAIT P1, [UR15+0x17050], R11 ;  /* 0x0170500bff0075a7 */ /* 0x000e64000802014f */
[----:B-1----:R-:W-:Y:S05]  /*91d0*/  @!P1 BRA `(.L_x_817) ;  /* 0x000000c0008c9947 */ /* 0x002fea0003800000 */
.L_x_816:
        /* <DEDUP_REMOVED lines=27> */
.L_x_818:
[C---:B------:R-:W-:Y:S01]  /*9390*/  FMUL.FTZ R13, R0.reuse, R24 ;  /* 0x00000018000d7220 */ /* 0x040fe20000410000 */
[C---:B------:R-:W-:Y:S01]  /*93a0*/  FMUL.FTZ R14, R0.reuse, R26 ;  /* 0x0000001a000e7220 */ /* 0x040fe20000410000 */
[C---:B-1----:R-:W-:Y:S01]  /*93b0*/  FMUL.FTZ R12, R0.reuse, R25 ;  /* 0x00000019000c7220 */ /* 0x042fe20000410000 */
        /* <DEDUP_REMOVED lines=62> */
[----:B------:R-:W-:Y:S01]  /*97a0*/  FMUL.FTZ R65, R0, R75 ;  /* 0x0000004b00417220 */ /* 0x000fe20000410000 */
[----:B------:R-:W-:Y:S01]  /*97b0*/  UMOV UR10, UR22 ;  /* 0x00000016000a7c82 */ /* 0x000fe20008000000 */
[----:B------:R-:W-:-:S03]  /*97c0*/  ULEA UR11, UR4, UR44, 0x3 ;  /* 0x0000002c040b7291 */ /* 0x000fc6000f8e183f */
[----:B------:R-:W2:Y:S01]  /*97d0*/  MUFU.TANH R22, R22 ;  /* 0x0000001600167308 */ /* 0x000ea20000002400 */
[----:B0-----:R-:W-:Y:S01]  /*97e0*/  FMNMX.FTZ R11, R19, R16, !PT ;  /* 0x00000010130b7209 */ /* 0x001fe20007810000 */
[----:B------:R-:W-:-:S04]  /*97f0*/  UIADD3 UR11, UR11, 0x17040, URZ ;  /* 0x000170400b0b7890 */ /* 0x000fc8000fffe03f */
[----:B------:R-:W-:Y:S02]  /*9800*/  UPRMT UR11, UR7, 0x654, UR11 ;  /* 0x00000654070b7896 */ /* 0x000fe4000800000b */
[----:B------:R-:W0:Y:S01]  /*9810*/  MUFU.TANH R24, R24 ;  /* 0x0000001800187308 */ /* 0x000e220000002400 */
[----:B-1----:R-:W-:Y:S01]  /*9820*/  FMNMX.FTZ R67, R21, R66, !PT ;  /* 0x0000004215437209 */ /* 0x002fe20007810000 */
[----:B------:R-:W-:-:S05]  /*9830*/  FMUL.FTZ R66, R0, R76 ;  /* 0x0000004c00427220 */ /* 0x000fca0000410000 */
[----:B------:R-:W-:Y:S01]  /*9840*/  SYNCS.ARRIVE.TRANS64.RED.A1T0 RZ, [UR11], RZ ;  /* 0x000000ffffff79a7 */ /* 0x000fe2000810040b */
        /* <DEDUP_REMOVED lines=72> */
[----:B------:R-:W-:-:S05]  /*9cd0*/  IMAD.U32 R84, RZ, RZ, UR10 ;  /* 0x0000000aff547e24 */ /* 0x000fca000f8e00ff */
        /* <DEDUP_REMOVED lines=46> */
[----:B-1----:R-:W-:Y:S02]  /*9fc0*/  FMNMX.FTZ R78, R76, R79, !PT ;  /* 0x0000004f4c4e7209 */ /* 0x002fe40007810000 */
[----:B--2---:R-:W-:-:S05]  /*9fd0*/  FMNMX.FTZ R79, R75, R16, !PT ;  /* 0x000000104b4f7209 */ /* 0x004fca0007810000 */
[----:B------:R-:W1:Y:S01]  /*9fe0*/  SHFL.BFLY PT, R16, R79, 0x2, 0x1f ;  /* 0x0c401f004f107f89 */ /* 0x000e6200000e0000 */
[----:B0-----:R-:W-:-:S05]  /*9ff0*/  FMNMX.FTZ R78, R77, R78, !PT ;  /* 0x0000004e4d4e7209 */ /* 0x001fca0007810000 */
[----:B------:R-:W0:Y:S01]  /*a000*/  SHFL.BFLY PT, R11, R78, 0x2, 0x1f ;  /* 0x0c401f004e0b7f89 */ /* 0x000e2200000e0000 */
[----:B-1----:R-:W-:Y:S02]  /*a010*/  FMNMX.FTZ R80, R79, R16, !PT ;  /* 0x000000104f507209 */ /* 0x002fe40007810000 */
[----:B0-----:R-:W-:-:S03]  /*a020*/  FMNMX.FTZ R81, R78, R11, !PT ;  /* 0x0000000b4e517209 */ /* 0x001fc60007810000 */
[----:B------:R-:W0:Y:S04]  /*a030*/  SHFL.BFLY PT, R11, R80, 0x1, 0x1f ;  /* 0x0c201f00500b7f89 */ /* 0x000e2800000e0000 */
[----:B------:R-:W1:Y:S01]  /*a040*/  SHFL.BFLY PT, R16, R81, 0x1, 0x1f ;  /* 0x0c201f0051107f89 */ /* 0x000e6200000e0000 */
[----:B0-----:R-:W-:Y:S02]  /*a050*/  FMNMX.FTZ R11, R80, R11, !PT ;  /* 0x0000000b500b7209 */ /* 0x001fe40007810000 */
[----:B-1----:R-:W-:-:S03]  /*a060*/  FMNMX.FTZ R16, R81, R16, !PT ;  /* 0x0000001051107209 */ /* 0x002fc60007810000 */
[C---:B------:R-:W-:Y:S01]  /*a070*/  FFMA.FTZ R79, R11.reuse, R84, -8 ;  /* 0xc10000000b4f7423 */ /* 0x040fe20000010054 */
[----:B------:R-:W-:-:S01]  /*a080*/  FADD.FTZ R8, -R11, R8 ;  /* 0x000000080b087221 */ /* 0x000fc20000010100 */
[----:B------:R-:W-:Y:S02]  /*a090*/  IMAD.U32 R81, RZ, RZ, UR10 ;  /* 0x0000000aff517e24 */ /* 0x000fe4000f8e00ff */
[----:B------:R-:W-:-:S01]  /*a0a0*/  FFMA.FTZ R78, R13, UR10, -R79 ;  /* 0x0000000a0d4e7c23 */ /* 0x000fc2000801084f */
[--C-:B------:R-:W-:Y:S01]  /*a0b0*/  FFMA.FTZ R13, R12, UR10, -R79.reuse ;  /* 0x0000000a0c0d7c23 */ /* 0x100fe2000801084f */
        /* <DEDUP_REMOVED lines=14> */
[----:B------:R-:W-:Y:S01]  /*a1a0*/  FMUL.FTZ R82, R8, UR10 ;  /* 0x0000000a08527c20 */ /* 0x000fe20008410000 */
[----:B------:R-:W-:Y:S01]  /*a1b0*/  FFMA.FTZ R70, R74, UR10, -R79 ;  /* 0x0000000a4a467c23 */ /* 0x000fe2000801084f */
[----:B------:R-:W-:-:S01]  /*a1c0*/  FADD.FTZ R8, -R16, R9 ;  /* 0x0000000910087221 */ /* 0x000fc20000010100 */
[----:B------:R-:W-:Y:S01]  /*a1d0*/  FFMA.FTZ R74, R16, R81, -8 ;  /* 0xc1000000104a7423 */ /* 0x000fe20000010051 */
        /* <DEDUP_REMOVED lines=15> */
[----:B------:R-:W-:Y:S01]  /*a2d0*/  FMUL.FTZ R8, R8, UR10 ;  /* 0x0000000a08087c20 */ /* 0x000fe20008410000 */
[----:B------:R-:W-:-:S01]  /*a2e0*/  FFMA.FTZ R79, R14, UR10, -R74 ;  /* 0x0000000a0e4f7c23 */ /* 0x000fc2000801084a */
[--C-:B------:R-:W-:Y:S01]  /*a2f0*/  FFMA.FTZ R14, R15, UR10, -R74.reuse ;  /* 0x0000000a0f0e7c23 */ /* 0x100fe2000801084a */
        /* <DEDUP_REMOVED lines=22> */
[----:B------:R-:W-:-:S02]  /*a460*/  FFMA.FTZ R76, R76, UR10, -R74 ;  /* 0x0000000a4c4c7c23 */ /* 0x000fc4000801084a */
[----:B------:R-:W1:Y:S01]  /*a470*/  MUFU.EX2 R79, R79 ;  /* 0x0000004f004f7308 */ /* 0x000e620000000800 */
[----:B0-----:R-:W-:-:S07]  /*a480*/  FFMA.FTZ R4, R9, R4, R78 ;  /* 0x0000000409047223 */ /* 0x001fce000001004e */
[----:B------:R-:W0:Y:S08]  /*a490*/  MUFU.EX2 R13, R13 ;  /* 0x0000000d000d7308 */ /* 0x000e300000000800 */
[----:B------:R-:W2:Y:S01]  /*a4a0*/  MUFU.EX2 R14, R14 ;  /* 0x0000000e000e7308 */ /* 0x000ea20000000800 */
[----:B-1----:R-:W-:-:S07]  /*a4b0*/  FFMA.FTZ R3, R8, R3, R79 ;  /* 0x0000000308037223 */ /* 0x002fce000001004f */
        /* <DEDUP_REMOVED lines=18> */
[--C-:B------:R-:W-:Y:S01]  /*a5e0*/  FFMA.FTZ R56, R57, UR10, -R74.reuse ;  /* 0x0000000a39387c23 */ /* 0x100fe2000801084a */
[----:B------:R-:W-:-:S05]  /*a5f0*/  FFMA.FTZ R57, R60, UR10, -R74 ;  /* 0x0000000a3c397c23 */ /* 0x000fca000801084a */
        /* <DEDUP_REMOVED lines=15> */
[----:B--2---:R-:W-:-:S01]  /*a6f0*/  FADD.FTZ R81, R31, R60 ;  /* 0x0000003c1f517221 */ /* 0x004fc20000010000 */
[--C-:B------:R-:W-:Y:S01]  /*a700*/  FFMA.FTZ R60, R61, UR10, -R74.reuse ;  /* 0x0000000a3d3c7c23 */ /* 0x100fe2000801084a */
[----:B------:R-:W-:-:S05]  /*a710*/  FFMA.FTZ R61, R64, UR10, -R74 ;  /* 0x0000000a403d7c23 */ /* 0x000fca000801084a */
        /* <DEDUP_REMOVED lines=15> */
[----:B0-----:R-:W-:-:S01]  /*a810*/  FADD.FTZ R81, R39, R64 ;  /* 0x0000004027517221 */ /* 0x001fc20000010000 */
[--C-:B------:R-:W-:Y:S01]  /*a820*/  FFMA.FTZ R64, R65, UR10, -R74.reuse ;  /* 0x0000000a41407c23 */ /* 0x100fe2000801084a */
[----:B------:R-:W-:-:S05]  /*a830*/  FFMA.FTZ R65, R68, UR10, -R74 ;  /* 0x0000000a44417c23 */ /* 0x000fca000801084a */
        /* <DEDUP_REMOVED lines=78> */
.L_x_819:
        /* <DEDUP_REMOVED lines=71> */
[----:B------:R-:W-:Y:S01]  /*b190*/  VIADD R10, R10, 0xffffffff ;  /* 0xffffffff0a0a7836 */ /* 0x000fe20000000000 */
        /* <DEDUP_REMOVED lines=16> */
[----:B------:R-:W-:Y:S01]  /*b2a0*/  F2FP.SATFINITE.E4M3.F32.PACK_AB_MERGE_C R139, R72, R69, R19 ;  /* 0x00000045488b723e */ /* 0x000fe20004807013 */
[----:B------:R-:W-:Y:S06]  /*b2b0*/  @P1 BRA `(.L_x_820) ;  /* 0xffffffdc00181947 */ /* 0x000fec000383ffff */
.L_x_809:
[----:B------:R-:W-:-:S13]  /*b2c0*/  ISETP.GE.AND P1, PT, R10, UR43, PT ;  /* 0x0000002b0a007c0c */ /* 0x000fda000bf26270 */
[----:B------:R-:W-:Y:S05]  /*b2d0*/  @!P1 BRA `(.L_x_821) ;  /* 0x0000003400489947 */ /* 0x000fea0003800000 */
[----:B------:R-:W-:Y:S01]  /*b2e0*/  IMAD.MOV.U32 R9, RZ, RZ, R16 ;  /* 0x000000ffff097224 */ /* 0x000fe200078e0010 */
[----:B------:R-:W-:Y:S01]  /*b2f0*/  UMOV UR23, UR5 ;  /* 0x0000000500177c82 */ /* 0x000fe20008000000 */
[----:B------:R-:W-:Y:S01]  /*b300*/  IMAD.MOV.U32 R8, RZ, RZ, R11 ;  /* 0x000000ffff087224 */ /* 0x000fe200078e000b */
[----:B------:R-:W-:Y:S01]  /*b310*/  UMOV UR24, UR4 ;  /* 0x0000000400187c82 */ /* 0x000fe20008000000 */
[----:B------:R-:W-:Y:S01]  /*b320*/  ULDC UR28, c[0x0][0x9e4] ;  /* 0x00027900001c7ab9 */ /* 0x000fe20000000800 */
[----:B------:R-:W-:Y:S01]  /*b330*/  ULDC UR27, c[0x0][0x288] ;  /* 0x0000a200001b7ab9 */ /* 0x000fe20000000800 */
[----:B------:R-:W-:Y:S01]  /*b340*/  ULDC UR26, c[0x0][0x2f0] ;  /* 0x0000bc00001a7ab9 */ /* 0x000fe20000000800 */
[----:B------:R-:W-:Y:S01]  /*b350*/  ULDC UR21, c[0x0][0x988] ;  /* 0x0002620000157ab9 */ /* 0x000fe20000000800 */
[----:B------:R-:W-:-:S05]  /*b360*/  ULDC UR25, c[0x0][0x9e0] ;  /* 0x0002780000197ab9 */ /* 0x000fca0000000800 */
.L_x_840:
[----:B------:R-:W-:-:S04]  /*b370*/  UIADD3 UR4, UR24, 0x1, URZ ;  /* 0x0000000118047890 */ /* 0x000fc8000fffe03f */
[----:B------:R-:W-:-:S04]  /*b380*/  UISETP.NE.AND UP0, UPT, UR4, 0x2, UPT ;  /* 0x000000020400788c */ /* 0x000fc8000bf05270 */
[----:B------:R-:W-:Y:S02]  /*b390*/  USEL UR5, URZ, 0x1, UP0 ;  /* 0x000000013f057887 */ /* 0x000fe40008000000 */
[----:B------:R-:W-:Y:S02]  /*b3a0*/  USEL UR4, UR4, URZ, UP0 ;  /* 0x0000003f04047287 */ /* 0x000fe40008000000 */
[----:B------:R-:W-:Y:S01]  /*b3b0*/  ULOP3.LUT UR5, UR23, UR5, URZ, 0x3c, !UPT ;  /* 0x0000000517057292 */ /* 0x000fe2000f8e3c3f */
[----:B------:R-:W-:Y:S11]  /*b3c0*/  @!P0 BRA `(.L_x_822) ;  /* 0x0000000000048947 */ /* 0x000ff60003800000 */
[----:B------:R-:W-:Y:S01]  /*b3d0*/  BPT.TRAP 0x1 ;  /* 0x000000040000795c */ /* 0x000fe20000300000 */
.L_x_822:
[----:B------:R-:W-:Y:S01]  /*b3e0*/  ULEA UR22, UR4, UR44, 0x3 ;  /* 0x0000002c04167291 */ /* 0x000fe2000f8e183f */
[----:B------:R-:W-:-:S05]  /*b3f0*/  IMAD.U32 R11, RZ, RZ, UR5 ;  /* 0x00000005ff0b7e24 */ /* 0x000fca000f8e00ff */
[----:B------:R-:W-:-:S04]  /*b400*/  SHF.L.U32 R11, R11, 0x1f, RZ ;  /* 0x0000001f0b0b7819 */ /* 0x000fc800000006ff */
[----:B------:R0:W1:Y:S01]  /*b410*/  SYNCS.PHASECHK.TRANS64.TRYWAIT P1, [UR22+0x17030], R11 ;  /* 0x0170300bff0075a7 */ /* 0x0000620008020156 */
[----:B------:R-:W-:Y:S05]  /*b420*/  @!P0 BRA `(.L_x_823) ;  /* 0x0000000000048947 */ /* 0x000fea0003800000 */
[----:B------:R-:W-:Y:S01]  /*b430*/  BPT.TRAP 0x1 ;  /* 0x000000040000795c */ /* 0x000fe20000300000 */
.L_x_823:
[----:B-1----:R-:W-:Y:S05]  /*b440*/  @P1 BRA `(.L_x_824) ;  /* 0x0000000000081947 */ /* 0x002fea0003800000 */
[----:B------:R-:W1:Y:S02]  /*b450*/  SYNCS.PHASECHK.TRANS64.TRYWAIT P1, [UR22+0x17030], R11 ;  /* 0x0170300bff0075a7 */ /* 0x000e640008020156 */
[----:B-1----:R-:W-:Y:S05]  /*b460*/  @!P1 BRA `(.L_x_825) ;  /* 0x000000a000009947 */ /* 0x002fea0003800000 */
.L_x_824:
        /* <DEDUP_REMOVED lines=19> */
.L_x_826:
[----:B------:R-:W-:Y:S01]  /*b5a0*/  ULEA UR15, UR24, UR44, 0x3 ;  /* 0x0000002c180f7291 */ /* 0x000fe2000f8e183f */
[----:B01----:R-:W-:-:S05]  /*b5b0*/  IMAD.U32 R11, RZ, RZ, UR23 ;  /* 0x00000017ff0b7e24 */ /* 0x003fca000f8e00ff */
[----:B------:R-:W-:-:S04]  /*b5c0*/  SHF.L.U32 R11, R11, 0x1f, RZ ;  /* 0x0000001f0b0b7819 */ /* 0x000fc800000006ff */
[----:B------:R0:W1:Y:S01]  /*b5d0*/  SYNCS.PHASECHK.TRANS64.TRYWAIT P1, [UR15+0x17050], R11 ;  /* 0x0170500bff0075a7 */ /* 0x000062000802014f */
[----:B------:R-:W-:Y:S05]  /*b5e0*/  @!P0 BRA `(.L_x_827) ;  /* 0x0000000000048947 */ /* 0x000fea0003800000 */
[----:B------:R-:W-:Y:S01]  /*b5f0*/  BPT.TRAP 0x1 ;  /* 0x000000040000795c */ /* 0x000fe20000300000 */
.L_x_827:
[----:B-1----:R-:W-:Y:S05]  /*b600*/  @P1 BRA `(.L_x_828) ;  /* 0x0000000000081947 */ /* 0x002fea0003800000 */
[----:B------:R-:W1:Y:S02]  /*b610*/  SYNCS.PHASECHK.TRANS64.TRYWAIT P1, [UR15+0x17050], R11 ;  /* 0x0170500bff0075a7 */ /* 0x000e64000802014f */
[----:B-1----:R-:W-:Y:S05]  /*b620*/  @!P1 BRA `(.L_x_829) ;  /* 0x0000009c00a89947 */ /* 0x002fea0003800000 */
.L_x_828:
        /* <DEDUP_REMOVED lines=27> */
.L_x_830:
[----:B------:R-:W-:Y:S01]  /*b7e0*/  UISETP.NE.AND UP1, UPT, UR42, URZ, UPT ;  /* 0x0000003f2a00728c */ /* 0x000fe2000bf25270 */
[C---:B------:R-:W-:Y:S01]  /*b7f0*/  FMUL.FTZ R13, R0.reuse, R25 ;  /* 0x00000019000d7220 */ /* 0x040fe20000410000 */
[C---:B------:R-:W-:Y:S01]  /*b800*/  FMUL.FTZ R25, R0.reuse, R38 ;  /* 0x0000002600197220 */ /* 0x040fe20000410000 */
[C---:B-1----:R-:W-:Y:S01]  /*b810*/  FMUL.FTZ R12, R0.reuse, R26 ;  /* 0x0000001a000c7220 */ /* 0x042fe20000410000 */
        /* <DEDUP_REMOVED lines=9> */
[----:B------:R-:W-:Y:S01]  /*b8b0*/  FMUL.FTZ R32, R0, R41 ;  /* 0x0000002900207220 */ /* 0x000fe20000410000 */
[----:B------:R-:W-:-:S02]  /*b8c0*/  IMAD.MOV.U32 R84, RZ, RZ, R5 ;  /* 0x000000ffff547224 */ /* 0x000fc400078e0005 */
[C---:B------:R-:W-:Y:S01]  /*b8d0*/  FMUL.FTZ R41, R0.reuse, R54 ;  /* 0x0000003600297220 */ /* 0x040fe20000410000 */
[C---:B------:R-:W-:Y:S01]  /*b8e0*/  FMUL.FTZ R54, R0.reuse, R61 ;  /* 0x0000003d00367220 */ /* 0x040fe20000410000 */
[----:B------:R-:W-:Y:S01]  /*b8f0*/  FMUL.FTZ R61, R0, R74 ;  /* 0x0000004a003d7220 */ /* 0x000fe20000410000 */
[----:B------:R-:W-:Y:S02]  /*b900*/  IMAD.SHL.U32 R74, R10, 0x80, RZ ;  /* 0x000000800a4a7824 */ /* 0x000fe400078e00ff */
[----:B0-----:R-:W-:Y:S01]  /*b910*/  FMUL.FTZ R11, R0, R24 ;  /* 0x00000018000b7220 */ /* 0x001fe20000410000 */
[----:B------:R-:W-:Y:S01]  /*b920*/  @P1 IMAD.HI.U32 R26, R5, UR10, RZ ;  /* 0x0000000a051a1c27 */ /* 0x000fe2000f8e00ff */
[----:B------:R-:W-:-:S03]  /*b930*/  @UP1 ULDC UR10, c[0x0][0x450] ;  /* 0x00011400000a1ab9 */ /* 0x000fc60000000800 */
[C---:B------:R-:W-:Y:S01]  /*b940*/  FMUL.FTZ R16, R0.reuse, R30 ;  /* 0x0000001e00107220 */ /* 0x040fe20000410000 */
[C---:B------:R-:W-:Y:S01]  /*b950*/  FMUL.FTZ R21, R0.reuse, R34 ;  /* 0x0000002200157220 */ /* 0x040fe20000410000 */
[C---:B------:R-:W-:Y:S01]  /*b960*/  FMUL.FTZ R15, R0.reuse, R28 ;  /* 0x0000001c000f7220 */ /* 0x040fe20000410000 */
[----:B------:R-:W-:Y:S01]  /*b970*/  @P2 SHF.R.U32.HI R84, RZ, UR10, R26 ;  /* 0x0000000aff542c19 */ /* 0x000fe2000801161a */
[C---:B------:R-:W-:Y:S01]  /*b980*/  FMUL.FTZ R18, R0.reuse, R29 ;  /* 0x0000001d00127220 */ /* 0x040fe20000410000 */
[C---:B------:R-:W-:Y:S01]  /*b990*/  FMUL.FTZ R19, R0.reuse, R31 ;  /* 0x0000001f00137220 */ /* 0x040fe20000410000 */
[C---:B------:R-:W-:Y:S01]  /*b9a0*/  FMUL.FTZ R23, R0.reuse, R35 ;  /* 0x0000002300177220 */ /* 0x040fe20000410000 */
[C---:B------:R-:W-:Y:S01]  /*b9b0*/  FMUL.FTZ R24, R0.reuse, R36 ;  /* 0x0000002400187220 */ /* 0x040fe20000410000 */
[----:B------:R-:W0:Y:S01]  /*b9c0*/  SHFL.IDX PT, R136, R84, RZ, 0x1c1f ;  /* 0x001c1fff54887589 */ /* 0x000e2200000e0000 */
        /* <DEDUP_REMOVED lines=48> */
[----:B------:R-:W1:Y:S01]  /*bcd0*/  MUFU.TANH R11, R11 ;  /* 0x0000000b000b7308 */ /* 0x000e620000002400 */
[----:B------:R-:W-:Y:S01]  /*bce0*/  UPRMT UR22, UR7, 0x654, UR22 ;  /* 0x0000065407167896 */ /* 0x000fe20008000016 */
[----:B------:R-:W-:-:S04]  /*bcf0*/  IMAD R26, R17, UR26, R26 ;  /* 0x0000001a111a7c24 */ /* 0x000fc8000f8e021a */
[----:B------:R-:W-:Y:S02]  /*bd00*/  VIADD R26, R26, -UR27 ;  /* 0x8000001b1a1a7c36 */ /* 0x000fe40008000000 */
[----:B------:R-:W2:Y:S02]  /*bd10*/  MUFU.TANH R13, R13 ;  /* 0x0000000d000d7308 */ /* 0x000ea40000002400 */
[C---:B------:R-:W-:Y:S01]  /*bd20*/  VIADD R83, R26.reuse, UR25 ;  /* 0x000000191a537c36 */ /* 0x040fe20008000000 */
[----:B------:R-:W-:Y:S01]  /*bd30*/  SYNCS.ARRIVE.TRANS64.RED.A1T0 RZ, [UR22], RZ ;  /* 0x000000ffffff79a7 */ /* 0x000fe20008100416 */
[----:B------:R-:W-:Y:S02]  /*bd40*/  VIADD R82, R26, UR20 ;  /* 0x000000141a527c36 */ /* 0x000fe40008000000 */
[--C-:B0-----:R-:W-:Y:S02]  /*bd50*/  IMAD.IADD R81, R83, 0x1, R136.reuse ;  /* 0x0000000153517824 */ /* 0x101fe400078e0288 */
[----:B------:R-:W0:Y:S01]  /*bd60*/  MUFU.TANH R12, R12 ;  /* 0x0000000c000c7308 */ /* 0x000e220000002400 */
        /* <DEDUP_REMOVED lines=65> */
[----:B------:R-:W-:-:S05]  /*c180*/  VIADD R79, R26, -UR27 ;  /* 0x8000001b1a4f7c36 */ /* 0x000fca0008000000 */
        /* <DEDUP_REMOVED lines=10> */
.L_x_833:
[----:B------:R-:W-:-:S05]  /*c230*/  IMAD.U32 R86, RZ, RZ, UR28 ;  /* 0x0000001cff567e24 */ /* 0x000fca000f8e00ff */
[----:B------:R-:W-:-:S13]  /*c240*/  ISETP.NE.AND P1, PT, R86, 0x1, PT ;  /* 0x000000015600780c */ /* 0x000fda0003f25270 */
[----:B------:R-:W1:Y:S02]  /*c250*/  @P1 LDC.64 R26, c[0x0][0x9e8] ;  /* 0x00027a00ff1a1b82 */ /* 0x000e640000000a00 */
[----:B-1----:R-:W-:-:S05]  /*c260*/  @P1 IMAD.HI.U32 R26, R79, R26, RZ ;  /* 0x0000001a4f1a1227 */ /* 0x002fca00078e00ff */
[----:B------:R-:W-:-:S07]  /*c270*/  @P1 SHF.R.U32.HI R79, RZ, R27, R26 ;  /* 0x0000001bff4f1219 */ /* 0x000fce000001161a */
.L_x_834:
[----:B------:R-:W-:Y:S05]  /*c280*/  BSYNC B0 ;  /* 0x0000000000007941 */ /* 0x000fea0003800000 */
.L_x_832:
[----:B------:R-:W-:-:S04]  /*c290*/  IMAD R79, R79, R86, -R74 ;  /* 0x000000564f4f7224 */ /* 0x000fc800078e0a4a */
[----:B------:R-:W-:-:S05]  /*c2a0*/  IMAD R79, R2, -0x2, R79 ;  /* 0xfffffffe024f7824 */ /* 0x000fca00078e024f */
[----:B------:R-:W-:Y:S02]  /*c2b0*/  VIADDMNMX R81, R79, R86, R81, PT ;  /* 0x000000564f517246 */ /* 0x000fe40003800151 */
[----:B------:R-:W-:-:S07]  /*c2c0*/  VIMNMX R80, R80, R79, !PT ;  /* 0x0000004f50507248 */ /* 0x000fce0007fe0100 */
.L_x_831:
        /* <DEDUP_REMOVED lines=13> */
[----:B------:R-:W-:Y:S01]  /*c3a0*/  FSEL R13, R13, -INF , !P2 ;  /* 0xff8000000d0d7808 */ /* 0x000fe20005000000 */
[--C-:B-1----:R-:W-:Y:S01]  /*c3b0*/  IMAD.IADD R83, R83, 0x1, R26.reuse ;  /* 0x0000000153537824 */ /* 0x102fe200078e021a */
[----:B------:R-:W-:Y:S01]  /*c3c0*/  ISETP.GT.AND P5, PT, R80, 0x9, P1 ;  /* 0x000000095000780c */ /* 0x000fe20000fa4270 */
[----:B------:R-:W-:Y:S01]  /*c3d0*/  IMAD.IADD R82, R82, 0x1, R26 ;  /* 0x0000000152527824 */ /* 0x000fe200078e021a */
[C---:B------:R-:W-:Y:S02]  /*c3e0*/  ISETP.GT.AND P4, PT, R80.reuse, 0x10, P1 ;  /* 0x000000105000780c */ /* 0x040fe40000f84270 */
[C---:B------:R-:W-:Y:S02]  /*c3f0*/  ISETP.GT.AND P6, PT, R80.reuse, 0x11, P1 ;  /* 0x000000115000780c */ /* 0x040fe40000fc4270 */
[----:B------:R-:W-:Y:S02]  /*c400*/  ISETP.GT.AND P2, PT, R80, 0x18, P1 ;  /* 0x000000185000780c */ /* 0x000fe40000f44270 */
[----:B0-----:R-:W-:-:S02]  /*c410*/  FSEL R28, R28, -INF , !P3 ;  /* 0xff8000001c1c7808 */ /* 0x001fc40005800000 */
        /* <DEDUP_REMOVED lines=95> */
.L_x_837:
[----:B------:R-:W-:-:S05]  /*ca10*/  IMAD.U32 R80, RZ, RZ, UR28 ;  /* 0x0000001cff507e24 */ /* 0x000fca000f8e00ff */
[----:B------:R-:W-:-:S13]  /*ca20*/  ISETP.NE.AND P2, PT, R80, 0x1, PT ;  /* 0x000000015000780c */ /* 0x000fda0003f45270 */
[----:B------:R-:W0:Y:S02]  /*ca30*/  @P2 LDC.64 R26, c[0x0][0x9e8] ;  /* 0x00027a00ff1a2b82 */ /* 0x000e240000000a00 */
[----:B0-----:R-:W-:-:S05]  /*ca40*/  @P2 IMAD.HI.U32 R26, R11, R26, RZ ;  /* 0x0000001a0b1a2227 */ /* 0x001fca00078e00ff */
[----:B------:R-:W-:-:S07]  /*ca50*/  @P2 SHF.R.U32.HI R11, RZ, R27, R26 ;  /* 0x0000001bff0b2219 */ /* 0x000fce000001161a */
.L_x_838:
[----:B------:R-:W-:Y:S05]  /*ca60*/  BSYNC B0 ;  /* 0x0000000000007941 */ /* 0x000fea0003800000 */
.L_x_836:
[----:B------:R-:W-:-:S04]  /*ca70*/  IMAD R11, R11, R80, -R74 ;  /* 0x000000500b0b7224 */ /* 0x000fc800078e0a4a */
[----:B------:R-:W-:-:S05]  /*ca80*/  IMAD R11, R2, -0x2, R11 ;  /* 0xfffffffe020b7824 */ /* 0x000fca00078e020b */
[----:B------:R-:W-:Y:S02]  /*ca90*/  VIADDMNMX R83, R11, R80, R83, PT ;  /* 0x000000500b537246 */ /* 0x000fe40003800153 */
[----:B------:R-:W-:-:S07]  /*caa0*/  VIMNMX R82, R82, R11, !PT ;  /* 0x0000000b52527248 */ /* 0x000fce0007fe0100 */
.L_x_835:
        /* <DEDUP_REMOVED lines=13> */
[----:B------:R-:W-:-:S02]  /*cb80*/  ISETP.GT.AND P3, PT, R82, 0x8, P1 ;  /* 0x000000085200780c */ /* 0x000fc40000f64270 */
[----:B------:R-:W-:Y:S02]  /*cb90*/  FMNMX.FTZ R11, R24, R11, !PT ;  /* 0x0000000b180b7209 */ /* 0x000fe40007810000 */
[----:B------:R-:W-:Y:S02]  /*cba0*/  FSEL R31, R31, -INF , !P5 ;  /* 0xff8000001f1f7808 */ /* 0x000fe40006800000 */
[----:B------:R-:W-:Y:S02]  /*cbb0*/  FMNMX.FTZ R11, R28, R11, !PT ;  /* 0x0000000b1c0b7209 */ /* 0x000fe40007810000 */
[----:B------:R-:W-:Y:S02]  /*cbc0*/  ISETP.GT.AND P5, PT, R82, RZ, P1 ;  /* 0x000000ff5200720c */ /* 0x000fe40000fa4270 */
[----:B------:R-:W-:Y:S02]  /*cbd0*/  FMNMX.FTZ R11, R30, R11, !PT ;  /* 0x0000000b1e0b7209 */ /* 0x000fe40007810000 */
[----:B------:R-:W-:-:S02]  /*cbe0*/  ISETP.LT.OR P3, PT, R83, 0x9, P3 ;  /* 0x000000095300780c */ /* 0x000fc40001f61670 */
[----:B------:R-:W-:Y:S02]  /*cbf0*/  FMNMX.FTZ R11, R32, R11, !PT ;  /* 0x0000000b200b7209 */ /* 0x000fe40007810000 */
[----:B------:R-:W-:Y:S02]  /*cc00*/  ISETP.GT.AND P2, PT, R82, 0x1, P1 ;  /* 0x000000015200780c */ /* 0x000fe40000f44270 */
[----:B------:R-:W-:Y:S02]  /*cc10*/  FMNMX.FTZ R11, R34, R11, !PT ;  /* 0x0000000b220b7209 */ /* 0x000fe40007810000 */
[----:B------:R-:W-:Y:S02]  /*cc20*/  ISETP.LT.OR P5, PT, R83, 0x1, P5 ;  /* 0x000000015300780c */ /* 0x000fe40002fa1670 */
        /* <DEDUP_REMOVED lines=41> */
[----:B------:R-:W-:-:S03]  /*cec0*/  ISETP.LT.OR P2, PT, R83, 0x61, P2 ;  /* 0x000000615300780c */ /* 0x000fc60001741670 */
[----:B------:R-:W0:Y:S01]  /*ced0*/  SHFL.BFLY PT, R11, R26, 0x2, 0x1f ;  /* 0x0c401f001a0b7f89 */ /* 0x000e2200000e0000 */
[----:B------:R-:W-:Y:S02]  /*cee0*/  FSEL R61, R61, -INF , !P2 ;  /* 0xff8000003d3d7808 */ /* 0x000fe40005000000 */
[----:B------:R-:W-:-:S04]  /*cef0*/  ISETP.GT.AND P2, PT, R82, 0x70, P1 ;  /* 0x000000705200780c */ /* 0x000fc80000f44270 */
[----:B------:R-:W-:-:S04]  /*cf00*/  ISETP.LT.OR P2, PT, R83, 0x71, P2 ;  /* 0x000000715300780c */ /* 0x000fc80001741670 */
[----:B------:R-:W-:Y:S02]  /*cf10*/  FSEL R69, R69, -INF , !P2 ;  /* 0xff80000045457808 */ /* 0x000fe40005000000 */
[----:B0-----:R-:W-:Y:S02]  /*cf20*/  FMNMX.FTZ R27, R26, R11, !PT ;  /* 0x0000000b1a1b7209 */ /* 0x001fe40007810000 */
[----:B------:R-:W-:Y:S02]  /*cf30*/  FSEL R26, R16, -INF , !P3 ;  /* 0xff800000101a7808 */ /* 0x000fe40005800000 */
[----:B------:R-:W-:Y:S01]  /*cf40*/  ISETP.GT.AND P3, PT, R82, 0x18, P1 ;  /* 0x000000185200780c */ /* 0x000fe20000f64270 */
[----:B------:R-:W0:Y:S03]  /*cf50*/  SHFL.BFLY PT, R74, R27, 0x1, 0x1f ;  /* 0x0c201f001b4a7f89 */ /* 0x000e2600000e0000 */
[----:B------:R-:W-:-:S04]  /*cf60*/  ISETP.LT.OR P3, PT, R83, 0x19, P3 ;  /* 0x000000195300780c */ /* 0x000fc80001f61670 */
[----:B------:R-:W-:Y:S02]  /*cf70*/  FSEL R25, R25, -INF , !P3 ;  /* 0xff80000019197808 */ /* 0x000fe40005800000 */
[----:B------:R-:W-:-:S04]  /*cf80*/  ISETP.GT.AND P3, PT, R82, 0x28, P1 ;  /* 0x000000285200780c */ /* 0x000fc80000f64270 */
[----:B------:R-:W-:-:S04]  /*cf90*/  ISETP.LT.OR P3, PT, R83, 0x29, P3 ;  /* 0x000000295300780c */ /* 0x000fc80001f61670 */
[----:B------:R-:W-:Y:S02]  /*cfa0*/  FSEL R35, R35, -INF , !P3 ;  /* 0xff80000023237808 */ /* 0x000fe40005800000 */
[----:B------:R-:W-:-:S04]  /*cfb0*/  ISETP.GT.AND P3, PT, R82, 0x31, P1 ;  /* 0x000000315200780c */ /* 0x000fc80000f64270 */
[----:B------:R-:W-:Y:S02]  /*cfc0*/  ISETP.LT.OR P3, PT, R83, 0x32, P3 ;  /* 0x000000325300780c */ /* 0x000fe40001f61670 */
[----:B0-----:R-:W-:Y:S02]  /*cfd0*/  FMNMX.FTZ R11, R27, R74, !PT ;  /* 0x0000004a1b0b7209 */ /* 0x001fe40007810000 */
[----:B------:R-:W-:Y:S02]  /*cfe0*/  FSEL R39, R39, -INF , !P3 ;  /* 0xff80000027277808 */ /* 0x000fe40005800000 */
[C---:B------:R-:W-:Y:S01]  /*cff0*/  FSETP.NEU.FTZ.AND P6, PT, R11.reuse, -INF , PT ;  /* 0xff8000000b00780b */ /* 0x040fe20003fdd000 */
[----:B------:R-:W-:-:S01]  /*d000*/  FFMA.FTZ R74, R11, R80, -8 ;  /* 0xc10000000b4a7423 */ /* 0x000fc20000010050 */
[----:B------:R-:W-:-:S04]  /*d010*/  ISETP.GT.AND P3, PT, R82, 0x41, P1 ;  /* 0x000000415200780c */ /* 0x000fc80000f64270 */
[----:B------:R-:W-:Y:S02]  /*d020*/  FSEL R27, R74, RZ, P6 ;  /* 0x000000ff4a1b7208 */ /* 0x000fe40003000000 */
[----:B------:R-:W-:Y:S02]  /*d030*/  FSEL R74, R19, -INF , !P4 ;  /* 0xff800000134a7808 */ /* 0x000fe40006000000 */
[----:B------:R-:W-:Y:S01]  /*d040*/  ISETP.GT.AND P4, PT, R82, 0x19, P1 ;  /* 0x000000195200780c */ /* 0x000fe20000f84270 */
[----:B------:R-:W-:-:S01]  /*d050*/  FFMA.FTZ R16, R20, UR10, -R27 ;  /* 0x0000000a14107c23 */ /* 0x000fc2000801081b */
[----:B------:R-:W-:Y:S01]  /*d060*/  FSEL R20, R12, -INF , !P5 ;  /* 0xff8000000c147808 */ /* 0x000fe20006800000 */
[----:B------:R-:W-:-:S01]  /*d070*/  FFMA.FTZ R80, R13, UR10, -R27 ;  /* 0x0000000a0d507c23 */ /* 0x000fc2000801081b */
[--C-:B------:R-:W-:Y:S01]  /*d080*/  FFMA.FTZ R79, R79, UR10, -R27.reuse ;  /* 0x0000000a4f4f7c23 */ /* 0x100fe2000801081b */
[----:B------:R-:W-:-:S01]  /*d090*/  FFMA.FTZ R13, R15, UR10, -R27 ;  /* 0x0000000a0f0d7c23 */ /* 0x000fc2000801081b */
[----:B------:R-:W-:Y:S01]  /*d0a0*/  FMNMX.FTZ R15, R20, R9, !PT ;  /* 0x00000009140f7209 */ /* 0x000fe20007810000 */
[----:B------:R-:W-:Y:S01]  /*d0b0*/  MUFU.EX2 R12, R16 ;  /* 0x00000010000c7308 */ /* 0x000fe20000000800 */
[----:B------:R-:W-:Y:S01]  /*d0c0*/  ISETP.LT.OR P4, PT, R83, 0x1a, P4 ;  /* 0x0000001a5300780c */ /* 0x000fe20002781670 */
[--C-:B------:R-:W-:Y:S01]  /*d0d0*/  FFMA.FTZ R81, R22, UR10, -R27.reuse ;  /* 0x0000000a16517c23 */ /* 0x100fe2000801081b */
[----:B------:R-:W-:Y:S01]  /*d0e0*/  ISETP.GT.AND P5, PT, R82, 0x38, P1 ;  /* 0x000000385200780c */ /* 0x000fe20000fa4270 */
[--C-:B------:R-:W-:Y:S01]  /*d0f0*/  FFMA.FTZ R22, R24, UR10, -R27.reuse ;  /* 0x0000000a18167c23 */ /* 0x100fe2000801081b */
[----:B------:R-:W-:Y:S01]  /*d100*/  FSEL R29, R29, -INF , !P4 ;  /* 0xff8000001d1d7808 */ /* 0x000fe20006000000 */
[--C-:B------:R-:W-:Y:S01]  /*d110*/  FFMA.FTZ R36, R36, UR10, -R27.reuse ;  /* 0x0000000a24247c23 */ /* 0x100fe2000801081b */
[----:B------:R-:W-:Y:S01]  /*d120*/  ISETP.GT.AND P4, PT, R82, 0x29, P1 ;  /* 0x000000295200780c */ /* 0x000fe20000f84270 */
[----:B------:R0:W-:Y:S01]  /*d130*/  MUFU.EX2 R19, R79 ;  /* 0x0000004f00137308 */ /* 0x0001e20000000800 */
[C---:B------:R-:W-:Y:S01]  /*d140*/  ISETP.LT.OR P5, PT, R83.reuse, 0x39, P5 ;  /* 0x000000395300780c */ /* 0x040fe20002fa1670 */
[--C-:B------:R-:W-:Y:S01]  /*d150*/  FFMA.FTZ R50, R50, UR10, -R27.reuse ;  /* 0x0000000a32327c23 */ /* 0x100fe2000801081b */
[----:B------:R-:W-:Y:S01]  /*d160*/  ISETP.LT.OR P4, PT, R83, 0x2a, P4 ;  /* 0x0000002a5300780c */ /* 0x000fe20002781670 */
[--C-:B------:R-:W-:Y:S01]  /*d170*/  FFMA.FTZ R42, R42, UR10, -R27.reuse ;  /* 0x0000000a2a2a7c23 */ /* 0x100fe2000801081b */
[----:B------:R-:W-:Y:S01]  /*d180*/  FSEL R24, R41, -INF , !P5 ;  /* 0xff80000029187808 */ /* 0x000fe20006800000 */
[--C-:B------:R-:W-:Y:S01]  /*d190*/  FFMA.FTZ R18, R18, UR10, -R27.reuse ;  /* 0x0000000a12127c23 */ /* 0x100fe2000801081b */
[----:B------:R-:W-:Y:S01]  /*d1a0*/  FSEL R37, R37, -INF , !P4 ;  /* 0xff80000025257808 */ /* 0x000fe20006000000 */
[--C-:B------:R-:W-:Y:S01]  /*d1b0*/  FFMA.FTZ R87, R62, UR10, -R27.reuse ;  /* 0x0000000a3e577c23 */ /* 0x100fe2000801081b */
[----:B0-----:R-:W-:Y:S01]  /*d1c0*/  FMNMX.FTZ R79, R14, R15, !PT ;  /* 0x0000000f0e4f7209 */ /* 0x001fe20007810000 */
[--C-:B------:R-:W-:Y:S01]  /*d1d0*/  FFMA.FTZ R137, R66, UR10, -R27.reuse ;  /* 0x0000000a42897c23 */ /* 0x100fe2000801081b */
[----:B------:R-:W-:Y:S01]  /*d1e0*/  MUFU.EX2 R15, R81 ;  /* 0x00000051000f7308 */ /* 0x000fe20000000800 */
[----:B------:R-:W-:Y:S01]  /*d1f0*/  ISETP.GT.AND P4, PT, R82, 0x39, P1 ;  /* 0x000000395200780c */ /* 0x000fe20000f84270 */
[--C-:B------:R-:W-:Y:S01]  /*d200*/  FFMA.FTZ R75, R75, UR10, -R27.reuse ;  /* 0x0000000a4b4b7c23 */ /* 0x100fe2000801081b */
[----:B------:R-:W-:Y:S01]  /*d210*/  FMNMX.FTZ R79, R26, R79, !PT ;  /* 0x0000004f1a4f7209 */ /* 0x000fe20007810000 */
[----:B------:R-:W-:Y:S01]  /*d220*/  FFMA.FTZ R78, R78, UR10, -R27 ;  /* 0x0000000a4e4e7c23 */ /* 0x000fe2000801081b */
[----:B------:R-:W-:-:S02]  /*d230*/  ISETP.LT.OR P4, PT, R83, 0x3a, P4 ;  /* 0x0000003a5300780c */ /* 0x000fc40002781670 */
[----:B------:R-:W-:Y:S01]  /*d240*/  FMNMX.FTZ R16, R74, R79, !PT ;  /* 0x0000004f4a107209 */ /* 0x000fe20007810000 */
[----:B------:R-:W-:-:S01]  /*d250*/  FFMA.FTZ R79, R28, UR10, -R27 ;  /* 0x0000000a1c4f7c23 */ /* 0x000fc2000801081b */
[----:B------:R-:W-:Y:S01]  /*d260*/  FSEL R43, R43, -INF , !P4 ;  /* 0xff8000002b2b7808 */ /* 0x000fe20006000000 */
[----:B------:R-:W-:-:S01]  /*d270*/  FFMA.FTZ R28, R30, UR10, -R27 ;  /* 0x0000000a1e1c7c23 */ /* 0x000fc2000801081b */
[----:B------:R-:W-:Y:S01]  /*d280*/  FMNMX.FTZ R16, R21, R16, !PT ;  /* 0x0000001015107209 */ /* 0x000fe20007810000 */
[----:B------:R0:W-:Y:S01]  /*d290*/  MUFU.EX2 R41, R79 ;  /* 0x0000004f00297308 */ /* 0x0001e20000000800 */
[----:B------:R-:W-:Y:S01]  /*d2a0*/  ISETP.GT.AND P5, PT, R82, 0x48, P1 ;  /* 0x000000485200780c */ /* 0x000fe20000fa4270 */
[--C-:B------:R-:W-:Y:S01]  /*d2b0*/  FFMA.FTZ R30, R34, UR10, -R27.reuse ;  /* 0x0000000a221e7c23 */ /* 0x100fe2000801081b */
[----:B------:R-:W-:Y:S01]  /*d2c0*/  FMNMX.FTZ R16, R23, R16, !PT ;  /* 0x0000001017107209 */ /* 0x000fe20007810000 */
[--C-:B------:R-:W-:Y:S01]  /*d2d0*/  FFMA.FTZ R34, R40, UR10, -R27.reuse ;  /* 0x0000000a28227c23 */ /* 0x100fe2000801081b */
[----:B------:R-:W-:Y:S01]  /*d2e0*/  ISETP.LT.OR P3, PT, R83, 0x42, P3 ;  /* 0x000000425300780c */ /* 0x000fe20001f61670 */
[--C-:B------:R-:W-:Y:S01]  /*d2f0*/  FFMA.FTZ R40, R44, UR10, -R27.reuse ;  /* 0x0000000a2c287c23 */ /* 0x100fe2000801081b */
[----:B------:R-:W-:Y:S01]  /*d300*/  FMNMX.FTZ R16, R25, R16, !PT ;  /* 0x0000001019107209 */ /* 0x000fe20007810000 */
[----:B------:R-:W-:Y:S01]  /*d310*/  MUFU.EX2 R80, R80 ;  /* 0x0000005000507308 */ /* 0x000fe20000000800 */
[----:B------:R-:W-:Y:S01]  /*d320*/  ISETP.GT.AND P4, PT, R82, 0x49, P1 ;  /* 0x000000495200780c */ /* 0x000fe20000f84270 */
[----:B0-----:R-:W-:Y:S01]  /*d330*/  FFMA.FTZ R79, R32, UR10, -R27 ;  /* 0x0000000a204f7c23 */ /* 0x001fe2000801081b */
[----:B------:R-:W-:-:S02]  /*d340*/  FMNMX.FTZ R16, R29, R16, !PT ;  /* 0x000000101d107209 */ /* 0x000fc40007810000 */
[----:B------:R-:W-:Y:S02]  /*d350*/  ISETP.LT.OR P5, PT, R83, 0x49, P5 ;  /* 0x000000495300780c */ /* 0x000fe40002fa1670 */
[----:B------:R-:W-:Y:S01]  /*d360*/  FMNMX.FTZ R16, R31, R16, !PT ;  /* 0x000000101f107209 */ /* 0x000fe20007810000 */
[----:B------:R-:W-:Y:S01]  /*d370*/  MUFU.EX2 R13, R13 ;  /* 0x0000000d000d7308 */ /* 0x000fe20000000800 */
[----:B------:R-:W-:Y:S02]  /*d380*/  FSEL R47, R47, -INF , !P3 ;  /* 0xff8000002f2f7808 */ /* 0x000fe40005800000 */
[----:B------:R-:W-:Y:S02]  /*d390*/  FMNMX.FTZ R16, R33, R16, !PT ;  /* 0x0000001021107209 */ /* 0x000fe40007810000 */
[----:B------:R-:W-:Y:S02]  /*d3a0*/  FSEL R49, R49, -INF , !P5 ;  /* 0xff80000031317808 */ /* 0x000fe40006800000 */
[----:B------:R-:W-:Y:S01]  /*d3b0*/  FMNMX.FTZ R16, R35, R16, !PT ;  /* 0x0000001023107209 */ /* 0x000fe20007810000 */
[----:B------:R-:W-:Y:S01]  /*d3c0*/  MUFU.EX2 R18, R18 ;  /* 0x0000001200127308 */ /* 0x000fe20000000800 */
[----:B------:R-:W-:-:S02]  /*d3d0*/  ISETP.LT.OR P4, PT, R83, 0x4a, P4 ;  /* 0x0000004a5300780c */ /* 0x000fc40002781670 */
[----:B------:R-:W-:Y:S02]  /*d3e0*/  FMNMX.FTZ R81, R37, R16, !PT ;  /* 0x0000001025517209 */ /* 0x000fe40007810000 */
[----:B------:R-:W-:Y:S02]  /*d3f0*/  ISETP.GT.AND P3, PT, R82, 0x51, P1 ;  /* 0x000000515200780c */ /* 0x000fe40000f64270 */
[----:B------:R-:W-:Y:S01]  /*d400*/  FMNMX.FTZ R16, R38, R81, !PT ;  /* 0x0000005126107209 */ /* 0x000fe20007810000 */
[----:B------:R-:W-:Y:S01]  /*d410*/  MUFU.EX2 R22, R22 ;  /* 0x0000001600167308 */ /* 0x000fe20000000800 */
[----:B------:R-:W-:Y:S02]  /*d420*/  FSEL R32, R51, -INF , !P4 ;  /* 0xff80000033207808 */ /* 0x000fe40006000000 */
[----:B------:R-:W-:Y:S02]  /*d430*/  FMNMX.FTZ R81, R39, R16, !PT ;  /* 0x0000001027517209 */ /* 0x000fe40007810000 */
[----:B------:R-:W-:-:S02]  /*d440*/  ISETP.GT.AND P5, PT, R82, 0x58, P1 ;  /* 0x000000585200780c */ /* 0x000fc40000fa4270 */
[----:B------:R-:W-:Y:S01]  /*d450*/  FMNMX.FTZ R16, R24, R81, !PT ;  /* 0x0000005118107209 */ /* 0x000fe20007810000 */
[----:B------:R0:W-:Y:S01]  /*d460*/  MUFU.EX2 R51, R36 ;  /* 0x0000002400337308 */ /* 0x0001e20000000800 */
[----:B------:R-:W-:Y:S02]  /*d470*/  ISETP.LT.OR P3, PT, R83, 0x52, P3 ;  /* 0x000000525300780c */ /* 0x000fe40001f61670 */
[----:B------:R-:W-:Y:S02]  /*d480*/  FMNMX.FTZ R16, R43, R16, !PT ;  /* 0x000000102b107209 */ /* 0x000fe40007810000 */
[----:B------:R-:W-:Y:S02]  /*d490*/  ISETP.GT.AND P4, PT, R82, 0x59, P1 ;  /* 0x000000595200780c */ /* 0x000fe40000f84270 */
[----:B------:R-:W-:Y:S01]  /*d4a0*/  FMNMX.FTZ R16, R45, R16, !PT ;  /* 0x000000102d107209 */ /* 0x000fe20007810000 */
[----:B------:R-:W-:Y:S01]  /*d4b0*/  MUFU.EX2 R28, R28 ;  /* 0x0000001c001c7308 */ /* 0x000fe20000000800 */
[----:B------:R-:W-:-:S02]  /*d4c0*/  ISETP.LT.OR P5, PT, R83, 0x59, P5 ;  /* 0x000000595300780c */ /* 0x000fc40002fa1670 */
[----:B------:R-:W-:Y:S02]  /*d4d0*/  FMNMX.FTZ R16, R47, R16, !PT ;  /* 0x000000102f107209 */ /* 0x000fe40007810000 */
[----:B------:R-:W-:Y:S02]  /*d4e0*/  FSEL R55, R55, -INF , !P3 ;  /* 0xff80000037377808 */ /* 0x000fe40005800000 */
[----:B------:R-:W-:Y:S01]  /*d4f0*/  FMNMX.FTZ R81, R49, R16, !PT ;  /* 0x0000001031517209 */ /* 0x000fe20007810000 */
[----:B------:R-:W-:Y:S01]  /*d500*/  MUFU.EX2 R79, R79 ;  /* 0x0000004f004f7308 */ /* 0x000fe20000000800 */
[----:B0-----:R-:W-:Y:S02]  /*d510*/  FSEL R36, R57, -INF , !P5 ;  /* 0xff80000039247808 */ /* 0x001fe40006800000 */
[----:B------:R-:W-:Y:S01]  /*d520*/  FMNMX.FTZ R16, R32, R81, !PT ;  /* 0x0000005120107209 */ /* 0x000fe20007810000 */
[----:B------:R-:W-:-:S01]  /*d530*/  FFMA.FTZ R81, R46, UR10, -R27 ;  /* 0x0000000a2e517c23 */ /* 0x000fc2000801081b */
[----:B------:R-:W-:Y:S01]  /*d540*/  ISETP.LT.OR P4, PT, R83, 0x5a, P4 ;  /* 0x0000005a5300780c */ /* 0x000fe20002781670 */
[----:B------:R-:W-:-:S01]  /*d550*/  FFMA.FTZ R46, R52, UR10, -R27 ;  /* 0x0000000a342e7c23 */ /* 0x000fc2000801081b */
[----:B------:R-:W-:Y:S01]  /*d560*/  FMNMX.FTZ R16, R53, R16, !PT ;  /* 0x0000001035107209 */ /* 0x000fe20007810000 */
[----:B------:R0:W-:Y:S01]  /*d570*/  MUFU.EX2 R57, R42 ;  /* 0x0000002a00397308 */ /* 0x0001e20000000800 */
[----:B------:R-:W-:Y:S01]  /*d580*/  ISETP.GT.AND P3, PT, R82, 0x61, P1 ;  /* 0x000000615200780c */ /* 0x000fe20000f64270 */
[----:B------:R-:W-:Y:S01]  /*d590*/  FFMA.FTZ R52, R64, UR10, -R27 ;  /* 0x0000000a40347c23 */ /* 0x000fe2000801081b */
[----:B------:R-:W-:-:S02]  /*d5a0*/  FMNMX.FTZ R85, R55, R16, !PT ;  /* 0x0000001037557209 */ /* 0x000fc40007810000 */
[----:B------:R-:W-:Y:S02]  /*d5b0*/  FSEL R59, R59, -INF , !P4 ;  /* 0xff8000003b3b7808 */ /* 0x000fe40006000000 */
[----:B------:R-:W-:Y:S01]  /*d5c0*/  FMNMX.FTZ R16, R36, R85, !PT ;  /* 0x0000005524107209 */ /* 0x000fe20007810000 */
[----:B------:R-:W-:Y:S01]  /*d5d0*/  MUFU.EX2 R30, R30 ;  /* 0x0000001e001e7308 */ /* 0x000fe20000000800 */
[----:B------:R-:W-:Y:S01]  /*d5e0*/  ISETP.GT.AND P5, PT, R82, 0x68, P1 ;  /* 0x000000685200780c */ /* 0x000fe20000fa4270 */
[--C-:B0-----:R-:W-:Y:S01]  /*d5f0*/  FFMA.FTZ R42, R48, UR10, -R27.reuse ;  /* 0x0000000a302a7c23 */ /* 0x101fe2000801081b */
[----:B------:R-:W-:Y:S01]  /*d600*/  ISETP.LT.OR P3, PT, R83, 0x62, P3 ;  /* 0x000000625300780c */ /* 0x000fe20001f61670 */
[--C-:B------:R-:W-:Y:S01]  /*d610*/  FFMA.FTZ R48, R56, UR10, -R27.reuse ;  /* 0x0000000a38307c23 */ /* 0x100fe2000801081b */
[----:B------:R-:W-:Y:S01]  /*d620*/  FMNMX.FTZ R16, R59, R16, !PT ;  /* 0x000000103b107209 */ /* 0x000fe20007810000 */
[----:B------:R-:W-:Y:S01]  /*d630*/  FFMA.FTZ R56, R72, UR10, -R27 ;  /* 0x0000000a48387c23 */ /* 0x000fe2000801081b */
[----:B------:R-:W-:Y:S01]  /*d640*/  ISETP.GT.AND P4, PT, R82, 0x69, P1 ;  /* 0x000000695200780c */ /* 0x000fe20000f84270 */
[----:B------:R-:W-:Y:S01]  /*d650*/  MUFU.EX2 R34, R34 ;  /* 0x0000002200227308 */ /* 0x000fe20000000800 */
[----:B------:R-:W-:-:S02]  /*d660*/  ISETP.LT.OR P5, PT, R83, 0x69, P5 ;  /* 0x000000695300780c */ /* 0x000fc40002fa1670 */
[----:B------:R-:W-:Y:S02]  /*d670*/  FSEL R63, R63, -INF , !P3 ;  /* 0xff8000003f3f7808 */ /* 0x000fe40005800000 */
[----:B------:R-:W-:Y:S02]  /*d680*/  FMNMX.FTZ R16, R61, R16, !PT ;  /* 0x000000103d107209 */ /* 0x000fe40007810000 */
[----:B------:R-:W-:Y:S01]  /*d690*/  FSEL R65, R65, -INF , !P5 ;  /* 0xff80000041417808 */ /* 0x000fe20006800000 */
[----:B------:R-:W-:Y:S01]  /*d6a0*/  MUFU.EX2 R40, R40 ;  /* 0x0000002800287308 */ /* 0x000fe20000000800 */
[----:B------:R-:W-:Y:S02]  /*d6b0*/  ISETP.LT.OR P4, PT, R83, 0x6a, P4 ;  /* 0x0000006a5300780c */ /* 0x000fe40002781670 */
[----:B------:R-:W-:Y:S02]  /*d6c0*/  FMNMX.FTZ R16, R63, R16, !PT ;  /* 0x000000103f107209 */ /* 0x000fe40007810000 */
[----:B------:R-:W-:-:S02]  /*d6d0*/  ISETP.GT.AND P3, PT, R82, 0x71, P1 ;  /* 0x000000715200780c */ /* 0x000fc40000f64270 */
[----:B------:R-:W-:Y:S01]  /*d6e0*/  FSEL R44, R67, -INF , !P4 ;  /* 0xff800000432c7808 */ /* 0x000fe20006000000 */
[----:B------:R-:W-:Y:S01]  /*d6f0*/  MUFU.EX2 R81, R81 ;  /* 0x0000005100517308 */ /* 0x000fe20000000800 */
[----:B------:R-:W-:Y:S02]  /*d700*/  FMNMX.FTZ R85, R65, R16, !PT ;  /* 0x0000001041557209 */ /* 0x000fe40007810000 */
[----:B------:R-:W-:Y:S02]  /*d710*/  ISETP.GT.AND P5, PT, R82, 0x78, P1 ;  /* 0x000000785200780c */ /* 0x000fe40000fa4270 */
[----:B------:R-:W-:Y:S02]  /*d720*/  ISETP.LT.OR P3, PT, R83, 0x72, P3 ;  /* 0x000000725300780c */ /* 0x000fe40001f61670 */
[----:B------:R-:W-:Y:S01]  /*d730*/  FMNMX.FTZ R16, R44, R85, !PT ;  /* 0x000000552c107209 */ /* 0x000fe20007810000 */
[----:B------:R0:W-:Y:S01]  /*d740*/  MUFU.EX2 R67, R50 ;  /* 0x0000003200437308 */ /* 0x0001e20000000800 */
[----:B------:R-:W-:-:S02]  /*d750*/  ISETP.GT.AND P1, PT, R82, 0x79, P1 ;  /* 0x000000795200780c */ /* 0x000fc40000f24270 */
[----:B------:R-:W-:Y:S02]  /*d760*/  ISETP.LT.OR P5, PT, R83, 0x79, P5 ;  /* 0x000000795300780c */ /* 0x000fe40002fa1670 */
[----:B------:R-:W-:Y:S02]  /*d770*/  FSEL R71, R71, -INF , !P3 ;  /* 0xff80000047477808 */ /* 0x000fe40005800000 */
[----:B------:R-:W-:Y:S01]  /*d780*/  FMNMX.FTZ R16, R69, R16, !PT ;  /* 0x0000001045107209 */ /* 0x000fe20007810000 */
[----:B------:R-:W-:Y:S01]  /*d790*/  MUFU.EX2 R42, R42 ;  /* 0x0000002a002a7308 */ /* 0x000fe20000000800 */
[----:B------:R-:W-:Y:S01]  /*d7a0*/  ISETP.LT.OR P1, PT, R83, 0x7a, P1 ;  /* 0x0000007a5300780c */ /* 0x000fe20000f21670 */
[--C-:B0-----:R-:W-:Y:S01]  /*d7b0*/  FFMA.FTZ R50, R60, UR10, -R27.reuse ;  /* 0x0000000a3c327c23 */ /* 0x101fe2000801081b */
[----:B------:R-:W-:Y:S01]  /*d7c0*/  FSEL R73, R73, -INF , !P5 ;  /* 0xff80000049497808 */ /* 0x000fe20006800000 */
[--C-:B------:R-:W-:Y:S01]  /*d7d0*/  FFMA.FTZ R83, R54, UR10, -R27.reuse ;  /* 0x0000000a36537c23 */ /* 0x100fe2000801081b */
[----:B------:R-:W-:Y:S01]  /*d7e0*/  FMNMX.FTZ R16, R71, R16, !PT ;  /* 0x0000001047107209 */ /* 0x000fe20007810000 */
[----:B------:R-:W-:Y:S01]  /*d7f0*/  FFMA.FTZ R54, R68, UR10, -R27 ;  /* 0x0000000a44367c23 */ /* 0x000fe2000801081b */
[----:B------:R-:W-:Y:S01]  /*d800*/  FSEL R76, R76, -INF , !P1 ;  /* 0xff8000004c4c7808 */ /* 0x000fe20004800000 */
[----:B------:R-:W-:Y:S01]  /*d810*/  MUFU.EX2 R46, R46 ;  /* 0x0000002e002e7308 */ /* 0x000fe20000000800 */
[----:B------:R-:W-:-:S04]  /*d820*/  FMNMX.FTZ R85, R73, R16, !PT ;  /* 0x0000001049557209 */ /* 0x000fc80007810000 */
[----:B------:R-:W-:Y:S01]  /*d830*/  FMNMX.FTZ R16, R76, R85, !PT ;  /* 0x000000554c107209 */ /* 0x000fe20007810000 */
[----:B------:R-:W-:-:S01]  /*d840*/  FFMA.FTZ R85, R58, UR10, -R27 ;  /* 0x0000000a3a557c23 */ /* 0x000fc2000801081b */
[--C-:B------:R-:W-:Y:S01]  /*d850*/  FFMA.FTZ R58, R77, UR10, -R27.reuse ;  /* 0x0000000a4d3a7c23 */ /* 0x100fe2000801081b */
[----:B------:R-:W-:Y:S01]  /*d860*/  IMAD.U32 R77, RZ, RZ, UR10 ;  /* 0x0000000aff4d7e24 */ /* 0x000fe2000f8e00ff */
[----:B------:R-:W-:Y:S01]  /*d870*/  MUFU.EX2 R83, R83 ;  /* 0x0000005300537308 */ /* 0x000fe20000000800 */
[----:B------:R-:W0:Y:S07]  /*d880*/  SHFL.BFLY PT, R139, R16, 0x2, 0x1f ;  /* 0x0c401f00108b7f89 */ /* 0x000e2e00000e0000 */
[----:B------:R-:W-:Y:S08]  /*d890*/  MUFU.EX2 R48, R48 ;  /* 0x0000003000307308 */ /* 0x000ff00000000800 */
[----:B------:R-:W-:Y:S08]  /*d8a0*/  MUFU.EX2 R85, R85 ;  /* 0x0000005500557308 */ /* 0x000ff00000000800 */
[----:B------:R-:W-:Y:S01]  /*d8b0*/  MUFU.EX2 R50, R50 ;  /* 0x0000003200327308 */ /* 0x000fe20000000800 */
[----:B0-----:R-:W-:Y:S01]  /*d8c0*/  FMNMX.FTZ R60, R16, R139, !PT ;  /* 0x0000008b103c7209 */ /* 0x001fe20007810000 */
[----:B------:R-:W-:Y:S01]  /*d8d0*/  FFMA.FTZ R139, R70, UR10, -R27 ;  /* 0x0000000a468b7c23 */ /* 0x000fe2000801081b */
[----:B------:R-:W-:-:S03]  /*d8e0*/  FSEL R27, R11, RZ, P6 ;  /* 0x000000ff0b1b7208 */ /* 0x000fc60003000000 */
[----:B------:R-:W0:Y:S02]  /*d8f0*/  SHFL.BFLY PT, R141, R60, 0x1, 0x1f ;  /* 0x0c201f003c8d7f89 */ /* 0x000e2400000e0000 */
[----:B------:R-:W-:-:S01]  /*d900*/  FADD.FTZ R8, -R27, R8 ;  /* 0x000000081b087221 */ /* 0x000fc20000010100 */
[----:B------:R-:W-:Y:S08]  /*d910*/  MUFU.EX2 R87, R87 ;  /* 0x0000005700577308 */ /* 0x000ff00000000800 */
[----:B------:R-:W-:Y:S08]  /*d920*/  MUFU.EX2 R52, R52 ;  /* 0x0000003400347308 */ /* 0x000ff00000000800 */
[----:B------:R-:W-:Y:S01]  /*d930*/  MUFU.EX2 R137, R137 ;  /* 0x0000008900897308 */ /* 0x000fe20000000800 */
[----:B0-----:R-:W-:Y:S01]  /*d940*/  FMNMX.FTZ R16, R60, R141, !PT ;  /* 0x0000008d3c107209 */ /* 0x001fe20007810000 */
[----:B------:R-:W-:-:S06]  /*d950*/  FMUL.FTZ R60, R8, UR10 ;  /* 0x0000000a083c7c20 */ /* 0x000fcc0008410000 */
[----:B------:R-:W-:Y:S01]  /*d960*/  MUFU.EX2 R54, R54 ;  /* 0x0000003600367308 */ /* 0x000fe20000000800 */
[C---:B------:R-:W-:Y:S01]  /*d970*/  FSETP.NEU.FTZ.AND P1, PT, R16.reuse, -INF , PT ;  /* 0xff8000001000780b */ /* 0x040fe20003f3d000 */
[----:B------:R-:W-:-:S03]  /*d980*/  FFMA.FTZ R62, R16, R77, -8 ;  /* 0xc1000000103e7423 */ /* 0x000fc6000001004d */
[----:B------:R-:W-:Y:S02]  /*d990*/  FSEL R68, R16, RZ, P1 ;  /* 0x000000ff10447208 */ /* 0x000fe40000800000 */
[----:B------:R-:W-:Y:S01]  /*d9a0*/  FSEL R8, R62, RZ, P1 ;  /* 0x000000ff3e087208 */ /* 0x000fe20000800000 */
[----:B------:R-:W0:Y:S02]  /*d9b0*/  MUFU.EX2 R60, R60 ;  /* 0x0000003c003c7308 */ /* 0x000e240000000800 */
[----:B------:R-:W-:-:S02]  /*d9c0*/  FADD.FTZ R68, -R68, R9 ;  /* 0x0000000944447221 */ /* 0x000fc40000010100 */
[--C-:B------:R-:W-:Y:S01]  /*d9d0*/  FFMA.FTZ R64, R33, UR10, -R8.reuse ;  /* 0x0000000a21407c23 */ /* 0x100fe20008010808 */
[----:B------:R-:W-:-:S01]  /*d9e0*/  FFMA.FTZ R20, R20, UR10, -R8 ;  /* 0x0000000a14147c23 */ /* 0x000fc20008010808 */
[----:B------:R-:W-:Y:S01]  /*d9f0*/  FMUL.FTZ R33, R68, UR10 ;  /* 0x0000000a44217c20 */ /* 0x000fe20008410000 */
[----:B------:R-:W-:-:S01]  /*da00*/  FFMA.FTZ R77, R14, UR10, -R8 ;  /* 0x0000000a0e4d7c23 */ /* 0x000fc20008010808 */
[--C-:B------:R-:W-:Y:S01]  /*da10*/  FFMA.FTZ R14, R26, UR10, -R8.reuse ;  /* 0x0000000a1a0e7c23 */ /* 0x100fe20008010808 */
        /* <DEDUP_REMOVED lines=8> */
[----:B0-----:R-:W-:Y:S01]  /*daa0*/  FFMA.FTZ R39, R60, R4, R19 ;  /* 0x000000043c277223 */ /* 0x001fe20000010013 */
[----:B------:R-:W-:-:S01]  /*dab0*/  FFMA.FTZ R62, R29, UR10, -R8 ;  /* 0x0000000a1d3e7c23 */ /* 0x000fc20008010808 */
[----:B------:R-:W0:Y:S01]  /*dac0*/  MUFU.EX2 R33, R33 ;  /* 0x0000002100217308 */ /* 0x000e220000000800 */
[----:B------:R-:W-:-:S01]  /*dad0*/  FFMA.FTZ R66, R37, UR10, -R8 ;  /* 0x0000000a25427c23 */ /* 0x000fc20008010808 */
[----:B------:R-:W-:Y:S01]  /*dae0*/  FADD.FTZ R70, R80, R39 ;  /* 0x0000002750467221 */ /* 0x000fe20000010000 */
[----:B------:R-:W-:-:S01]  /*daf0*/  FFMA.FTZ R29, R35, UR10, -R8 ;  /* 0x0000000a231d7c23 */ /* 0x000fc20008010808 */
[--C-:B------:R-:W-:Y:S01]  /*db00*/  FFMA.FTZ R37, R24, UR10, -R8.reuse ;  /* 0x0000000a18257c23 */ /* 0x100fe20008010808 */
[----:B------:R-:W-:-:S01]  /*db10*/  FFMA.FTZ R24, R43, UR10, -R8 ;  /* 0x0000000a2b187c23 */ /* 0x000fc20008010808 */
[----:B------:R-:W-:Y:S01]  /*db20*/  FADD.FTZ R39, R13, R70 ;  /* 0x000000460d277221 */ /* 0x000fe20000010000 */
[----:B------:R-:W-:-:S01]  /*db30*/  FFMA.FTZ R35, R45, UR10, -R8 ;  /* 0x0000000a2d237c23 */ /* 0x000fc20008010808 */
[----:B------:R-:W1:Y:S01]  /*db40*/  MUFU.EX2 R77, R77 ;  /* 0x0000004d004d7308 */ /* 0x000e620000000800 */
[----:B------:R-:W-:-:S01]  /*db50*/  FFMA.FTZ R68, R47, UR10, -R8 ;  /* 0x0000000a2f447c23 */ /* 0x000fc20008010808 */
[--C-:B------:R-:W-:Y:S01]  /*db60*/  FFMA.FTZ R49, R49, UR10, -R8.reuse ;  /* 0x0000000a31317c23 */ /* 0x100fe20008010808 */
[----:B------:R-:W-:-:S01]  /*db70*/  FFMA.FTZ R32, R32, UR10, -R8 ;  /* 0x0000000a20207c23 */ /* 0x000fc20008010808 */
[--C-:B------:R-:W-:Y:S01]  /*db80*/  FFMA.FTZ R36, R36, UR10, -R8.reuse ;  /* 0x0000000a24247c23 */ /* 0x100fe20008010808 */
[----:B------:R-:W-:-:S01]  /*db90*/  FFMA.FTZ R44, R44, UR10, -R8 ;  /* 0x0000000a2c2c7c23 */ /* 0x000fc20008010808 */
[----:B------:R-:W-:-:S02]  /*dba0*/  FFMA.FTZ R73, R73, UR10, -R8 ;  /* 0x0000000a49497c23 */ /* 0x000fc40008010808 */
[----:B------:R-:W2:Y:S01]  /*dbb0*/  MUFU.EX2 R14, R14 ;  /* 0x0000000e000e7308 */ /* 0x000ea20000000800 */
[----:B0-----:R-:W-:-:S07]  /*dbc0*/  FFMA.FTZ R4, R33, R3, R20 ;  /* 0x0000000321047223 */ /* 0x001fce0000010014 */
[----:B------:R-:W0:Y:S01]  /*dbd0*/  MUFU.EX2 R141, R141 ;  /* 0x0000008d008d7308 */ /* 0x000e220000000800 */
[----:B-1----:R-:W-:-:S07]  /*dbe0*/  FADD.FTZ R3, R77, R4 ;  /* 0x000000044d037221 */ /* 0x002fce0000010000 */
[----:B------:R-:W1:Y:S01]  /*dbf0*/  MUFU.EX2 R21, R21 ;  /* 0x0000001500157308 */ /* 0x000e620000000800 */
[----:B--2---:R-:W-:-:S01]  /*dc00*/  FADD.FTZ R4, R14, R3 ;  /* 0x000000030e047221 */ /* 0x004fc20000010000 */
[----:B------:R-:W-:Y:S01]  /*dc10*/  FADD.FTZ R3, R18, R39 ;  /* 0x0000002712037221 */ /* 0x000fe20000010000 */
[----:B------:R-:W-:-:S03]  /*dc20*/  FFMA.FTZ R39, R53, UR10, -R8 ;  /* 0x0000000a35277c23 */ /* 0x000fc60008010808 */
[----:B------:R-:W-:Y:S02]  /*dc30*/  FADD.FTZ R70, R12, R3 ;  /* 0x000000030c467221 */ /* 0x000fe40000010000 */
[----:B------:R-:W2:Y:S01]  /*dc40*/  MUFU.EX2 R26, R26 ;  /* 0x0000001a001a7308 */ /* 0x000ea20000000800 */
[----:B0-----:R-:W-:-:S01]  /*dc50*/  FADD.FTZ R4, R141, R4 ;  /* 0x000000048d047221 */ /* 0x001fc20000010000 */
[----:B------:R-:W-:Y:S01]  /*dc60*/  FADD.FTZ R43, R15, R70 ;  /* 0x000000460f2b7221 */ /* 0x000fe20000010000 */
[----:B------:R-:W-:-:S03]  /*dc70*/  FFMA.FTZ R70, R55, UR10, -R8 ;  /* 0x0000000a37467c23 */ /* 0x000fc60008010808 */
[----:B------:R-:W-:Y:S02]  /*dc80*/  FADD.FTZ R72, R22, R43 ;  /* 0x0000002b16487221 */ /* 0x000fe40000010000 */
[----:B------:R-:W0:Y:S01]  /*dc90*/  MUFU.EX2 R23, R23 ;  /* 0x0000001700177308 */ /* 0x000e220000000800 */
[----:B-1----:R-:W-:-:S01]  /*dca0*/  FADD.FTZ R3, R21, R4 ;  /* 0x0000000415037221 */ /* 0x002fc20000010000 */
[----:B------:R-:W-:-:S04]  /*dcb0*/  FADD.FTZ R43, R41, R72 ;  /* 0x00000048292b7221 */ /* 0x000fc80000010000 */
[----:B------:R-:W-:Y:S01]  /*dcc0*/  FADD.FTZ R72, R28, R43 ;  /* 0x0000002b1c487221 */ /* 0x000fe20000010000 */
[----:B------:R-:W-:-:S01]  /*dcd0*/  FFMA.FTZ R43, R59, UR10, -R8 ;  /* 0x0000000a3b2b7c23 */ /* 0x000fc20008010808 */
[----:B------:R-:W1:Y:S01]  /*dce0*/  MUFU.EX2 R62, R62 ;  /* 0x0000003e003e7308 */ /* 0x000e620000000800 */
[----:B--2---:R-:W-:-:S01]  /*dcf0*/  FADD.FTZ R4, R26, R3 ;  /* 0x000000031a047221 */ /* 0x004fc20000010000 */
[----:B------:R-:W-:-:S04]  /*dd00*/  FADD.FTZ R45, R79, R72 ;  /* 0x000000484f2d7221 */ /* 0x000fc80000010000 */
[----:B------:R-:W-:Y:S01]  /*dd10*/  FADD.FTZ R72, R30, R45 ;  /* 0x0000002d1e487221 */ /* 0x000fe20000010000 */
[----:B------:R-:W-:-:S01]  /*dd20*/  FFMA.FTZ R45, R61, UR10, -R8 ;  /* 0x0000000a3d2d7c23 */ /* 0x000fc20008010808 */
[----:B------:R-:W2:Y:S01]  /*dd30*/  MUFU.EX2 R25, R25 ;  /* 0x0000001900197308 */ /* 0x000ea20000000800 */
[----:B0-----:R-:W-:-:S01]  /*dd40*/  FADD.FTZ R3, R23, R4 ;  /* 0x0000000417037221 */ /* 0x001fc20000010000 */
[----:B------:R-:W-:-:S04]  /*dd50*/  FADD.FTZ R47, R51, R72 ;  /* 0x00000048332f7221 */ /* 0x000fc80000010000 */
[----:B------:R-:W-:Y:S02]  /*dd60*/  FADD.FTZ R72, R34, R47 ;  /* 0x0000002f22487221 */ /* 0x000fe40000010000 */
[----:B------:R-:W0:Y:S01]  /*dd70*/  MUFU.EX2 R64, R64 ;  /* 0x0000004000407308 */ /* 0x000e220000000800 */
[----:B-1----:R-:W-:-:S01]  /*dd80*/  FADD.FTZ R4, R62, R3 ;  /* 0x000000033e047221 */ /* 0x002fc20000010000 */
[----:B------:R-:W-:Y:S01]  /*dd90*/  FADD.FTZ R47, R57, R72 ;  /* 0x00000048392f7221 */ /* 0x000fe20000010000 */
[----:B------:R-:W-:-:S03]  /*dda0*/  FFMA.FTZ R72, R63, UR10, -R8 ;  /* 0x0000000a3f487c23 */ /* 0x000fc60008010808 */
[----:B------:R-:W-:Y:S01]  /*ddb0*/  FADD.FTZ R74, R40, R47 ;  /* 0x0000002f284a7221 */ /* 0x000fe20000010000 */
[----:B------:R-:W-:-:S01]  /*ddc0*/  FFMA.FTZ R47, R65, UR10, -R8 ;  /* 0x0000000a412f7c23 */ /* 0x000fc20008010808 */
        /* <DEDUP_REMOVED lines=16> */
[----:B------:R0:W3:Y:S01]  /*ded0*/  MUFU.EX2 R37, R49 ;  /* 0x0000003100257308 */ /* 0x0000e20000000800 */
[----:B-1----:R-:W-:-:S07]  /*dee0*/  FADD.FTZ R3, R35, R4 ;  /* 0x0000000423037221 */ /* 0x002fce0000010000 */
[----:B------:R-:W1:Y:S01]  /*def0*/  MUFU.EX2 R32, R32 ;  /* 0x0000002000207308 */ /* 0x000e620000000800 */
[----:B0-----:R-:W-:-:S01]  /*df00*/  FADD.FTZ R49, R81, R74 ;  /* 0x0000004a51317221 */ /* 0x001fc20000010000 */
[----:B--2---:R-:W-:-:S03]  /*df10*/  FADD.FTZ R4, R68, R3 ;  /* 0x0000000344047221 */ /* 0x004fc60000010000 */
[----:B------:R-:W-:-:S03]  /*df20*/  FADD.FTZ R74, R42, R49 ;  /* 0x000000312a4a7221 */ /* 0x000fc60000010000 */
[----:B------:R-:W0:Y:S01]  /*df30*/  MUFU.EX2 R39, R39 ;  /* 0x0000002700277308 */ /* 0x000e220000000800 */
[----:B------:R-:W-:-:S01]  /*df40*/  FADD.FTZ R49, R67, R74 ;  /* 0x0000004a43317221 */ /* 0x000fc20000010000 */
[----:B---3--:R-:W-:-:S03]  /*df50*/  FADD.FTZ R3, R37, R4 ;  /* 0x0000000425037221 */ /* 0x008fc60000010000 */
[----:B------:R-:W-:Y:S01]  /*df60*/  FADD.FTZ R74, R46, R49 ;  /* 0x000000312e4a7221 */ /* 0x000fe20000010000 */
[----:B------:R-:W-:-:S02]  /*df70*/  FFMA.FTZ R49, R69, UR10, -R8 ;  /* 0x0000000a45317c23 */ /* 0x000fc40008010808 */
[----:B------:R-:W2:Y:S01]  /*df80*/  MUFU.EX2 R70, R70 ;  /* 0x0000004600467308 */ /* 0x000ea20000000800 */
[----:B------:R-:W-:-:S01]  /*df90*/  FADD.FTZ R53, R83, R74 ;  /* 0x0000004a53357221 */ /* 0x000fc20000010000 */
[----:B-1----:R-:W-:-:S03]  /*dfa0*/  FADD.FTZ R4, R32, R3 ;  /* 0x0000000320047221 */ /* 0x002fc60000010000 */
[----:B------:R-:W-:-:S03]  /*dfb0*/  FADD.FTZ R74, R48, R53 ;  /* 0x00000035304a7221 */ /* 0x000fc60000010000 */
[----:B------:R-:W1:Y:S01]  /*dfc0*/  MUFU.EX2 R36, R36 ;  /* 0x0000002400247308 */ /* 0x000e620000000800 */
[----:B0-----:R-:W-:-:S01]  /*dfd0*/  FADD.FTZ R3, R39, R4 ;  /* 0x0000000427037221 */ /* 0x001fc20000010000 */
[----:B------:R-:W-:Y:S01]  /*dfe0*/  FADD.FTZ R53, R85, R74 ;  /* 0x0000004a55357221 */ /* 0x000fe20000010000 */
[----:B------:R-:W-:-:S01]  /*dff0*/  FFMA.FTZ R74, R71, UR10, -R8 ;  /* 0x0000000a474a7c23 */ /* 0x000fc20008010808 */
[----:B------:R-:W-:Y:S02]  /*e000*/  FFMA.FTZ R8, R76, UR10, -R8 ;  /* 0x0000000a4c087c23 */ /* 0x000fe40008010808 */
[----:B------:R-:W-:-:S02]  /*e010*/  FADD.FTZ R4, R50, R53 ;  /* 0x0000003532047221 */ /* 0x000fc40000010000 */
[----:B------:R-:W0:Y:S01]  /*e020*/  MUFU.EX2 R43, R43 ;  /* 0x0000002b002b7308 */ /* 0x000e220000000800 */
[----:B--2---:R-:W-:-:S07]  /*e030*/  FADD.FTZ R3, R70, R3 ;  /* 0x0000000346037221 */ /* 0x004fce0000010000 */
[----:B------:R-:W2:Y:S08]  /*e040*/  MUFU.EX2 R45, R45 ;  /* 0x0000002d002d7308 */ /* 0x000eb00000000800 */
[----:B------:R-:W3:Y:S08]  /*e050*/  MUFU.EX2 R72, R72 ;  /* 0x0000004800487308 */ /* 0x000ef00000000800 */
[----:B------:R1:W-:Y:S08]  /*e060*/  MUFU.EX2 R27, R78 ;  /* 0x0000004e001b7308 */ /* 0x0003f00000000800 */
[----:B------:R-:W4:Y:S01]  /*e070*/  MUFU.EX2 R47, R47 ;  /* 0x0000002f002f7308 */ /* 0x000f220000000800 */
[----:B-1----:R-:W-:-:S01]  /*e080*/  FADD.FTZ R78, R36, R3 ;  /* 0x00000003244e7221 */ /* 0x002fc20000010000 */
[----:B------:R-:W-:-:S03]  /*e090*/  FADD.FTZ R3, R87, R4 ;  /* 0x0000000457037221 */ /* 0x000fc60000010000 */
[----:B0-----:R-:W-:Y:S01]  /*e0a0*/  FADD.FTZ R78, R43, R78 ;  /* 0x0000004e2b4e7221 */ /* 0x001fe20000010000 */
[----:B------:R-:W-:-:S02]  /*e0b0*/  FADD.FTZ R4, R52, R3 ;  /* 0x0000000334047221 */ /* 0x000fc40000010000 */
[----:B------:R-:W0:Y:S01]  /*e0c0*/  MUFU.EX2 R139, R139 ;  /* 0x0000008b008b7308 */ /* 0x000e220000000800 */
[----:B--2---:R-:W-:-:S01]  /*e0d0*/  FADD.FTZ R3, R45, R78 ;  /* 0x0000004e2d037221 */ /* 0x004fc20000010000 */
[----:B------:R-:W-:-:S03]  /*e0e0*/  FADD.FTZ R53, R137, R4 ;  /* 0x0000000489357221 */ /* 0x000fc60000010000 */
[----:B---3--:R-:W-:Y:S01]  /*e0f0*/  FADD.FTZ R4, R72, R3 ;  /* 0x0000000348047221 */ /* 0x008fe20000010000 */
[----:B------:R-:W-:-:S02]  /*e100*/  FADD.FTZ R76, R54, R53 ;  /* 0x00000035364c7221 */ /* 0x000fc40000010000 */
[----:B------:R-:W1:Y:S01]  /*e110*/  MUFU.EX2 R44, R44 ;  /* 0x0000002c002c7308 */ /* 0x000e620000000800 */
[----:B----4-:R-:W-:-:S07]  /*e120*/  FADD.FTZ R3, R47, R4 ;  /* 0x000000042f037221 */ /* 0x010fce0000010000 */
        /* <DEDUP_REMOVED lines=14> */
[----:B------:R-:W-:Y:S01]  /*e210*/  FADD.FTZ R4, R27, R4 ;  /* 0x000000041b047221 */ /* 0x000fe20000010000 */
[----:B-1----:R-:W-:-:S04]  /*e220*/  FADD.FTZ R3, R78, R3 ;  /* 0x000000034e037221 */ /* 0x002fc80000010000 */
[----:B--2---:R-:W-:Y:S01]  /*e230*/  FADD.FTZ R3, R8, R3 ;  /* 0x0000000308037221 */ /* 0x004fe20000010000 */
[----:B------:R-:W-:Y:S06]  /*e240*/  @!P0 BRA `(.L_x_839) ;  /* 0x0000000000048947 */ /* 0x000fec0003800000 */
[----:B------:R-:W-:Y:S01]  /*e250*/  BPT.TRAP 0x1 ;  /* 0x000000040000795c */ /* 0x000fe20000300000 */
.L_x_839:
        /* <DEDUP_REMOVED lines=8> */
[-C--:B------:R-:W-:Y:S01]  /*e2e0*/  FMUL.FTZ R88, R88, R60.reuse ;  /* 0x0000003c58587220 */ /* 0x080fe20000410000 */
[----:B------:R-:W-:Y:S01]  /*e2f0*/  F2FP.SATFINITE.E4M3.F32.PACK_AB_MERGE_C R13, R18, R13, RZ ;  /* 0x0000000d120d723e */ /* 0x000fe200048070ff */
[----:B------:R-:W-:Y:S01]  /*e300*/  FMUL.FTZ R89, R89, R60 ;  /* 0x0000003c59597220 */ /* 0x000fe20000410000 */
        /* <DEDUP_REMOVED lines=79> */
.L_x_821:
[----:B------:R-:W-:Y:S06]  /*e800*/  BAR.ARV 0x8, 0x200 ;  /* 0x0208000000007b1d */ /* 0x000fec0000002000 */
[----:B------:R-:W-:Y:S05]  /*e810*/  @!P0 BRA `(.L_x_841) ;  /* 0x0000000000048947 */ /* 0x000fea0003800000 */
[----:B------:R-:W-:Y:S01]  /*e820*/  BPT.TRAP 0x1 ;  /* 0x000000040000795c */ /* 0x000fe20000300000 */
.L_x_841:
[----:B------:R-:W-:Y:S01]  /*e830*/  ULEA UR11, UR4, UR44, 0x3 ;  /* 0x0000002c040b7291 */ /* 0x000fe2000f8e183f */
[----:B------:R-:W-:-:S05]  /*e840*/  IMAD.U32 R0, RZ, RZ, UR5 ;  /* 0x00000005ff007e24 */ /* 0x000fca000f8e00ff */
[----:B------:R-:W-:-:S04]  /*e850*/  SHF.L.U32 R0, R0, 0x1f, RZ ;  /* 0x0000001f00007819 */ /* 0x000fc800000006ff */
[----:B------:R0:W1:Y:S01]  /*e860*/  SYNCS.PHASECHK.TRANS64.TRYWAIT P1, [UR11+0x17050], R0 ;  /* 0x01705000ff0075a7 */ /* 0x000062000802014b */
[----:B------:R-:W-:Y:S05]  /*e870*/  @!P0 BRA `(.L_x_842) ;  /* 0x0000000000048947 */ /* 0x000fea0003800000 */
[----:B------:R-:W-:Y:S01]  /*e880*/  BPT.TRAP 0x1 ;  /* 0x000000040000795c */ /* 0x000fe20000300000 */
.L_x_842:
[----:B-1----:R-:W-:Y:S05]  /*e890*/  @P1 BRA `(.L_x_843) ;  /* 0x0000000000081947 */ /* 0x002fea0003800000 */
[----:B------:R-:W1:Y:S02]  /*e8a0*/  SYNCS.PHASECHK.TRANS64.TRYWAIT P1, [UR11+0x17050], R0 ;  /* 0x01705000ff0075a7 */ /* 0x000e64000802014b */
[----:B-1----:R-:W-:Y:S05]  /*e8b0*/  @!P1 BRA `(.L_x_844) ;  /* 0x0000006c001c9947 */ /* 0x002fea0003800000 */
.L_x_843:
[----:B------:R-:W-:Y:S01]  /*e8c0*/  ULDC.64 UR12, c[0x0][0x9a0] ;  /* 0x00026800000c7ab9 */ /* 0x000fe20000000a00 */
[----:B------:R-:W-:Y:S01]  /*e8d0*/  UIADD3 UR44, UR44, 0x400, URZ ;  /* 0x000004002c2c7890 */ /* 0x000fe2000fffe03f */
[----:B------:R-:W-:Y:S01]  /*e8e0*/  WARPGROUP.ARRIVE ;  /* 0x00000000000079c5 */ /* 0x000fe20000000000 */
[----:B------:R-:W-:Y:S01]  /*e8f0*/  UISETP.NE.U32.AND UP0, UPT, UR12, URZ, UPT ;  /* 0x0000003f0c00728c */ /* 0x000fe2000bf05070 */
[----:B-1----:R-:W-:Y:S01]  /*e900*/  IMAD.MOV.U32 R5, RZ, RZ, 0x3f800000 ;  /* 0x3f800000ff057424 */ /* 0x002fe200078e00ff */
[----:B------:R-:W-:Y:S02]  /*e910*/  USHF.R.U32.HI UR44, URZ, 0x4, UR44 ;  /* 0x000000043f2c7899 */ /* 0x000fe4000801162c */
[----:B------:R-:W-:Y:S02]  /*e920*/  UISETP.NE.AND.EX UP0, UPT, UR13, URZ, UPT, UP0 ;  /* 0x0000003f0d00728c */ /* 0x000fe4000bf05300 */
[----:B------:R-:W-:-:S04]  /*e930*/  ULOP3.LUT UR44, UR44, 0x3fff, URZ, 0xc0, !UPT ;  /* 0x00003fff2c2c7892 */ /* 0x000fc8000f8ec03f */
[----:B------:R-:W-:Y:S01]  /*e940*/  ULOP3.LUT UR6, UR44, 0x10000, URZ, 0xfc, !UPT ;  /* 0x000100002c067892 */ /* 0x000fe2000f8efc3f */
[----:B------:R-:W-:-:S03]  /*e950*/  PLOP3.LUT P1, PT, PT, PT, UP0, 0x80, 0x0 ;  /* 0x000000000000781c */ /* 0x000fc60003f2f008 */
[----:B------:R-:W-:Y:S01]  /*e960*/  UIMAD UR6, UR4, 0x300, UR6 ;  /* 0x00000300040678a4 */ /* 0x000fe2000f8e0206 */
[----:B------:R-:W-:Y:S01]  /*e970*/  @UP0 ULDC.64 UR14, c[0x0][0x9c8] ;  /* 0x00027200000e0ab9 */ /* 0x000fe20000000a00 */
[----:B------:R-:W-:Y:S02]  /*e980*/  @UP0 USHF.R.S32.HI UR18, URZ, 0x1f, UR40 ;  /* 0x0000001f3f120899 */ /* 0x000fe40008011428 */
[----:B------:R-:W-:Y:S02]  /*e990*/  @UP0 UIMAD UR5, UR41, UR14, URZ ;  /* 0x0000000e290502a4 */ /* 0x000fe4000f8e023f */
[----:B------:R-:W-:Y:S02]  /*e9a0*/  @UP0 UIMAD.WIDE.U32 UR8, UR39, UR14, URZ ;  /* 0x0000000e270802a5 */ /* 0x000fe4000f8e003f */
[----:B------:R-:W-:Y:S01]  /*e9b0*/  @UP0 UIMAD UR5, UR39, UR15, UR5 ;  /* 0x0000000f270502a4 */ /* 0x000fe2000f8e0205 */
[----:B------:R-:W-:Y:S02]  /*e9c0*/  UMOV UR14, UR6 ;  /* 0x00000006000e7c82 */ /* 0x000fe40008000000 */
[----:B------:R-:W-:Y:S01]  /*e9d0*/  UMOV UR15, 0x40000040 ;  /* 0x40000040000f7882 */ /* 0x000fe20000000000 */
[----:B------:R-:W-:Y:S01]  /*e9e0*/  @UP0 ULDC.64 UR16, c[0x0][0x9d0] ;  /* 0x0002740000100ab9 */ /* 0x000fe20000000a00 */
[----:B------:R-:W-:Y:S01]  /*e9f0*/  QGMMA.64x96x32.F32.E4M3.E4M3 R88, R148, gdesc[UR12], R88, gsb0 ;  /* 0x0160000c94587df3 */ /* 0x000fe20008000858 */
[----:B------:R-:W-:-:S02]  /*ea00*/  @UP0 UIMAD UR4, UR18, UR16, URZ ;  /* 0x00000010120402a4 */ /* 0x000fc4000f8e023f */
[----:B------:R-:W-:Y:S02]  /*ea10*/  @UP0 UIADD3 UR5, UR9, UR5, URZ ;  /* 0x0000000509050290 */ /* 0x000fe4000fffe03f */
[----:B------:R-:W-:-:S03]  /*ea20*/  @UP0 UIMAD UR9, UR40, UR17, UR4 ;  /* 0x00000011280902a4 */ /* 0x000fc6000f8e0204 */
[----:B------:R-:W-:Y:S02]  /*ea30*/  @UP0 UMOV UR4, UR8 ;  /* 0x0000000800040c82 */ /* 0x000fe40008000000 */
[----:B------:R-:W-:-:S04]  /*ea40*/  @UP0 UIMAD.WIDE.U32 UR4, UR40, UR16, UR4 ;  /* 0x00000010280402a5 */ /* 0x000fc8000f8e0004 */
[----:B------:R-:W-:Y:S02]  /*ea50*/  @UP0 UIADD3 UR5, UR5, UR9, URZ ;  /* 0x0000000905050290 */ /* 0x000fe4000fffe03f */
[----:B------:R-:W-:-:S04]  /*ea60*/  @UP0 ULEA UR8, UP1, UR4, UR12, 0x2 ;  /* 0x0000000c04080291 */ /* 0x000fc8000f82103f */
[----:B------:R-:W-:Y:S02]  /*ea70*/  @UP0 ULEA.HI.X UR9, UR4, UR13, UR5, 0x2, UP1 ;  /* 0x0000000d04090291 */ /* 0x000fe400088f1405 */
[----:B------:R-:W-:-:S04]  /*ea80*/  IMAD.U32 R6, RZ, RZ, UR8 ;  /* 0x00000008ff067e24 */ /* 0x000fc8000f8e00ff */
[----:B------:R-:W-:-:S05]  /*ea90*/  IMAD.U32 R7, RZ, RZ, UR9 ;  /* 0x00000009ff077e24 */ /* 0x000fca000f8e00ff */
        /* <DEDUP_REMOVED lines=54> */
.L_x_845:
        /* <DEDUP_REMOVED lines=52> */
.L_x_767:
[----:B------:R-:W-:Y:S05]  /*f140*/  @P0 BRA `(.L_x_846) ;  /* 0x0000001800ec0947 */ /* 0x000fea0003800000 */
[----:B------:R-:W0:Y:S01]  /*f150*/  S2R R9, SR_TID.X ;  /* 0x0000000000097919 */ /* 0x000e220000002100 */
[----:B------:R-:W-:Y:S01]  /*f160*/  ULDC.64 UR4, c[0x4][0x38] ;  /* 0x01000e0000047ab9 */ /* 0x000fe20000000a00 */
[----:B------:R-:W1:Y:S01]  /*f170*/  LDC R46, c[0x0][0xbe8] ;  /* 0x0002fa00ff2e7b82 */ /* 0x000e620000000800 */
[----:B------:R-:W-:Y:S01]  /*f180*/  ULDC.64 UR8, c[0x0][0xbd0] ;  /* 0x0002f40000087ab9 */ /* 0x000fe20000000a00 */
[----:B------:R-:W-:Y:S01]  /*f190*/  USHF.R.S32.HI UR7, URZ, 0x1f, UR40 ;  /* 0x0000001f3f077899 */ /* 0x000fe20008011428 */
[----:B------:R-:W-:-:S05]  /*f1a0*/  ULDC.64 UR10, c[0x0][0xb38] ;  /* 0x0002ce00000a7ab9 */ /* 0x000fca0000000a00 */
[----:B------:R-:W2:Y:S01]  /*f1b0*/  LDC R72, c[0x0][0xc50] ;  /* 0x00031400ff487b82 */ /* 0x000ea20000000800 */
[----:B0-----:R-:W-:-:S05]  /*f1c0*/  IMAD.SHL.U32 R7, R9, 0x4, RZ ;  /* 0x0000000409077824 */ /* 0x001fca00078e00ff */
[----:B------:R-:W-:Y:S02]  /*f1d0*/  LOP3.LUT R7, R7, 0xc, RZ, 0xc0, !PT ;  /* 0x0000000c07077812 */ /* 0x000fe400078ec0ff */
[----:B------:R-:W-:Y:S02]  /*f1e0*/  BAR.SYNC.DEFER_BLOCKING 0x1, 0x180 ;  /* 0x0046000000007b1d */ /* 0x000fe40000010000 */
[----:B------:R-:W-:-:S05]  /*f1f0*/  IADD3 R12, P0, R7, UR4, RZ ;  /* 0x00000004070c7c10 */ /* 0x000fca000ff1e0ff */
[----:B------:R-:W-:-:S05]  /*f200*/  IMAD.X R13, RZ, RZ, UR5, P0 ;  /* 0x00000005ff0d7e24 */ /* 0x000fca00080e06ff */
[----:B------:R0:W3:Y:S01]  /*f210*/  LDG.E.CONSTANT R12, desc[UR36][R12.64] ;  /* 0x000000240c0c7981 */ /* 0x0000e2000c1e9900 */
[----:B------:R-:W-:Y:S01]  /*f220*/  LOP3.LUT P0, R7, R9, 0x3, RZ, 0xc0, !PT ;  /* 0x0000000309077812 */ /* 0x000fe2000780c0ff */
[----:B------:R-:W-:Y:S01]  /*f230*/  UIMAD.WIDE.U32 UR4, UR40, UR8, URZ ;  /* 0x00000008280472a5 */ /* 0x000fe2000f8e003f */
[----:B-1----:R-:W-:Y:S01]  /*f240*/  ISETP.NE.AND P2, PT, R46, 0x1, PT ;  /* 0x000000012e00780c */ /* 0x002fe20003f45270 */
[----:B------:R-:W-:Y:S01]  /*f250*/  UIMAD UR6, UR7, UR8, URZ ;  /* 0x00000008070672a4 */ /* 0x000fe2000f8e023f */
[----:B------:R-:W-:Y:S01]  /*f260*/  ISETP.EQ.OR P0, PT, R7, 0x3, !P0 ;  /* 0x000000030700780c */ /* 0x000fe20004702670 */
[----:B------:R-:W-:Y:S01]  /*f270*/  UIMAD UR8, UR7, UR10, URZ ;  /* 0x0000000a070872a4 */ /* 0x000fe2000f8e023f */
[----:B------:R-:W-:Y:S01]  /*f280*/  BSSY B0, `(.L_x_847) ;  /* 0x0000145000007945 */ /* 0x000fe20003800000 */
[----:B------:R-:W-:Y:S01]  /*f290*/  IMAD.U32 R26, RZ, RZ, UR4 ;  /* 0x00000004ff1a7e24 */ /* 0x000fe2000f8e00ff */
[----:B------:R-:W-:Y:S01]  /*f2a0*/  SEL R73, R3, R4, P0 ;  /* 0x0000000403497207 */ /* 0x000fe20000000000 */
[----:B------:R-:W-:Y:S01]  /*f2b0*/  UIMAD UR9, UR40, UR9, UR6 ;  /* 0x00000009280972a4 */ /* 0x000fe2000f8e0206 */
[----:B------:R-:W-:Y:S01]  /*f2c0*/  SEL R3, R4, R3, P0 ;  /* 0x0000000304037207 */ /* 0x000fe20000000000 */
[----:B------:R-:W-:Y:S01]  /*f2d0*/  VIADD R4, R9, 0xffffff80 ;  /* 0xffffff8009047836 */ /* 0x000fe20000000000 */
[----:B------:R-:W-:Y:S01]  /*f2e0*/  SEL R55, R15, R6, P0 ;  /* 0x000000060f377207 */ /* 0x000fe20000000000 */
[----:B------:R-:W2:Y:S01]  /*f2f0*/  S2UR UR4, SR_CTAID.Y ;  /* 0x00000000000479c3 */ /* 0x000ea20000002600 */
[----:B------:R-:W-:Y:S01]  /*f300*/  SEL R15, R6, R15, P0 ;  /* 0x0000000f060f7207 */ /* 0x000fe20000000000 */
[----:B------:R-:W-:Y:S01]  /*f310*/  UIADD3 UR9, UR5, UR9, URZ ;  /* 0x0000000905097290 */ /* 0x000fe2000fffe03f */
[----:B------:R-:W-:Y:S01]  /*f320*/  SHF.R.S32.HI R23, RZ, 0x1f, R4 ;  /* 0x0000001fff177819 */ /* 0x000fe20000011404 */
[----:B------:R-:W-:Y:S01]  /*f330*/  UIMAD.WIDE.U32 UR6, UR40, UR10, URZ ;  /* 0x0000000a280672a5 */ /* 0x000fe2000f8e003f */
[----:B------:R-:W-:Y:S01]  /*f340*/  SEL R57, R5, R8, P0 ;  /* 0x0000000805397207 */ /* 0x000fe20000000000 */
[----:B------:R-:W-:Y:S01]  /*f350*/  UIMAD UR8, UR40, UR11, UR8 ;  /* 0x0000000b280872a4 */ /* 0x000fe2000f8e0208 */
[----:B------:R-:W-:Y:S01]  /*f360*/  LEA.HI R6, R23, R4, RZ, 0x7 ;  /* 0x0000000417067211 */ /* 0x000fe200078f38ff */
[----:B------:R-:W1:Y:S01]  /*f370*/  @P2 LDC R70, c[0x0][0xbec] ;  /* 0x0002fb00ff462b82 */ /* 0x000e620000000800 */
[----:B------:R-:W-:Y:S01]  /*f380*/  SEL R5, R8, R5, P0 ;  /* 0x0000000508057207 */ /* 0x000fe20000000000 */
[----:B------:R-:W-:Y:S01]  /*f390*/  UIADD3 UR8, UR7, UR8, URZ ;  /* 0x0000000807087290 */ /* 0x000fe2000fffe03f */
[----:B------:R-:W-:Y:S01]  /*f3a0*/  LOP3.LUT R7, R6, 0xffffff80, RZ, 0xc0, !PT ;  /* 0xffffff8006077812 */ /* 0x000fe200078ec0ff */
[----:B------:R-:W-:Y:S01]  /*f3b0*/  IMAD.U32 R35, RZ, RZ, UR7 ;  /* 0x00000007ff237e24 */ /* 0x000fe2000f8e00ff */
[----:B------:R-:W-:Y:S01]  /*f3c0*/  SEL R69, R47, R10, P0 ;  /* 0x0000000a2f457207 */ /* 0x000fe20000000000 */
[----:B------:R-:W-:Y:S01]  /*f3d0*/  IMAD.U32 R34, RZ, RZ, UR6 ;  /* 0x00000006ff227e24 */ /* 0x000fe2000f8e00ff */
[----:B------:R-:W-:Y:S01]  /*f3e0*/  LEA.HI R23, R23, R4, RZ, 0x2 ;  /* 0x0000000417177211 */ /* 0x000fe200078f10ff */
[----:B------:R-:W-:Y:S01]  /*f3f0*/  IMAD.IADD R40, R4, 0x1, -R7 ;  /* 0x0000000104287824 */ /* 0x000fe200078e0a07 */
[----:B------:R-:W-:Y:S01]  /*f400*/  SHF.R.S32.HI R8, RZ, 0x7, R6 ;  /* 0x00000007ff087819 */ /* 0x000fe20000011406 */
[----:B------:R-:W4:Y:S01]  /*f410*/  @P2 LDC R74, c[0x0][0xbec] ;  /* 0x0002fb00ff4a2b82 */ /* 0x000f220000000800 */
[----:B------:R-:W-:Y:S01]  /*f420*/  SEL R47, R10, R47, P0 ;  /* 0x0000002f0a2f7207 */ /* 0x000fe20000000000 */
[----:B------:R-:W-:Y:S01]  /*f430*/  IMAD.U32 R35, RZ, RZ, UR8 ;  /* 0x00000008ff237e24 */ /* 0x000fe2000f8e00ff */
[----:B------:R-:W-:Y:S01]  /*f440*/  SHF.R.S32.HI R25, RZ, 0x1f, R40 ;  /* 0x0000001fff197819 */ /* 0x000fe20000011428 */
[----:B------:R-:W-:Y:S01]  /*f450*/  IMAD.HI R6, R8, 0x55555556, RZ ;  /* 0x5555555608067827 */ /* 0x000fe200078e02ff */
[----:B------:R-:W-:Y:S01]  /*f460*/  LOP3.LUT R23, R23, 0xfffffffc, RZ, 0xc0, !PT ;  /* 0xfffffffc17177812 */ /* 0x000fe200078ec0ff */
[----:B------:R-:W-:Y:S01]  /*f470*/  ULDC.64 UR6, c[0x0][0xb48] ;  /* 0x0002d20000067ab9 */ /* 0x000fe20000000a00 */
[----:B------:R-:W-:-:S02]  /*f480*/  LEA.HI R10, R25, R40, RZ, 0x2 ;  /* 0x00000028190a7211 */ /* 0x000fc400078f10ff */
[----:B------:R-:W-:Y:S02]  /*f490*/  SEL R67, R51, R20, P0 ;  /* 0x0000001433437207 */ /* 0x000fe40000000000 */
[--C-:B------:R-:W-:Y:S02]  /*f4a0*/  SHF.R.S32.HI R16, RZ, 0x2, R10.reuse ;  /* 0x00000002ff107819 */ /* 0x100fe4000001140a */
[----:B------:R-:W-:Y:S02]  /*f4b0*/  SHF.R.S32.HI R27, RZ, 0x1f, R10 ;  /* 0x0000001fff1b7819 */ /* 0x000fe4000001140a */
[----:B------:R-:W-:Y:S01]  /*f4c0*/  SEL R51, R20, R51, P0 ;  /* 0x0000003314337207 */ /* 0x000fe20000000000 */
[----:B------:R-:W-:Y:S01]  /*f4d0*/  IMAD.IADD R20, R4, 0x1, -R23 ;  /* 0x0000000104147824 */ /* 0x000fe200078e0a17 */
[----:B------:R-:W-:Y:S02]  /*f4e0*/  LEA.HI R23, R6, R6, RZ, 0x1 ;  /* 0x0000000606177211 */ /* 0x000fe400078f08ff */
[----:B------:R-:W-:Y:S01]  /*f4f0*/  LEA.HI R27, R27, R16, RZ, 0x3 ;  /* 0x000000101b1b7211 */ /* 0x000fe200078f18ff */
[----:B------:R-:W5:Y:S01]  /*f500*/  S2R R6, SR_CTAID.X ;  /* 0x0000000000067919 */ /* 0x000f620000002500 */
[----:B------:R-:W-:-:S02]  /*f510*/  SEL R61, R135, R134, P0 ;  /* 0x00000086873d7207 */ /* 0x000fc40000000000 */
[----:B------:R-:W-:Y:S01]  /*f520*/  LOP3.LUT R33, R27, 0xfffffff8, RZ, 0xc0, !PT ;  /* 0xfffffff81b217812 */ /* 0x000fe200078ec0ff */
[----:B------:R-:W-:Y:S01]  /*f530*/  IMAD R27, R23, -0x3, R8 ;  /* 0xfffffffd171b7824 */ /* 0x000fe200078e0208 */
[----:B------:R-:W-:Y:S02]  /*f540*/  LEA.HI R8, R20, R20, RZ, 0x1 ;  /* 0x0000001414087211 */ /* 0x000fe400078f08ff */
[----:B------:R-:W-:Y:S01]  /*f550*/  SEL R31, R98, R99, P0 ;  /* 0x00000063621f7207 */ /* 0x000fe20000000000 */
[----:B------:R-:W-:Y:S01]  /*f560*/  IMAD.IADD R4, R16, 0x1, -R33 ;  /* 0x0000000110047824 */ /* 0x000fe200078e0a21 */
[----:B------:R-:W-:Y:S02]  /*f570*/  LOP3.LUT R33, R8, 0x1ffffffe, RZ, 0xc0, !PT ;  /* 0x1ffffffe08217812 */ /* 0x000fe400078ec0ff */
[----:B------:R-:W-:Y:S02]  /*f580*/  SEL R21, R110, R111, P0 ;  /* 0x0000006f6e157207 */ /* 0x000fe40000000000 */
[----:B------:R-:W-:Y:S01]  /*f590*/  SEL R19, R14, R93, P0 ;  /* 0x0000005d0e137207 */ /* 0x000fe20000000000 */
[----:B------:R-:W-:Y:S01]  /*f5a0*/  IMAD.IADD R45, R20, 0x1, -R33 ;  /* 0x00000001142d7824 */ /* 0x000fe200078e0a21 */
[----:B------:R-:W-:-:S02]  /*f5b0*/  SEL R33, R134, R135, P0 ;  /* 0x0000008786217207 */ /* 0x000fc40000000000 */
[----:B------:R-:W-:Y:S02]  /*f5c0*/  SEL R14, R93, R14, P0 ;  /* 0x0000000e5d0e7207 */ /* 0x000fe40000000000 */
[----:B------:R-:W-:Y:S02]  /*f5d0*/  LOP3.LUT R75, R10, 0x7ffffffc, RZ, 0xc0, !PT ;  /* 0x7ffffffc0a4b7812 */ /* 0x000fe400078ec0ff */
[----:B------:R-:W-:Y:S02]  /*f5e0*/  LEA.HI R25, R25, R40, RZ, 0x5 ;  /* 0x0000002819197211 */ /* 0x000fe400078f28ff */
[----:B------:R-:W-:Y:S02]  /*f5f0*/  SEL R59, R108, R109, P0 ;  /* 0x0000006d6c3b7207 */ /* 0x000fe40000000000 */
[----:B------:R-:W-:Y:S02]  /*f600*/  SEL R18, R109, R108, P0 ;  /* 0x0000006c6d127207 */ /* 0x000fe40000000000 */
[----:B------:R-:W-:-:S02]  /*f610*/  SHF.R.S32.HI R25, RZ, 0x5, R25 ;  /* 0x00000005ff197819 */ /* 0x000fc40000011419 */
[----:B------:R-:W-:Y:S02]  /*f620*/  SEL R43, R58, R117, P0 ;  /* 0x000000753a2b7207 */ /* 0x000fe40000000000 */
[----:B------:R-:W-:Y:S01]  /*f630*/  SEL R65, R104, R105, P0 ;  /* 0x0000006968417207 */ /* 0x000fe20000000000 */
[----:B------:R-:W-:Y:S01]  /*f640*/  IMAD R4, R25, 0x10, R4 ;  /* 0x0000001019047824 */ /* 0x000fe200078e0204 */
[----:B------:R-:W-:Y:S02]  /*f650*/  SEL R17, R113, R112, P0 ;  /* 0x0000007071117207 */ /* 0x000fe40000000000 */
[----:B------:R-:W-:Y:S01]  /*f660*/  SEL R58, R117, R58, P0 ;  /* 0x0000003a753a7207 */ /* 0x000fe20000000000 */
[----:B------:R-:W-:Y:S01]  /*f670*/  IMAD R4, R27, 0x40, R4 ;  /* 0x000000401b047824 */ /* 0x000fe200078e0204 */
[----:B------:R-:W-:Y:S01]  /*f680*/  SEL R49, R124, R125, P0 ;  /* 0x0000007d7c317207 */ /* 0x000fe20000000000 */
[----:B------:R-:W-:Y:S01]  /*f690*/  IMAD.U32 R27, RZ, RZ, UR5 ;  /* 0x00000005ff1b7e24 */ /* 0x000fe2000f8e00ff */
[----:B------:R-:W-:Y:S01]  /*f6a0*/  SEL R53, R132, R133, P0 ;  /* 0x0000008584357207 */ /* 0x000fe20000000000 */
[--C-:B------:R-:W-:Y:S01]  /*f6b0*/  IMAD R45, R45, 0x8, R4.reuse ;  /* 0x000000082d2d7824 */ /* 0x100fe200078e0204 */
[----:B------:R-:W-:Y:S01]  /*f6c0*/  SEL R29, R90, R91, P0 ;  /* 0x0000005b5a1d7207 */ /* 0x000fe20000000000 */
[----:B-----5:R-:W-:Y:S01]  /*f6d0*/  IMAD R54, R6, 0xc0, R4 ;  /* 0x000000c006367824 */ /* 0x020fe200078e0204 */
[----:B------:R-:W-:Y:S01]  /*f6e0*/  SEL R63, R94, R95, P0 ;  /* 0x0000005f5e3f7207 */ /* 0x000fe20000000000 */
[----:B------:R-:W-:Y:S01]  /*f6f0*/  IMAD R45, R6, 0xc0, R45 ;  /* 0x000000c0062d7824 */ /* 0x000fe200078e022d */
[----:B------:R-:W-:Y:S01]  /*f700*/  SEL R41, R102, R103, P0 ;  /* 0x0000006766297207 */ /* 0x000fe20000000000 */
[----:B------:R-:W-:Y:S01]  /*f710*/  IMAD.U32 R27, RZ, RZ, UR9 ;  /* 0x00000009ff1b7e24 */ /* 0x000fe2000f8e00ff */
[----:B------:R-:W-:Y:S01]  /*f720*/  SEL R11, R106, R107, P0 ;  /* 0x0000006b6a0b7207 */ /* 0x000fe20000000000 */
[----:B----4-:R-:W-:Y:S01]  /*f730*/  @P2 IMAD.HI.U32 R74, R45, R74, RZ ;  /* 0x0000004a2d4a2227 */ /* 0x010fe200078e00ff */
[----:B------:R-:W-:Y:S01]  /*f740*/  SEL R9, R114, R115, P0 ;  /* 0x0000007372097207 */ /* 0x000fe20000000000 */
[----:B------:R-:W-:Y:S01]  /*f750*/  ULDC.64 UR8, c[0x0][0xb28] ;  /* 0x0002ca0000087ab9 */ /* 0x000fe20000000a00 */
[----:B------:R-:W-:-:S02]  /*f760*/  SEL R39, R118, R119, P0 ;  /* 0x0000007776277207 */ /* 0x000fc40000000000 */
[----:B------:R-:W-:Y:S02]  /*f770*/  SEL R7, R122, R123, P0 ;  /* 0x0000007b7a077207 */ /* 0x000fe40000000000 */
[----:B------:R-:W-:Y:S02]  /*f780*/  SEL R37, R126, R127, P0 ;  /* 0x0000007f7e257207 */ /* 0x000fe40000000000 */
[----:B------:R-:W-:Y:S02]  /*f790*/  SEL R25, R130, R131, P0 ;  /* 0x0000008382197207 */ /* 0x000fe40000000000 */
[----:B------:R-:W-:Y:S02]  /*f7a0*/  SEL R23, R131, R130, P0 ;  /* 0x0000008283177207 */ /* 0x000fe40000000000 */
[----:B0-----:R-:W-:Y:S02]  /*f7b0*/  SEL R13, R105, R104, P0 ;  /* 0x00000068690d7207 */ /* 0x001fe40000000000 */
        /* <DEDUP_REMOVED lines=13> */
[C---:B------:R-:W-:Y:S01]  /*f890*/  LOP3.LUT P1, RZ, R40.reuse, 0x3, RZ, 0xc0, !PT ;  /* 0x0000000328ff7812 */ /* 0x040fe2000782c0ff */
[----:B------:R-:W-:Y:S01]  /*f8a0*/  IMAD.IADD R40, R40, 0x1, -R75 ;  /* 0x0000000128287824 */ /* 0x000fe200078e0a4b */
[----:B---3--:R-:W-:Y:S01]  /*f8b0*/  LOP3.LUT R44, R12, 0x2, RZ, 0x3c, !PT ;  /* 0x000000020c2c7812 */ /* 0x008fe200078e3cff */
[----:B------:R-:W-:Y:S04]  /*f8c0*/  SHFL.IDX PT, R60, R33, R12, 0x1c1f ;  /* 0x001c1f0c213c7589 */ /* 0x000fe800000e0000 */
[----:B------:R-:W0:Y:S04]  /*f8d0*/  SHFL.IDX PT, R61, R61, R44, 0x1c1f ;  /* 0x001c1f2c3d3d7589 */ /* 0x000e2800000e0000 */
[----:B------:R3:W-:Y:S04]  /*f8e0*/  SHFL.IDX PT, R24, R31, R12, 0x1c1f ;  /* 0x001c1f0c1f187589 */ /* 0x0007e800000e0000 */
[----:B------:R-:W-:Y:S04]  /*f8f0*/  SHFL.IDX PT, R10, R21, R12, 0x1c1f ;  /* 0x001c1f0c150a7589 */ /* 0x000fe800000e0000 */
[----:B------:R-:W-:Y:S01]  /*f900*/  SHFL.IDX PT, R20, R73, R12, 0x1c1f ;  /* 0x001c1f0c49147589 */ /* 0x000fe200000e0000 */
[----:B---3--:R-:W3:Y:S03]  /*f910*/  LDC.64 R30, c[0x0][0xbd8] ;  /* 0x0002f600ff1e7b82 */ /* 0x008ee60000000a00 */
[----:B------:R0:W-:Y:S04]  /*f920*/  SHFL.IDX PT, R21, R3, R44, 0x1c1f ;  /* 0x001c1f2c03157589 */ /* 0x0001e800000e0000 */
[----:B------:R-:W-:Y:S04]  /*f930*/  SHFL.IDX PT, R19, R19, R12, 0x1c1f ;  /* 0x001c1f0c13137589 */ /* 0x000fe800000e0000 */
[----:B------:R-:W-:Y:S01]  /*f940*/  SHFL.IDX PT, R14, R14, R44, 0x1c1f ;  /* 0x001c1f2c0e0e7589 */ /* 0x000fe200000e0000 */
[----:B0-----:R-:W-:-:S03]  /*f950*/  SEL R3, R61, R60, P0 ;  /* 0x0000003c3d037207 */ /* 0x001fc60000000000 */
[----:B------:R-:W-:Y:S04]  /*f960*/  SHFL.IDX PT, R57, R57, R12, 0x1c1f ;  /* 0x001c1f0c39397589 */ /* 0x000fe800000e0000 */
[----:B------:R0:W4:Y:S04]  /*f970*/  SHFL.IDX PT, R62, R5, R44, 0x1c1f ;  /* 0x001c1f2c053e7589 */ /* 0x00012800000e0000 */
[----:B------:R-:W-:Y:S04]  /*f980*/  SHFL.IDX PT, R59, R59, R12, 0x1c1f ;  /* 0x001c1f0c3b3b7589 */ /* 0x000fe800000e0000 */
[----:B------:R4:W-:Y:S01]  /*f990*/  SHFL.IDX PT, R66, R18, R44, 0x1c1f ;  /* 0x001c1f2c12427589 */ /* 0x0009e200000e0000 */
[----:B0-----:R-:W-:-:S03]  /*f9a0*/  SEL R5, R60, R61, P0 ;  /* 0x0000003d3c057207 */ /* 0x001fc60000000000 */
[----:B------:R-:W-:Y:S01]  /*f9b0*/  SHFL.IDX PT, R55, R55, R12, 0x1c1f ;  /* 0x001c1f0c37377589 */ /* 0x000fe200000e0000 */
[----:B------:R-:W0:Y:S03]  /*f9c0*/  LDC.64 R60, c[0x0][0xb40] ;  /* 0x0002d000ff3c7b82 */ /* 0x000e260000000a00 */
[----:B------:R-:W5:Y:S04]  /*f9d0*/  SHFL.IDX PT, R64, R15, R44, 0x1c1f ;  /* 0x001c1f2c0f407589 */ /* 0x000f6800000e0000 */
[----:B------:R2:W-:Y:S04]  /*f9e0*/  SHFL.IDX PT, R48, R69, R12, 0x1c1f ;  /* 0x001c1f0c45307589 */ /* 0x0005e800000e0000 */
[----:B------:R-:W-:Y:S01]  /*f9f0*/  SHFL.IDX PT, R52, R67, R12, 0x1c1f ;  /* 0x001c1f0c43347589 */ /* 0x000fe200000e0000 */
[----:B----4-:R-:W-:-:S03]  /*fa00*/  SEL R18, R57, R62, P0 ;  /* 0x0000003e39127207 */ /* 0x010fc60000000000 */
[----:B------:R-:W-:Y:S01]  /*fa10*/  SHFL.IDX PT, R16, R41, R12, 0x1c1f ;  /* 0x001c1f0c29107589 */ /* 0x000fe200000e0000 */
[----:B--2---:R-:W2:Y:S03]  /*fa20*/  @P2 LDC R69, c[0x0][0xbf0] ;  /* 0x0002fc00ff452b82 */ /* 0x004ea60000000800 */
[----:B------:R-:W-:Y:S04]  /*fa30*/  SHFL.IDX PT, R8, R39, R12, 0x1c1f ;  /* 0x001c1f0c27087589 */ /* 0x000fe800000e0000 */
[----:B------:R-:W-:Y:S01]  /*fa40*/  SHFL.IDX PT, R4, R37, R12, 0x1c1f ;  /* 0x001c1f0c25047589 */ /* 0x000fe200000e0000 */
[----:B0-----:R-:W-:-:S03]  /*fa50*/  IMAD.WIDE.U32 R34, R60, UR39, R34 ;  /* 0x000000273c227c25 */ /* 0x001fc6000f8e0022 */
[----:B------:R-:W-:Y:S01]  /*fa60*/  SHFL.IDX PT, R6, R25, R12, 0x1c1f ;  /* 0x001c1f0c19067589 */ /* 0x000fe200000e0000 */
[----:B-----5:R-:W-:-:S03]  /*fa70*/  SEL R15, R64, R55, P0 ;  /* 0x00000037400f7207 */ /* 0x020fc60000000000 */
[----:B------:R-:W-:Y:S04]  /*fa80*/  SHFL.IDX PT, R67, R17, R44, 0x1c1f ;  /* 0x001c1f2c11437589 */ /* 0x000fe800000e0000 */
        /* <DEDUP_REMOVED lines=10> */
[----:B------:R4:W-:Y:S04]  /*fb30*/  SHFL.IDX PT, R7, R7, R12, 0x1c1f ;  /* 0x001c1f0c07077589 */ /* 0x0009e800000e0000 */
[----:B------:R5:W1:Y:S04]  /*fb40*/  SHFL.IDX PT, R68, R13, R44, 0x1c1f ;  /* 0x001c1f2c0d447589 */ /* 0x000a6800000e0000 */
[----:B------:R-:W-:Y:S01]  /*fb50*/  SHFL.IDX PT, R58, R58, R44, 0x1c1f ;  /* 0x001c1f2c3a3a7589 */ /* 0x000fe200000e0000 */
[----:B----4-:R-:W-:-:S03]  /*fb60*/  SEL R12, R20, R21, P0 ;  /* 0x00000015140c7207 */ /* 0x010fc60000000000 */
[----:B------:R-:W-:Y:S01]  /*fb70*/  SHFL.IDX PT, R50, R125, R44, 0x1c1f ;  /* 0x001c1f2c7d327589 */ /* 0x000fe200000e0000 */
[----:B------:R-:W-:Y:S02]  /*fb80*/  SEL R20, R21, R20, P0 ;  /* 0x0000001415147207 */ /* 0x000fe40000000000 */
[----:B-----5:R-:W-:Y:S01]  /*fb90*/  SEL R13, R19, R14, P0 ;  /* 0x0000000e130d7207 */ /* 0x020fe20000000000 */
[----:B------:R-:W4:Y:S01]  /*fba0*/  SHFL.IDX PT, R47, R47, R44, 0x1c1f ;  /* 0x001c1f2c2f2f7589 */ /* 0x000f2200000e0000 */
[----:B------:R-:W-:Y:S02]  /*fbb0*/  SEL R21, R14, R19, P0 ;  /* 0x000000130e157207 */ /* 0x000fe40000000000 */
[----:B------:R-:W-:Y:S01]  /*fbc0*/  SEL R14, R62, R57, P0 ;  /* 0x000000393e0e7207 */ /* 0x000fe20000000000 */
[----:B------:R-:W-:Y:S01]  /*fbd0*/  SHFL.IDX PT, R56, R133, R44, 0x1c1f ;  /* 0x001c1f2c85387589 */ /* 0x000fe200000e0000 */
[----:B---3--:R-:W-:Y:S01]  /*fbe0*/  IMAD.WIDE.U32 R62, R30, UR39, R26 ;  /* 0x000000271e3e7c25 */ /* 0x008fe2000f8e001a */
[----:B------:R-:W-:-:S02]  /*fbf0*/  SEL R27, R59, R66, P0 ;  /* 0x000000423b1b7207 */ /* 0x000fc40000000000 */
[----:B------:R-:W3:Y:S01]  /*fc00*/  SHFL.IDX PT, R51, R51, R44, 0x1c1f ;  /* 0x001c1f2c33337589 */ /* 0x000ee200000e0000 */
[----:B------:R-:W-:Y:S01]  /*fc10*/  IMAD R57, RZ, RZ, -UR40 ;  /* 0x80000028ff397e24 */ /* 0x000fe2000f8e02ff */
[----:B------:R-:W-:Y:S01]  /*fc20*/  SEL R19, R55, R64, P0 ;  /* 0x0000004037137207 */ /* 0x000fe20000000000 */
[----:B------:R-:W-:Y:S01]  /*fc30*/  IMAD R64, R60, UR41, RZ ;  /* 0x000000293c407c24 */ /* 0x000fe2000f8e02ff */
[----:B------:R-:W-:Y:S01]  /*fc40*/  SHFL.IDX PT, R41, R95, R44, 0x1c1f ;  /* 0x001c1f2c5f297589 */ /* 0x000fe200000e0000 */
[----:B------:R-:W-:Y:S01]  /*fc50*/  IMAD.MOV.U32 R55, RZ, RZ, R45 ;  /* 0x000000ffff377224 */ /* 0x000fe200078e002d */
[----:B-1----:R-:W-:Y:S01]  /*fc60*/  SEL R26, R65, R68, P0 ;  /* 0x00000044411a7207 */ /* 0x002fe20000000000 */
[----:B------:R-:W-:Y:S01]  /*fc70*/  IMAD R61, R61, UR39, R64 ;  /* 0x000000273d3d7c24 */ /* 0x000fe2000f8e0240 */
[----:B------:R-:W-:Y:S01]  /*fc80*/  SHFL.IDX PT, R38, R91, R44, 0x1c1f ;  /* 0x001c1f2c5b267589 */ /* 0x000fe200000e0000 */
[----:B------:R-:W-:Y:S02]  /*fc90*/  IMAD.MOV.U32 R60, RZ, RZ, R34 ;  /* 0x000000ffff3c7224 */ /* 0x000fe400078e0022 */
[----:B------:R-:W-:Y:S01]  /*fca0*/  IMAD.IADD R61, R35, 0x1, R61 ;  /* 0x00000001233d7824 */ /* 0x000fe200078e023d */
        /* <DEDUP_REMOVED lines=8> */
[----:B------:R1:W-:Y:S02]  /*fd30*/  SHFL.IDX PT, R23, R23, R44, 0x1c1f ;  /* 0x001c1f2c17177589 */ /* 0x0003e400000e0000 */
[----:B-1----:R-:W-:Y:S01]  /*fd40*/  IMAD R44, R30, UR41, RZ ;  /* 0x000000291e2c7c24 */ /* 0x002fe2000f8e02ff */
[----:B------:R-:W-:-:S03]  /*fd50*/  SEL R30, R68, R65, P0 ;  /* 0x00000041441e7207 */ /* 0x000fc60000000000 */
[----:B------:R-:W-:Y:S02]  /*fd60*/  IMAD R31, R31, UR39, R44 ;  /* 0x000000271f1f7c24 */ /* 0x000fe4000f8e022c */
[----:B------:R-:W-:-:S04]  /*fd70*/  @P2 IMAD.HI.U32 R44, R45, R70, RZ ;  /* 0x000000462d2c2227 */ /* 0x000fc800078e00ff */
[----:B------:R-:W-:Y:S01]  /*fd80*/  IMAD.IADD R63, R63, 0x1, R31 ;  /* 0x000000013f3f7824 */ /* 0x000fe200078e021f */
[----:B------:R-:W-:Y:S01]  /*fd90*/  SEL R31, R66, R59, P0 ;  /* 0x0000003b421f7207 */ /* 0x000fe20000000000 */
[----:B------:R-:W-:Y:S01]  /*fda0*/  IMAD R59, R72, R57, UR4 ;  /* 0x00000004483b7e24 */ /* 0x000fe2000f8e0239 */
[----:B--2---:R-:W-:Y:S01]  /*fdb0*/  @P2 SHF.R.U32.HI R55, RZ, R69, R44 ;  /* 0x00000045ff372219 */ /* 0x004fe2000001162c */
[----:B------:R-:W-:Y:S01]  /*fdc0*/  ULDC.64 UR4, c[0x0][0xbe0] ;  /* 0x0002f80000047ab9 */ /* 0x000fe20000000a00 */
[----:B------:R-:W-:Y:S01]  /*fdd0*/  IMAD.MOV.U32 R57, RZ, RZ, R45 ;  /* 0x000000ffff397224 */ /* 0x000fe200078e002d */
[----:B0-----:R-:W-:Y:S01]  /*fde0*/  @P2 SHF.R.U32.HI R57, RZ, R71, R74 ;  /* 0x00000047ff392219 */ /* 0x001fe2000001164a */
[----:B------:R-:W-:Y:S01]  /*fdf0*/  IMAD.WIDE.U32 R60, R59, UR6, R60 ;  /* 0x000000063b3c7c25 */ /* 0x000fe2000f8e003c */
[----:B------:R-:W-:-:S05]  /*fe00*/  SHF.R.S32.HI R44, RZ, 0x1f, R59 ;  /* 0x0000001fff2c7819 */ /* 0x000fca000001143b */
[C---:B------:R-:W-:Y:S02]  /*fe10*/  IMAD R35, R44.reuse, UR4, RZ ;  /* 0x000000042c237c24 */ /* 0x040fe4000f8e02ff */
[----:B------:R-:W-:Y:S02]  /*fe20*/  IMAD R44, R44, UR6, RZ ;  /* 0x000000062c2c7c24 */ /* 0x000fe4000f8e02ff */
[C---:B------:R-:W-:Y:S02]  /*fe30*/  IMAD R64, R59.reuse, UR5, R35 ;  /* 0x000000053b407c24 */ /* 0x040fe4000f8e0223 */
[----:B------:R-:W-:Y:S01]  /*fe40*/  IMAD.WIDE.U32 R34, R59, UR4, R62 ;  /* 0x000000043b227c25 */ /* 0x000fe2000f8e003e */
[----:B------:R-:W-:-:S03]  /*fe50*/  ULDC.64 UR4, c[0x0][0xb30] ;  /* 0x0002cc0000047ab9 */ /* 0x000fc60000000a00 */
[----:B------:R-:W-:Y:S01]  /*fe60*/  IMAD R63, R59, UR7, R44 ;  /* 0x000000073b3f7c24 */ /* 0x000fe2000f8e022c */
[----:B------:R-:W-:Y:S01]  /*fe70*/  SHF.R.S32.HI R59, RZ, 0x1f, R55 ;  /* 0x0000001fff3b7819 */ /* 0x000fe20000011437 */
[----:B------:R-:W-:Y:S01]  /*fe80*/  IMAD.MOV R62, RZ, RZ, -R57 ;  /* 0x000000ffff3e7224 */ /* 0x000fe200078e0a39 */
[----:B------:R-:W-:Y:S01]  /*fe90*/  IADD3 R34, P2, R55, R34, RZ ;  /* 0x0000002237227210 */ /* 0x000fe20007f5e0ff */
[----:B------:R-:W-:Y:S01]  /*fea0*/  IMAD.MOV R55, RZ, RZ, -R55 ;  /* 0x000000ffff377224 */ /* 0x000fe200078e0a37 */
[----:B------:R-:W-:Y:S01]  /*feb0*/  SHF.R.S32.HI R44, RZ, 0x1f, R57 ;  /* 0x0000001fff2c7819 */ /* 0x000fe20000011439 */
[----:B------:R-:W-:Y:S01]  /*fec0*/  IMAD.IADD R61, R61, 0x1, R63 ;  /* 0x000000013d3d7824 */ /* 0x000fe200078e023f */
[----:B------:R-:W-:Y:S01]  /*fed0*/  IADD3.X R35, R59, R35, R64, P2, !PT ;  /* 0x000000233b237210 */ /* 0x000fe200017fe440 */
[----:B------:R-:W-:Y:S01]  /*fee0*/  IMAD R55, R46, R55, R45 ;  /* 0x000000372e377224 */ /* 0x000fe200078e022d */
[----:B------:R-:W-:Y:S01]  /*fef0*/  ULDC.64 UR6, c[0x0][0xbc8] ;  /* 0x0002f20000067ab9 */ /* 0x000fe20000000a00 */
[----:B------:R-:W-:-:S02]  /*ff00*/  IMAD R44, R44, UR4, RZ ;  /* 0x000000042c2c7c24 */ /* 0x000fc4000f8e02ff */
[----:B------:R-:W-:Y:S02]  /*ff10*/  IMAD R59, R46, R62, R45 ;  /* 0x0000003e2e3b7224 */ /* 0x000fe400078e022d */
[C---:B------:R-:W-:Y:S01]  /*ff20*/  IMAD R63, R57.reuse, UR5, R44 ;  /* 0x00000005393f7c24 */ /* 0x040fe2000f8e022c */
[----:B------:R-:W-:Y:S01]  /*ff30*/  SHF.R.S32.HI R44, RZ, 0x1f, R55 ;  /* 0x0000001fff2c7819 */ /* 0x000fe20000011437 */
[----:B------:R-:W-:Y:S01]  /*ff40*/  IMAD.WIDE.U32 R60, R57, UR4, R60 ;  /* 0x00000004393c7c25 */ /* 0x000fe2000f8e003c */
[----:B------:R-:W-:Y:S01]  /*ff50*/  SHF.R.S32.HI R45, RZ, 0x1f, R59 ;  /* 0x0000001fff2d7819 */ /* 0x000fe2000001143b */
[----:B------:R-:W0:Y:S01]  /*ff60*/  S2UR UR5, SR_CgaCtaId ;  /* 0x00000000000579c3 */ /* 0x000e220000008800 */
[----:B------:R-:W-:Y:S01]  /*ff70*/  UMOV UR4, 0x400 ;  /* 0x0000040000047882 */ /* 0x000fe20000000000 */
[----:B------:R-:W-:Y:S02]  /*ff80*/  IMAD R44, R44, UR6, RZ ;  /* 0x000000062c2c7c24 */ /* 0x000fe4000f8e02ff */
[----:B------:R-:W-:-:S02]  /*ff90*/  IMAD R62, R45, UR8, RZ ;  /* 0x000000082d3e7c24 */ /* 0x000fc4000f8e02ff */
[----:B------:R-:W-:Y:S02]  /*ffa0*/  IMAD R57, R55, UR7, R44 ;  /* 0x0000000737397c24 */ /* 0x000fe4000f8e022c */
[----:B------:R-:W-:Y:S02]  /*ffb0*/  IMAD.IADD R61, R61, 0x1, R63 ;  /* 0x000000013d3d7824 */ /* 0x000fe400078e023f */
[----:B------:R-:W-:Y:S01]  /*ffc0*/  IMAD.WIDE.U32 R44, R55, UR6, R34 ;  /* 0x00000006372c7c25 */ /* 0x000fe2000f8e0022 */
[----:B------:R-:W-:Y:S01]  /*ffd0*/  ULDC.64 UR6, c[0x0][0xba8] ;  /* 0x0002ea0000067ab9 */ /* 0x000fe20000000a00 */
[----:B------:R-:W-:Y:S02]  /*ffe0*/  SEL R34, R42, R67, P0 ;  /* 0x000000432a227207 */ /* 0x000fe40000000000 */
[C---:B------:R-:W-:Y:S01]  /*fff0*/  IMAD R35, R59.reuse, UR9, R62 ;  /* 0x000000093b237c24 */ /* 0x040fe2000f8e023e */
[----:B------:R-:W-:Y:S01]  /*10000*/  LEA R55, P2, R44, UR6, 0x2 ;  /* 0x000000062c377c11 */ /* 0x000fe2000f8410ff */
[----:B------:R-:W-:Y:S01]  /*10010*/  IMAD.WIDE.U32 R60, R59, UR8, R60 ;  /* 0x000000083b3c7c25 */ /* 0x000fe2000f8e003c */
[----:B------:R-:W-:Y:S01]  /*10020*/  ULDC.64 UR8, c[0x0][0xb00] ;  /* 0x0002c00000087ab9 */ /* 0x000fe20000000a00 */
[----:B------:R-:W-:Y:S01]  /*10030*/  ULDC UR6, c[0x0][0xa88] ;  /* 0x0002a20000067ab9 */ /* 0x000fe20000000800 */
[----:B------:R-:W-:Y:S01]  /*10040*/  SEL R42, R67, R42, P0 ;  /* 0x0000002a432a7207 */ /* 0x000fe20000000000 */
[----:B------:R-:W-:Y:S01]  /*10050*/  IMAD.IADD R45, R45, 0x1, R57 ;  /* 0x000000012d2d7824 */ /* 0x000fe200078e0239 */
[----:B------:R-:W-:Y:S01]  /*10060*/  LEA R66, P3, R60, UR8, 0x2 ;  /* 0x000000083c427c11 */ /* 0x000fe2000f8610ff */
[----:B------:R-:W-:Y:S01]  /*10070*/  IMAD.IADD R35, R61, 0x1, R35 ;  /* 0x000000013d237824 */ /* 0x000fe200078e0223 */
[----:B------:R-:W-:Y:S01]  /*10080*/  SHFL.IDX PT, R62, R55, 0x1, 0x1c1f ;  /* 0x003c1f00373e7f89 */ /* 0x000fe200000e0000 */
[----:B0-----:R-:W-:Y:S01]  /*10090*/  ULEA UR4, UR5, UR4, 0x18 ;  /* 0x0000000405047291 */ /* 0x001fe2000f8ec03f */
[----:B------:R-:W-:Y:S01]  /*100a0*/  LEA.HI.X R57, R44, UR7, R45, 0x2, P2 ;  /* 0x000000072c397c11 */ /* 0x000fe200090f142d */
[----:B------:R-:W-:Y:S01]  /*100b0*/  IMAD R65, R46, UR6, RZ ;  /* 0x000000062e417c24 */ /* 0x000fe2000f8e02ff */
[----:B------:R-:W-:Y:S01]  /*100c0*/  LEA.HI.X R68, R60, UR9, R35, 0x2, P3 ;  /* 0x000000093c447c11 */ /* 0x000fe200098f1423 */
[C---:B------:R-:W-:Y:S01]  /*100d0*/  VIADD R64, R54.reuse, 0x8 ;  /* 0x0000000836407836 */ /* 0x040fe20000000000 */
[----:B------:R0:W-:Y:S01]  /*100e0*/  SHFL.IDX PT, R60, R55, RZ, 0x1c1f ;  /* 0x001c1fff373c7589 */ /* 0x0001e200000e0000 */
[----:B------:R-:W-:Y:S01]  /*100f0*/  UIADD3 UR4, UR4, 0x17020, URZ ;  /* 0x0001702004047890 */ /* 0x000fe2000fffe03f */
[----:B------:R-:W-:-:S02]  /*10100*/  ISETP.GE.OR P2, PT, R54, R65, P1 ;  /* 0x000000413600720c */ /* 0x000fc40000f46670 */
[----:B------:R-:W1:Y:S01]  /*10110*/  SHFL.IDX PT, R61, R57, RZ, 0x1c1f ;  /* 0x001c1fff393d7589 */ /* 0x000e6200000e0000 */
[-C--:B------:R-:W-:Y:S01]  /*10120*/  ISETP.GE.OR P1, PT, R64, R65.reuse, P1 ;  /* 0x000000414000720c */ /* 0x080fe20000f26670 */
[----:B------:R-:W-:Y:S01]  /*10130*/  UPRMT UR4, URZ, 0x654, UR4 ;  /* 0x000006543f047896 */ /* 0x000fe20008000004 */
[----:B------:R-:W-:Y:S01]  /*10140*/  ISETP.GE.AND P3, PT, R54, R65, PT ;  /* 0x000000413600720c */ /* 0x000fe20003f66270 */
[----:B------:R-:W2:Y:S01]  /*10150*/  SHFL.IDX PT, R63, R57, 0x1, 0x1c1f ;  /* 0x003c1f00393f7f89 */ /* 0x000ea200000e0000 */
[----:B----4-:R-:W-:Y:S01]  /*10160*/  SEL R46, R48, R47, P0 ;  /* 0x0000002f302e7207 */ /* 0x010fe20000000000 */
[----:B0-----:R-:W-:Y:S01]  /*10170*/  IMAD.SHL.U32 R55, R40, 0x2, RZ ;  /* 0x0000000228377824 */ /* 0x001fe200078e00ff */
[----:B------:R-:W-:Y:S01]  /*10180*/  SEL R48, R47, R48, P0 ;  /* 0x000000302f307207 */ /* 0x000fe20000000000 */
[----:B------:R0:W4:Y:S01]  /*10190*/  SHFL.IDX PT, R44, R66, RZ, 0x1c1f ;  /* 0x001c1fff422c7589 */ /* 0x00012200000e0000 */
[----:B------:R-:W-:Y:S02]  /*101a0*/  SEL R47, R49, R50, P0 ;  /* 0x00000032312f7207 */ /* 0x000fe40000000000 */
[----:B------:R-:W-:Y:S01]  /*101b0*/  SYNCS.ARRIVE.TRANS64.RED.A1T0 RZ, [UR4], RZ ;  /* 0x000000ffffff79a7 */ /* 0x000fe20008100404 */
[----:B------:R-:W-:Y:S01]  /*101c0*/  SEL R49, R50, R49, P0 ;  /* 0x0000003132317207 */ /* 0x000fe20000000000 */
[----:B------:R0:W0:Y:S01]  /*101d0*/  SHFL.IDX PT, R45, R68, RZ, 0x1c1f ;  /* 0x001c1fff442d7589 */ /* 0x00002200000e0000 */
[----:B---3--:R-:W-:-:S02]  /*101e0*/  SEL R50, R52, R51, P0 ;  /* 0x0000003334327207 */ /* 0x008fc40000000000 */
[----:B------:R-:W-:Y:S02]  /*101f0*/  SEL R52, R51, R52, P0 ;  /* 0x0000003433347207 */ /* 0x000fe40000000000 */
[----:B------:R-:W-:Y:S02]  /*10200*/  SEL R35, R43, R58, P0 ;  /* 0x0000003a2b237207 */ /* 0x000fe40000000000 */
[----:B------:R-:W-:Y:S02]  /*10210*/  SEL R51, R53, R56, P0 ;  /* 0x0000003835337207 */ /* 0x000fe40000000000 */
[----:B------:R-:W-:Y:S01]  /*10220*/  SEL R43, R58, R43, P0 ;  /* 0x0000002b3a2b7207 */ /* 0x000fe20000000000 */
[----:B-1----:R1:W-:Y:S01]  /*10230*/  @!P2 ST.E desc[UR36][R60.64], R2 ;  /* 0x000000023c00a985 */ /* 0x0023e2000c101924 */
[----:B------:R-:W-:-:S03]  /*10240*/  SEL R53, R56, R53, P0 ;  /* 0x0000003538357207 */ /* 0x000fc60000000000 */
[----:B--2---:R1:W-:Y:S01]  /*10250*/  @!P1 ST.E desc[UR36][R62.64], R0 ;  /* 0x000000003e009985 */ /* 0x0043e2000c101924 */
[----:B------:R-:W-:Y:S05]  /*10260*/  @P3 BRA `(.L_x_848) ;  /* 0x0000000400183947 */ /* 0x000fea0003800000 */
[C---:B-1----:R-:W-:Y:S01]  /*10270*/  VIADD R0, R55.reuse, 0x8 ;  /* 0x0000000837007836 */ /* 0x042fe20000000000 */
[----:B------:R-:W-:Y:S01]  /*10280*/  ULDC UR4, c[0x0][0xac8] ;  /* 0x0002b20000047ab9 */ /* 0x000fe20000000800 */
[C---:B------:R-:W-:Y:S01]  /*10290*/  VIADD R40, R55.reuse, 0x10 ;  /* 0x0000001037287836 */ /* 0x040fe20000000000 */
[C---:B------:R-:W-:Y:S01]  /*102a0*/  ISETP.GE.AND P1, PT, R55.reuse, UR4, PT ;  /* 0x0000000437007c0c */ /* 0x040fe2000bf26270 */
[C---:B------:R-:W-:Y:S01]  /*102b0*/  VIADD R54, R55.reuse, 0x18 ;  /* 0x0000001837367836 */ /* 0x040fe20000000000 */
[----:B------:R-:W-:Y:S01]  /*102c0*/  ISETP.GE.AND P2, PT, R0, UR4, PT ;  /* 0x0000000400007c0c */ /* 0x000fe2000bf46270 */
[C---:B------:R-:W-:Y:S01]  /*102d0*/  VIADD R60, R55.reuse, 0x20 ;  /* 0x00000020373c7836 */ /* 0x040fe20000000000 */
[----:B------:R-:W-:Y:S01]  /*102e0*/  ISETP.GE.AND P3, PT, R40, UR4, PT ;  /* 0x0000000428007c0c */ /* 0x000fe2000bf66270 */
[----:B------:R-:W-:Y:S01]  /*102f0*/  VIADD R62, R55, 0x28 ;  /* 0x00000028373e7836 */ /* 0x000fe20000000000 */
[----:B------:R-:W-:Y:S02]  /*10300*/  ISETP.GE.AND P4, PT, R54, UR4, PT ;  /* 0x0000000436007c0c */ /* 0x000fe4000bf86270 */
[----:B------:R-:W-:-:S02]  /*10310*/  ISETP.GE.AND P5, PT, R60, UR4, PT ;  /* 0x000000043c007c0c */ /* 0x000fc4000bfa6270 */
[----:B------:R-:W-:-:S03]  /*10320*/  ISETP.GE.AND P6, PT, R62, UR4, PT ;  /* 0x000000043e007c0c */ /* 0x000fc6000bfc6270 */
[--C-:B0---4-:R-:W-:Y:S02]  /*10330*/  @!P1 IMAD.WIDE R56, R55, 0x4, R44.reuse ;  /* 0x0000000437389825 */ /* 0x111fe400078e022c */
[----:B------:R-:W-:Y:S02]  /*10340*/  @!P2 LEA.HI R0, R0, R0, RZ, 0x1 ;  /* 0x000000000000a211 */ /* 0x000fe400078f08ff */
[----:B------:R-:W-:Y:S01]  /*10350*/  @!P3 LEA.HI R40, R40, R40, RZ, 0x1 ;  /* 0x000000282828b211 */ /* 0x000fe200078f08ff */
[----:B------:R0:W-:Y:S01]  /*10360*/  @!P1 ST.E.64 desc[UR36][R56.64], R12 ;  /* 0x0000000c38009985 */ /* 0x0001e2000c101b24 */
[----:B------:R-:W-:Y:S02]  /*10370*/  @!P2 LOP3.LUT R59, R0, 0xfffffffe, RZ, 0xc0, !PT ;  /* 0xfffffffe003ba812 */ /* 0x000fe400078ec0ff */
[----:B------:R-:W-:Y:S02]  /*10380*/  @!P4 LEA.HI R54, R54, R54, RZ, 0x1 ;  /* 0x000000363636c211 */ /* 0x000fe400078f08ff */
[----:B------:R-:W-:Y:S01]  /*10390*/  @!P3 LOP3.LUT R61, R40, 0xfffffffe, RZ, 0xc0, !PT ;  /* 0xfffffffe283db812 */ /* 0x000fe200078ec0ff */
[----:B------:R-:W-:Y:S01]  /*103a0*/  @!P2 IMAD.WIDE R58, R59, 0x4, R44 ;  /* 0x000000043b3aa825 */ /* 0x000fe200078e022c */
[----:B------:R-:W-:-:S02]  /*103b0*/  @!P5 LEA.HI R0, R60, R60, RZ, 0x1 ;  /* 0x0000003c3c00d211 */ /* 0x000fc400078f08ff */
[----:B------:R-:W-:Y:S01]  /*103c0*/  @!P6 LEA.HI R40, R62, R62, RZ, 0x1 ;  /* 0x0000003e3e28e211 */ /* 0x000fe200078f08ff */
[--C-:B------:R-:W-:Y:S01]  /*103d0*/  @!P3 IMAD.WIDE R60, R61, 0x4, R44.reuse ;  /* 0x000000043d3cb825 */ /* 0x100fe200078e022c */
[----:B------:R-:W-:Y:S01]  /*103e0*/  @!P4 LOP3.LUT R63, R54, 0xfffffffe, RZ, 0xc0, !PT ;  /* 0xfffffffe363fc812 */ /* 0x000fe200078ec0ff */
[----:B------:R1:W-:Y:S01]  /*103f0*/  @!P2 ST.E.64 desc[UR36][R58.64], R20 ;  /* 0x000000143a00a985 */ /* 0x0003e2000c101b24 */
[----:B------:R-:W-:Y:S01]  /*10400*/  @!P5 LOP3.LUT R67, R0, 0xfffffffe, RZ, 0xc0, !PT ;  /* 0xfffffffe0043d812 */ /* 0x000fe200078ec0ff */
[----:B------:R-:W-:Y:S01]  /*10410*/  VIADD R0, R55, 0x30 ;  /* 0x0000003037007836 */ /* 0x000fe20000000000 */
[----:B0-----:R-:W-:Y:S01]  /*10420*/  @!P6 LOP3.LUT R57, R40, 0xfffffffe, RZ, 0xc0, !PT ;  /* 0xfffffffe2839e812 */ /* 0x001fe200078ec0ff */
[--C-:B------:R-:W-:Y:S01]  /*10430*/  @!P4 IMAD.WIDE R62, R63, 0x4, R44.reuse ;  /* 0x000000043f3ec825 */ /* 0x100fe200078e022c */
[----:B------:R0:W-:Y:S02]  /*10440*/  @!P3 ST.E.64 desc[UR36][R60.64], R18 ;  /* 0x000000123c00b985 */ /* 0x0001e4000c101b24 */
[----:B------:R-:W-:Y:S01]  /*10450*/  ISETP.GE.AND P1, PT, R0, UR4, PT ;  /* 0x0000000400007c0c */ /* 0x000fe2000bf26270 */
[----:B------:R-:W-:Y:S01]  /*10460*/  VIADD R40, R55, 0x38 ;  /* 0x0000003837287836 */ /* 0x000fe20000000000 */
[----:B------:R-:W-:Y:S01]  /*10470*/  @!P4 ST.E.64 desc[UR36][R62.64], R14 ;  /* 0x0000000e3e00c985 */ /* 0x000fe2000c101b24 */
[----:B------:R-:W-:-:S03]  /*10480*/  @!P5 IMAD.WIDE R12, R67, 0x4, R44 ;  /* 0x00000004430cd825 */ /* 0x000fc600078e022c */
[----:B------:R-:W-:Y:S01]  /*10490*/  ISETP.GE.AND P2, PT, R40, UR4, PT ;  /* 0x0000000428007c0c */ /* 0x000fe2000bf46270 */
[----:B------:R-:W-:Y:S01]  /*104a0*/  VIADD R54, R55, 0x40 ;  /* 0x0000004037367836 */ /* 0x000fe20000000000 */
[----:B------:R2:W-:Y:S01]  /*104b0*/  @!P5 ST.E.64 desc[UR36][R12.64], R26 ;  /* 0x0000001a0c00d985 */ /* 0x0005e2000c101b24 */
[----:B-1----:R-:W-:-:S03]  /*104c0*/  @!P6 IMAD.WIDE R20, R57, 0x4, R44 ;  /* 0x000000043914e825 */ /* 0x002fc600078e022c */
[----:B------:R-:W-:Y:S01]  /*104d0*/  ISETP.GE.AND P3, PT, R54, UR4, PT ;  /* 0x0000000436007c0c */ /* 0x000fe2000bf66270 */
[C---:B------:R-:W-:Y:S01]  /*104e0*/  VIADD R56, R55.reuse, 0x48 ;  /* 0x0000004837387836 */ /* 0x040fe20000000000 */
[----:B------:R1:W-:Y:S01]  /*104f0*/  @!P6 ST.E.64 desc[UR36][R20.64], R30 ;  /* 0x0000001e1400e985 */ /* 0x0003e2000c101b24 */
[C---:B0-----:R-:W-:Y:S01]  /*10500*/  VIADD R18, R55.reuse, 0x50 ;  /* 0x0000005037127836 */ /* 0x041fe20000000000 */
[----:B------:R-:W-:Y:S01]  /*10510*/  @!P1 LEA.HI R0, R0, R0, RZ, 0x1 ;  /* 0x0000000000009211 */ /* 0x000fe200078f08ff */
[----:B------:R-:W-:Y:S01]  /*10520*/  VIADD R19, R55, 0x58 ;  /* 0x0000005837137836 */ /* 0x000fe20000000000 */
[----:B------:R-:W-:Y:S02]  /*10530*/  ISETP.GE.AND P4, PT, R56, UR4, PT ;  /* 0x0000000438007c0c */ /* 0x000fe4000bf86270 */
[----:B------:R-:W-:Y:S02]  /*10540*/  ISETP.GE.AND P5, PT, R18, UR4, PT ;  /* 0x0000000412007c0c */ /* 0x000fe4000bfa6270 */
[----:B------:R-:W-:-:S02]  /*10550*/  ISETP.GE.AND P6, PT, R19, UR4, PT ;  /* 0x0000000413007c0c */ /* 0x000fc4000bfc6270 */
[----:B------:R-:W-:Y:S02]  /*10560*/  @!P2 LEA.HI R40, R40, R40, RZ, 0x1 ;  /* 0x000000282828a211 */ /* 0x000fe400078f08ff */
[----:B------:R-:W-:Y:S02]  /*10570*/  @!P3 LEA.HI R54, R54, R54, RZ, 0x1 ;  /* 0x000000363636b211 */ /* 0x000fe400078f08ff */
[----:B--2---:R-:W-:Y:S02]  /*10580*/  @!P1 LOP3.LUT R13, R0, 0xfffffffe, RZ, 0xc0, !PT ;  /* 0xfffffffe000d9812 */ /* 0x004fe400078ec0ff */
[----:B------:R-:W-:Y:S02]  /*10590*/  @!P2 LOP3.LUT R15, R40, 0xfffffffe, RZ, 0xc0, !PT ;  /* 0xfffffffe280fa812 */ /* 0x000fe400078ec0ff */
[----:B------:R-:W-:Y:S02]  /*105a0*/  @!P4 LEA.HI R56, R56, R56, RZ, 0x1 ;  /* 0x000000383838c211 */ /* 0x000fe400078f08ff */
[----:B------:R-:W-:Y:S01]  /*105b0*/  @!P5 LEA.HI R18, R18, R18, RZ, 0x1 ;  /* 0x000000121212d211 */ /* 0x000fe200078f08ff */
[----:B------:R-:W-:Y:S01]  /*105c0*/  @!P2 IMAD.WIDE R14, R15, 0x4, R44 ;  /* 0x000000040f0ea825 */ /* 0x000fe200078e022c */
[----:B------:R-:W-:-:S02]  /*105d0*/  @!P6 LEA.HI R12, R19, R19, RZ, 0x1 ;  /* 0x00000013130ce211 */ /* 0x000fc400078f08ff */
        /* <DEDUP_REMOVED lines=15> */
.L_x_848:
[----:B------:R-:W-:Y:S05]  /*106d0*/  BSYNC B0 ;  /* 0x0000000000007941 */ /* 0x000fea0003800000 */
.L_x_847:
[----:B------:R-:W-:Y:S01]  /*106e0*/  ISETP.GE.AND P1, PT, R64, R65, PT ;  /* 0x000000414000720c */ /* 0x000fe20003f26270 */
[----:B--2---:R2:W3:Y:S01]  /*106f0*/  SHFL.IDX PT, R13, R68, 0x1, 0x1c1f ;  /* 0x003c1f00440d7f89 */ /* 0x0044e200000e0000 */
        /* <DEDUP_REMOVED lines=22> */
[----:B-1----:R-:W-:Y:S01]  /*10860*/  SEL R2, R23, R6, P0 ;  /* 0x0000000617027207 */ /* 0x002fe20000000000 */
[----:B0-23--:R-:W-:Y:S06]  /*10870*/  @P1 BRA `(.L_x_759) ;  /* 0x0000004800641947 */ /* 0x00dfec0003800000 */
[C---:B------:R-:W-:Y:S01]  /*10880*/  VIADD R0, R55.reuse, 0x8 ;  /* 0x0000000837007836 */ /* 0x040fe20000000000 */
        /* <DEDUP_REMOVED lines=8> */
[----:B------:R-:W-:-:S04]  /*10910*/  ISETP.GE.AND P3, PT, R10, UR4, PT ;  /* 0x000000040a007c0c */ /* 0x000fc8000bf66270 */
[----:B------:R-:W-:-:S03]  /*10920*/  ISETP.GE.AND P6, PT, R22, UR4, PT ;  /* 0x0000000416007c0c */ /* 0x000fc6000bfc6270 */
        /* <DEDUP_REMOVED lines=17> */
[----:B------:R-:W-:Y:S02]  /*10a40*/  @!P6 LEA.HI R22, R22, R22, RZ, 0x1 ;  /* 0x000000161616e211 */ /* 0x000fe400078f08ff */
[----:B------:R-:W-:Y:S01]  /*10a50*/  ISETP.GE.AND P2, PT, R14, UR4, PT ;  /* 0x000000040e007c0c */ /* 0x000fe2000bf46270 */
[C---:B------:R-:W-:Y:S01]  /*10a60*/  VIADD R17, R55.reuse, 0x38 ;  /* 0x0000003837117836 */ /* 0x040fe20000000000 */
[----:B------:R2:W-:Y:S01]  /*10a70*/  @!P3 ST.E.64 desc[UR36][R6.64], R26 ;  /* 0x0000001a0600b985 */ /* 0x0005e2000c101b24 */
[C---:B-1----:R-:W-:Y:S02]  /*10a80*/  VIADD R18, R55.reuse, 0x40 ;  /* 0x0000004037127836 */ /* 0x042fe40000000000 */
[----:B------:R-:W-:Y:S01]  /*10a90*/  @!P0 LEA.HI R16, R16, R16, RZ, 0x1 ;  /* 0x0000001010108211 */ /* 0x000fe200078f08ff */
[----:B------:R-:W-:Y:S01]  /*10aa0*/  VIADD R19, R55, 0x48 ;  /* 0x0000004837137836 */ /* 0x000fe20000000000 */
[----:B------:R-:W-:Y:S01]  /*10ab0*/  ISETP.GE.AND P3, PT, R17, UR4, PT ;  /* 0x0000000411007c0c */ /* 0x000fe2000bf66270 */
[----:B------:R-:W-:Y:S01]  /*10ac0*/  VIADD R55, R55, 0x58 ;  /* 0x0000005837377836 */ /* 0x000fe20000000000 */
[----:B------:R-:W-:-:S02]  /*10ad0*/  ISETP.GE.AND P4, PT, R18, UR4, PT ;  /* 0x0000000412007c0c */ /* 0x000fc4000bf86270 */
[----:B------:R-:W-:Y:S02]  /*10ae0*/  ISETP.GE.AND P5, PT, R19, UR4, PT ;  /* 0x0000000413007c0c */ /* 0x000fe4000bfa6270 */
[----:B------:R-:W-:Y:S02]  /*10af0*/  @!P1 LEA.HI R0, R0, R0, RZ, 0x1 ;  /* 0x0000000000009211 */ /* 0x000fe400078f08ff */
        /* <DEDUP_REMOVED lines=10> */
[----:B------:R-:W-:Y:S01]  /*10ba0*/  @!P6 LOP3.LUT R21, R22, 0xfffffffe, RZ, 0xc0, !PT ;  /* 0xfffffffe1615e812 */ /* 0x000fe200078ec0ff */
[--C-:B------:R-:W-:Y:S01]  /*10bb0*/  @!P2 IMAD.WIDE R10, R15, 0x4, R12.reuse ;  /* 0x000000040f0aa825 */ /* 0x100fe200078e020c */
[----:B------:R-:W-:Y:S01]  /*10bc0*/  @!P3 LOP3.LUT R15, R17, 0xfffffffe, RZ, 0xc0, !PT ;  /* 0xfffffffe110fb812 */ /* 0x000fe200078ec0ff */
[----:B------:R1:W-:Y:S01]  /*10bd0*/  @!P1 ST.E.64 desc[UR36][R8.64], R36 ;  /* 0x0000002408009985 */ /* 0x0003e2000c101b24 */
[----:B------:R-:W-:Y:S02]  /*10be0*/  @!P4 LOP3.LUT R17, R18, 0xfffffffe, RZ, 0xc0, !PT ;  /* 0xfffffffe1211c812 */ /* 0x000fe400078ec0ff */
[----:B------:R-:W-:Y:S01]  /*10bf0*/  @!P5 LOP3.LUT R19, R19, 0xfffffffe, RZ, 0xc0, !PT ;  /* 0xfffffffe1313d812 */ /* 0x000fe200078ec0ff */
[----:B------:R-:W-:Y:S01]  /*10c00*/  @!P3 IMAD.WIDE R14, R15, 0x4, R12 ;  /* 0x000000040f0eb825 */ /* 0x000fe200078e020c */
[----:B------:R2:W-:Y:S01]  /*10c10*/  @!P2 ST.E.64 desc[UR36][R10.64], R30 ;  /* 0x0000001e0a00a985 */ /* 0x0005e2000c101b24 */
[----:B------:R-:W-:-:S03]  /*10c20*/  ISETP.GE.AND P0, PT, R55, UR4, PT ;  /* 0x0000000437007c0c */ /* 0x000fc6000bf06270 */
[----:B------:R2:W-:Y:S01]  /*10c30*/  @!P3 ST.E.64 desc[UR36][R14.64], R32 ;  /* 0x000000200e00b985 */ /* 0x0005e2000c101b24 */
[----:B0-----:R-:W-:-:S04]  /*10c40*/  @!P4 IMAD.WIDE R6, R17, 0x4, R12 ;  /* 0x000000041106c825 */ /* 0x001fc800078e020c */
[--C-:B-1----:R-:W-:Y:S01]  /*10c50*/  @!P5 IMAD.WIDE R8, R19, 0x4, R12.reuse ;  /* 0x000000041308d825 */ /* 0x102fe200078e020c */
[----:B------:R2:W-:Y:S03]  /*10c60*/  @!P4 ST.E.64 desc[UR36][R6.64], R24 ;  /* 0x000000180600c985 */ /* 0x0005e6000c101b24 */
[----:B------:R-:W-:Y:S01]  /*10c70*/  @!P6 IMAD.WIDE R16, R21, 0x4, R12 ;  /* 0x000000041510e825 */ /* 0x000fe200078e020c */
        /* <DEDUP_REMOVED lines=8> */
.L_x_846:
[----:B------:R-:W0:Y:S02]  /*10d00*/  S2R R0, SR_TID.X ;  /* 0x0000000000007919 */ /* 0x000e240000002100 */
[----:B0-----:R-:W-:-:S05]  /*10d10*/  VIADD R2, R0, 0xffffff80 ;  /* 0xffffff8000027836 */ /* 0x001fca0000000000 */
        /* <DEDUP_REMOVED lines=24> */
[----:B------:R-:W-:-:S05]  /*10ea0*/  IMAD.U32 R3, RZ, RZ, UR6 ;  /* 0x00000006ff037e24 */ /* 0x000fca000f8e00ff */
        /* <DEDUP_REMOVED lines=27> */
[----:B------:R-:W-:Y:S01]  /*11060*/  LEA.HI.X R5, R2, UR5, R3, 0x2, P0 ;  /* 0x0000000502057c11 */ /* 0x000fe200080f1403 */
[----:B------:R-:W-:-:S05]  /*11070*/  IMAD.MOV.U32 R3, RZ, RZ, -0x800000 ;  /* 0xff800000ff037424 */ /* 0x000fca00078e00ff */
[----:B------:R1:W-:Y:S01]  /*11080*/  STG.E desc[UR36][R4.64], R3 ;  /* 0x0000000304007986 */ /* 0x0003e2000c101924 */
[----:B------:R-:W-:Y:S05]  /*11090*/  BRA `(.L_x_759) ;  /* 0x00000040005c7947 */ /* 0x000fea0003800000 */
.L_x_757:
        /* <DEDUP_REMOVED lines=18> */
.L_x_849:
[----:B------:R-:W-:Y:S01]  /*111c0*/  ULDC UR7, c[0x0][0xc50] ;  /* 0x0003140000077ab9 */ /* 0x000fe20000000800 */
[----:B------:R-:W-:Y:S01]  /*111d0*/  UMOV UR42, UR6 ;  /* 0x00000006002a7c82 */ /* 0x000fe20008000000 */
[----:B------:R-:W-:-:S11]  /*111e0*/  UISETP.NE.AND UP0, UPT, UR7, 0x1, UPT ;  /* 0x000000010700788c */ /* 0x000fd6000bf05270 */
[----:B------:R-:W-:Y:S01]  /*111f0*/  @UP0 ULDC UR4, c[0x0][0xc54] ;  /* 0x0003150000040ab9 */ /* 0x000fe20000000800 */
[----:B------:R-:W-:Y:S01]  /*11200*/  @UP0 ULDC UR8, c[0x0][0xc58] ;  /* 0x0003160000080ab9 */ /* 0x000fe20000000800 */
[----:B------:R-:W-:-:S04]  /*11210*/  UIMAD.WIDE.U32 UR4, UR6, UR4, URZ ;  /* 0x00000004060472a5 */ /* 0x000fc8000f8e003f */
[----:B------:R-:W-:-:S12]  /*11220*/  @UP0 USHF.R.U32.HI UR42, URZ, UR8, UR5 ;  /* 0x000000083f2a0299 */ /* 0x000fd80008011605 */
.L_x_850:
        /* <DEDUP_REMOVED lines=8> */
[----:B------:R-:W-:Y:S01]  /*112b0*/  IMAD.MOV.U32 R18, RZ, RZ, RZ ;  /* 0x000000ffff127224 */ /* 0x000fe200078e00ff */
[----:B------:R-:W-:Y:S01]  /*112c0*/  ULDC.64 UR4, c[0x0][0x418] ;  /* 0x0001060000047ab9 */ /* 0x000fe20000000a00 */
[----:B------:R-:W-:Y:S01]  /*112d0*/  ULDC UR6, c[0x0][0x448] ;  /* 0x0001120000067ab9 */ /* 0x000fe20000000800 */
[----:B------:R-:W-:Y:S01]  /*112e0*/  ULDC UR10, c[0x0][0x2f0] ;  /* 0x0000bc00000a7ab9 */ /* 0x000fe20000000800 */
[----:B------:R-:W-:Y:S01]  /*112f0*/  ULDC UR11, c[0x0][0x288] ;  /* 0x0000a200000b7ab9 */ /* 0x000fe20000000800 */
[----:B0-----:R-:W-:-:S04]  /*11300*/  ISETP.NE.U32.AND P0, PT, R2, RZ, PT ;  /* 0x000000ff0200720c */ /* 0x001fc80003f05070 */
[----:B------:R-:W-:-:S13]  /*11310*/  ISETP.NE.AND.EX P0, PT, R3, RZ, PT, P0 ;  /* 0x000000ff0300720c */ /* 0x000fda0003f05300 */
[----:B------:R-:W0:Y:S02]  /*11320*/  @P0 LDC.64 R2, c[0x0][0xa28] ;  /* 0x00028a00ff020b82 */ /* 0x000e240000000a00 */
[----:B0-----:R-:W-:-:S05]  /*11330*/  @P0 IMAD.WIDE R2, R25, 0x4, R2 ;  /* 0x0000000419020825 */ /* 0x001fca00078e0202 */
[----:B------:R0:W5:Y:S01]  /*11340*/  @P0 LDG.E R18, desc[UR36][R2.64] ;  /* 0x0000002402120981 */ /* 0x000162000c1e1900 */
[----:B------:R-:W1:Y:S01]  /*11350*/  S2UR UR43, SR_CTAID.X ;  /* 0x00000000002b79c3 */ /* 0x000e620000002500 */
[----:B------:R-:W-:Y:S02]  /*11360*/  UISETP.NE.U32.AND UP0, UPT, UR4, URZ, UPT ;  /* 0x0000003f0400728c */ /* 0x000fe4000bf05070 */
[----:B------:R-:W-:Y:S02]  /*11370*/  UISETP.NE.AND UP1, UPT, UR6, 0x1, UPT ;  /* 0x000000010600788c */ /* 0x000fe4000bf25270 */
[----:B------:R-:W-:Y:S01]  /*11380*/  UISETP.NE.AND.EX UP0, UPT, UR5, URZ, UPT, UP0 ;  /* 0x0000003f0500728c */ /* 0x000fe2000bf05300 */
[----:B------:R-:W-:Y:S02]  /*11390*/  ULDC UR6, c[0x0][0x424] ;  /* 0x0001090000067ab9 */ /* 0x000fe40000000800 */
[----:B------:R-:W-:Y:S01]  /*113a0*/  ULDC.64 UR4, c[0x0][0x9e0] ;  /* 0x0002780000047ab9 */ /* 0x000fe20000000a00 */
[----:B------:R-:W-:-:S02]  /*113b0*/  USEL UR9, UR6, 0x1, UP0 ;  /* 0x0000000106097887 */ /* 0x000fc40008000000 */
[----:B------:R-:W-:Y:S02]  /*113c0*/  UISETP.GE.AND UP0, UPT, UR5, 0x1, UPT ;  /* 0x000000010500788c */ /* 0x000fe4000bf06270 */
[----:B------:R-:W-:Y:S01]  /*113d0*/  UIMAD UR40, UR9, UR10, URZ ;  /* 0x0000000a092872a4 */ /* 0x000fe2000f8e023f */
[----:B------:R-:W-:Y:S01]  /*113e0*/  @UP1 ULDC UR7, c[0x0][0x44c] ;  /* 0x0001130000071ab9 */ /* 0x000fe20000000800 */
[----:B------:R-:W-:Y:S02]  /*113f0*/  UIMAD UR9, UR9, UR10, 0x7f ;  /* 0x0000007f090974a4 */ /* 0x000fe4000f8e020a */
[----:B------:R-:W-:Y:S01]  /*11400*/  PLOP3.LUT P1, PT, PT, PT, UP0, 0x80, 0x0 ;  /* 0x000000000000781c */ /* 0x000fe20003f2f008 */
[----:B------:R-:W-:Y:S01]  /*11410*/  @UP1 ULDC UR12, c[0x0][0x450] ;  /* 0x00011400000c1ab9 */ /* 0x000fe20000000800 */
[----:B------:R-:W-:Y:S02]  /*11420*/  UP2UR UR50, UPR, URZ, 0x2 ;  /* 0x000000023f327883 */ /* 0x000fe40008000000 */
[----:B-1----:R-:W-:-:S04]  /*11430*/  UIMAD UR43, UR43, 0xc0, URZ ;  /* 0x000000c02b2b78a4 */ /* 0x002fc8000f8e023f */
[----:B------:R-:W-:-:S04]  /*11440*/  UIADD3 UR8, UR43, 0xbf, URZ ;  /* 0x000000bf2b087890 */ /* 0x000fc8000fffe03f */
[----:B------:R-:W-:Y:S02]  /*11450*/  UIMAD.WIDE.U32 UR6, UR8, UR7, URZ ;  /* 0x00000007080672a5 */ /* 0x000fe4000f8e003f */
[----:B------:R-:W-:Y:S02]  /*11460*/  UIADD3 UR6, UR40, 0x1, -UR11 ;  /* 0x0000000128067890 */ /* 0x000fe4000fffe80b */
[----:B------:R-:W-:Y:S02]  /*11470*/  @UP1 USHF.R.U32.HI UR8, URZ, UR12, UR7 ;  /* 0x0000000c3f081299 */ /* 0x000fe40008011607 */
[----:B------:R-:W-:Y:S02]  /*11480*/  USHF.R.S32.HI UR7, URZ, 0x1f, UR9 ;  /* 0x0000001f3f077899 */ /* 0x000fe40008011409 */
[----:B------:R-:W-:Y:S02]  /*11490*/  UIADD3 UR6, UR6, UR8, URZ ;  /* 0x0000000806067290 */ /* 0x000fe4000fffe03f */
[----:B------:R-:W-:-:S02]  /*114a0*/  ULEA.HI UR7, UR7, UR9, URZ, 0x7 ;  /* 0x0000000907077291 */ /* 0x000fc4000f8f383f */
[----:B------:R-:W-:Y:S02]  /*114b0*/  UIADD3 UR4, UR6, UR4, URZ ;  /* 0x0000000406047290 */ /* 0x000fe4000fffe03f */
[----:B------:R-:W-:Y:S01]  /*114c0*/  USHF.R.S32.HI UR44, URZ, 0x7, UR7 ;  /* 0x000000073f2c7899 */ /* 0x000fe20008011407 */
[----:B0-----:R-:W-:Y:S11]  /*114d0*/  @!P1 BRA `(.L_x_852) ;  /* 0x0000000000449947 */ /* 0x001ff60003800000 */
        /* <DEDUP_REMOVED lines=10> */
.L_x_853:
[----:B------:R-:W-:-:S11]  /*11580*/  UISETP.NE.AND UP0, UPT, UR5, 0x1, UPT ;  /* 0x000000010500788c */ /* 0x000fd6000bf05270 */
[----:B------:R-:W-:Y:S02]  /*11590*/  @UP0 ULDC.64 UR12, c[0x0][0x9e8] ;  /* 0x00027a00000c0ab9 */ /* 0x000fe40000000a00 */
[----:B------:R-:W-:-:S04]  /*115a0*/  UIMAD.WIDE.U32 UR6, UR8, UR12, URZ ;  /* 0x0000000c080672a5 */ /* 0x000fc8000f8e003f */
[----:B------:R-:W-:-:S12]  /*115b0*/  @UP0 USHF.R.U32.HI UR8, URZ, UR13, UR7 ;  /* 0x0000000d3f080299 */ /* 0x000fd80008011607 */
.L_x_854:
[----:B------:R-:W-:-:S04]  /*115c0*/  UIMAD UR8, UR8, UR5, UR5 ;  /* 0x00000005080872a4 */ /* 0x000fc8000f8e0205 */
[----:B------:R-:W-:-:S04]  /*115d0*/  UISETP.LT.AND UP0, UPT, UR4, UR8, UPT ;  /* 0x000000080400728c */ /* 0x000fc8000bf01270 */
[----:B------:R-:W-:-:S12]  /*115e0*/  USEL UR4, UR4, UR8, UP0 ;  /* 0x0000000804047287 */ /* 0x000fd80008000000 */
.L_x_852:
[----:B------:R-:W-:Y:S02]  /*115f0*/  UISETP.NE.AND UP0, UPT, UR50, URZ, UPT ;  /* 0x0000003f3200728c */ /* 0x000fe4000bf05270 */
[----:B------:R-:W-:-:S04]  /*11600*/  UIADD3 UR4, UR4, 0x7f, URZ ;  /* 0x0000007f04047890 */ /* 0x000fc8000fffe03f */
[----:B------:R-:W-:-:S04]  /*11610*/  USHF.R.S32.HI UR8, URZ, 0x1f, UR4 ;  /* 0x0000001f3f087899 */ /* 0x000fc80008011404 */
[----:B------:R-:W-:Y:S01]  /*11620*/  ULEA.HI UR8, UR8, UR4, URZ, 0x7 ;  /* 0x0000000408087291 */ /* 0x000fe2000f8f383f */
[----:B------:R-:W-:Y:S01]  /*11630*/  @UP0 ULDC UR6, c[0x0][0x44c] ;  /* 0x0001130000060ab9 */ /* 0x000fe20000000800 */
[----:B------:R-:W-:Y:S01]  /*11640*/  @UP0 ULDC UR9, c[0x0][0x450] ;  /* 0x0001140000090ab9 */ /* 0x000fe20000000800 */
[----:B------:R-:W-:Y:S02]  /*11650*/  UIMAD.WIDE.U32 UR6, UR43, UR6, URZ ;  /* 0x000000062b0672a5 */ /* 0x000fe4000f8e003f */
[----:B------:R-:W-:Y:S01]  /*11660*/  UMOV UR4, UR43 ;  /* 0x0000002b00047c82 */ /* 0x000fe20008000000 */
[----:B------:R-:W-:Y:S02]  /*11670*/  USHF.R.S32.HI UR45, URZ, 0x7, UR8 ;  /* 0x000000073f2d7899 */ /* 0x000fe40008011408 */
[----:B------:R-:W-:Y:S02]  /*11680*/  @UP0 USHF.R.U32.HI UR4, URZ, UR9, UR7 ;  /* 0x000000093f040299 */ /* 0x000fe40008011607 */
[----:B------:R-:W-:-:S02]  /*11690*/  UISETP.LT.AND UP0, UPT, UR44, UR45, UPT ;  /* 0x0000002d2c00728c */ /* 0x000fc4000bf01270 */
[----:B------:R-:W-:Y:S01]  /*116a0*/  UIADD3 UR4, UR4, -UR11, UR40 ;  /* 0x8000000b04047290 */ /* 0x000fe2000fffe028 */
[----:B------:R-:W-:Y:S01]  /*116b0*/  ULDC UR8, c[0x0][0x9dc] ;  /* 0x0002770000087ab9 */ /* 0x000fe20000000800 */
[----:B------:R-:W-:Y:S02]  /*116c0*/  USEL UR12, UR44, UR45, UP0 ;  /* 0x0000002d2c0c7287 */ /* 0x000fe40008000000 */
[----:B------:R-:W-:Y:S01]  /*116d0*/  UIADD3 UR8, UR4, -UR8, URZ ;  /* 0x8000000804087290 */ /* 0x000fe2000fffe03f */
[----:B------:R-:W-:Y:S11]  /*116e0*/  @!P1 BRA `(.L_x_855) ;  /* 0x0000000000449947 */ /* 0x000ff60003800000 */
        /* <DEDUP_REMOVED lines=10> */
.L_x_856:
[----:B------:R-:W-:-:S11]  /*11790*/  UISETP.NE.AND UP0, UPT, UR5, 0x1, UPT ;  /* 0x000000010500788c */ /* 0x000fd6000bf05270 */
[----:B------:R-:W-:Y:S02]  /*117a0*/  @UP0 ULDC.64 UR10, c[0x0][0x9e8] ;  /* 0x00027a00000a0ab9 */ /* 0x000fe40000000a00 */
[----:B------:R-:W-:-:S04]  /*117b0*/  UIMAD.WIDE.U32 UR6, UR4, UR10, URZ ;  /* 0x0000000a040672a5 */ /* 0x000fc8000f8e003f */
[----:B------:R-:W-:-:S12]  /*117c0*/  @UP0 USHF.R.U32.HI UR4, URZ, UR11, UR7 ;  /* 0x0000000b3f040299 */ /* 0x000fd80008011607 */
.L_x_857:
[----:B------:R-:W-:-:S04]  /*117d0*/  UIMAD UR4, UR4, UR5, URZ ;  /* 0x00000005040472a4 */ /* 0x000fc8000f8e023f */
[----:B------:R-:W-:-:S04]  /*117e0*/  UISETP.LT.AND UP0, UPT, UR8, UR4, UPT ;  /* 0x000000040800728c */ /* 0x000fc8000bf01270 */
[----:B------:R-:W-:-:S12]  /*117f0*/  USEL UR8, UR8, UR4, !UP0 ;  /* 0x0000000408087287 */ /* 0x000fd8000c000000 */
.L_x_855:
[----:B------:R-:W-:Y:S02]  /*11800*/  USHF.R.S32.HI UR4, URZ, 0x1f, UR8 ;  /* 0x0000001f3f047899 */ /* 0x000fe40008011408 */
[----:B------:R-:W-:Y:S02]  /*11810*/  USHF.R.U32.HI UR9, URZ, 0x10, UR47 ;  /* 0x000000103f097899 */ /* 0x000fe4000801162f */
[----:B------:R-:W-:Y:S02]  /*11820*/  ULEA.HI UR4, UR4, UR8, URZ, 0x7 ;  /* 0x0000000804047291 */ /* 0x000fe4000f8f383f */
[----:B------:R-:W-:Y:S02]  /*11830*/  ULOP3.LUT UR47, UR47, 0xffff, URZ, 0xc0, !UPT ;  /* 0x0000ffff2f2f7892 */ /* 0x000fe4000f8ec03f */
[----:B------:R-:W-:Y:S01]  /*11840*/  USHF.R.S32.HI UR4, URZ, 0x7, UR4 ;  /* 0x000000073f047899 */ /* 0x000fe20008011404 */
[----:B------:R-:W-:-:S03]  /*11850*/  UMOV UR39, URZ ;  /* 0x0000003f00277c82 */ /* 0x000fc60008000000 */
[----:B------:R-:W-:-:S04]  /*11860*/  UISETP.LT.AND UP0, UPT, URZ, UR4, UPT ;  /* 0x000000043f00728c */ /* 0x000fc8000bf01270 */
[----:B------:R-:W-:Y:S02]  /*11870*/  USEL UR46, URZ, UR4, !UP0 ;  /* 0x000000043f2e7287 */ /* 0x000fe4000c000000 */
[----:B------:R-:W-:Y:S02]  /*11880*/  UISETP.NE.AND UP0, UPT, UR9, URZ, UPT ;  /* 0x0000003f0900728c */ /* 0x000fe4000bf05270 */
[----:B------:R-:W-:-:S06]  /*11890*/  UISETP.GT.AND UP1, UPT, UR12, UR46, UPT ;  /* 0x0000002e0c00728c */ /* 0x000fcc000bf24270 */
[----:B------:R-:W-:-:S03]  /*118a0*/  PLOP3.LUT P0, PT, PT, PT, UP1, 0x80, 0x0 ;  /* 0x000000000000781c */ /* 0x000fc60003f0f018 */
[----:B------:R-:W-:-:S10]  /*118b0*/  @!UP0 ULDC UR9, c[0x0][0x9f0] ;  /* 0x00027c0000098ab9 */ /* 0x000fd40000000800 */
[----:B------:R-:W-:Y:S05]  /*118c0*/  @!P0 BRA `(.L_x_858) ;  /* 0x00000000007c8947 */ /* 0x000fea0003800000 */
[----:B------:R-:W-:Y:S01]  /*118d0*/  IABS R0, UR9 ;  /* 0x0000000900007c13 */ /* 0x000fe20008000000 */
[----:B------:R-:W-:Y:S02]  /*118e0*/  UIADD3 UR4, UR9, -0x1, UR12 ;  /* 0xffffffff09047890 */ /* 0x000fe4000fffe00c */
[----:B------:R-:W-:Y:S02]  /*118f0*/  IABS R4, UR9 ;  /* 0x0000000900047c13 */ /* 0x000fe40008000000 */
[----:B------:R-:W-:Y:S01]  /*11900*/  R2UR UR10, R0 ;  /* 0x00000000000a72ca */ /* 0x000fe200000e0000 */
[----:B------:R-:W-:-:S03]  /*11910*/  UIADD3 UR6, -UR46, UR4, URZ ;  /* 0x000000042e067290 */ /* 0x000fc6000fffe13f */
[----:B------:R-:W-:-:S03]  /*11920*/  UMOV UR4, URZ ;  /* 0x0000003f00047c82 */ /* 0x000fc60008000000 */
[----:B------:R-:W-:Y:S01]  /*11930*/  IABS R3, UR6 ;  /* 0x0000000600037c13 */ /* 0x000fe20008000000 */
[----:B------:R-:W-:-:S03]  /*11940*/  ULOP3.LUT UR6, UR6, UR9, URZ, 0x3c, !UPT ;  /* 0x0000000906067292 */ /* 0x000fc6000f8e3c3f */
[----:B------:R-:W-:Y:S02]  /*11950*/  R2UR UR8, R3 ;  /* 0x00000000030872ca */ /* 0x000fe400000e0000 */
        /* <DEDUP_REMOVED lines=22> */
.L_x_858:
[----:B------:R-:W-:Y:S02]  /*11ac0*/  UIMAD UR51, UR47, UR39, UR46 ;  /* 0x000000272f3372a4 */ /* 0x000fe4000f8e022e */
[----:B------:R-:W-:Y:S02]  /*11ad0*/  IMAD.U32 R0, RZ, RZ, UR39 ;  /* 0x00000027ff007e24 */ /* 0x000fe4000f8e00ff */
[----:B------:R-:W-:Y:S02]  /*11ae0*/  IMAD.MOV.U32 R20, RZ, RZ, 0x1 ;  /* 0x00000001ff147424 */ /* 0x000fe400078e00ff */
[----:B------:R-:W-:Y:S02]  /*11af0*/  IMAD.MOV.U32 R2, RZ, RZ, 0x1 ;  /* 0x00000001ff027424 */ /* 0x000fe400078e00ff */
[----:B------:R-:W-:-:S05]  /*11b00*/  IMAD.U32 R17, RZ, RZ, UR51 ;  /* 0x00000033ff117e24 */ /* 0x000fca000f8e00ff */
[----:B------:R-:W-:Y:S01]  /*11b10*/  VIADDMNMX R17, R17, R0, UR12, PT ;  /* 0x0000000c11117e46 */ /* 0x000fe2000b800100 */
[----:B------:R-:W-:-:S03]  /*11b20*/  IMAD.MOV.U32 R0, RZ, RZ, RZ ;  /* 0x000000ffff007224 */ /* 0x000fc600078e00ff */
[----:B------:R-:W-:-:S13]  /*11b30*/  ISETP.GT.AND P0, PT, R17, UR51, PT ;  /* 0x0000003311007c0c */ /* 0x000fda000bf04270 */
        /* <DEDUP_REMOVED lines=25> */
.L_x_859:
[----:B------:R-:W-:-:S06]  /*11cd0*/  UIADD3 UR4, UR48, 0x6400, URZ ;  /* 0x0000640030047890 */ /* 0x000fcc000fffe03f */
[----:B------:R-:W-:-:S05]  /*11ce0*/  IMAD.U32 R16, RZ, RZ, UR4 ;  /* 0x00000004ff107e24 */ /* 0x000fca000f8e00ff */
        /* <DEDUP_REMOVED lines=18> */
.L_x_860:
        /* <DEDUP_REMOVED lines=20> */
.L_x_861:
        /* <DEDUP_REMOVED lines=18> */
.L_x_862:
        /* <DEDUP_REMOVED lines=10> */
[----:B------:R-:W-:Y:S02]  /*12110*/  LOP3.LUT R7, R22, 0x7f, RZ, 0xc0, !PT ;  /* 0x0000007f16077812 */ /* 0x000fe400078ec0ff */
[----:B------:R-:W-:Y:S02]  /*12120*/  LEA R6, R17, 0xffffff80, 0x7 ;  /* 0xffffff8011067811 */ /* 0x000fe400078e38ff */
[----:B------:R-:W-:Y:S02]  /*12130*/  LOP3.LUT R4, R0, 0x40, RZ, 0xc0, !PT ;  /* 0x0000004000047812 */ /* 0x000fe400078ec0ff */
[----:B------:R-:W-:Y:S02]  /*12140*/  SHF.R.U32.HI R27, RZ, 0x1, R7 ;  /* 0x00000001ff1b7819 */ /* 0x000fe40000011607 */
[----:B------:R-:W-:-:S02]  /*12150*/  LOP3.LUT R16, R16, 0xffffffef, RZ, 0xc0, !PT ;  /* 0xffffffef10107812 */ /* 0x000fc400078ec0ff */
[----:B------:R-:W-:Y:S01]  /*12160*/  IADD3 R9, R4, R27, R6 ;  /* 0x0000001b04097210 */ /* 0x000fe20007ffe006 */
[----:B------:R-:W1:Y:S01]  /*12170*/  @P1 LDC R5, c[0x0][0x434] ;  /* 0x00010d00ff051b82 */ /* 0x000e620000000800 */
[----:B------:R-:W-:Y:S02]  /*12180*/  @P1 LOP3.LUT R16, R16, 0x10, RZ, 0xfc, !PT ;  /* 0x0000001010101812 */ /* 0x000fe400078efcff */
[C---:B------:R-:W-:Y:S01]  /*12190*/  ISETP.GE.AND P0, PT, R9.reuse, UR40, PT ;  /* 0x0000002809007c0c */ /* 0x040fe2000bf06270 */
[----:B-----5:R-:W-:-:S04]  /*121a0*/  IMAD.IADD R10, R9, 0x1, R18 ;  /* 0x00000001090a7824 */ /* 0x020fc800078e0212 */
[----:B------:R-:W3:Y:S01]  /*121b0*/  @P1 LDC R13, c[0x0][0x438] ;  /* 0x00010e00ff0d1b82 */ /* 0x000ee20000000800 */
[----:B------:R-:W-:-:S07]  /*121c0*/  IMAD.MOV.U32 R11, RZ, RZ, R10 ;  /* 0x000000ffff0b7224 */ /* 0x000fce00078e000a */
[----:B------:R-:W4:Y:S01]  /*121d0*/  @!P0 LDC.64 R8, c[0x0][0x428] ;  /* 0x00010a00ff088b82 */ /* 0x000f220000000a00 */
[----:B-1----:R-:W-:-:S07]  /*121e0*/  @P1 IMAD.HI.U32 R0, R10, R5, RZ ;  /* 0x000000050a001227 */ /* 0x002fce00078e00ff */
[----:B------:R-:W1:Y:S01]  /*121f0*/  @!P0 LDC.64 R4, c[0x0][0x418] ;  /* 0x00010600ff048b82 */ /* 0x000e620000000a00 */
[----:B---3--:R-:W-:-:S04]  /*12200*/  @P1 SHF.R.U32.HI R11, RZ, R13, R0 ;  /* 0x0000000dff0b1219 */ /* 0x008fc80000011600 */
[--C-:B0-----:R-:W-:Y:S01]  /*12210*/  @!P0 SHF.R.S32.HI R3, RZ, 0x1f, R11.reuse ;  /* 0x0000001fff038819 */ /* 0x101fe2000001140b */
[----:B------:R-:W-:Y:S01]  /*12220*/  @!P0 IMAD.MOV.U32 R2, RZ, RZ, R11 ;  /* 0x000000ffff028224 */ /* 0x000fe200078e000b */
[----:B------:R-:W-:Y:S01]  /*12230*/  UMOV UR4, 0xffffffff ;  /* 0xffffffff00047882 */ /* 0x000fe20000000000 */
[----:B--2---:R-:W-:Y:S02]  /*12240*/  SHF.R.S32.HI R28, RZ, 0x1f, R23 ;  /* 0x0000001fff1c7819 */ /* 0x004fe40000011417 */
[----:B----4-:R-:W-:-:S04]  /*12250*/  @!P0 IMAD.WIDE.U32 R2, R23, R8, R2 ;  /* 0x0000000817028225 */ /* 0x010fc800078e0002 */
[----:B------:R-:W-:Y:S01]  /*12260*/  @!P0 IMAD R0, R28, R8, RZ ;  /* 0x000000081c008224 */ /* 0x000fe200078e02ff */
[----:B-1----:R-:W-:-:S03]  /*12270*/  @!P0 LEA R4, P1, R2, R4, 0x2 ;  /* 0x0000000402048211 */ /* 0x002fc600078210ff */
[----:B------:R-:W-:-:S04]  /*12280*/  @!P0 IMAD R9, R23, R9, R0 ;  /* 0x0000000917098224 */ /* 0x000fc800078e0200 */
[----:B------:R-:W-:Y:S02]  /*12290*/  @!P0 IMAD.IADD R0, R3, 0x1, R9 ;  /* 0x0000000103008824 */ /* 0x000fe400078e0209 */
[----:B------:R-:W-:Y:S01]  /*122a0*/  IMAD.MOV R3, RZ, RZ, -R11 ;  /* 0x000000ffff037224 */ /* 0x000fe200078e0a0b */
[----:B------:R-:W0:Y:S02]  /*122b0*/  LDC R9, c[0x0][0x2f4] ;  /* 0x0000bd00ff097b82 */ /* 0x000e240000000800 */
[----:B------:R-:W-:Y:S01]  /*122c0*/  @!P0 LEA.HI.X R5, R2, R5, R0, 0x2, P1 ;  /* 0x0000000502058211 */ /* 0x000fe200008f1400 */
[----:B------:R-:W-:Y:S01]  /*122d0*/  IMAD.MOV.U32 R0, RZ, RZ, RZ ;  /* 0x000000ffff007224 */ /* 0x000fe200078e00ff */
[----:B------:R-:W-:Y:S01]  /*122e0*/  SHF.R.U32.HI R2, RZ, 0x1, R22 ;  /* 0x00000001ff027819 */ /* 0x000fe20000011616 */
[----:B------:R-:W-:-:S04]  /*122f0*/  IMAD.SHL.U32 R8, R22, 0x80, RZ ;  /* 0x0000008016087824 */ /* 0x000fc800078e00ff */
[----:B------:R1:W5:Y:S01]  /*12300*/  @!P0 LDG.E R0, desc[UR36][R4.64] ;  /* 0x0000002404008981 */ /* 0x000362000c1e1900 */
[----:B------:R-:W-:Y:S01]  /*12310*/  LOP3.LUT R29, R8, 0x400, RZ, 0xc0, !PT ;  /* 0x00000400081d7812 */ /* 0x000fe200078ec0ff */
[----:B-1----:R-:W-:Y:S01]  /*12320*/  IMAD R4, R12, R3, R10 ;  /* 0x000000030c047224 */ /* 0x002fe200078e020a */
[----:B------:R-:W-:Y:S01]  /*12330*/  LOP3.LUT R3, R2, 0x20, RZ, 0xc0, !PT ;  /* 0x0000002002037812 */ /* 0x000fe200078ec0ff */
[----:B------:R-:W-:Y:S02]  /*12340*/  IMAD.SHL.U32 R10, R19, 0x800, RZ ;  /* 0x00000800130a7824 */ /* 0x000fe400078e00ff */
[C---:B------:R-:W-:Y:S01]  /*12350*/  IMAD.SHL.U32 R12, R22.reuse, 0x4, RZ ;  /* 0x00000004160c7824 */ /* 0x040fe200078e00ff */
        /* <DEDUP_REMOVED lines=12> */
.L_x_915:
[----:B------:R-:W-:Y:S01]  /*12420*/  ULOP3.LUT UR4, UR38, 0x2, URZ, 0xfc, !UPT ;  /* 0x0000000226047892 */ /* 0x000fe2000f8efc3f */
[----:B------:R-:W-:Y:S02]  /*12430*/  LOP3.LUT R8, R8, 0x70, R5, 0x78, !PT ;  /* 0x0000007008087812 */ /* 0x000fe400078e7805 */
[----:B------:R-:W-:Y:S02]  /*12440*/  LOP3.LUT R16, R16, 0xfffffffe, RZ, 0xc0, !PT ;  /* 0xfffffffe10107812 */ /* 0x000fe400078ec0ff */
[----:B------:R-:W-:Y:S01]  /*12450*/  LOP3.LUT R29, R29, R8, RZ, 0xfc, !PT ;  /* 0x000000081d1d7212 */ /* 0x000fe200078efcff */
[----:B------:R-:W-:Y:S01]  /*12460*/  IMAD.U32 R11, RZ, RZ, UR4 ;  /* 0x00000004ff0b7e24 */ /* 0x000fe2000f8e00ff */
[----:B------:R-:W-:Y:S02]  /*12470*/  LOP3.LUT R8, R5, 0x10, RZ, 0xc0, !PT ;  /* 0x0000001005087812 */ /* 0x000fe400078ec0ff */
[----:B------:R-:W-:Y:S02]  /*12480*/  LOP3.LUT R7, R10, R7, RZ, 0xfc, !PT ;  /* 0x000000070a077212 */ /* 0x000fe400078efcff */
[----:B------:R-:W-:-:S02]  /*12490*/  ISETP.NE.AND P1, PT, R11, 0x3, PT ;  /* 0x000000030b00780c */ /* 0x000fc40003f25270 */
[CC--:B0-----:R-:W-:Y:S01]  /*124a0*/  ISETP.GE.AND P4, PT, R8.reuse, R9.reuse, PT ;  /* 0x000000090800720c */ /* 0x0c1fe20003f86270 */
[----:B------:R0:W-:Y:S01]  /*124b0*/  STL [R1], R7 ;  /* 0x0000000701007387 */ /* 0x0001e20000100800 */
[C---:B------:R-:W-:Y:S02]  /*124c0*/  LOP3.LUT R25, R8.reuse, 0x20, RZ, 0xfc, !PT ;  /* 0x0000002008197812 */ /* 0x040fe400078efcff */
[----:B------:R-:W-:Y:S02]  /*124d0*/  LOP3.LUT R24, R8, 0x40, RZ, 0xfc, !PT ;  /* 0x0000004008187812 */ /* 0x000fe400078efcff */
[-C--:B------:R-:W-:Y:S02]  /*124e0*/  ISETP.GE.AND P3, PT, R25, R9.reuse, PT ;  /* 0x000000091900720c */ /* 0x080fe40003f66270 */
[----:B------:R-:W-:Y:S02]  /*124f0*/  ISETP.GE.AND P2, PT, R24, R9, PT ;  /* 0x000000091800720c */ /* 0x000fe40003f46270 */
[----:B------:R-:W-:Y:S01]  /*12500*/  LOP3.LUT P0, RZ, R22, 0x4, RZ, 0xc0, !PT ;  /* 0x0000000416ff7812 */ /* 0x000fe2000780c0ff */
[----:B0-----:R-:W-:Y:S01]  /*12510*/  IMAD.MOV.U32 R7, RZ, RZ, 0x40 ;  /* 0x00000040ff077424 */ /* 0x001fe200078e00ff */
[----:B------:R-:W-:-:S02]  /*12520*/  @P1 LOP3.LUT R16, R16, 0x1, RZ, 0xfc, !PT ;  /* 0x0000000110101812 */ /* 0x000fc400078efcff */
[----:B------:R-:W-:Y:S01]  /*12530*/  SHF.R.U32.HI R5, RZ, 0x3, R22 ;  /* 0x00000003ff057819 */ /* 0x000fe20000011616 */
[----:B------:R-:W-:Y:S01]  /*12540*/  IMAD.U32 R22, RZ, RZ, UR42 ;  /* 0x0000002aff167e24 */ /* 0x000fe2000f8e00ff */
[----:B------:R-:W-:Y:S02]  /*12550*/  LOP3.LUT R16, R16, 0xfffffff7, RZ, 0xc0, !PT ;  /* 0xfffffff710107812 */ /* 0x000fe400078ec0ff */
[----:B------:R-:W-:Y:S02]  /*12560*/  LOP3.LUT R5, R5, 0x1, RZ, 0xc0, !PT ;  /* 0x0000000105057812 */ /* 0x000fe400078ec0ff */
[----:B------:R-:W-:Y:S02]  /*12570*/  @P4 LOP3.LUT R16, R16, 0x8, RZ, 0xfc, !PT ;  /* 0x0000000810104812 */ /* 0x000fe400078efcff */
[----:B------:R-:W-:Y:S02]  /*12580*/  SHF.R.S32.HI R22, RZ, 0x1f, R22 ;  /* 0x0000001fff167819 */ /* 0x000fe40000011416 */
[----:B------:R-:W-:-:S02]  /*12590*/  LOP3.LUT R16, R16, 0xfffffffb, RZ, 0xc0, !PT ;  /* 0xfffffffb10107812 */ /* 0x000fc400078ec0ff */
[----:B------:R-:W-:Y:S02]  /*125a0*/  SEL R7, R7, 0xffffffc0, !P0 ;  /* 0xffffffc007077807 */ /* 0x000fe40004000000 */
[----:B------:R-:W-:-:S04]  /*125b0*/  @P3 LOP3.LUT R16, R16, 0x4, RZ, 0xfc, !PT ;  /* 0x0000000410103812 */ /* 0x000fc800078efcff */
[----:B------:R-:W-:-:S04]  /*125c0*/  LOP3.LUT R16, R16, 0xfffffffd, RZ, 0xc0, !PT ;  /* 0xfffffffd10107812 */ /* 0x000fc800078ec0ff */
[----:B------:R-:W-:Y:S01]  /*125d0*/  @P2 LOP3.LUT R16, R16, 0x2, RZ, 0xfc, !PT ;  /* 0x0000000210102812 */ /* 0x000fe200078efcff */
[----:B------:R-:W-:Y:S06]  /*125e0*/  @!P1 BRA `(.L_x_864) ;  /* 0x0000000000049947 */ /* 0x000fec0003800000 */
[----:B------:R-:W-:Y:S01]  /*125f0*/  BPT.TRAP 0x1 ;  /* 0x000000040000795c */ /* 0x000fe20000300000 */
.L_x_864:
        /* <DEDUP_REMOVED lines=11> */
.L_x_916:
        /* <DEDUP_REMOVED lines=8> */
[----:B------:R-:W-:-:S02]  /*12730*/  ISETP.GE.AND P0, PT, R6, 0x1, PT ;  /* 0x000000010600780c */ /* 0x000fc40003f06270 */
[----:B------:R-:W-:Y:S01]  /*12740*/  IMAD.IADD R3, R3, 0x1, R7 ;  /* 0x0000000103037824 */ /* 0x000fe200078e0207 */
        /* <DEDUP_REMOVED lines=9> */
[----:B------:R-:W-:Y:S01]  /*127e0*/  ULDC.64 UR6, c[0x0][0x318] ;  /* 0x0000c60000067ab9 */ /* 0x000fe20000000a00 */
[----:B------:R-:W-:Y:S01]  /*127f0*/  IMAD.WIDE.U32 R2, R8, UR42, R2 ;  /* 0x0000002a08027c25 */ /* 0x000fe2000f8e0002 */
[----:B------:R-:W-:Y:S01]  /*12800*/  UIMAD UR4, UR42, UR5, UR4 ;  /* 0x000000052a0472a4 */ /* 0x000fe2000f8e0204 */
[----:B------:R-:W-:Y:S02]  /*12810*/  LOP3.LUT R20, R20, 0x10, RZ, 0xc0, !PT ;  /* 0x0000001014147812 */ /* 0x000fe400078ec0ff */
        /* <DEDUP_REMOVED lines=12> */
[----:B------:R-:W-:Y:S01]  /*128e0*/  ISETP.GE.AND P3, PT, R25, R11, PT ;  /* 0x0000000b1900720c */ /* 0x000fe20003f66270 */
[----:B--2---:R-:W-:Y:S01]  /*128f0*/  IMAD.X R3, RZ, RZ, R3, P1 ;  /* 0x000000ffff037224 */ /* 0x004fe200008e0603 */
        /* <DEDUP_REMOVED lines=9> */
.L_x_922:
        /* <DEDUP_REMOVED lines=20> */
.L_x_867:
[----:B------:R-:W-:Y:S01]  /*12ad0*/  SYNCS.ARRIVE.TRANS64.A1T0 RZ, [UR48+0x17070], RZ ;  /* 0x017070ffffff79a7 */ /* 0x000fe20008100030 */
[----:B------:R-:W-:Y:S05]  /*12ae0*/  @!P6 BRA `(.L_x_868) ;  /* 0x000000000004e947 */ /* 0x000fea0003800000 */
[----:B------:R-:W-:Y:S01]  /*12af0*/  BPT.TRAP 0x1 ;  /* 0x000000040000795c */ /* 0x000fe20000300000 */
.L_x_868:
[----:B------:R-:W0:Y:S02]  /*12b00*/  SYNCS.PHASECHK.TRANS64.TRYWAIT P1, [UR48+0x17040], R10 ;  /* 0x0170400aff0075a7 */ /* 0x000e240008020170 */
[----:B0-----:R-:W-:Y:S05]  /*12b10*/  @!P1 BRA `(.L_x_869) ;  /* 0x0000002c009c9947 */ /* 0x001fea0003800000 */
.L_x_923:
        /* <DEDUP_REMOVED lines=18> */
[----:B------:R-:W-:Y:S01]  /*12c40*/  UIMAD UR4, UR42, UR5, UR4 ;  /* 0x000000052a0472a4 */ /* 0x000fe2000f8e0204 */
[-C--:B--2---:R-:W-:Y:S01]  /*12c50*/  ISETP.GE.AND P3, PT, R24, R8.reuse, PT ;  /* 0x000000081800720c */ /* 0x084fe20003f66270 */
        /* <DEDUP_REMOVED lines=13> */
[----:B-1----:R-:W-:Y:S02]  /*12d30*/  @P0 IMAD.X R3, RZ, RZ, R2, P1 ;  /* 0x000000ffff030224 */ /* 0x002fe400008e0602 */
[----:B------:R-:W-:Y:S02]  /*12d40*/  @P0 IMAD.MOV.U32 R2, RZ, RZ, R14 ;  /* 0x000000ffff020224 */ /* 0x000fe400078e000e */
[----:B------:R2:W0:Y:S04]  /*12d50*/  SHFL.IDX PT, R14, R0, 0x1, 0x1e1f ;  /* 0x003e1f00000e7f89 */ /* 0x00042800000e0000 */
[----:B------:R2:W-:Y:S04]  /*12d60*/  @P0 LDGSTS.E.BYPASS.LTC128B.128 [R19+0x10c00], desc[UR36][R2.64], !P5 ;  /* 0x10c0000002130fae */ /* 0x0005e8000e901d64 */
[----:B------:R2:W-:Y:S04]  /*12d70*/  @P0 LDGSTS.E.BYPASS.LTC128B.128 [R19+0x11c00], desc[UR36][R2.64+0x20], !P4 ;  /* 0x11c0002002130fae */ /* 0x0005e8000e101d64 */
[----:B---3--:R2:W-:Y:S02]  /*12d80*/  @P0 LDGSTS.E.BYPASS.LTC128B.128 [R19+0x12c00], desc[UR36][R2.64+0x40], !P3 ;  /* 0x12c0004002130fae */ /* 0x0085e4000d901d64 */
.L_x_929:
        /* <DEDUP_REMOVED lines=17> */
.L_x_871:
        /* <DEDUP_REMOVED lines=29> */
.L_x_872:
[----:B------:R-:W0:Y:S01]  /*13070*/  S2R R20, SR_TID.X ;  /* 0x0000000000147919 */ /* 0x000e220000002100 */
[----:B------:R-:W-:Y:S01]  /*13080*/  UISETP.NE.AND UP0, UPT, UR50, URZ, UPT ;  /* 0x0000003f3200728c */ /* 0x000fe2000bf05270 */
[----:B------:R-:W-:Y:S01]  /*13090*/  IMAD.U32 R4, RZ, RZ, UR40 ;  /* 0x00000028ff047e24 */ /* 0x000fe2000f8e00ff */
[----:B------:R-:W1:Y:S01]  /*130a0*/  LDC R8, c[0x0][0x448] ;  /* 0x00011200ff087b82 */ /* 0x000e620000000800 */
[----:B------:R-:W-:Y:S01]  /*130b0*/  IMAD.U32 R3, RZ, RZ, UR49 ;  /* 0x00000031ff037e24 */ /* 0x000fe2000f8e00ff */
[----:B------:R-:W-:Y:S01]  /*130c0*/  ULDC.64 UR6, c[0x0][0x2c8] ;  /* 0x0000b20000067ab9 */ /* 0x000fe20000000a00 */
[----:B------:R-:W-:Y:S01]  /*130d0*/  IMAD.MOV.U32 R2, RZ, RZ, R4 ;  /* 0x000000ffff027224 */ /* 0x000fe200078e0004 */
[----:B------:R-:W-:Y:S01]  /*130e0*/  PLOP3.LUT P0, PT, PT, PT, UP0, 0x80, 0x0 ;  /* 0x000000000000781c */ /* 0x000fe20003f0f008 */
[----:B------:R-:W-:Y:S01]  /*130f0*/  IMAD.U32 R5, RZ, RZ, UR41 ;  /* 0x00000029ff057e24 */ /* 0x000fe2000f8e00ff */
[----:B------:R-:W-:Y:S01]  /*13100*/  PLOP3.LUT P1, PT, PT, PT, UP0, 0x80, 0x0 ;  /* 0x000000000000781c */ /* 0x000fe20003f2f008 */
[----:B------:R-:W-:-:S02]  /*13110*/  ULDC.64 UR8, c[0x0][0x280] ;  /* 0x0000a00000087ab9 */ /* 0x000fc40000000a00 */
[----:B------:R-:W-:Y:S01]  /*13120*/  @UP0 ULDC UR4, c[0x0][0x44c] ;  /* 0x0001130000040ab9 */ /* 0x000fe20000000800 */
[----:B------:R-:W-:Y:S01]  /*13130*/  @UP0 ULDC UR10, c[0x0][0x44c] ;  /* 0x00011300000a0ab9 */ /* 0x000fe20000000800 */
[----:B0-----:R-:W-:-:S05]  /*13140*/  IMAD.SHL.U32 R20, R20, 0x40, RZ ;  /* 0x0000004014147824 */ /* 0x001fca00078e00ff */
[----:B------:R-:W-:-:S04]  /*13150*/  LOP3.LUT R20, R20, 0x40, RZ, 0xc0, !PT ;  /* 0x0000004014147812 */ /* 0x000fc800078ec0ff */
[----:B------:R-:W-:Y:S02]  /*13160*/  IADD3 R6, R27, UR43, R20 ;  /* 0x0000002b1b067c10 */ /* 0x000fe4000fffe014 */
[----:B------:R-:W0:Y:S03]  /*13170*/  S2R R20, SR_CTAID.Z ;  /* 0x0000000000147919 */ /* 0x000e260000002700 */
[----:B------:R-:W-:Y:S01]  /*13180*/  @P0 IMAD.HI.U32 R4, R6, UR4, RZ ;  /* 0x0000000406040c27 */ /* 0x000fe2000f8e00ff */
[----:B------:R-:W-:-:S03]  /*13190*/  @UP0 ULDC UR4, c[0x0][0x450] ;  /* 0x0001140000040ab9 */ /* 0x000fc60000000800 */
[----:B------:R-:W-:Y:S01]  /*131a0*/  IMAD.MOV.U32 R0, RZ, RZ, R6 ;  /* 0x000000ffff007224 */ /* 0x000fe200078e0006 */
[----:B------:R-:W-:Y:S01]  /*131b0*/  @P1 SHF.R.U32.HI R0, RZ, UR4, R4 ;  /* 0x00000004ff001c19 */ /* 0x000fe20008011604 */
[----:B------:R-:W-:Y:S01]  /*131c0*/  ULDC.64 UR4, c[0x0][0x2e0] ;  /* 0x0000b80000047ab9 */ /* 0x000fe20000000a00 */
[----:B------:R-:W-:-:S03]  /*131d0*/  PLOP3.LUT P1, PT, PT, PT, UP0, 0x80, 0x0 ;  /* 0x000000000000781c */ /* 0x000fc60003f2f008 */
[----:B------:R-:W-:Y:S01]  /*131e0*/  IMAD.MOV R7, RZ, RZ, -R0 ;  /* 0x000000ffff077224 */ /* 0x000fe200078e0a00 */
[----:B0-----:R-:W-:Y:S02]  /*131f0*/  SHF.R.S32.HI R21, RZ, 0x1f, R20 ;  /* 0x0000001fff157819 */ /* 0x001fe40000011414 */
[----:B------:R-:W0:Y:S03]  /*13200*/  S2R R20, SR_CTAID.Z ;  /* 0x0000000000147919 */ /* 0x000e260000002700 */
[----:B------:R-:W-:-:S04]  /*13210*/  IMAD R4, R21, UR4, RZ ;  /* 0x0000000415047c24 */ /* 0x000fc8000f8e02ff */
[C---:B0-----:R-:W-:Y:S01]  /*13220*/  IMAD R5, R20.reuse, UR5, R4 ;  /* 0x0000000514057c24 */ /* 0x041fe2000f8e0204 */
[----:B------:R-:W-:Y:S01]  /*13230*/  SHF.R.S32.HI R4, RZ, 0x1f, R0 ;  /* 0x0000001fff047819 */ /* 0x000fe20000011400 */
[----:B------:R-:W-:Y:S01]  /*13240*/  IMAD.WIDE.U32 R2, R20, UR4, R2 ;  /* 0x0000000414027c25 */ /* 0x000fe2000f8e0002 */
[----:B------:R-:W-:Y:S01]  /*13250*/  ULDC.64 UR4, c[0x0][0x2d0] ;  /* 0x0000b40000047ab9 */ /* 0x000fe20000000a00 */
[----:B------:R-:W0:Y:S02]  /*13260*/  S2R R20, SR_TID.X ;  /* 0x0000000000147919 */ /* 0x000e240000002100 */
[----:B------:R-:W-:Y:S02]  /*13270*/  IMAD.IADD R3, R3, 0x1, R5 ;  /* 0x0000000103037824 */ /* 0x000fe400078e0205 */
[----:B------:R-:W-:Y:S02]  /*13280*/  IMAD R9, R4, UR4, RZ ;  /* 0x0000000404097c24 */ /* 0x000fe4000f8e02ff */
[----:B------:R-:W-:-:S04]  /*13290*/  IMAD.WIDE.U32 R4, R0, UR4, R2 ;  /* 0x0000000400047c25 */ /* 0x000fc8000f8e0002 */
[----:B------:R-:W-:Y:S02]  /*132a0*/  IMAD R9, R0, UR5, R9 ;  /* 0x0000000500097c24 */ /* 0x000fe4000f8e0209 */
[----:B-1----:R-:W-:Y:S02]  /*132b0*/  IMAD R0, R8, R7, R6 ;  /* 0x0000000708007224 */ /* 0x002fe400078e0206 */
[----:B------:R-:W-:Y:S02]  /*132c0*/  IMAD.IADD R5, R5, 0x1, R9 ;  /* 0x0000000105057824 */ /* 0x000fe400078e0209 */
[----:B------:R-:W-:Y:S01]  /*132d0*/  VIADD R6, R6, 0x80 ;  /* 0x0000008006067836 */ /* 0x000fe20000000000 */
[----:B------:R-:W-:Y:S01]  /*132e0*/  SHF.R.S32.HI R7, RZ, 0x1f, R0 ;  /* 0x0000001fff077819 */ /* 0x000fe20000011400 */
[----:B------:R-:W-:-:S04]  /*132f0*/  IMAD.WIDE.U32 R4, R0, UR6, R4 ;  /* 0x0000000600047c25 */ /* 0x000fc8000f8e0004 */
[----:B------:R-:W-:-:S04]  /*13300*/  IMAD R7, R7, UR6, RZ ;  /* 0x0000000607077c24 */ /* 0x000fc8000f8e02ff */
[----:B------:R-:W-:Y:S01]  /*13310*/  IMAD R7, R0, UR7, R7 ;  /* 0x0000000700077c24 */ /* 0x000fe2000f8e0207 */
[----:B------:R-:W-:-:S04]  /*13320*/  IADD3 R0, P0, R4, UR8, RZ ;  /* 0x0000000804007c10 */ /* 0x000fc8000ff1e0ff */
[----:B------:R-:W-:Y:S01]  /*13330*/  IADD3.X R4, R5, UR9, R7, P0, !PT ;  /* 0x0000000905047c10 */ /* 0x000fe200087fe407 */
[----:B------:R-:W-:Y:S01]  /*13340*/  IMAD.MOV.U32 R5, RZ, RZ, R6 ;  /* 0x000000ffff057224 */ /* 0x000fe200078e0006 */
[----:B------:R-:W-:Y:S01]  /*13350*/  PLOP3.LUT P0, PT, PT, PT, UP0, 0x80, 0x0 ;  /* 0x000000000000781c */ /* 0x000fe20003f0f008 */
[----:B0-----:R-:W-:-:S05]  /*13360*/  IMAD.SHL.U32 R20, R20, 0x10, RZ ;  /* 0x0000001014147824 */ /* 0x001fca00078e00ff */
[----:B------:R-:W-:-:S07]  /*13370*/  LOP3.LUT R20, R20, 0x10, RZ, 0xc0, !PT ;  /* 0x0000001014147812 */ /* 0x000fce00078ec0ff */
[----:B------:R-:W-:Y:S01]  /*13380*/  @P0 IMAD.HI.U32 R7, R6, UR10, RZ ;  /* 0x0000000a06070c27 */ /* 0x000fe2000f8e00ff */
[----:B------:R-:W-:-:S04]  /*13390*/  @UP0 ULDC UR10, c[0x0][0x450] ;  /* 0x00011400000a0ab9 */ /* 0x000fc80000000800 */
[----:B------:R-:W-:-:S04]  /*133a0*/  @P1 SHF.R.U32.HI R5, RZ, UR10, R7 ;  /* 0x0000000aff051c19 */ /* 0x000fc80008011607 */
        /* <DEDUP_REMOVED lines=20> */
[----:B------:R-:W-:Y:S02]  /*134f0*/  ULDC UR4, c[0x0][0x288] ;  /* 0x0000a20000047ab9 */ /* 0x000fe40000000800 */
[----:B------:R-:W-:Y:S01]  /*13500*/  IMAD R7, R8, UR4, RZ ;  /* 0x0000000408077c24 */ /* 0x000fe2000f8e02ff */
[----:B------:R-:W1:Y:S01]  /*13510*/  SHFL.IDX PT, R2, R4, RZ, 0x1e1f ;  /* 0x001e1fff04027589 */ /* 0x000e6200000e0000 */
[----:B------:R-:W-:-:S03]  /*13520*/  VIADD R8, R27, UR43 ;  /* 0x0000002b1b087c36 */ /* 0x000fc60008000000 */
[----:B------:R-:W-:Y:S01]  /*13530*/  SHFL.IDX PT, R4, R4, 0x1, 0x1e1f ;  /* 0x003e1f0004047f89 */ /* 0x000fe200000e0000 */
[C---:B------:R-:W-:Y:S01]  /*13540*/  VIADD R10, R8.reuse, 0x40 ;  /* 0x00000040080a7836 */ /* 0x040fe20000000000 */
[----:B------:R-:W-:Y:S02]  /*13550*/  ISETP.GE.AND P1, PT, R8, R7, PT ;  /* 0x000000070800720c */ /* 0x000fe40003f26270 */
        /* <DEDUP_REMOVED lines=9> */
[----:B0-----:R-:W-:-:S05]  /*135f0*/  @!P1 IADD3 R14, P4, R20, R14, RZ ;  /* 0x0000000e140e9210 */ /* 0x001fca0007f9e0ff */
[----:B------:R-:W-:Y:S02]  /*13600*/  @!P1 IMAD.X R9, RZ, RZ, R4, P4 ;  /* 0x000000ffff099224 */ /* 0x000fe400020e0604 */
[----:B-1----:R-:W-:Y:S02]  /*13610*/  @!P1 IMAD.MOV.U32 R2, RZ, RZ, R14 ;  /* 0x000000ffff029224 */ /* 0x002fe400078e000e */
[----:B------:R-:W-:Y:S01]  /*13620*/  @!P1 IMAD.MOV.U32 R3, RZ, RZ, R9 ;  /* 0x000000ffff039224 */ /* 0x000fe200078e0009 */
[----:B------:R0:W1:Y:S04]  /*13630*/  SHFL.IDX PT, R14, R5, RZ, 0x1e1f ;  /* 0x001e1fff050e7589 */ /* 0x00006800000e0000 */
[----:B------:R0:W-:Y:S04]  /*13640*/  @!P1 LDGSTS.E.BYPASS.LTC128B.128 [R19+0xcc00], desc[UR36][R2.64], !P3 ;  /* 0x0cc0000002139fae */ /* 0x0001e8000d901d64 */
[----:B------:R0:W-:Y:S04]  /*13650*/  @!P1 LDGSTS.E.BYPASS.LTC128B.128 [R19+0xe400], desc[UR36][R2.64+0x20], !P2 ;  /* 0x0e40002002139fae */ /* 0x0001e8000d101d64 */
[----:B------:R0:W-:Y:S02]  /*13660*/  @!P1 LDGSTS.E.BYPASS.LTC128B.128 [R19+0xfc00], desc[UR36][R2.64+0x40], !P0 ;  /* 0x0fc0004002139fae */ /* 0x0001e4000c101d64 */
.L_x_936:
        /* <DEDUP_REMOVED lines=12> */
.L_x_875:
[----:B------:R-:W-:Y:S05]  /*13730*/  BSYNC B0 ;  /* 0x0000000000007941 */ /* 0x000fea0003800000 */
.L_x_874:
[----:B------:R-:W-:Y:S01]  /*13740*/  NOP ;  /* 0x0000000000007918 */ /* 0x000fe20000000000 */
[----:B------:R-:W-:Y:S01]  /*13750*/  SYNCS.ARRIVE.TRANS64.RED.A0T1 RZ, [UR48+0x17000], RZ ;  /* 0x017000ffffff79a7 */ /* 0x000fe20008200430 */
[----:B------:R-:W-:Y:S01]  /*13760*/  IMAD.MOV.U32 R0, RZ, RZ, 0x1 ;  /* 0x00000001ff007424 */ /* 0x000fe200078e00ff */
[----:B------:R-:W-:Y:S04]  /*13770*/  ARRIVES.LDGSTSBAR.64.TRANSCNT [UR48+0x17000] ;  /* 0x01700000ff0079b0 */ /* 0x000fe80008000ab0 */
[----:B------:R-:W-:Y:S01]  /*13780*/  SHF.L.U32 R0, R0, 0x1f, RZ ;  /* 0x0000001f00007819 */ /* 0x000fe200000006ff */
[----:B------:R-:W-:Y:S01]  /*13790*/  NOP ;  /* 0x0000000000007918 */ /* 0x000fe20000000000 */
[----:B------:R-:W-:Y:S01]  /*137a0*/  SYNCS.ARRIVE.TRANS64.A1T0 RZ, [UR48+0x17000], RZ ;  /* 0x017000ffffff79a7 */ /* 0x000fe20008100030 */
[----:B------:R-:W-:-:S05]  /*137b0*/  VIADD R17, R17, 0xfffffffe ;  /* 0xfffffffe11117836 */ /* 0x000fca0000000000 */
[----:B------:R-:W-:Y:S01]  /*137c0*/  ISETP.GE.AND P0, PT, R17, UR51, PT ;  /* 0x0000003311007c0c */ /* 0x000fe2000bf06270 */
[----:B------:R-:W3:Y:S02]  /*137d0*/  SYNCS.PHASECHK.TRANS64.TRYWAIT P1, [UR48+0x17020], R0 ;  /* 0x01702000ff0075a7 */ /* 0x000ee40008020170 */
[----:B---3--:R-:W-:Y:S10]  /*137e0*/  @!P1 BRA `(.L_x_876) ;  /* 0x0000002400fc9947 */ /* 0x008ff40003800000 */
.L_x_937:
[----:B------:R-:W-:Y:S01]  /*137f0*/  IMAD.MOV.U32 R20, RZ, RZ, 0x1 ;  /* 0x00000001ff147424 */ /* 0x000fe200078e00ff */
[----:B------:R-:W-:Y:S06]  /*13800*/  @!P0 BRA `(.L_x_877) ;  /* 0x00000010003c8947 */ /* 0x000fec0003800000 */
[----:B0-2---:R-:W0:Y:S01]  /*13810*/  S2R R2, SR_TID.X ;  /* 0x0000000000027919 */ /* 0x005e220000002100 */
[----:B------:R-:W-:Y:S01]  /*13820*/  UIADD3 UR4, UR47, 0x1, URZ ;  /* 0x000000012f047890 */ /* 0x000fe2000fffe03f */
[----:B------:R-:W-:Y:S01]  /*13830*/  LOP3.LUT R3, RZ, UR45, RZ, 0x33, !PT ;  /* 0x0000002dff037c12 */ /* 0x000fe2000f8e33ff */
[----:B------:R-:W-:Y:S01]  /*13840*/  IMAD.MOV.U32 R6, RZ, RZ, 0x1 ;  /* 0x00000001ff067424 */ /* 0x000fe200078e00ff */
[----:B------:R-:W-:Y:S01]  /*13850*/  LOP3.LUT R5, RZ, UR44, RZ, 0x33, !PT ;  /* 0x0000002cff057c12 */ /* 0x000fe2000f8e33ff */
[----:B------:R-:W-:Y:S01]  /*13860*/  UIMAD UR4, UR4, UR39, URZ ;  /* 0x00000027040472a4 */ /* 0x000fe2000f8e023f */
[----:B------:R-:W-:-:S05]  /*13870*/  IMAD.MOV.U32 R4, RZ, RZ, RZ ;  /* 0x000000ffff047224 */ /* 0x000fca00078e00ff */
[----:B------:R-:W-:-:S04]  /*13880*/  LOP3.LUT R0, RZ, UR4, RZ, 0x33, !PT ;  /* 0x00000004ff007c12 */ /* 0x000fc8000f8e33ff */
[----:B------:R-:W-:-:S04]  /*13890*/  VIADDMNMX R0, R0, -UR46, R3, !PT ;  /* 0x8000002e00007c46 */ /* 0x000fc8000f800103 */
[----:B------:R-:W-:-:S04]  /*138a0*/  VIMNMX R0, R0, R5, !PT ;  /* 0x0000000500007248 */ /* 0x000fc80007fe0100 */
[----:B------:R-:W-:Y:S01]  /*138b0*/  IADD3 R21, -R0, -0x2, RZ ;  /* 0xfffffffe00157810 */ /* 0x000fe20007ffe1ff */
[----:B0-----:R-:W-:-:S05]  /*138c0*/  IMAD.SHL.U32 R2, R2, 0x40, RZ ;  /* 0x0000004002027824 */ /* 0x001fca00078e00ff */
[----:B------:R-:W-:-:S04]  /*138d0*/  LOP3.LUT R2, R2, 0x40, RZ, 0xc0, !PT ;  /* 0x0000004002027812 */ /* 0x000fc800078ec0ff */
[----:B------:R-:W-:-:S05]  /*138e0*/  IADD3 R18, R2, R18, R27 ;  /* 0x0000001202127210 */ /* 0x000fca0007ffe01b */
[----:B------:R-:W-:-:S04]  /*138f0*/  VIADD R17, R18, 0xfffffe80 ;  /* 0xfffffe8012117836 */ /* 0x000fc80000000000 */
[----:B------:R-:W-:-:S07]  /*13900*/  IMAD R17, R0, -0x80, R17 ;  /* 0xffffff8000117824 */ /* 0x000fce00078e0211 */
.L_x_892:
[----:B0-----:R-:W0:Y:S01]  /*13910*/  LDC R0, c[0x0][0x430] ;  /* 0x00010c00ff007b82 */ /* 0x001e220000000800 */
[----:B------:R-:W-:Y:S01]  /*13920*/  IMAD.MOV.U32 R7, RZ, RZ, R17 ;  /* 0x000000ffff077224 */ /* 0x000fe200078e0011 */
[----:B------:R-:W-:Y:S01]  /*13930*/  ULDC.64 UR4, c[0x0][0x428] ;  /* 0x00010a0000047ab9 */ /* 0x000fe20000000a00 */
[----:B0-----:R-:W-:-:S13]  /*13940*/  ISETP.NE.AND P0, PT, R0, 0x1, PT ;  /* 0x000000010000780c */ /* 0x001fda0003f05270 */
[----:B------:R-:W0:Y:S08]  /*13950*/  @P0 LDC R0, c[0x0][0x434] ;  /* 0x00010d00ff000b82 */ /* 0x000e300000000800 */
[----:B--2---:R-:W2:Y:S01]  /*13960*/  @P0 LDC R3, c[0x0][0x438] ;  /* 0x00010e00ff030b82 */ /* 0x004ea20000000800 */
[----:B0-----:R-:W-:-:S05]  /*13970*/  @P0 IMAD.HI.U32 R0, R17, R0, RZ ;  /* 0x0000000011000227 */ /* 0x001fca00078e00ff */
[----:B--2---:R-:W-:Y:S01]  /*13980*/  @P0 SHF.R.U32.HI R7, RZ, R3, R0 ;  /* 0x00000003ff070219 */ /* 0x004fe20000011600 */
[----:B------:R-:W-:-:S03]  /*13990*/  IMAD R0, R28, UR4, RZ ;  /* 0x000000041c007c24 */ /* 0x000fc6000f8e02ff */
[--C-:B------:R-:W-:Y:S01]  /*139a0*/  SHF.R.S32.HI R3, RZ, 0x1f, R7.reuse ;  /* 0x0000001fff037819 */ /* 0x100fe20000011407 */
[----:B------:R-:W-:Y:S02]  /*139b0*/  IMAD.MOV.U32 R2, RZ, RZ, R7 ;  /* 0x000000ffff027224 */ /* 0x000fe400078e0007 */
[C---:B------:R-:W-:Y:S02]  /*139c0*/  IMAD R5, R23.reuse, UR5, R0 ;  /* 0x0000000517057c24 */ /* 0x040fe4000f8e0200 */
        /* <DEDUP_REMOVED lines=19> */
.L_x_878:
[----:B------:R-:W-:Y:S02]  /*13b00*/  LEA R5, R0, UR48, 0x3 ;  /* 0x0000003000057c11 */ /* 0x000fe4000f8e18ff */
[----:B------:R-:W-:-:S04]  /*13b10*/  SHF.L.U32 R10, R20, 0x1f, RZ ;  /* 0x0000001f140a7819 */ /* 0x000fc800000006ff */
[----:B------:R-:W0:Y:S02]  /*13b20*/  SYNCS.PHASECHK.TRANS64.TRYWAIT P1, [R5+URZ+0x17080], R10 ;  /* 0x0170800a050075a7 */ /* 0x000e24000802017f */
[----:B0-----:R-:W-:Y:S05]  /*13b30*/  @!P1 BRA `(.L_x_879) ;  /* 0x0000002400409947 */ /* 0x001fea0003800000 */
.L_x_938:
        /* <DEDUP_REMOVED lines=13> */
[----:B------:R-:W-:-:S03]  /*13c10*/  ULDC.64 UR4, c[0x0][0x338] ;  /* 0x0000ce0000047ab9 */ /* 0x000fc60000000a00 */
[----:B------:R-:W-:Y:S02]  /*13c20*/  IMAD.IADD R3, R3, 0x1, R11 ;  /* 0x0000000103037824 */ /* 0x000fe400078e020b */
[----:B------:R-:W-:Y:S02]  /*13c30*/  IMAD R11, R18, UR4, RZ ;  /* 0x00000004120b7c24 */ /* 0x000fe4000f8e02ff */
[----:B------:R-:W-:-:S04]  /*13c40*/  IMAD.WIDE.U32 R2, R8, UR4, R2 ;  /* 0x0000000408027c25 */ /* 0x000fc8000f8e0002 */
[----:B------:R-:W-:Y:S01]  /*13c50*/  IMAD R11, R8, UR5, R11 ;  /* 0x00000005080b7c24 */ /* 0x000fe2000f8e020b */
[----:B------:R-:W-:Y:S01]  /*13c60*/  ULDC.64 UR4, c[0x0][0x330] ;  /* 0x0000cc0000047ab9 */ /* 0x000fe20000000a00 */
[----:B--2---:R-:W-:Y:S02]  /*13c70*/  IMAD.SHL.U32 R25, R25, 0x10, RZ ;  /* 0x0000001019197824 */ /* 0x004fe400078e00ff */
[----:B------:R-:W-:Y:S02]  /*13c80*/  IMAD.IADD R3, R3, 0x1, R11 ;  /* 0x0000000103037824 */ /* 0x000fe400078e020b */
[----:B------:R-:W-:Y:S01]  /*13c90*/  IMAD.U32 R11, RZ, RZ, UR4 ;  /* 0x00000004ff0b7e24 */ /* 0x000fe2000f8e00ff */
[----:B------:R-:W-:Y:S01]  /*13ca0*/  UIMAD UR4, UR6, UR4, URZ ;  /* 0x00000004060472a4 */ /* 0x000fe2000f8e023f */
[----:B------:R-:W-:Y:S02]  /*13cb0*/  LOP3.LUT R25, R25, 0x10, RZ, 0xc0, !PT ;  /* 0x0000001019197812 */ /* 0x000fe400078ec0ff */
[----:B------:R-:W-:Y:S01]  /*13cc0*/  IMAD.WIDE.U32 R2, R11, UR42, R2 ;  /* 0x0000002a0b027c25 */ /* 0x000fe2000f8e0002 */
[----:B------:R-:W-:Y:S01]  /*13cd0*/  ULDC.64 UR6, c[0x0][0x318] ;  /* 0x0000c60000067ab9 */ /* 0x000fe20000000a00 */
[----:B------:R-:W-:Y:S01]  /*13ce0*/  UIMAD UR4, UR42, UR5, UR4 ;  /* 0x000000052a0472a4 */ /* 0x000fe2000f8e0204 */
[----:B---3--:R-:W-:Y:S01]  /*13cf0*/  ISETP.GE.AND P4, PT, R25, R12, PT ;  /* 0x0000000c1900720c */ /* 0x008fe20003f86270 */
        /* <DEDUP_REMOVED lines=10> */
[----:B--2---:R-:W-:-:S05]  /*13da0*/  IMAD.SHL.U32 R11, R11, 0x10, RZ ;  /* 0x000000100b0b7824 */ /* 0x004fca00078e00ff */
[----:B------:R-:W-:-:S04]  /*13db0*/  LOP3.LUT R11, R11, 0x10, RZ, 0xc0, !PT ;  /* 0x000000100b0b7812 */ /* 0x000fc800078ec0ff */
[----:B---3--:R-:W-:-:S05]  /*13dc0*/  IADD3 R2, P1, R11, R2, RZ ;  /* 0x000000020b027210 */ /* 0x008fca0007f3e0ff */
[----:B----4-:R-:W-:-:S05]  /*13dd0*/  IMAD.X R3, RZ, RZ, R3, P1 ;  /* 0x000000ffff037224 */ /* 0x010fca00008e0603 */
[----:B------:R-:W-:Y:S04]  /*13de0*/  LDGSTS.E.BYPASS.LTC128B.128 [R25+0x6400], desc[UR36][R2.64], !P4 ;  /* 0x0640000002197fae */ /* 0x000fe8000e101d64 */
[----:B------:R-:W-:Y:S04]  /*13df0*/  LDGSTS.E.BYPASS.LTC128B.128 [R25+0x7400], desc[UR36][R2.64+0x20], !P3 ;  /* 0x0740002002197fae */ /* 0x000fe8000d901d64 */
[----:B------:R2:W-:Y:S04]  /*13e00*/  LDGSTS.E.BYPASS.LTC128B.128 [R25+0x8400], desc[UR36][R2.64+0x40], !P2 ;  /* 0x0840004002197fae */ /* 0x0005e8000d101d64 */
[----:B0-2---:R2:W3:Y:S02]  /*13e10*/  SHFL.IDX PT, R2, R24, 0x1, 0x1e1f ;  /* 0x003e1f0018027f89 */ /* 0x0054e400000e0000 */
.L_x_944:
        /* <DEDUP_REMOVED lines=21> */
.L_x_881:
[----:B------:R0:W-:Y:S01]  /*13f70*/  SYNCS.ARRIVE.TRANS64.A1T0 RZ, [R5+URZ+0x17070], RZ ;  /* 0x017070ff05ff79a7 */ /* 0x0001e2000810003f */
[----:B------:R-:W-:Y:S05]  /*13f80*/  @!P2 BRA `(.L_x_882) ;  /* 0x000000000004a947 */ /* 0x000fea0003800000 */
[----:B------:R-:W-:Y:S01]  /*13f90*/  BPT.TRAP 0x1 ;  /* 0x000000040000795c */ /* 0x000fe20000300000 */
.L_x_882:
[----:B------:R-:W3:Y:S02]  /*13fa0*/  SYNCS.PHASECHK.TRANS64.TRYWAIT P1, [R5+URZ+0x17040], R10 ;  /* 0x0170400a050075a7 */ /* 0x000ee4000802017f */
[----:B---3--:R-:W-:Y:S05]  /*13fb0*/  @!P1 BRA `(.L_x_883) ;  /* 0x0000002000d09947 */ /* 0x008fea0003800000 */
.L_x_945:
[----:B--2---:R-:W2:Y:S01]  /*13fc0*/  S2R R24, SR_TID.X ;  /* 0x0000000000187919 */ /* 0x004ea20000002100 */
[----:B------:R-:W-:Y:S01]  /*13fd0*/  ULDC.64 UR4, c[0x0][0x300] ;  /* 0x0000c00000047ab9 */ /* 0x000fe20000000a00 */
[----:B------:R-:W-:Y:S01]  /*13fe0*/  R2UR UR6, R22 ;  /* 0x00000000160672ca */ /* 0x000fe200000e0000 */
[----:B------:R-:W-:Y:S01]  /*13ff0*/  IMAD R2, R9, UR4, RZ ;  /* 0x0000000409027c24 */ /* 0x000fe2000f8e02ff */
[----:B------:R-:W4:Y:S01]  /*14000*/  LDC R11, c[0x0][0x2f4] ;  /* 0x0000bd00ff0b7b82 */ /* 0x000f220000000800 */
[C---:B------:R-:W-:Y:S02]  /*14010*/  LOP3.LUT P3, RZ, R16.reuse, 0x4, RZ, 0xc0, !PT ;  /* 0x0000000410ff7812 */ /* 0x040fe4000786c0ff */
[C---:B------:R-:W-:Y:S01]  /*14020*/  IMAD R9, R7.reuse, UR5, R2 ;  /* 0x0000000507097c24 */ /* 0x040fe2000f8e0202 */
[----:B------:R-:W-:Y:S01]  /*14030*/  LOP3.LUT P2, RZ, R16, 0x2, RZ, 0xc0, !PT ;  /* 0x0000000210ff7812 */ /* 0x000fe2000784c0ff */
[----:B------:R-:W-:Y:S01]  /*14040*/  IMAD.WIDE.U32 R2, R7, UR4, RZ ;  /* 0x0000000407027c25 */ /* 0x000fe2000f8e00ff */
[----:B------:R-:W-:-:S03]  /*14050*/  ULDC.64 UR4, c[0x0][0x310] ;  /* 0x0000c40000047ab9 */ /* 0x000fc60000000a00 */
[----:B------:R-:W-:Y:S02]  /*14060*/  IMAD.IADD R3, R3, 0x1, R9 ;  /* 0x0000000103037824 */ /* 0x000fe400078e0209 */
[----:B------:R-:W-:Y:S02]  /*14070*/  IMAD R7, R18, UR4, RZ ;  /* 0x0000000412077c24 */ /* 0x000fe4000f8e02ff */
[----:B------:R-:W-:-:S04]  /*14080*/  IMAD.WIDE.U32 R2, R8, UR4, R2 ;  /* 0x0000000408027c25 */ /* 0x000fc8000f8e0002 */
[----:B------:R-:W-:Y:S01]  /*14090*/  IMAD R7, R8, UR5, R7 ;  /* 0x0000000508077c24 */ /* 0x000fe2000f8e0207 */
        /* <DEDUP_REMOVED lines=21> */
[----:B------:R1:W0:Y:S02]  /*141f0*/  SHFL.IDX PT, R14, R7, 0x1, 0x1e1f ;  /* 0x003e1f00070e7f89 */ /* 0x00022400000e0000 */
[----:B--2---:R-:W-:-:S05]  /*14200*/  IMAD.X R3, RZ, RZ, R3, P1 ;  /* 0x000000ffff037224 */ /* 0x004fca00008e0603 */
[----:B------:R1:W-:Y:S04]  /*14210*/  LDGSTS.E.BYPASS.LTC128B.128 [R8+0x10c00], desc[UR36][R2.64], !P4 ;  /* 0x10c0000002087fae */ /* 0x0003e8000e101d64 */
[----:B------:R1:W-:Y:S04]  /*14220*/  LDGSTS.E.BYPASS.LTC128B.128 [R8+0x11c00], desc[UR36][R2.64+0x20], !P3 ;  /* 0x11c0002002087fae */ /* 0x0003e8000d901d64 */
[----:B----4-:R1:W-:Y:S02]  /*14230*/  LDGSTS.E.BYPASS.LTC128B.128 [R8+0x12c00], desc[UR36][R2.64+0x40], !P2 ;  /* 0x12c0004002087fae */ /* 0x0103e4000d101d64 */
.L_x_951:
        /* <DEDUP_REMOVED lines=14> */
[----:B---3--:R-:W-:-:S05]  /*14320*/  IMAD.U32 R10, RZ, RZ, UR5 ;  /* 0x00000005ff0a7e24 */ /* 0x008fca000f8e00ff */
[----:B------:R-:W-:-:S13]  /*14330*/  ISETP.NE.AND P2, PT, R10, 0x3, PT ;  /* 0x000000030a00780c */ /* 0x000fda0003f45270 */
[----:B0-----:R-:W-:Y:S05]  /*14340*/  @!P2 BRA `(.L_x_885) ;  /* 0x000000000004a947 */ /* 0x001fea0003800000 */
[----:B------:R-:W-:Y:S01]  /*14350*/  BPT.TRAP 0x1 ;  /* 0x000000040000795c */ /* 0x000fe20000300000 */
.L_x_885:
[----:B------:R-:W-:Y:S01]  /*14360*/  IMAD.U32 R2, RZ, RZ, UR38 ;  /* 0x00000026ff027e24 */ /* 0x000fe2000f8e00ff */
[----:B------:R0:W-:Y:S04]  /*14370*/  SYNCS.ARRIVE.TRANS64.A1T0 RZ, [R5+URZ+0x17030], RZ ;  /* 0x017030ff05ff79a7 */ /* 0x0001e8000810003f */
[----:B------:R-:W-:-:S04]  /*14380*/  LOP3.LUT R2, R2, 0x1, RZ, 0xfc, !PT ;  /* 0x0000000102027812 */ /* 0x000fc800078efcff */
[----:B------:R-:W-:-:S13]  /*14390*/  ISETP.NE.AND P1, PT, R2, 0x3, PT ;  /* 0x000000030200780c */ /* 0x000fda0003f25270 */
[----:B0-----:R-:W-:Y:S05]  /*143a0*/  @!P1 BRA `(.L_x_886) ;  /* 0x0000000000049947 */ /* 0x001fea0003800000 */
[----:B------:R-:W-:Y:S01]  /*143b0*/  BPT.TRAP 0x1 ;  /* 0x000000040000795c */ /* 0x000fe20000300000 */
.L_x_886:
[----:B------:R-:W-:Y:S02]  /*143c0*/  LOP3.LUT R2, R6, 0x1, RZ, 0x3c, !PT ;  /* 0x0000000106027812 */ /* 0x000fe400078e3cff */
[----:B------:R-:W-:Y:S02]  /*143d0*/  LEA R3, R4, UR48, 0x3 ;  /* 0x0000003004037c11 */ /* 0x000fe4000f8e18ff */
[----:B------:R-:W-:-:S04]  /*143e0*/  SHF.L.U32 R2, R2, 0x1f, RZ ;  /* 0x0000001f02027819 */ /* 0x000fc800000006ff */
[----:B------:R-:W0:Y:S02]  /*143f0*/  SYNCS.PHASECHK.TRANS64.TRYWAIT P2, [R3+URZ+0x17070], R2 ;  /* 0x01707002030075a7 */ /* 0x000e24000804017f */
[----:B0-----:R-:W-:Y:S05]  /*14400*/  @!P2 BRA `(.L_x_887) ;  /* 0x000000200068a947 */ /* 0x001fea0003800000 */
.L_x_952:
[----:B------:R-:W-:-:S06]  /*14410*/  ULOP3.LUT UR4, UR38, 0x2, URZ, 0xfc, !UPT ;  /* 0x0000000226047892 */ /* 0x000fcc000f8efc3f */
[----:B------:R-:W-:-:S05]  /*14420*/  IMAD.U32 R5, RZ, RZ, UR4 ;  /* 0x00000004ff057e24 */ /* 0x000fca000f8e00ff */
[----:B------:R-:W-:-:S13]  /*14430*/  ISETP.NE.AND P2, PT, R5, 0x3, PT ;  /* 0x000000030500780c */ /* 0x000fda0003f45270 */
[----:B------:R-:W-:Y:S05]  /*14440*/  @!P2 BRA `(.L_x_888) ;  /* 0x000000000004a947 */ /* 0x000fea0003800000 */
[----:B------:R-:W-:Y:S01]  /*14450*/  BPT.TRAP 0x1 ;  /* 0x000000040000795c */ /* 0x000fe20000300000 */
.L_x_888:
[----:B0-----:R-:W-:Y:S01]  /*14460*/  SHF.L.U32 R2, R6, 0x1f, RZ ;  /* 0x0000001f06027819 */ /* 0x001fe200000006ff */
[----:B------:R-:W-:-:S03]  /*14470*/  IMAD R10, R4, 0x3000, RZ ;  /* 0x00003000040a7824 */ /* 0x000fc600078e02ff */
[----:B------:R-:W0:Y:S02]  /*14480*/  SYNCS.PHASECHK.TRANS64.TRYWAIT P2, [R3+URZ+0x17060], R2 ;  /* 0x01706002030075a7 */ /* 0x000e24000804017f */
[----:B0-----:R-:W-:Y:S05]  /*14490*/  @!P2 BRA `(.L_x_889) ;  /* 0x000000200058a947 */ /* 0x001fea0003800000 */
.L_x_953:
[----:B------:R-:W0:Y:S01]  /*144a0*/  LDL R4, [R1] ;  /* 0x0000000001047983 */ /* 0x000e220000100800 */
[----:B------:R-:W-:Y:S05]  /*144b0*/  WARPSYNC.ALL ;  /* 0x0000000000007948 */ /* 0x000fea0003800000 */
[----:B------:R-:W-:Y:S01]  /*144c0*/  LOP3.LUT R12, R10, R29, RZ, 0xfc, !PT ;  /* 0x0000001d0a0c7212 */ /* 0x000fe200078efcff */
[----:B------:R-:W1:Y:S01]  /*144d0*/  S2R R13, SR_TID.X ;  /* 0x00000000000d7919 */ /* 0x000e620000002100 */
[----:B------:R-:W-:-:S03]  /*144e0*/  ULOP3.LUT UR4, UR38, 0x2, URZ, 0xfc, !UPT ;  /* 0x0000000226047892 */ /* 0x000fc6000f8efc3f */
[----:B------:R-:W-:Y:S01]  /*144f0*/  VIADD R12, R12, UR48 ;  /* 0x000000300c0c7c36 */ /* 0x000fe20008000000 */
[----:B-1----:R-:W-:Y:S01]  /*14500*/  LOP3.LUT P2, RZ, R13, 0x4, RZ, 0xc0, !PT ;  /* 0x000000040dff7812 */ /* 0x002fe2000784c0ff */
[----:B------:R-:W-:-:S05]  /*14510*/  IMAD.MOV.U32 R13, RZ, RZ, 0x40 ;  /* 0x00000040ff0d7424 */ /* 0x000fca00078e00ff */
[----:B------:R-:W-:Y:S02]  /*14520*/  SEL R13, R13, 0xffffffc0, !P2 ;  /* 0xffffffc00d0d7807 */ /* 0x000fe40005000000 */
[----:B0-----:R-:W-:-:S05]  /*14530*/  LOP3.LUT R2, R10, R4, RZ, 0xfc, !PT ;  /* 0x000000040a027212 */ /* 0x001fca00078efcff */
        /* <DEDUP_REMOVED lines=18> */
[----:B------:R-:W1:Y:S01]  /*14660*/  LDSM.16.MT88.4 R4, [R2+UR48+0x6c00] ;  /* 0x006c00300204783b */ /* 0x000e620008004200 */
[----:B0-----:R-:W-:Y:S01]  /*14670*/  IADD3 R12, R13, 0x400, R12 ;  /* 0x000004000d0c7810 */ /* 0x001fe20007ffe00c */
[----:B------:R-:W-:-:S05]  /*14680*/  IMAD.U32 R13, RZ, RZ, UR4 ;  /* 0x00000004ff0d7e24 */ /* 0x000fca000f8e00ff */
[----:B------:R-:W-:Y:S02]  /*14690*/  ISETP.NE.AND P2, PT, R13, 0x3, PT ;  /* 0x000000030d00780c */ /* 0x000fe40003f45270 */
[C-C-:B-1----:R-:W-:Y:S02]  /*146a0*/  PRMT R8, R4.reuse, 0x6420, R5.reuse ;  /* 0x0000642004087816 */ /* 0x142fe40000000005 */
        /* <DEDUP_REMOVED lines=24> */
.L_x_890:
[----:B-1----:R1:W-:Y:S01]  /*14830*/  SYNCS.ARRIVE.TRANS64.A1T0 RZ, [R3+URZ+0x17050], RZ ;  /* 0x017050ff03ff79a7 */ /* 0x0023e2000810003f */
[----:B------:R-:W-:Y:S06]  /*14840*/  BAR.SYNC.DEFER_BLOCKING 0x2, 0x80 ;  /* 0x0082000000007b1d */ /* 0x000fec0000010000 */
[----:B------:R-:W-:Y:S05]  /*14850*/  @!P1 BRA `(.L_x_891) ;  /* 0x0000000000049947 */ /* 0x000fea0003800000 */
[----:B------:R-:W-:Y:S01]  /*14860*/  BPT.TRAP 0x1 ;  /* 0x000000040000795c */ /* 0x000fe20000300000 */
.L_x_891:
[----:B------:R-:W2:Y:S01]  /*14870*/  S2R R2, SR_CgaCtaId ;  /* 0x0000000000027919 */ /* 0x000ea20000008800 */
[----:B-1----:R-:W-:Y:S02]  /*14880*/  VIADD R3, R3, 0x17080 ;  /* 0x0001708003037836 */ /* 0x002fe40000000000 */
[----:B------:R-:W-:Y:S02]  /*14890*/  VIADD R17, R17, 0xffffff80 ;  /* 0xffffff8011117836 */ /* 0x000fe40000000000 */
[----:B------:R-:W-:Y:S02]  /*148a0*/  IMAD.MOV.U32 R4, RZ, RZ, R0 ;  /* 0x000000ffff047224 */ /* 0x000fe400078e0000 */
[----:B------:R-:W-:Y:S01]  /*148b0*/  IMAD.MOV.U32 R6, RZ, RZ, R20 ;  /* 0x000000ffff067224 */ /* 0x000fe200078e0014 */
[----:B--2---:R-:W-:-:S04]  /*148c0*/  PRMT R3, R2, 0x654, R3 ;  /* 0x0000065402037816 */ /* 0x004fc80000000003 */
[----:B------:R2:W-:Y:S01]  /*148d0*/  SYNCS.ARRIVE.TRANS64.RED.A1T0 RZ, [R3+URZ], RZ ;  /* 0x000000ff03ff79a7 */ /* 0x0005e2000810043f */
[----:B------:R-:W-:Y:S05]  /*148e0*/  @P0 BRA `(.L_x_892) ;  /* 0xfffffff000080947 */ /* 0x000fea000383ffff */
[----:B------:R-:W-:Y:S05]  /*148f0*/  BRA `(.L_x_893) ;  /* 0x0000000000047947 */ /* 0x000fea0003800000 */
.L_x_877:
[----:B0-----:R-:W-:-:S07]  /*14900*/  IMAD.MOV.U32 R0, RZ, RZ, RZ ;  /* 0x000000ffff007224 */ /* 0x001fce00078e00ff */
.L_x_893:
[----:B------:R-:W-:-:S06]  /*14910*/  ULOP3.LUT UR4, UR38, 0x1, URZ, 0xfc, !UPT ;  /* 0x0000000126047892 */ /* 0x000fcc000f8efc3f */
[----:B--2---:R-:W-:-:S05]  /*14920*/  IMAD.U32 R2, RZ, RZ, UR4 ;  /* 0x00000004ff027e24 */ /* 0x004fca000f8e00ff */
[----:B------:R-:W-:-:S13]  /*14930*/  ISETP.NE.AND P1, PT, R2, 0x3, PT ;  /* 0x000000030200780c */ /* 0x000fda0003f25270 */
[----:B------:R-:W-:Y:S05]  /*14940*/  @!P1 BRA `(.L_x_894) ;  /* 0x0000000000049947 */ /* 0x000fea0003800000 */
[----:B------:R-:W-:Y:S01]  /*14950*/  BPT.TRAP 0x1 ;  /* 0x000000040000795c */ /* 0x000fe20000300000 */
.L_x_894:
[----:B------:R-:W-:Y:S01]  /*14960*/  LOP3.LUT R2, R20, 0x1, RZ, 0x3c, !PT ;  /* 0x0000000114027812 */ /* 0x000fe200078e3cff */
[----:B------:R-:W-:Y:S01]  /*14970*/  BSSY B0, `(.L_x_895) ;  /* 0x0000005000007945 */ /* 0x000fe20003800000 */
[----:B------:R-:W-:Y:S02]  /*14980*/  LEA R3, R0, UR48, 0x3 ;  /* 0x0000003000037c11 */ /* 0x000fe4000f8e18ff */
[----:B------:R-:W-:-:S04]  /*14990*/  SHF.L.U32 R2, R2, 0x1f, RZ ;  /* 0x0000001f02027819 */ /* 0x000fc800000006ff */
[----:B------:R-:W2:Y:S02]  /*149a0*/  SYNCS.PHASECHK.TRANS64.TRYWAIT P0, [R3+URZ+0x17070], R2 ;  /* 0x01707002030075a7 */ /* 0x000ea4000800017f */
[----:B--2---:R-:W-:Y:S05]  /*149b0*/  @!P0 BRA `(.L_x_896) ;  /* 0x0000001c00248947 */ /* 0x004fea0003800000 */
.L_x_954:
[----:B------:R-:W-:Y:S05]  /*149c0*/  BSYNC B0 ;  /* 0x0000000000007941 */ /* 0x000fea0003800000 */
.L_x_895:
[----:B------:R-:W-:-:S06]  /*149d0*/  ULOP3.LUT UR4, UR38, 0x2, URZ, 0xfc, !UPT ;  /* 0x0000000226047892 */ /* 0x000fcc000f8efc3f */
[----:B------:R-:W-:-:S05]  /*149e0*/  IMAD.U32 R4, RZ, RZ, UR4 ;  /* 0x00000004ff047e24 */ /* 0x000fca000f8e00ff */
[----:B------:R-:W-:-:S13]  /*149f0*/  ISETP.NE.AND P0, PT, R4, 0x3, PT ;  /* 0x000000030400780c */ /* 0x000fda0003f05270 */
[----:B------:R-:W-:Y:S05]  /*14a00*/  @!P0 BRA `(.L_x_897) ;  /* 0x0000000000048947 */ /* 0x000fea0003800000 */
[----:B------:R-:W-:Y:S01]  /*14a10*/  BPT.TRAP 0x1 ;  /* 0x000000040000795c */ /* 0x000fe20000300000 */
.L_x_897:
[----:B--2---:R-:W2:Y:S01]  /*14a20*/  LDL.LU R2, [R1] ;  /* 0x0000000001027983 */ /* 0x004ea20000300800 */
[----:B------:R-:W-:Y:S01]  /*14a30*/  SHF.L.U32 R4, R20, 0x1f, RZ ;  /* 0x0000001f14047819 */ /* 0x000fe200000006ff */
[----:B0-----:R-:W-:-:S03]  /*14a40*/  IMAD R8, R0, 0x3000, RZ ;  /* 0x0000300000087824 */ /* 0x001fc600078e02ff */
[----:B------:R-:W0:Y:S02]  /*14a50*/  SYNCS.PHASECHK.TRANS64.TRYWAIT P0, [R3+URZ+0x17060], R4 ;  /* 0x01706004030075a7 */ /* 0x000e24000800017f */
[----:B--2---:R-:W-:Y:S01]  /*14a60*/  LOP3.LUT R2, R8, R2, RZ, 0xfc, !PT ;  /* 0x0000000208027212 */ /* 0x004fe200078efcff */
[----:B0-----:R-:W-:Y:S06]  /*14a70*/  @!P0 BRA `(.L_x_898) ;  /* 0x0000001c00088947 */ /* 0x001fec0003800000 */
.L_x_955:
[----:B------:R-:W-:Y:S05]  /*14a80*/  WARPSYNC.ALL ;  /* 0x0000000000007948 */ /* 0x000fea0003800000 */
[----:B0-----:R-:W0:Y:S01]  /*14a90*/  LDSM.16.MT88.4 R4, [R2+UR48+0x6400] ;  /* 0x006400300204783b */ /* 0x001e220008004200 */
[----:B------:R-:W-:Y:S01]  /*14aa0*/  LOP3.LUT R12, R8, R29, RZ, 0xfc, !PT ;  /* 0x0000001d080c7212 */ /* 0x000fe200078efcff */
[----:B------:R-:W-:Y:S01]  /*14ab0*/  ULOP3.LUT UR4, UR38, 0x2, URZ, 0xfc, !UPT ;  /* 0x0000000226047892 */ /* 0x000fe2000f8efc3f */
[----:B------:R-:W2:Y:S03]  /*14ac0*/  S2R R13, SR_TID.X ;  /* 0x00000000000d7919 */ /* 0x000ea60000002100 */
[----:B------:R-:W-:Y:S01]  /*14ad0*/  VIADD R12, R12, UR48 ;  /* 0x000000300c0c7c36 */ /* 0x000fe20008000000 */
[----:B--2---:R-:W-:Y:S01]  /*14ae0*/  LOP3.LUT P0, RZ, R13, 0x4, RZ, 0xc0, !PT ;  /* 0x000000040dff7812 */ /* 0x004fe2000780c0ff */
[----:B------:R-:W-:Y:S01]  /*14af0*/  IMAD.MOV.U32 R13, RZ, RZ, 0x40 ;  /* 0x00000040ff0d7424 */ /* 0x000fe200078e00ff */
[----:B0-----:R-:W-:-:S02]  /*14b00*/  PRMT R8, R4, 0x6420, R5 ;  /* 0x0000642004087816 */ /* 0x001fc40000000005 */
[----:B------:R-:W-:Y:S02]  /*14b10*/  PRMT R9, R4, 0x7531, R5 ;  /* 0x0000753104097816 */ /* 0x000fe40000000005 */
[C-C-:B------:R-:W-:Y:S02]  /*14b20*/  PRMT R10, R6.reuse, 0x6420, R7.reuse ;  /* 0x00006420060a7816 */ /* 0x140fe40000000007 */
[----:B------:R-:W-:Y:S02]  /*14b30*/  PRMT R11, R6, 0x7531, R7 ;  /* 0x00007531060b7816 */ /* 0x000fe40000000007 */
[----:B------:R-:W-:-:S03]  /*14b40*/  SEL R13, R13, 0xffffffc0, !P0 ;  /* 0xffffffc00d0d7807 */ /* 0x000fc60004000000 */
        /* <DEDUP_REMOVED lines=13> */
[----:B------:R-:W2:Y:S01]  /*14c20*/  LDSM.16.MT88.4 R4, [R2+UR48+0x6c00] ;  /* 0x006c00300204783b */ /* 0x000ea20008004200 */
[----:B0-----:R-:W-:Y:S01]  /*14c30*/  IADD3 R12, R13, 0x400, R12 ;  /* 0x000004000d0c7810 */ /* 0x001fe20007ffe00c */
[----:B------:R-:W-:-:S05]  /*14c40*/  IMAD.U32 R13, RZ, RZ, UR4 ;  /* 0x00000004ff0d7e24 */ /* 0x000fca000f8e00ff */
[----:B------:R-:W-:Y:S02]  /*14c50*/  ISETP.NE.AND P0, PT, R13, 0x3, PT ;  /* 0x000000030d00780c */ /* 0x000fe40003f05270 */
[C-C-:B--2---:R-:W-:Y:S02]  /*14c60*/  PRMT R8, R4.reuse, 0x6420, R5.reuse ;  /* 0x0000642004087816 */ /* 0x144fe40000000005 */
        /* <DEDUP_REMOVED lines=24> */
.L_x_899:
[----:B--2---:R2:W-:Y:S01]  /*14df0*/  SYNCS.ARRIVE.TRANS64.A1T0 RZ, [R3+URZ+0x17050], RZ ;  /* 0x017050ff03ff79a7 */ /* 0x0045e2000810003f */
[----:B------:R-:W-:Y:S06]  /*14e00*/  BAR.SYNC.DEFER_BLOCKING 0x2, 0x80 ;  /* 0x0082000000007b1d */ /* 0x000fec0000010000 */
[----:B------:R-:W-:Y:S05]  /*14e10*/  @!P1 BRA `(.L_x_900) ;  /* 0x0000000000049947 */ /* 0x000fea0003800000 */
[----:B------:R-:W-:Y:S01]  /*14e20*/  BPT.TRAP 0x1 ;  /* 0x000000040000795c */ /* 0x000fe20000300000 */
.L_x_900:
[----:B------:R-:W3:Y:S01]  /*14e30*/  S2R R2, SR_CgaCtaId ;  /* 0x0000000000027919 */ /* 0x000ee20000008800 */
[----:B--2---:R-:W-:Y:S02]  /*14e40*/  VIADD R3, R3, 0x17080 ;  /* 0x0001708003037836 */ /* 0x004fe40000000000 */
[----:B------:R-:W-:-:S05]  /*14e50*/  VIADD R0, R0, 0x1 ;  /* 0x0000000100007836 */ /* 0x000fca0000000000 */
[----:B------:R-:W-:-:S04]  /*14e60*/  ISETP.NE.AND P0, PT, R0, 0x2, PT ;  /* 0x000000020000780c */ /* 0x000fc80003f05270 */
[----:B------:R-:W-:Y:S02]  /*14e70*/  SEL R0, R0, RZ, P0 ;  /* 0x000000ff00007207 */ /* 0x000fe40000000000 */
[----:B---3--:R-:W-:Y:S01]  /*14e80*/  PRMT R3, R2, 0x654, R3 ;  /* 0x0000065402037816 */ /* 0x008fe20000000003 */
[----:B------:R-:W-:-:S03]  /*14e90*/  IMAD.MOV.U32 R2, RZ, RZ, RZ ;  /* 0x000000ffff027224 */ /* 0x000fc600078e00ff */
[----:B------:R2:W-:Y:S02]  /*14ea0*/  SYNCS.ARRIVE.TRANS64.RED.A1T0 RZ, [R3+URZ], RZ ;  /* 0x000000ff03ff79a7 */ /* 0x0005e4000810043f */
[----:B--2---:R-:W-:-:S04]  /*14eb0*/  SEL R3, RZ, 0x1, P0 ;  /* 0x00000001ff037807 */ /* 0x004fc80000000000 */
[----:B------:R-:W-:-:S07]  /*14ec0*/  LOP3.LUT R20, R20, R3, RZ, 0x3c, !PT ;  /* 0x0000000314147212 */ /* 0x000fce00078e3cff */
.L_x_851:
[----:B------:R-:W2:Y:S01]  /*14ed0*/  S2R R4, SR_CgaCtaId ;  /* 0x0000000000047919 */ /* 0x000ea20000008800 */
[----:B------:R-:W-:Y:S02]  /*14ee0*/  MOV R3, 0x400 ;  /* 0x0000040000037802 */ /* 0x000fe40000000f00 */
[----:B------:R-:W-:Y:S02]  /*14ef0*/  SHF.L.U32 R2, R2, 0x1f, RZ ;  /* 0x0000001f02027819 */ /* 0x000fe400000006ff */
[----:B--2---:R-:W-:-:S04]  /*14f00*/  LEA R7, R4, R3, 0x18 ;  /* 0x0000000304077211 */ /* 0x004fc800078ec0ff */
[----:B------:R-:W2:Y:S02]  /*14f10*/  SYNCS.PHASECHK.TRANS64.TRYWAIT P0, [R7+URZ+0x17020], R2 ;  /* 0x01702002070075a7 */ /* 0x000ea4000800017f */
[----:B--2---:R-:W-:Y:S05]  /*14f20*/  @!P0 BRA `(.L_x_901) ;  /* 0x0000001400f08947 */ /* 0x004fea0003800000 */
.L_x_956:
[----:B------:R-:W3:Y:S02]  /*14f30*/  S2R R3, SR_TID.X ;  /* 0x0000000000037919 */ /* 0x000ee40000002100 */
[----:B---3--:R-:W-:-:S04]  /*14f40*/  SHF.R.U32.HI R3, RZ, 0x5, R3 ;  /* 0x00000005ff037819 */ /* 0x008fc80000011603 */
[----:B------:R-:W-:-:S05]  /*14f50*/  LOP3.LUT R3, R3, 0x3, RZ, 0xc0, !PT ;  /* 0x0000000303037812 */ /* 0x000fca00078ec0ff */
[----:B--2---:R-:W2:Y:S02]  /*14f60*/  SHFL.IDX PT, R2, R3, RZ, 0x1f ;  /* 0x00001fff03027589 */ /* 0x004ea400000e0000 */
[----:B--2---:R-:W-:-:S13]  /*14f70*/  ISETP.NE.AND P0, PT, R2, RZ, PT ;  /* 0x000000ff0200720c */ /* 0x004fda0003f05270 */
[----:B------:R-:W-:Y:S05]  /*14f80*/  @P0 BRA `(.L_x_759) ;  /* 0x0000000000a00947 */ /* 0x000fea0003800000 */
[----:B------:R-:W-:-:S13]  /*14f90*/  ELECT P0, URZ, PT ;  /* 0x00000000003f782f */ /* 0x000fda0003800000 */
[----:B------:R-:W-:Y:S05]  /*14fa0*/  @!P0 BRA `(.L_x_759) ;  /* 0x0000000000988947 */ /* 0x000fea0003800000 */
[----:B------:R-:W-:-:S06]  /*14fb0*/  ULOP3.LUT UR4, UR38, 0x2, URZ, 0xfc, !UPT ;  /* 0x0000000226047892 */ /* 0x000fcc000f8efc3f */
[----:B------:R-:W-:-:S05]  /*14fc0*/  IMAD.U32 R2, RZ, RZ, UR4 ;  /* 0x00000004ff027e24 */ /* 0x000fca000f8e00ff */
[----:B------:R-:W-:-:S13]  /*14fd0*/  ISETP.NE.AND P0, PT, R2, 0x3, PT ;  /* 0x000000030200780c */ /* 0x000fda0003f05270 */
[----:B------:R-:W-:Y:S05]  /*14fe0*/  @!P0 BRA `(.L_x_902) ;  /* 0x0000000000048947 */ /* 0x000fea0003800000 */
[----:B------:R-:W-:Y:S01]  /*14ff0*/  BPT.TRAP 0x1 ;  /* 0x000000040000795c */ /* 0x000fe20000300000 */
.L_x_902:
[----:B------:R-:W-:Y:S01]  /*15000*/  IMAD R5, R0, 0x8, R7 ;  /* 0x0000000800057824 */ /* 0x000fe200078e0207 */
[----:B------:R-:W-:Y:S01]  /*15010*/  SHF.L.U32 R2, R20, 0x1f, RZ ;  /* 0x0000001f14027819 */ /* 0x000fe200000006ff */
[----:B------:R-:W-:-:S03]  /*15020*/  VIADD R0, R0, 0x1 ;  /* 0x0000000100007836 */ /* 0x000fc60000000000 */
[----:B------:R-:W2:Y:S02]  /*15030*/  SYNCS.PHASECHK.TRANS64.TRYWAIT P1, [R5+URZ+0x17040], R2 ;  /* 0x01704002050075a7 */ /* 0x000ea4000802017f */
[----:B------:R-:W-:-:S04]  /*15040*/  ISETP.NE.AND P2, PT, R0, 0x2, PT ;  /* 0x000000020000780c */ /* 0x000fc80003f45270 */
[----:B------:R-:W-:Y:S01]  /*15050*/  SEL R3, RZ, 0x1, P2 ;  /* 0x00000001ff037807 */ /* 0x000fe20001000000 */
[----:B--2---:R-:W-:Y:S08]  /*15060*/  @!P1 BRA `(.L_x_903) ;  /* 0x0000001400b49947 */ /* 0x004ff00003800000 */
.L_x_957:
[----:B------:R-:W-:Y:S02]  /*15070*/  SEL R0, R0, RZ, P2 ;  /* 0x000000ff00007207 */ /* 0x000fe40001000000 */
[----:B------:R-:W-:Y:S01]  /*15080*/  LOP3.LUT R3, R20, R3, RZ, 0x3c, !PT ;  /* 0x0000000314037212 */ /* 0x000fe200078e3cff */
[----:B------:R-:W-:Y:S06]  /*15090*/  @!P0 BRA `(.L_x_904) ;  /* 0x0000000000048947 */ /* 0x000fec0003800000 */
[----:B------:R-:W-:Y:S01]  /*150a0*/  BPT.TRAP 0x1 ;  /* 0x000000040000795c */ /* 0x000fe20000300000 */
.L_x_904:
[----:B------:R-:W-:Y:S01]  /*150b0*/  IMAD R7, R0, 0x8, R7 ;  /* 0x0000000800077824 */ /* 0x000fe200078e0207 */
[----:B------:R-:W-:-:S04]  /*150c0*/  SHF.L.U32 R0, R3, 0x1f, RZ ;  /* 0x0000001f03007819 */ /* 0x000fc800000006ff */
[----:B------:R-:W3:Y:S02]  /*150d0*/  SYNCS.PHASECHK.TRANS64.TRYWAIT P1, [R7+URZ+0x17040], R0 ;  /* 0x01704000070075a7 */ /* 0x000ee4000802017f */
[----:B---3--:R-:W-:Y:S05]  /*150e0*/  @!P1 BRA `(.L_x_905) ;  /* 0x0000001400a89947 */ /* 0x008fea0003800000 */
.L_x_958:
[----:B------:R-:W-:Y:S05]  /*150f0*/  @!P0 BRA `(.L_x_906) ;  /* 0x0000000000048947 */ /* 0x000fea0003800000 */
[----:B------:R-:W-:Y:S01]  /*15100*/  BPT.TRAP 0x1 ;  /* 0x000000040000795c */ /* 0x000fe20000300000 */
.L_x_906:
[----:B------:R-:W4:Y:S02]  /*15110*/  SYNCS.PHASECHK.TRANS64.TRYWAIT P1, [R5+URZ+0x17060], R2 ;  /* 0x01706002050075a7 */ /* 0x000f24000802017f */
[----:B----4-:R-:W-:Y:S05]  /*15120*/  @!P1 BRA `(.L_x_907) ;  /* 0x0000001400ac9947 */ /* 0x010fea0003800000 */
.L_x_959:
[----:B------:R-:W-:Y:S05]  /*15130*/  @!P0 BRA `(.L_x_908) ;  /* 0x0000000000048947 */ /* 0x000fea0003800000 */
[----:B------:R-:W-:Y:S01]  /*15140*/  BPT.TRAP 0x1 ;  /* 0x000000040000795c */ /* 0x000fe20000300000 */
.L_x_908:
[----:B------:R-:W0:Y:S02]  /*15150*/  SYNCS.PHASECHK.TRANS64.TRYWAIT P1, [R7+URZ+0x17060], R0 ;  /* 0x01706000070075a7 */ /* 0x000e24000802017f */
[----:B0-----:R-:W-:Y:S05]  /*15160*/  @!P1 BRA `(.L_x_909) ;  /* 0x0000001400b09947 */ /* 0x001fea0003800000 */
.L_x_960:
[----:B------:R-:W-:Y:S05]  /*15170*/  @!P0 BRA `(.L_x_910) ;  /* 0x0000000000048947 */ /* 0x000fea0003800000 */
[----:B------:R-:W-:Y:S01]  /*15180*/  BPT.TRAP 0x1 ;  /* 0x000000040000795c */ /* 0x000fe20000300000 */
.L_x_910:
[----:B------:R-:W0:Y:S02]  /*15190*/  SYNCS.PHASECHK.TRANS64.TRYWAIT P1, [R5+URZ+0x17080], R2 ;  /* 0x01708002050075a7 */ /* 0x000e24000802017f */
[----:B0-----:R-:W-:Y:S05]  /*151a0*/  @!P1 BRA `(.L_x_911) ;  /* 0x0000001400b49947 */ /* 0x001fea0003800000 */
.L_x_961:
[----:B------:R-:W-:Y:S05]  /*151b0*/  @!P0 BRA `(.L_x_912) ;  /* 0x0000000000048947 */ /* 0x000fea0003800000 */
[----:B------:R-:W-:Y:S01]  /*151c0*/  BPT.TRAP 0x1 ;  /* 0x000000040000795c */ /* 0x000fe20000300000 */
.L_x_912:
[----:B------:R0:W0:Y:S02]  /*151d0*/  SYNCS.PHASECHK.TRANS64.TRYWAIT P0, [R7+URZ+0x17080], R0 ;  /* 0x01708000070075a7 */ /* 0x000024000800017f */
[----:B0-----:R-:W-:Y:S05]  /*151e0*/  @!P0 NANOSLEEP.SYNCS 0x989680 ;  /* 0x009896800000895d */ /* 0x001fea0003900000 */
[----:B------:R-:W0:Y:S02]  /*151f0*/  @!P0 SYNCS.PHASECHK.TRANS64 P0, [R7+URZ+0x17080], R0 ;  /* 0x01708000070085a7 */ /* 0x000e24000800007f */
[----:B0-----:R-:W-:Y:S05]  /*15200*/  @!P0 BRA `(.L_x_912) ;  /* 0xfffffffc00f08947 */ /* 0x001fea000383ffff */
.L_x_759:
[----:B------:R-:W-:Y:S05]  /*15210*/  BSYNC B6 ;  /* 0x0000000000067941 */ /* 0x000fea0003800000 */
.L_x_756:
[----:B------:R-:W-:Y:S05]  /*15220*/  EXIT ;  /* 0x000000000000794d */ /* 0x000fea0003800000 */
.L_x_769:
[----:B0-----:R-:W-:-:S04]  /*15230*/  IMAD.U32 R3, RZ, RZ, UR44 ;  /* 0x0000002cff037e24 */ /* 0x001fc8000f8e00ff */
[----:B------:R0:W1:Y:S03]  /*15240*/  SYNCS.PHASECHK.TRANS64.TRYWAIT P0, [R3+URZ+0x17000], R8 ;  /* 0x01700008030075a7 */ /* 0x000066000800017f */
[----:B-1----:R-:W-:Y:S05]  /*15250*/  @!P0 NANOSLEEP.SYNCS 0x989680 ;  /* 0x009896800000895d */ /* 0x002fea0003900000 */
[----:B------:R-:W1:Y:S02]  /*15260*/  @!P0 SYNCS.PHASECHK.TRANS64 P0, [R3+URZ+0x17000], R8 ;  /* 0x01700008030085a7 */ /* 0x000e64000800007f */
[----:B-1----:R-:W-:Y:S05]  /*15270*/  @!P0 BRA `(.L_x_769) ;  /* 0xfffffffc00ec8947 */ /* 0x002fea000383ffff */
[----:B------:R-:W-:Y:S05]  /*15280*/  BRA `(.L_x_913) ;  /* 0xfffffec400c07947 */ /* 0x000fea000383ffff */
.L_x_773:
[----:B0-----:R-:W-:-:S04]  /*15290*/  IMAD.U32 R3, RZ, RZ, UR44 ;  /* 0x0000002cff037e24 */ /* 0x001fc8000f8e00ff */
[----:B------:R0:W2:Y:S03]  /*152a0*/  SYNCS.PHASECHK.TRANS64.TRYWAIT P1, [R3+URZ+0x17030], R8 ;  /* 0x01703008030075a7 */ /* 0x0000a6000802017f */
[----:B--2---:R-:W-:Y:S05]  /*152b0*/  @!P1 NANOSLEEP.SYNCS 0x989680 ;  /* 0x009896800000995d */ /* 0x004fea0003900000 */
[----:B------:R-:W2:Y:S02]  /*152c0*/  @!P1 SYNCS.PHASECHK.TRANS64 P1, [R3+URZ+0x17030], R8 ;  /* 0x01703008030095a7 */ /* 0x000ea4000802007f */
[----:B--2---:R-:W-:Y:S05]  /*152d0*/  @!P1 BRA `(.L_x_773) ;  /* 0xfffffffc00ec9947 */ /* 0x004fea000383ffff */
[----:B------:R-:W-:Y:S05]  /*152e0*/  BRA `(.L_x_772) ;  /* 0xfffffec400dc7947 */ /* 0x000fea000383ffff */
.L_x_790:
[----:B-1----:R-:W-:-:S04]  /*152f0*/  IMAD.U32 R12, RZ, RZ, UR28 ;  /* 0x0000001cff0c7e24 */ /* 0x002fc8000f8e00ff */
[----:B------:R1:W2:Y:S03]  /*15300*/  SYNCS.PHASECHK.TRANS64.TRYWAIT P1, [R12+URZ+0x17030], R11 ;  /* 0x0170300b0c0075a7 */ /* 0x0002a6000802017f */
[----:B--2---:R-:W-:Y:S05]  /*15310*/  @!P1 NANOSLEEP.SYNCS 0x989680 ;  /* 0x009896800000995d */ /* 0x004fea0003900000 */
[----:B------:R-:W2:Y:S02]  /*15320*/  @!P1 SYNCS.PHASECHK.TRANS64 P1, [R12+URZ+0x17030], R11 ;  /* 0x0170300b0c0095a7 */ /* 0x000ea4000802007f */
[----:B--2---:R-:W-:Y:S05]  /*15330*/  @!P1 BRA `(.L_x_790) ;  /* 0xfffffffc00ec9947 */ /* 0x004fea000383ffff */
[----:B------:R-:W-:Y:S05]  /*15340*/  BRA `(.L_x_789) ;  /* 0xffffff0400487947 */ /* 0x000fea000383ffff */
.L_x_794:
[----:B-1----:R-:W-:-:S04]  /*15350*/  IMAD.U32 R12, RZ, RZ, UR15 ;  /* 0x0000000fff0c7e24 */ /* 0x002fc8000f8e00ff */
[----:B------:R1:W2:Y:S03]  /*15360*/  SYNCS.PHASECHK.TRANS64.TRYWAIT P1, [R12+URZ+0x17050], R11 ;  /* 0x0170500b0c0075a7 */ /* 0x0002a6000802017f */
[----:B--2---:R-:W-:Y:S05]  /*15370*/  @!P1 NANOSLEEP.SYNCS 0x989680 ;  /* 0x009896800000995d */ /* 0x004fea0003900000 */
[----:B------:R-:W2:Y:S02]  /*15380*/  @!P1 SYNCS.PHASECHK.TRANS64 P1, [R12+URZ+0x17050], R11 ;  /* 0x0170500b0c0095a7 */ /* 0x000ea4000802007f */
[----:B--2---:R-:W-:Y:S05]  /*15390*/  @!P1 BRA `(.L_x_794) ;  /* 0xfffffffc00ec9947 */ /* 0x004fea000383ffff */
[----:B------:R-:W-:Y:S05]  /*153a0*/  BRA `(.L_x_793) ;  /* 0xffffff0400a07947 */ /* 0x000fea000383ffff */
.L_x_813:
[----:B-1----:R-:W-:-:S04]  /*153b0*/  IMAD.U32 R12, RZ, RZ, UR10 ;  /* 0x0000000aff0c7e24 */ /* 0x002fc8000f8e00ff */
[----:B------:R1:W2:Y:S03]  /*153c0*/  SYNCS.PHASECHK.TRANS64.TRYWAIT P1, [R12+URZ+0x17030], R11 ;  /* 0x0170300b0c0075a7 */ /* 0x0002a6000802017f */
[----:B--2---:R-:W-:Y:S05]  /*153d0*/  @!P1 NANOSLEEP.SYNCS 0x989680 ;  /* 0x009896800000995d */ /* 0x004fea0003900000 */
[----:B------:R-:W2:Y:S02]  /*153e0*/  @!P1 SYNCS.PHASECHK.TRANS64 P1, [R12+URZ+0x17030], R11 ;  /* 0x0170300b0c0095a7 */ /* 0x000ea4000802007f */
[----:B--2---:R-:W-:Y:S05]  /*153f0*/  @!P1 BRA `(.L_x_813) ;  /* 0xfffffffc00ec9947 */ /* 0x004fea000383ffff */
[----:B------:R-:W-:Y:S05]  /*15400*/  BRA `(.L_x_812) ;  /* 0xffffff3c00047947 */ /* 0x000fea000383ffff */
.L_x_817:
[----:B-1----:R-:W-:-:S04]  /*15410*/  IMAD.U32 R12, RZ, RZ, UR15 ;  /* 0x0000000fff0c7e24 */ /* 0x002fc8000f8e00ff */
[----:B------:R1:W2:Y:S03]  /*15420*/  SYNCS.PHASECHK.TRANS64.TRYWAIT P1, [R12+URZ+0x17050], R11 ;  /* 0x0170500b0c0075a7 */ /* 0x0002a6000802017f */
[----:B--2---:R-:W-:Y:S05]  /*15430*/  @!P1 NANOSLEEP.SYNCS 0x989680 ;  /* 0x009896800000995d */ /* 0x004fea0003900000 */
[----:B------:R-:W2:Y:S02]  /*15440*/  @!P1 SYNCS.PHASECHK.TRANS64 P1, [R12+URZ+0x17050], R11 ;  /* 0x0170500b0c0095a7 */ /* 0x000ea4000802007f */
[----:B--2---:R-:W-:Y:S05]  /*15450*/  @!P1 BRA `(.L_x_817) ;  /* 0xfffffffc00ec9947 */ /* 0x004fea000383ffff */
[----:B------:R-:W-:Y:S05]  /*15460*/  BRA `(.L_x_816) ;  /* 0xffffff3c005c7947 */ /* 0x000fea000383ffff */
.L_x_825:
[----:B-1----:R-:W-:-:S04]  /*15470*/  IMAD.U32 R12, RZ, RZ, UR22 ;  /* 0x00000016ff0c7e24 */ /* 0x002fc8000f8e00ff */
[----:B------:R1:W2:Y:S03]  /*15480*/  SYNCS.PHASECHK.TRANS64.TRYWAIT P1, [R12+URZ+0x17030], R11 ;  /* 0x0170300b0c0075a7 */ /* 0x0002a6000802017f */
[----:B--2---:R-:W-:Y:S05]  /*15490*/  @!P1 NANOSLEEP.SYNCS 0x989680 ;  /* 0x009896800000995d */ /* 0x004fea0003900000 */
[----:B------:R-:W2:Y:S02]  /*154a0*/  @!P1 SYNCS.PHASECHK.TRANS64 P1, [R12+URZ+0x17030], R11 ;  /* 0x0170300b0c0095a7 */ /* 0x000ea4000802007f */
[----:B--2---:R-:W-:Y:S05]  /*154b0*/  @!P1 BRA `(.L_x_825) ;  /* 0xfffffffc00ec9947 */ /* 0x004fea000383ffff */
[----:B------:R-:W-:Y:S05]  /*154c0*/  BRA `(.L_x_824) ;  /* 0xffffff5c00e87947 */ /* 0x000fea000383ffff */
.L_x_829:
[----:B-1----:R-:W-:-:S04]  /*154d0*/  IMAD.U32 R12, RZ, RZ, UR15 ;  /* 0x0000000fff0c7e24 */ /* 0x002fc8000f8e00ff */
[----:B------:R1:W2:Y:S03]  /*154e0*/  SYNCS.PHASECHK.TRANS64.TRYWAIT P1, [R12+URZ+0x17050], R11 ;  /* 0x0170500b0c0075a7 */ /* 0x0002a6000802017f */
[----:B--2---:R-:W-:Y:S05]  /*154f0*/  @!P1 NANOSLEEP.SYNCS 0x989680 ;  /* 0x009896800000995d */ /* 0x004fea0003900000 */
[----:B------:R-:W2:Y:S02]  /*15500*/  @!P1 SYNCS.PHASECHK.TRANS64 P1, [R12+URZ+0x17050], R11 ;  /* 0x0170500b0c0095a7 */ /* 0x000ea4000802007f */
[----:B--2---:R-:W-:Y:S05]  /*15510*/  @!P1 BRA `(.L_x_829) ;  /* 0xfffffffc00ec9947 */ /* 0x004fea000383ffff */
[----:B------:R-:W-:Y:S05]  /*15520*/  BRA `(.L_x_828) ;  /* 0xffffff6000407947 */ /* 0x000fea000383ffff */
.L_x_844:
[----:B-1----:R-:W-:-:S04]  /*15530*/  IMAD.U32 R5, RZ, RZ, UR11 ;  /* 0x0000000bff057e24 */ /* 0x002fc8000f8e00ff */
[----:B------:R1:W2:Y:S03]  /*15540*/  SYNCS.PHASECHK.TRANS64.TRYWAIT P1, [R5+URZ+0x17050], R0 ;  /* 0x01705000050075a7 */ /* 0x0002a6000802017f */
[----:B--2---:R-:W-:Y:S05]  /*15550*/  @!P1 NANOSLEEP.SYNCS 0x989680 ;  /* 0x009896800000995d */ /* 0x004fea0003900000 */
[----:B------:R-:W2:Y:S02]  /*15560*/  @!P1 SYNCS.PHASECHK.TRANS64 P1, [R5+URZ+0x17050], R0 ;  /* 0x01705000050095a7 */ /* 0x000ea4000802007f */
[----:B--2---:R-:W-:Y:S05]  /*15570*/  @!P1 BRA `(.L_x_844) ;  /* 0xfffffffc00ec9947 */ /* 0x004fea000383ffff */
[----:B------:R-:W-:Y:S05]  /*15580*/  BRA `(.L_x_843) ;  /* 0xffffff9000cc7947 */ /* 0x000fea000383ffff */
.L_x_863:
[----:B------:R-:W-:Y:S02]  /*15590*/  IMAD.MOV.U32 R13, RZ, RZ, R24 ;  /* 0x000000ffff0d7224 */ /* 0x000fe400078e0018 */
[----:B------:R-:W-:Y:S02]  /*155a0*/  IMAD.MOV.U32 R12, RZ, RZ, RZ ;  /* 0x000000ffff0c7224 */ /* 0x000fe400078e00ff */
[----:B------:R-:W-:Y:S02]  /*155b0*/  IMAD.MOV.U32 R11, RZ, RZ, 0x1f ;  /* 0x0000001fff0b7424 */ /* 0x000fe400078e00ff */
[----:B------:R-:W-:-:S07]  /*155c0*/  IMAD.MOV.U32 R15, RZ, RZ, -0x1 ;  /* 0xffffffffff0f7424 */ /* 0x000fce00078e00ff */
[----:B0----5:R-:W-:Y:S05]  /*155d0*/  WARPSYNC.COLLECTIVE R15, `(.L_x_914) ;  /* 0x000000000f087348 */ /* 0x021fea0003c00000 */
[----:B------:R1:W2:Y:S02]  /*155e0*/  SHFL.IDX P6, R14, R13, R12, R11 ;  /* 0x0000000c0d0e7389 */ /* 0x0002a400000c000b */
[----:B012--5:R-:W-:Y:S01]  /*155f0*/  ENDCOLLECTIVE ;  /* 0x000000000000791b */ /* 0x027fe20003800000 */
.L_x_914:
[----:B------:R-:W-:Y:S05]  /*15600*/  BRA `(.L_x_915) ;  /* 0xffffffcc00847947 */ /* 0x000fea000383ffff */
.L_x_865:
[----:B0-----:R-:W-:-:S04]  /*15610*/  IMAD.U32 R3, RZ, RZ, UR48 ;  /* 0x00000030ff037e24 */ /* 0x001fc8000f8e00ff */
[----:B------:R0:W1:Y:S03]  /*15620*/  SYNCS.PHASECHK.TRANS64.TRYWAIT P0, [R3+URZ+0x17080], R10 ;  /* 0x0170800a030075a7 */ /* 0x000066000800017f */
[----:B-1----:R-:W-:Y:S05]  /*15630*/  @!P0 NANOSLEEP.SYNCS 0x989680 ;  /* 0x009896800000895d */ /* 0x002fea0003900000 */
[----:B------:R-:W1:Y:S02]  /*15640*/  @!P0 SYNCS.PHASECHK.TRANS64 P0, [R3+URZ+0x17080], R10 ;  /* 0x0170800a030085a7 */ /* 0x000e64000800007f */
[----:B-1----:R-:W-:Y:S05]  /*15650*/  @!P0 BRA `(.L_x_865) ;  /* 0xfffffffc00ec8947 */ /* 0x002fea000383ffff */
[----:B------:R-:W-:Y:S05]  /*15660*/  BRA `(.L_x_916) ;  /* 0xffffffd000107947 */ /* 0x000fea000383ffff */
.L_x_866:
        /* <DEDUP_REMOVED lines=8> */
.L_x_918:
[----:B------:R-:W-:Y:S05]  /*156f0*/  BSYNC B0 ;  /* 0x0000000000007941 */ /* 0x000fea0003800000 */
.L_x_917:
[----:B------:R-:W-:Y:S01]  /*15700*/  IMAD.MOV.U32 R13, RZ, RZ, R8 ;  /* 0x000000ffff0d7224 */ /* 0x000fe200078e0008 */
[----:B------:R-:W0:Y:S01]  /*15710*/  LDC R21, c[0x0][0x2f4] ;  /* 0x0000bd00ff157b82 */ /* 0x000e220000000800 */
[----:B------:R-:W-:Y:S02]  /*15720*/  IMAD.MOV.U32 R12, RZ, RZ, RZ ;  /* 0x000000ffff0c7224 */ /* 0x000fe400078e00ff */
[----:B------:R-:W-:Y:S02]  /*15730*/  IMAD.MOV.U32 R11, RZ, RZ, 0x1e1f ;  /* 0x00001e1fff0b7424 */ /* 0x000fe400078e00ff */
[----:B------:R-:W-:Y:S02]  /*15740*/  IMAD.MOV.U32 R15, RZ, RZ, -0x1 ;  /* 0xffffffffff0f7424 */ /* 0x000fe400078e00ff */
[----:B------:R-:W-:Y:S02]  /*15750*/  IMAD.MOV.U32 R3, RZ, RZ, R14 ;  /* 0x000000ffff037224 */ /* 0x000fe400078e000e */
[----:B------:R-:W-:-:S07]  /*15760*/  VIADD R19, R26, UR48 ;  /* 0x000000301a137c36 */ /* 0x000fce0008000000 */
[----:B0-----:R-:W-:Y:S05]  /*15770*/  WARPSYNC.COLLECTIVE R15, `(.L_x_919) ;  /* 0x000000000f087348 */ /* 0x001fea0003c00000 */
[----:B------:R1:W2:Y:S02]  /*15780*/  SHFL.IDX P6, R14, R13, R12, R11 ;  /* 0x0000000c0d0e7389 */ /* 0x0002a400000c000b */
[----:B012---:R-:W-:Y:S01]  /*15790*/  ENDCOLLECTIVE ;  /* 0x000000000000791b */ /* 0x007fe20003800000 */
.L_x_919:
[----:B------:R-:W-:Y:S01]  /*157a0*/  IMAD.MOV.U32 R13, RZ, RZ, R9 ;  /* 0x000000ffff0d7224 */ /* 0x000fe200078e0009 */
[-C--:B------:R-:W-:Y:S01]  /*157b0*/  ISETP.GE.AND P4, PT, R20, R21.reuse, PT ;  /* 0x000000151400720c */ /* 0x080fe20003f86270 */
[----:B------:R-:W-:Y:S01]  /*157c0*/  IMAD.MOV.U32 R12, RZ, RZ, 0x1 ;  /* 0x00000001ff0c7424 */ /* 0x000fe200078e00ff */
[----:B------:R-:W-:Y:S01]  /*157d0*/  ISETP.GE.AND P3, PT, R25, R21, PT ;  /* 0x000000151900720c */ /* 0x000fe20003f66270 */
[----:B------:R-:W-:-:S12]  /*157e0*/  IMAD.MOV.U32 R2, RZ, RZ, R14 ;  /* 0x000000ffff027224 */ /* 0x000fd800078e000e */
[----:B------:R-:W-:Y:S05]  /*157f0*/  WARPSYNC.COLLECTIVE R15, `(.L_x_920) ;  /* 0x000000000f087348 */ /* 0x000fea0003c00000 */
[----:B------:R0:W1:Y:S02]  /*15800*/  SHFL.IDX P6, R14, R13, R12, R11 ;  /* 0x0000000c0d0e7389 */ /* 0x00006400000c000b */
[----:B01----:R-:W-:Y:S01]  /*15810*/  ENDCOLLECTIVE ;  /* 0x000000000000791b */ /* 0x003fe20003800000 */
.L_x_920:
        /* <DEDUP_REMOVED lines=13> */
.L_x_921:
        /* <DEDUP_REMOVED lines=10> */
.L_x_869:
[----:B0-----:R-:W-:-:S04]  /*15990*/  IMAD.U32 R3, RZ, RZ, UR48 ;  /* 0x00000030ff037e24 */ /* 0x001fc8000f8e00ff */
[----:B------:R0:W1:Y:S03]  /*159a0*/  SYNCS.PHASECHK.TRANS64.TRYWAIT P1, [R3+URZ+0x17040], R10 ;  /* 0x0170400a030075a7 */ /* 0x000066000802017f */
[----:B-1----:R-:W-:Y:S05]  /*159b0*/  @!P1 NANOSLEEP.SYNCS 0x989680 ;  /* 0x009896800000995d */ /* 0x002fea0003900000 */
[----:B------:R-:W1:Y:S02]  /*159c0*/  @!P1 SYNCS.PHASECHK.TRANS64 P1, [R3+URZ+0x17040], R10 ;  /* 0x0170400a030095a7 */ /* 0x000e64000802007f */
[----:B-1----:R-:W-:Y:S05]  /*159d0*/  @!P1 BRA `(.L_x_869) ;  /* 0xfffffffc00ec9947 */ /* 0x002fea000383ffff */
[----:B------:R-:W-:Y:S05]  /*159e0*/  BRA `(.L_x_923) ;  /* 0xffffffd0004c7947 */ /* 0x000fea000383ffff */
.L_x_870:
        /* <DEDUP_REMOVED lines=8> */
.L_x_925:
[----:B------:R-:W-:Y:S05]  /*15a70*/  BSYNC B0 ;  /* 0x0000000000007941 */ /* 0x000fea0003800000 */
.L_x_924:
        /* <DEDUP_REMOVED lines=8> */
.L_x_926:
        /* <DEDUP_REMOVED lines=8> */
.L_x_927:
[----:B------:R-:W-:Y:S01]  /*15b80*/  @!PT LDS RZ, [RZ] ;  /* 0x00000000fffff984 */ /* 0x000fe20000000800 */
[----:B------:R-:W-:Y:S01]  /*15b90*/  @!PT LDS RZ, [RZ] ;  /* 0x00000000fffff984 */ /* 0x000fe20000000800 */
[----:B------:R-:W-:Y:S01]  /*15ba0*/  @!PT LDS RZ, [RZ] ;  /* 0x00000000fffff984 */ /* 0x000fe20000000800 */
[----:B------:R0:W-:Y:S04]  /*15bb0*/  @P0 LDGSTS.E.BYPASS.LTC128B.128 [R19+0x10c00], desc[UR36][R2.64], !P5 ;  /* 0x10c0000002130fae */ /* 0x0001e8000e901d64 */
[----:B------:R0:W-:Y:S04]  /*15bc0*/  @P0 LDGSTS.E.BYPASS.LTC128B.128 [R19+0x11c00], desc[UR36][R2.64+0x20], !P4 ;  /* 0x11c0002002130fae */ /* 0x0001e8000e101d64 */
[----:B------:R0:W-:Y:S01]  /*15bd0*/  @P0 LDGSTS.E.BYPASS.LTC128B.128 [R19+0x12c00], desc[UR36][R2.64+0x40], !P3 ;  /* 0x12c0004002130fae */ /* 0x0001e2000d901d64 */
[----:B------:R-:W-:Y:S02]  /*15be0*/  IMAD.MOV.U32 R13, RZ, RZ, R0 ;  /* 0x000000ffff0d7224 */ /* 0x000fe400078e0000 */
[----:B------:R-:W-:-:S07]  /*15bf0*/  IMAD.MOV.U32 R5, RZ, RZ, R14 ;  /* 0x000000ffff057224 */ /* 0x000fce00078e000e */
[----:B0-----:R-:W-:Y:S05]  /*15c00*/  WARPSYNC.COLLECTIVE R15, `(.L_x_928) ;  /* 0x000000000f087348 */ /* 0x001fea0003c00000 */
[----:B------:R1:W2:Y:S02]  /*15c10*/  SHFL.IDX P6, R14, R13, R12, R11 ;  /* 0x0000000c0d0e7389 */ /* 0x0002a400000c000b */
[----:B012---:R-:W-:Y:S01]  /*15c20*/  ENDCOLLECTIVE ;  /* 0x000000000000791b */ /* 0x007fe20003800000 */
.L_x_928:
[----:B------:R-:W-:Y:S05]  /*15c30*/  BRA `(.L_x_929) ;  /* 0xffffffd000547947 */ /* 0x000fea000383ffff */
.L_x_873:
[----:B------:R-:W-:Y:S02]  /*15c40*/  IMAD.MOV.U32 R13, RZ, RZ, R4 ;  /* 0x000000ffff0d7224 */ /* 0x000fe400078e0004 */
[----:B------:R-:W-:Y:S02]  /*15c50*/  IMAD.MOV.U32 R12, RZ, RZ, RZ ;  /* 0x000000ffff0c7224 */ /* 0x000fe400078e00ff */
[----:B------:R-:W-:Y:S02]  /*15c60*/  IMAD.MOV.U32 R11, RZ, RZ, 0x1e1f ;  /* 0x00001e1fff0b7424 */ /* 0x000fe400078e00ff */
[----:B------:R-:W-:-:S07]  /*15c70*/  IMAD.MOV.U32 R15, RZ, RZ, -0x1 ;  /* 0xffffffffff0f7424 */ /* 0x000fce00078e00ff */
[----:B------:R-:W-:Y:S05]  /*15c80*/  WARPSYNC.COLLECTIVE R15, `(.L_x_930) ;  /* 0x000000000f087348 */ /* 0x000fea0003c00000 */
[----:B------:R0:W1:Y:S02]  /*15c90*/  SHFL.IDX P6, R14, R13, R12, R11 ;  /* 0x0000000c0d0e7389 */ /* 0x00006400000c000b */
[----:B01----:R-:W-:Y:S01]  /*15ca0*/  ENDCOLLECTIVE ;  /* 0x000000000000791b */ /* 0x003fe20003800000 */
.L_x_930:
[----:B------:R-:W-:Y:S02]  /*15cb0*/  IMAD.MOV.U32 R13, RZ, RZ, R0 ;  /* 0x000000ffff0d7224 */ /* 0x000fe400078e0000 */
[----:B------:R-:W-:-:S07]  /*15cc0*/  IMAD.MOV.U32 R2, RZ, RZ, R14 ;  /* 0x000000ffff027224 */ /* 0x000fce00078e000e */
[----:B------:R-:W-:Y:S05]  /*15cd0*/  WARPSYNC.COLLECTIVE R15, `(.L_x_931) ;  /* 0x000000000f087348 */ /* 0x000fea0003c00000 */
[----:B------:R0:W1:Y:S02]  /*15ce0*/  SHFL.IDX P6, R14, R13, R12, R11 ;  /* 0x0000000c0d0e7389 */ /* 0x00006400000c000b */
[----:B01----:R-:W-:Y:S01]  /*15cf0*/  ENDCOLLECTIVE ;  /* 0x000000000000791b */ /* 0x003fe20003800000 */
.L_x_931:
[----:B------:R-:W-:Y:S02]  /*15d00*/  ULDC UR4, c[0x0][0x288] ;  /* 0x0000a20000047ab9 */ /* 0x000fe40000000800 */
[----:B------:R-:W-:Y:S02]  /*15d10*/  IMAD R7, R8, UR4, RZ ;  /* 0x0000000408077c24 */ /* 0x000fe4000f8e02ff */
[----:B------:R-:W-:-:S05]  /*15d20*/  VIADD R8, R27, UR43 ;  /* 0x0000002b1b087c36 */ /* 0x000fca0008000000 */
[----:B------:R-:W-:Y:S01]  /*15d30*/  ISETP.GE.AND P1, PT, R8, R7, PT ;  /* 0x000000070800720c */ /* 0x000fe20003f26270 */
[----:B------:R-:W-:Y:S02]  /*15d40*/  IMAD.MOV.U32 R13, RZ, RZ, R4 ;  /* 0x000000ffff0d7224 */ /* 0x000fe400078e0004 */
[----:B------:R-:W-:-:S10]  /*15d50*/  IMAD.MOV.U32 R12, RZ, RZ, 0x1 ;  /* 0x00000001ff0c7424 */ /* 0x000fd400078e00ff */
[----:B------:R-:W-:-:S05]  /*15d60*/  @!P1 IADD3 R14, P4, R20, R14, RZ ;  /* 0x0000000e140e9210 */ /* 0x000fca0007f9e0ff */
[----:B------:R-:W-:Y:S02]  /*15d70*/  @!P1 IMAD.X R3, RZ, RZ, R2, P4 ;  /* 0x000000ffff039224 */ /* 0x000fe400020e0602 */
[----:B------:R-:W-:-:S07]  /*15d80*/  @!P1 IMAD.MOV.U32 R2, RZ, RZ, R14 ;  /* 0x000000ffff029224 */ /* 0x000fce00078e000e */
[----:B------:R-:W-:Y:S05]  /*15d90*/  WARPSYNC.COLLECTIVE R15, `(.L_x_932) ;  /* 0x000000000f087348 */ /* 0x000fea0003c00000 */
[----:B------:R0:W1:Y:S02]  /*15da0*/  SHFL.IDX P6, R14, R13, R12, R11 ;  /* 0x0000000c0d0e7389 */ /* 0x00006400000c000b */
[----:B01----:R-:W-:Y:S01]  /*15db0*/  ENDCOLLECTIVE ;  /* 0x000000000000791b */ /* 0x003fe20003800000 */
.L_x_932:
[----:B------:R-:W-:Y:S01]  /*15dc0*/  @!PT LDS RZ, [RZ] ;  /* 0x00000000fffff984 */ /* 0x000fe20000000800 */
[----:B------:R-:W-:Y:S01]  /*15dd0*/  @!PT LDS RZ, [RZ] ;  /* 0x00000000fffff984 */ /* 0x000fe20000000800 */
[----:B------:R-:W-:Y:S01]  /*15de0*/  @!PT LDS RZ, [RZ] ;  /* 0x00000000fffff984 */ /* 0x000fe20000000800 */
[----:B------:R0:W-:Y:S04]  /*15df0*/  @!P1 LDGSTS.E.BYPASS.LTC128B.128 [R19+0xc400], desc[UR36][R2.64], !P3 ;  /* 0x0c40000002139fae */ /* 0x0001e8000d901d64 */
[----:B------:R0:W-:Y:S04]  /*15e00*/  @!P1 LDGSTS.E.BYPASS.LTC128B.128 [R19+0xdc00], desc[UR36][R2.64+0x20], !P2 ;  /* 0x0dc0002002139fae */ /* 0x0001e8000d101d64 */
[----:B------:R0:W-:Y:S01]  /*15e10*/  @!P1 LDGSTS.E.BYPASS.LTC128B.128 [R19+0xf400], desc[UR36][R2.64+0x40], !P0 ;  /* 0x0f40004002139fae */ /* 0x0001e2000c101d64 */
[----:B------:R-:W-:Y:S02]  /*15e20*/  IMAD.MOV.U32 R13, RZ, RZ, R0 ;  /* 0x000000ffff0d7224 */ /* 0x000fe400078e0000 */
[----:B------:R-:W-:-:S05]  /*15e30*/  VIADD R0, R8, 0x40 ;  /* 0x0000004008007836 */ /* 0x000fca0000000000 */
[----:B------:R-:W-:Y:S01]  /*15e40*/  ISETP.GE.AND P1, PT, R0, R7, PT ;  /* 0x000000070000720c */ /* 0x000fe20003f26270 */
[----:B------:R-:W-:-:S12]  /*15e50*/  IMAD.MOV.U32 R4, RZ, RZ, R14 ;  /* 0x000000ffff047224 */ /* 0x000fd800078e000e */
[----:B0-----:R-:W-:Y:S05]  /*15e60*/  WARPSYNC.COLLECTIVE R15, `(.L_x_933) ;  /* 0x000000000f087348 */ /* 0x001fea0003c00000 */
[----:B------:R1:W2:Y:S02]  /*15e70*/  SHFL.IDX P6, R14, R13, R12, R11 ;  /* 0x0000000c0d0e7389 */ /* 0x0002a400000c000b */
[----:B012---:R-:W-:Y:S01]  /*15e80*/  ENDCOLLECTIVE ;  /* 0x000000000000791b */ /* 0x007fe20003800000 */
.L_x_933:
[----:B------:R-:W-:Y:S02]  /*15e90*/  IMAD.MOV.U32 R13, RZ, RZ, R6 ;  /* 0x000000ffff0d7224 */ /* 0x000fe400078e0006 */
[----:B------:R-:W-:Y:S01]  /*15ea0*/  IMAD.MOV.U32 R12, RZ, RZ, RZ ;  /* 0x000000ffff0c7224 */ /* 0x000fe200078e00ff */
[----:B------:R-:W-:-:S05]  /*15eb0*/  @!P1 IADD3 R14, P4, R20, R14, RZ ;  /* 0x0000000e140e9210 */ /* 0x000fca0007f9e0ff */
[----:B------:R-:W-:-:S08]  /*15ec0*/  @!P1 IMAD.MOV.U32 R2, RZ, RZ, R14 ;  /* 0x000000ffff029224 */ /* 0x000fd000078e000e */
[----:B------:R-:W-:Y:S05]  /*15ed0*/  WARPSYNC.COLLECTIVE R15, `(.L_x_934) ;  /* 0x000000000f087348 */ /* 0x000fea0003c00000 */
[----:B------:R0:W1:Y:S02]  /*15ee0*/  SHFL.IDX P6, R14, R13, R12, R11 ;  /* 0x0000000c0d0e7389 */ /* 0x00006400000c000b */
[----:B01----:R-:W-:Y:S01]  /*15ef0*/  ENDCOLLECTIVE ;  /* 0x000000000000791b */ /* 0x003fe20003800000 */
.L_x_934:
[----:B------:R-:W-:-:S04]  /*15f00*/  @!P1 IMAD.X R9, RZ, RZ, R4, P4 ;  /* 0x000000ffff099224 */ /* 0x000fc800020e0604 */
[----:B------:R-:W-:-:S05]  /*15f10*/  @!P1 IMAD.MOV.U32 R3, RZ, RZ, R9 ;  /* 0x000000ffff039224 */ /* 0x000fca00078e0009 */
[----:B------:R-:W-:Y:S01]  /*15f20*/  @!PT LDS RZ, [RZ] ;  /* 0x00000000fffff984 */ /* 0x000fe20000000800 */
[----:B------:R-:W-:Y:S01]  /*15f30*/  @!PT LDS RZ, [RZ] ;  /* 0x00000000fffff984 */ /* 0x000fe20000000800 */
[----:B------:R-:W-:Y:S01]  /*15f40*/  @!PT LDS RZ, [RZ] ;  /* 0x00000000fffff984 */ /* 0x000fe20000000800 */
[----:B------:R0:W-:Y:S01]  /*15f50*/  @!P1 LDGSTS.E.BYPASS.LTC128B.128 [R19+0xcc00], desc[UR36][R2.64], !P3 ;  /* 0x0cc0000002139fae */ /* 0x0001e2000d901d64 */
[----:B------:R-:W-:-:S03]  /*15f60*/  IMAD.MOV.U32 R13, RZ, RZ, R5 ;  /* 0x000000ffff0d7224 */ /* 0x000fc600078e0005 */
[----:B------:R0:W-:Y:S04]  /*15f70*/  @!P1 LDGSTS.E.BYPASS.LTC128B.128 [R19+0xe400], desc[UR36][R2.64+0x20], !P2 ;  /* 0x0e40002002139fae */ /* 0x0001e8000d101d64 */
[----:B------:R0:W-:Y:S01]  /*15f80*/  @!P1 LDGSTS.E.BYPASS.LTC128B.128 [R19+0xfc00], desc[UR36][R2.64+0x40], !P0 ;  /* 0x0fc0004002139fae */ /* 0x0001e2000c101d64 */
[----:B------:R-:W-:-:S07]  /*15f90*/  IMAD.MOV.U32 R6, RZ, RZ, R14 ;  /* 0x000000ffff067224 */ /* 0x000fce00078e000e */
[----:B0-----:R-:W-:Y:S05]  /*15fa0*/  WARPSYNC.COLLECTIVE R15, `(.L_x_935) ;  /* 0x000000000f087348 */ /* 0x001fea0003c00000 */
[----:B------:R1:W2:Y:S02]  /*15fb0*/  SHFL.IDX P6, R14, R13, R12, R11 ;  /* 0x0000000c0d0e7389 */ /* 0x0002a400000c000b */
[----:B012---:R-:W-:Y:S01]  /*15fc0*/  ENDCOLLECTIVE ;  /* 0x000000000000791b */ /* 0x007fe20003800000 */
.L_x_935:
[----:B------:R-:W-:Y:S05]  /*15fd0*/  BRA `(.L_x_936) ;  /* 0xffffffd400a47947 */ /* 0x000fea000383ffff */
.L_x_876:
[----:B0-2---:R-:W-:-:S04]  /*15fe0*/  IMAD.U32 R3, RZ, RZ, UR48 ;  /* 0x00000030ff037e24 */ /* 0x005fc8000f8e00ff */
[----:B------:R0:W2:Y:S03]  /*15ff0*/  SYNCS.PHASECHK.TRANS64.TRYWAIT P1, [R3+URZ+0x17020], R0 ;  /* 0x01702000030075a7 */ /* 0x0000a6000802017f */
[----:B--2---:R-:W-:Y:S05]  /*16000*/  @!P1 NANOSLEEP.SYNCS 0x989680 ;  /* 0x009896800000995d */ /* 0x004fea0003900000 */
[----:B------:R-:W2:Y:S02]  /*16010*/  @!P1 SYNCS.PHASECHK.TRANS64 P1, [R3+URZ+0x17020], R0 ;  /* 0x01702000030095a7 */ /* 0x000ea4000802007f */
[----:B--2---:R-:W-:Y:S05]  /*16020*/  @!P1 BRA `(.L_x_876) ;  /* 0xfffffffc00ec9947 */ /* 0x004fea000383ffff */
[----:B------:R-:W-:Y:S05]  /*16030*/  BRA `(.L_x_937) ;  /* 0xffffffd400ec7947 */ /* 0x000fea000383ffff */
.L_x_879:
[----:B0-----:R0:W2:Y:S02]  /*16040*/  SYNCS.PHASECHK.TRANS64.TRYWAIT P1, [R5+URZ+0x17080], R10 ;  /* 0x0170800a050075a7 */ /* 0x0010a4000802017f */
[----:B--2---:R-:W-:Y:S05]  /*16050*/  @!P1 NANOSLEEP.SYNCS 0x989680 ;  /* 0x009896800000995d */ /* 0x004fea0003900000 */
[----:B------:R-:W2:Y:S02]  /*16060*/  @!P1 SYNCS.PHASECHK.TRANS64 P1, [R5+URZ+0x17080], R10 ;  /* 0x0170800a050095a7 */ /* 0x000ea4000802007f */
[----:B--2---:R-:W-:Y:S05]  /*16070*/  @!P1 BRA `(.L_x_879) ;  /* 0xfffffffc00f09947 */ /* 0x004fea000383ffff */
[----:B------:R-:W-:Y:S05]  /*16080*/  BRA `(.L_x_938) ;  /* 0xffffffd800ac7947 */ /* 0x000fea000383ffff */
.L_x_880:
[----:B------:R-:W-:Y:S01]  /*16090*/  BSSY B0, `(.L_x_939) ;  /* 0x0000008000007945 */ /* 0x000fe20003800000 */
[----:B------:R-:W-:Y:S02]  /*160a0*/  IMAD.MOV.U32 R13, RZ, RZ, R27 ;  /* 0x000000ffff0d7224 */ /* 0x000fe400078e001b */
[----:B------:R-:W-:Y:S02]  /*160b0*/  IMAD.MOV.U32 R12, RZ, RZ, RZ ;  /* 0x000000ffff0c7224 */ /* 0x000fe400078e00ff */
[----:B------:R-:W-:Y:S02]  /*160c0*/  IMAD.MOV.U32 R11, RZ, RZ, 0x1e1f ;  /* 0x00001e1fff0b7424 */ /* 0x000fe400078e00ff */
[----:B------:R-:W-:-:S07]  /*160d0*/  IMAD.MOV.U32 R15, RZ, RZ, -0x1 ;  /* 0xffffffffff0f7424 */ /* 0x000fce00078e00ff */
[----:B01----:R-:W-:Y:S05]  /*160e0*/  WARPSYNC.COLLECTIVE R15, `(.L_x_940) ;  /* 0x000000000f087348 */ /* 0x003fea0003c00000 */
[----:B-1----:R1:W2:Y:S02]  /*160f0*/  SHFL.IDX P6, R14, R13, R12, R11 ;  /* 0x0000000c0d0e7389 */ /* 0x0022a400000c000b */
[----:B012---:R-:W-:Y:S01]  /*16100*/  ENDCOLLECTIVE ;  /* 0x000000000000791b */ /* 0x007fe20003800000 */
.L_x_940:
[----:B------:R-:W-:Y:S05]  /*16110*/  BSYNC B0 ;  /* 0x0000000000007941 */ /* 0x000fea0003800000 */
.L_x_939:
        /* <DEDUP_REMOVED lines=8> */
.L_x_941:
[----:B------:R-:W-:Y:S02]  /*161a0*/  IMAD.MOV.U32 R13, RZ, RZ, R27 ;  /* 0x000000ffff0d7224 */ /* 0x000fe400078e001b */
[----:B------:R-:W-:Y:S02]  /*161b0*/  IMAD.MOV.U32 R12, RZ, RZ, 0x1 ;  /* 0x00000001ff0c7424 */ /* 0x000fe400078e00ff */
[----:B------:R-:W-:-:S07]  /*161c0*/  IMAD.MOV.U32 R2, RZ, RZ, R14 ;  /* 0x000000ffff027224 */ /* 0x000fce00078e000e */
[----:B------:R-:W-:Y:S05]  /*161d0*/  WARPSYNC.COLLECTIVE R15, `(.L_x_942) ;  /* 0x000000000f087348 */ /* 0x000fea0003c00000 */
[----:B------:R0:W1:Y:S02]  /*161e0*/  SHFL.IDX P6, R14, R13, R12, R11 ;  /* 0x0000000c0d0e7389 */ /* 0x00006400000c000b */
[----:B01----:R-:W-:Y:S01]  /*161f0*/  ENDCOLLECTIVE ;  /* 0x000000000000791b */ /* 0x003fe20003800000 */
.L_x_942:
        /* <DEDUP_REMOVED lines=14> */
.L_x_943:
[----:B------:R-:W-:Y:S01]  /*162e0*/  IMAD.MOV.U32 R2, RZ, RZ, R14 ;  /* 0x000000ffff027224 */ /* 0x000fe200078e000e */
[----:B------:R-:W-:Y:S06]  /*162f0*/  BRA `(.L_x_944) ;  /* 0xffffffd800c87947 */ /* 0x000fec000383ffff */
.L_x_883:
[----:B---3--:R3:W4:Y:S02]  /*16300*/  SYNCS.PHASECHK.TRANS64.TRYWAIT P1, [R5+URZ+0x17040], R10 ;  /* 0x0170400a050075a7 */ /* 0x008724000802017f */
[----:B----4-:R-:W-:Y:S05]  /*16310*/  @!P1 NANOSLEEP.SYNCS 0x989680 ;  /* 0x009896800000995d */ /* 0x010fea0003900000 */
[----:B------:R-:W4:Y:S02]  /*16320*/  @!P1 SYNCS.PHASECHK.TRANS64 P1, [R5+URZ+0x17040], R10 ;  /* 0x0170400a050095a7 */ /* 0x000f24000802007f */
[----:B----4-:R-:W-:Y:S05]  /*16330*/  @!P1 BRA `(.L_x_883) ;  /* 0xfffffffc00f09947 */ /* 0x010fea000383ffff */
[----:B------:R-:W-:Y:S05]  /*16340*/  BRA `(.L_x_945) ;  /* 0xffffffdc001c7947 */ /* 0x000fea000383ffff */
.L_x_884:
[----:B------:R-:W-:Y:S01]  /*16350*/  BSSY B0, `(.L_x_946) ;  /* 0x0000008000007945 */ /* 0x000fe20003800000 */
[----:B------:R-:W-:Y:S02]  /*16360*/  IMAD.MOV.U32 R13, RZ, RZ, R9 ;  /* 0x000000ffff0d7224 */ /* 0x000fe400078e0009 */
[----:B------:R-:W-:Y:S02]  /*16370*/  IMAD.MOV.U32 R12, RZ, RZ, RZ ;  /* 0x000000ffff0c7224 */ /* 0x000fe400078e00ff */
[----:B------:R-:W-:Y:S02]  /*16380*/  IMAD.MOV.U32 R11, RZ, RZ, 0x1e1f ;  /* 0x00001e1fff0b7424 */ /* 0x000fe400078e00ff */
[----:B------:R-:W-:-:S07]  /*16390*/  IMAD.MOV.U32 R15, RZ, RZ, -0x1 ;  /* 0xffffffffff0f7424 */ /* 0x000fce00078e00ff */
[----:B01-3--:R-:W-:Y:S05]  /*163a0*/  WARPSYNC.COLLECTIVE R15, `(.L_x_947) ;  /* 0x000000000f087348 */ /* 0x00bfea0003c00000 */
[----:B-1----:R1:W2:Y:S02]  /*163b0*/  SHFL.IDX P6, R14, R13, R12, R11 ;  /* 0x0000000c0d0e7389 */ /* 0x0022a400000c000b */
[----:B0123--:R-:W-:Y:S01]  /*163c0*/  ENDCOLLECTIVE ;  /* 0x000000000000791b */ /* 0x00ffe20003800000 */
.L_x_947:
[----:B------:R-:W-:Y:S05]  /*163d0*/  BSYNC B0 ;  /* 0x0000000000007941 */ /* 0x000fea0003800000 */
.L_x_946:
[----:B------:R-:W-:Y:S02]  /*163e0*/  IMAD.MOV.U32 R13, RZ, RZ, R7 ;  /* 0x000000ffff0d7224 */ /* 0x000fe400078e0007 */
[----:B------:R-:W-:Y:S02]  /*163f0*/  IMAD.MOV.U32 R12, RZ, RZ, RZ ;  /* 0x000000ffff0c7224 */ /* 0x000fe400078e00ff */
[----:B------:R-:W-:Y:S02]  /*16400*/  IMAD.MOV.U32 R11, RZ, RZ, 0x1e1f ;  /* 0x00001e1fff0b7424 */ /* 0x000fe400078e00ff */
[----:B------:R-:W-:Y:S02]  /*16410*/  IMAD.MOV.U32 R15, RZ, RZ, -0x1 ;  /* 0xffffffffff0f7424 */ /* 0x000fe400078e00ff */
[----:B------:R-:W-:Y:S02]  /*16420*/  IMAD.MOV.U32 R3, RZ, RZ, R14 ;  /* 0x000000ffff037224 */ /* 0x000fe400078e000e */
[----:B------:R-:W-:-:S07]  /*16430*/  IMAD R8, R0, 0x3000, R26 ;  /* 0x0000300000087824 */ /* 0x000fce00078e021a */
[----:B------:R-:W-:Y:S05]  /*16440*/  WARPSYNC.COLLECTIVE R15, `(.L_x_948) ;  /* 0x000000000f087348 */ /* 0x000fea0003c00000 */
[----:B------:R0:W1:Y:S02]  /*16450*/  SHFL.IDX P6, R14, R13, R12, R11 ;  /* 0x0000000c0d0e7389 */ /* 0x00006400000c000b */
[----:B01----:R-:W-:Y:S01]  /*16460*/  ENDCOLLECTIVE ;  /* 0x000000000000791b */ /* 0x003fe20003800000 */
.L_x_948:
[----:B------:R-:W-:Y:S02]  /*16470*/  VIADD R8, R8, UR48 ;  /* 0x0000003008087c36 */ /* 0x000fe40008000000 */
[----:B------:R-:W-:Y:S02]  /*16480*/  IMAD.MOV.U32 R13, RZ, RZ, R9 ;  /* 0x000000ffff0d7224 */ /* 0x000fe400078e0009 */
[----:B------:R-:W-:Y:S01]  /*16490*/  IMAD.MOV.U32 R12, RZ, RZ, 0x1 ;  /* 0x00000001ff0c7424 */ /* 0x000fe200078e00ff */
[----:B------:R-:W-:-:S13]  /*164a0*/  IADD3 R2, P1, R24, R14, RZ ;  /* 0x0000000e18027210 */ /* 0x000fda0007f3e0ff */
[----:B------:R-:W-:Y:S05]  /*164b0*/  WARPSYNC.COLLECTIVE R15, `(.L_x_949) ;  /* 0x000000000f087348 */ /* 0x000fea0003c00000 */
[----:B------:R0:W1:Y:S02]  /*164c0*/  SHFL.IDX P6, R14, R13, R12, R11 ;  /* 0x0000000c0d0e7389 */ /* 0x00006400000c000b */
[----:B01----:R-:W-:Y:S01]  /*164d0*/  ENDCOLLECTIVE ;  /* 0x000000000000791b */ /* 0x003fe20003800000 */
.L_x_949:
        /* <DEDUP_REMOVED lines=12> */
.L_x_950:
[----:B------:R-:W-:Y:S05]  /*165a0*/  BRA `(.L_x_951) ;  /* 0xffffffdc00247947 */ /* 0x000fea000383ffff */
.L_x_887:
[----:B0-----:R0:W1:Y:S02]  /*165b0*/  SYNCS.PHASECHK.TRANS64.TRYWAIT P2, [R3+URZ+0x17070], R2 ;  /* 0x01707002030075a7 */ /* 0x001064000804017f */
[----:B-1----:R-:W-:Y:S05]  /*165c0*/  @!P2 NANOSLEEP.SYNCS 0x989680 ;  /* 0x009896800000a95d */ /* 0x002fea0003900000 */
[----:B------:R-:W1:Y:S02]  /*165d0*/  @!P2 SYNCS.PHASECHK.TRANS64 P2, [R3+URZ+0x17070], R2 ;  /* 0x017070020300a5a7 */ /* 0x000e64000804007f */
[----:B-1----:R-:W-:Y:S05]  /*165e0*/  @!P2 BRA `(.L_x_887) ;  /* 0xfffffffc00f0a947 */ /* 0x002fea000383ffff */
[----:B------:R-:W-:Y:S05]  /*165f0*/  BRA `(.L_x_952) ;  /* 0xffffffdc00847947 */ /* 0x000fea000383ffff */
.L_x_889:
[----:B0-----:R0:W1:Y:S02]  /*16600*/  SYNCS.PHASECHK.TRANS64.TRYWAIT P2, [R3+URZ+0x17060], R2 ;  /* 0x01706002030075a7 */ /* 0x001064000804017f */
[----:B-1----:R-:W-:Y:S05]  /*16610*/  @!P2 NANOSLEEP.SYNCS 0x989680 ;  /* 0x009896800000a95d */ /* 0x002fea0003900000 */
[----:B------:R-:W1:Y:S02]  /*16620*/  @!P2 SYNCS.PHASECHK.TRANS64 P2, [R3+URZ+0x17060], R2 ;  /* 0x017060020300a5a7 */ /* 0x000e64000804007f */
[----:B-1----:R-:W-:Y:S05]  /*16630*/  @!P2 BRA `(.L_x_889) ;  /* 0xfffffffc00f0a947 */ /* 0x002fea000383ffff */
[----:B------:R-:W-:Y:S05]  /*16640*/  BRA `(.L_x_953) ;  /* 0xffffffdc00947947 */ /* 0x000fea000383ffff */
.L_x_896:
[----:B--2---:R2:W3:Y:S02]  /*16650*/  SYNCS.PHASECHK.TRANS64.TRYWAIT P0, [R3+URZ+0x17070], R2 ;  /* 0x01707002030075a7 */ /* 0x0044e4000800017f */
[----:B---3--:R-:W-:Y:S05]  /*16660*/  @!P0 NANOSLEEP.SYNCS 0x989680 ;  /* 0x009896800000895d */ /* 0x008fea0003900000 */
[----:B------:R-:W3:Y:S02]  /*16670*/  @!P0 SYNCS.PHASECHK.TRANS64 P0, [R3+URZ+0x17070], R2 ;  /* 0x01707002030085a7 */ /* 0x000ee4000800007f */
[----:B---3--:R-:W-:Y:S05]  /*16680*/  @!P0 BRA `(.L_x_896) ;  /* 0xfffffffc00f08947 */ /* 0x008fea000383ffff */
[----:B------:R-:W-:Y:S05]  /*16690*/  BRA `(.L_x_954) ;  /* 0xffffffe000c87947 */ /* 0x000fea000383ffff */
.L_x_898:
[----:B0-----:R0:W2:Y:S02]  /*166a0*/  SYNCS.PHASECHK.TRANS64.TRYWAIT P0, [R3+URZ+0x17060], R4 ;  /* 0x01706004030075a7 */ /* 0x0010a4000800017f */
[----:B--2---:R-:W-:Y:S05]  /*166b0*/  @!P0 NANOSLEEP.SYNCS 0x989680 ;  /* 0x009896800000895d */ /* 0x004fea0003900000 */
[----:B------:R-:W2:Y:S02]  /*166c0*/  @!P0 SYNCS.PHASECHK.TRANS64 P0, [R3+URZ+0x17060], R4 ;  /* 0x01706004030085a7 */ /* 0x000ea4000800007f */
[----:B--2---:R-:W-:Y:S05]  /*166d0*/  @!P0 BRA `(.L_x_898) ;  /* 0xfffffffc00f08947 */ /* 0x004fea000383ffff */
[----:B------:R-:W-:Y:S05]  /*166e0*/  BRA `(.L_x_955) ;  /* 0xffffffe000e47947 */ /* 0x000fea000383ffff */
.L_x_901:
[----:B--2---:R2:W3:Y:S02]  /*166f0*/  SYNCS.PHASECHK.TRANS64.TRYWAIT P0, [R7+URZ+0x17020], R2 ;  /* 0x01702002070075a7 */ /* 0x0044e4000800017f */
[----:B---3--:R-:W-:Y:S05]  /*16700*/  @!P0 NANOSLEEP.SYNCS 0x989680 ;  /* 0x009896800000895d */ /* 0x008fea0003900000 */
[----:B------:R-:W3:Y:S02]  /*16710*/  @!P0 SYNCS.PHASECHK.TRANS64 P0, [R7+URZ+0x17020], R2 ;  /* 0x01702002070085a7 */ /* 0x000ee4000800007f */
[----:B---3--:R-:W-:Y:S05]  /*16720*/  @!P0 BRA `(.L_x_901) ;  /* 0xfffffffc00f08947 */ /* 0x008fea000383ffff */
[----:B------:R-:W-:Y:S05]  /*16730*/  BRA `(.L_x_956) ;  /* 0xffffffe400fc7947 */ /* 0x000fea000383ffff */
.L_x_903:
[----:B--2---:R2:W3:Y:S02]  /*16740*/  SYNCS.PHASECHK.TRANS64.TRYWAIT P1, [R5+URZ+0x17040], R2 ;  /* 0x01704002050075a7 */ /* 0x0044e4000802017f */
[----:B---3--:R-:W-:Y:S05]  /*16750*/  @!P1 NANOSLEEP.SYNCS 0x989680 ;  /* 0x009896800000995d */ /* 0x008fea0003900000 */
[----:B------:R-:W3:Y:S02]  /*16760*/  @!P1 SYNCS.PHASECHK.TRANS64 P1, [R5+URZ+0x17040], R2 ;  /* 0x01704002050095a7 */ /* 0x000ee4000802007f */
[----:B---3--:R-:W-:Y:S05]  /*16770*/  @!P1 BRA `(.L_x_903) ;  /* 0xfffffffc00f09947 */ /* 0x008fea000383ffff */
[----:B------:R-:W-:Y:S05]  /*16780*/  BRA `(.L_x_957) ;  /* 0xffffffe800387947 */ /* 0x000fea000383ffff */
.L_x_905:
[----:B---3--:R3:W4:Y:S02]  /*16790*/  SYNCS.PHASECHK.TRANS64.TRYWAIT P1, [R7+URZ+0x17040], R0 ;  /* 0x01704000070075a7 */ /* 0x008724000802017f */
[----:B----4-:R-:W-:Y:S05]  /*167a0*/  @!P1 NANOSLEEP.SYNCS 0x989680 ;  /* 0x009896800000995d */ /* 0x010fea0003900000 */
[----:B------:R-:W4:Y:S02]  /*167b0*/  @!P1 SYNCS.PHASECHK.TRANS64 P1, [R7+URZ+0x17040], R0 ;  /* 0x01704000070095a7 */ /* 0x000f24000802007f */
[----:B----4-:R-:W-:Y:S05]  /*167c0*/  @!P1 BRA `(.L_x_905) ;  /* 0xfffffffc00f09947 */ /* 0x010fea000383ffff */
[----:B------:R-:W-:Y:S05]  /*167d0*/  BRA `(.L_x_958) ;  /* 0xffffffe800447947 */ /* 0x000fea000383ffff */
.L_x_907:
[----:B----4-:R4:W0:Y:S02]  /*167e0*/  SYNCS.PHASECHK.TRANS64.TRYWAIT P1, [R5+URZ+0x17060], R2 ;  /* 0x01706002050075a7 */ /* 0x010824000802017f */
[----:B0-----:R-:W-:Y:S05]  /*167f0*/  @!P1 NANOSLEEP.SYNCS 0x989680 ;  /* 0x009896800000995d */ /* 0x001fea0003900000 */
[----:B------:R-:W0:Y:S02]  /*16800*/  @!P1 SYNCS.PHASECHK.TRANS64 P1, [R5+URZ+0x17060], R2 ;  /* 0x01706002050095a7 */ /* 0x000e24000802007f */
[----:B0-----:R-:W-:Y:S05]  /*16810*/  @!P1 BRA `(.L_x_907) ;  /* 0xfffffffc00f09947 */ /* 0x001fea000383ffff */
[----:B------:R-:W-:Y:S05]  /*16820*/  BRA `(.L_x_959) ;  /* 0xffffffe800407947 */ /* 0x000fea000383ffff */
.L_x_909:
[----:B------:R0:W0:Y:S02]  /*16830*/  SYNCS.PHASECHK.TRANS64.TRYWAIT P1, [R7+URZ+0x17060], R0 ;  /* 0x01706000070075a7 */ /* 0x000024000802017f */
[----:B0-----:R-:W-:Y:S05]  /*16840*/  @!P1 NANOSLEEP.SYNCS 0x989680 ;  /* 0x009896800000995d */ /* 0x001fea0003900000 */
[----:B------:R-:W0:Y:S02]  /*16850*/  @!P1 SYNCS.PHASECHK.TRANS64 P1, [R7+URZ+0x17060], R0 ;  /* 0x01706000070095a7 */ /* 0x000e24000802007f */
[----:B0-----:R-:W-:Y:S05]  /*16860*/  @!P1 BRA `(.L_x_909) ;  /* 0xfffffffc00f09947 */ /* 0x001fea000383ffff */
[----:B------:R-:W-:Y:S05]  /*16870*/  BRA `(.L_x_960) ;  /* 0xffffffe8003c7947 */ /* 0x000fea000383ffff */
.L_x_911:
[----:B------:R0:W0:Y:S02]  /*16880*/  SYNCS.PHASECHK.TRANS64.TRYWAIT P1, [R5+URZ+0x17080], R2 ;  /* 0x01708002050075a7 */ /* 0x000024000802017f */
[----:B0-----:R-:W-:Y:S05]  /*16890*/  @!P1 NANOSLEEP.SYNCS 0x989680 ;  /* 0x009896800000995d */ /* 0x001fea0003900000 */
[----:B------:R-:W0:Y:S02]  /*168a0*/  @!P1 SYNCS.PHASECHK.TRANS64 P1, [R5+URZ+0x17080], R2 ;  /* 0x01708002050095a7 */ /* 0x000e24000802007f */
[----:B0-----:R-:W-:Y:S05]  /*168b0*/  @!P1 BRA `(.L_x_911) ;  /* 0xfffffffc00f09947 */ /* 0x001fea000383ffff */
[----:B------:R-:W-:Y:S05]  /*168c0*/  BRA `(.L_x_961) ;  /* 0xffffffe800387947 */ /* 0x000fea000383ffff */
.L_x_962:
        /* <DEDUP_REMOVED lines=11> */
.L_x_2540:


//--------------------- .text._ZN7cutlass13device_kernelIN5flash11enable_sm90INS1_16FlashAttnFwdSm90INS1_25CollectiveMainloopFwdSm90ILi2EN4cute5tupleIJNS5_1CILi1EEES8_S8_EEENS6_IJNS7_ILi192EEENS7_ILi128EEENS7_ILi96EEEEEELi96ENS_12float_e4m3_tEfNS_4arch4Sm90ELb0ELb1ELb1ELb1ELb1ELb0ELb0ELb1ELb1ELb1ELb1ELb0EEENS1_21CollectiveEpilogueFwdINS6_IJSA_SC_SB_EEES9_NS_10bfloat16_tESG_Li384ELb1ELb1ELb1ELb1EEENS1_36VarlenDynamicPersistentTileSchedulerILi192ELi128ELi384ELi128ELb1ELb1ELb1ELb1ELb0ELb1EEEEEEEEEvNT_6ParamsE --------------------------
	.section	.text._ZN7cutlass13device_kernelIN5flash11enable_sm90INS1_16FlashAttnFwdSm90INS1_25CollectiveMainloopFwdSm90ILi2EN4cute5tupleIJNS5_1CILi1EEES8_S8_EEENS6_IJNS7_ILi192EEENS7_ILi128EEENS7_ILi96EEEEEELi96ENS_12float_e4m3_tEfNS_4arch4Sm90ELb0ELb1ELb1ELb1ELb1ELb0ELb0ELb1ELb1ELb1ELb1ELb0EEENS1_21CollectiveEpilogueFwdINS6_IJSA_SC_SB_EEES9_NS_10bfloat16_tESG_Li384ELb1ELb1ELb1ELb1EEENS1_36VarlenDynamicPersistentTileSchedulerILi192ELi128ELi384ELi128ELb1ELb1ELb1ELb1ELb0ELb1EEEEEEEEEvNT_6ParamsE,"ax",@progbits
	.align	128
.text._ZN7cutlass13device_kernelIN5flash11enable_sm90INS1_16FlashAttnFwdSm90INS1_25CollectiveMainloopFwdSm90ILi2EN4cute5tupleIJNS5_1CILi1EEES8_S8_EEENS6_IJNS7_ILi192EEENS7_ILi128EEENS7_ILi96EEEEEELi96ENS_12float_e4m3_tEfNS_4arch4Sm90ELb0ELb1ELb1ELb1ELb1ELb0ELb0ELb1ELb1ELb1ELb1ELb0EEENS1_21CollectiveEpilogueFwdINS6_IJSA_SC_SB_EEES9_NS_10bfloat16_tESG_Li384ELb1ELb1ELb1ELb1EEENS1_36VarlenDynamicPersistentTileSchedulerILi192ELi128ELi384ELi128ELb1ELb1ELb1ELb1ELb0ELb1EEEEEEEEEvNT_6ParamsE:
        .type           _ZN7cutlass13device_kernelIN5flash11enable_sm90INS1_16FlashAttnFwdSm90INS1_25CollectiveMainloopFwdSm90ILi2EN4cute5tupleIJNS5_1CILi1EEES8_S8_EEENS6_IJNS7_ILi192EEENS7_ILi128EEENS7_ILi96EEEEEELi96ENS_12float_e4m3_tEfNS_4arch4Sm90ELb0ELb1ELb1ELb1ELb1ELb0ELb0ELb1ELb1ELb1ELb1ELb0EEENS1_21CollectiveEpilogueFwdINS6_IJSA_SC_SB_EEES9_NS_10bfloat16_tESG_Li384ELb1ELb1ELb1ELb1EEENS1_36VarlenDynamicPersistentTileSchedulerILi192ELi128ELi384ELi128ELb1ELb1ELb1ELb1ELb0ELb1EEEEEEEEEvNT_6ParamsE,@function
        .size           _ZN7cutlass13device_kernelIN5flash11enable_sm90INS1_16FlashAttnFwdSm90INS1_25CollectiveMainloopFwdSm90ILi2EN4cute5tupleIJNS5_1CILi1EEES8_S8_EEENS6_IJNS7_ILi192EEENS7_ILi128EEENS7_ILi96EEEEEELi96ENS_12float_e4m3_tEfNS_4arch4Sm90ELb0ELb1ELb1ELb1ELb1ELb0ELb0ELb1ELb1ELb1ELb1ELb0EEENS1_21CollectiveEpilogueFwdINS6_IJSA_SC_SB_EEES9_NS_10bfloat16_tESG_Li384ELb1ELb1ELb1ELb1EEENS1_36VarlenDynamicPersistentTileSchedulerILi192ELi128ELi384ELi128ELb1ELb1ELb1ELb1ELb0ELb1EEEEEEEEEvNT_6ParamsE,(.L_x_2541 - _ZN7cutlass13device_kernelIN5flash11enable_sm90INS1_16FlashAttnFwdSm90INS1_25CollectiveMainloopFwdSm90ILi2EN4cute5tupleIJNS5_1CILi1EEES8_S8_EEENS6_IJNS7_ILi192EEENS7_ILi128EEENS7_ILi96EEEEEELi96ENS_12float_e4m3_tEfNS_4arch4Sm90ELb0ELb1ELb1ELb1ELb1ELb0ELb0ELb1ELb1ELb1ELb1ELb0EEENS1_21CollectiveEpilogueFwdINS6_IJSA_SC_SB_EEES9_NS_10bfloat16_tESG_Li384ELb1ELb1ELb1ELb1EEENS1_36VarlenDynamicPersistentTileSchedulerILi192ELi128ELi384ELi128ELb1ELb1ELb1ELb1ELb0ELb1EEEEEEEEEvNT_6ParamsE)
        .other          _ZN7cutlass13device_kernelIN5flash11enable_sm90INS1_16FlashAttnFwdSm90INS1_25CollectiveMainloopFwdSm90ILi2EN4cute5tupleIJNS5_1CILi1EEES8_S8_EEENS6_IJNS7_ILi192EEENS7_ILi128EEENS7_ILi96EEEEEELi96ENS_12float_e4m3_tEfNS_4arch4Sm90ELb0ELb1ELb1ELb1ELb1ELb0ELb0ELb1ELb1ELb1ELb1ELb0EEENS1_21CollectiveEpilogueFwdINS6_IJSA_SC_SB_EEES9_NS_10bfloat16_tESG_Li384ELb1ELb1ELb1ELb1EEENS1_36VarlenDynamicPersistentTileSchedulerILi192ELi128ELi384ELi128ELb1ELb1ELb1ELb1ELb0ELb1EEEEEEEEEvNT_6ParamsE,@"STO_CUDA_ENTRY STV_DEFAULT"
_ZN7cutlass13device_kernelIN5flash11enable_sm90INS1_16FlashAttnFwdSm90INS1_25CollectiveMainloopFwdSm90ILi2EN4cute5tupleIJNS5_1CILi1EEES8_S8_EEENS6_IJNS7_ILi192EEENS7_ILi128EEENS7_ILi96EEEEEELi96ENS_12float_e4m3_tEfNS_4arch4Sm90ELb0ELb1ELb1ELb1ELb1ELb0ELb0ELb1ELb1ELb1ELb1ELb0EEENS1_21CollectiveEpilogueFwdINS6_IJSA_SC_SB_EEES9_NS_10bfloat16_tESG_Li384ELb1ELb1ELb1ELb1EEENS1_36VarlenDynamicPersistentTileSchedulerILi192ELi128ELi384ELi128ELb1ELb1ELb1ELb1ELb0ELb1EEEEEEEEEvNT_6ParamsE:
        /* <DEDUP_REMOVED lines=45> */
.L_x_963:
        /* <DEDUP_REMOVED lines=22> */
.L_x_964:
        /* <DEDUP_REMOVED lines=18> */
.L_x_965:
        /* <DEDUP_REMOVED lines=22> */
.L_x_966:
        /* <DEDUP_REMOVED lines=24> */
.L_x_967:
        /* <DEDUP_REMOVED lines=8> */
.L_x_969:
        /* <DEDUP_REMOVED lines=19> */
[----:B------:R-:W-:Y:S01]  /*09e0*/  R2UR UR51, R11 ;  /* 0x000000000b3372ca */ /* 0x000fe200000e0000 */
        /* <DEDUP_REMOVED lines=15> */
[----:B------:R-:W-:Y:S02]  /*0ae0*/  LOP3.LUT R2, R3, 0x7fffff0, RZ, 0xc0, !PT ;  /* 0x07fffff003027812 */ /* 0x000fe400078ec0ff */
[----:B------:R-:W-:-:S02]  /*0af0*/  SHF.R.S32.HI R9, RZ, 0x2, R8 ;  /* 0x00000002ff097819 */ /* 0x000fc40000011408 */
[----:B------:R-:W-:Y:S01]  /*0b00*/  SHF.R.S32.HI R6, RZ, 0x1f, R8 ;  /* 0x0000001fff067819 */ /* 0x000fe20000011408 */
[----:B------:R-:W-:Y:S01]  /*0b10*/  IMAD.IADD R2, R13, 0x1, -R2 ;  /* 0x000000010d027824 */ /* 0x000fe200078e0a02 */
[----:B------:R-:W-:Y:S02]  /*0b20*/  LEA.HI R3, R3, R4, RZ, 0x1 ;  /* 0x0000000403037211 */ /* 0x000fe400078f08ff */
[----:B------:R-:W-:Y:S01]  /*0b30*/  LEA.HI R10, R6, R9, RZ, 0x3 ;  /* 0x00000009060a7211 */ /* 0x000fe200078f18ff */
[----:B------:R-:W-:Y:S01]  /*0b40*/  IMAD.HI R6, R14, 0x55555556, RZ ;  /* 0x555555560e067827 */ /* 0x000fe200078e02ff */
[----:B------:R-:W-:Y:S02]  /*0b50*/  LEA.HI R7, R7, R12, RZ, 0x5 ;  /* 0x0000000c07077211 */ /* 0x000fe400078f28ff */
[----:B------:R-:W-:Y:S01]  /*0b60*/  LOP3.LUT R10, R10, 0xfffffff8, RZ, 0xc0, !PT ;  /* 0xfffffff80a0a7812 */ /* 0x000fe200078ec0ff */
[----:B------:R-:W-:Y:S01]  /*0b70*/  IMAD R2, R2, 0x20, R5 ;  /* 0x0000002002027824 */ /* 0x000fe200078e0205 */
[----:B------:R-:W-:-:S02]  /*0b80*/  LOP3.LUT R3, R3, 0x1ffffffe, RZ, 0xc0, !PT ;  /* 0x1ffffffe03037812 */ /* 0x000fc400078ec0ff */
[----:B------:R-:W-:Y:S01]  /*0b90*/  LEA.HI R6, R6, R6, RZ, 0x1 ;  /* 0x0000000606067211 */ /* 0x000fe200078f08ff */
[----:B------:R-:W-:Y:S01]  /*0ba0*/  IMAD.IADD R10, R9, 0x1, -R10 ;  /* 0x00000001090a7824 */ /* 0x000fe200078e0a0a */
[----:B------:R-:W-:Y:S01]  /*0bb0*/  SHF.R.S32.HI R7, RZ, 0x5, R7 ;  /* 0x00000005ff077819 */ /* 0x000fe20000011407 */
[----:B------:R-:W-:Y:S01]  /*0bc0*/  IMAD.IADD R3, R4, 0x1, -R3 ;  /* 0x0000000104037824 */ /* 0x000fe200078e0a03 */
[----:B------:R-:W-:Y:S01]  /*0bd0*/  LEA.HI R0, R0, R13, RZ, 0x2 ;  /* 0x0000000d00007211 */ /* 0x000fe200078f10ff */
[----:B------:R-:W-:Y:S01]  /*0be0*/  IMAD R6, R6, -0x3, R14 ;  /* 0xfffffffd06067824 */ /* 0x000fe200078e020e */
[----:B------:R-:W-:Y:S01]  /*0bf0*/  LOP3.LUT R8, R8, 0x7ffffffc, RZ, 0xc0, !PT ;  /* 0x7ffffffc08087812 */ /* 0x000fe200078ec0ff */
[----:B------:R-:W-:Y:S01]  /*0c00*/  IMAD R7, R7, 0x10, R10 ;  /* 0x0000001007077824 */ /* 0x000fe200078e020a */
[----:B------:R-:W-:Y:S01]  /*0c10*/  LOP3.LUT R4, R0, 0xfffffffc, RZ, 0xc0, !PT ;  /* 0xfffffffc00047812 */ /* 0x000fe200078ec0ff */
[----:B------:R-:W-:Y:S01]  /*0c20*/  IMAD R2, R3, 0x8, R2 ;  /* 0x0000000803027824 */ /* 0x000fe200078e0202 */
[----:B------:R-:W-:Y:S01]  /*0c30*/  SHF.R.S32.HI R0, RZ, 0x2, R0 ;  /* 0x00000002ff007819 */ /* 0x000fe20000011400 */
[----:B------:R-:W-:-:S02]  /*0c40*/  IMAD R5, R6, 0x40, R7 ;  /* 0x0000004006057824 */ /* 0x000fc400078e0207 */
[----:B------:R-:W-:Y:S01]  /*0c50*/  IMAD.IADD R4, R13, 0x1, -R4 ;  /* 0x000000010d047824 */ /* 0x000fe200078e0a04 */
[----:B------:R0:W-:Y:S01]  /*0c60*/  STL [R1+0x24], R2 ;  /* 0x0000240201007387 */ /* 0x0001e20000100800 */
[----:B------:R-:W-:Y:S02]  /*0c70*/  IMAD.IADD R8, R12, 0x1, -R8 ;  /* 0x000000010c087824 */ /* 0x000fe400078e0a08 */
[----:B------:R-:W-:Y:S01]  /*0c80*/  IMAD.SHL.U32 R19, R4, 0x8, RZ ;  /* 0x0000000804137824 */ /* 0x000fe200078e00ff */
[----:B------:R1:W-:Y:S01]  /*0c90*/  STL [R1+0x20], R5 ;  /* 0x0000200501007387 */ /* 0x0003e20000100800 */
[----:B------:R-:W-:Y:S02]  /*0ca0*/  IMAD.SHL.U32 R17, R8, 0x2, RZ ;  /* 0x0000000208117824 */ /* 0x000fe400078e00ff */
[C---:B------:R-:W-:Y:S02]  /*0cb0*/  VIADD R22, R19.reuse, 0x20 ;  /* 0x0000002013167836 */ /* 0x040fe40000000000 */
[----:B------:R-:W-:Y:S01]  /*0cc0*/  VIADD R23, R19, 0x40 ;  /* 0x0000004013177836 */ /* 0x000fe20000000000 */
[----:B0-----:R-:W-:Y:S01]  /*0cd0*/  LEA.HI R2, R4, R4, RZ, 0x1 ;  /* 0x0000000404027211 */ /* 0x001fe200078f08ff */
[C---:B------:R-:W-:Y:S01]  /*0ce0*/  VIADD R157, R17.reuse, 0x30 ;  /* 0x00000030119d7836 */ /* 0x040fe20000000000 */
[----:B------:R-:W-:Y:S01]  /*0cf0*/  SHF.R.S32.HI R0, RZ, 0x1f, R17 ;  /* 0x0000001fff007819 */ /* 0x000fe20000011411 */
[C---:B------:R-:W-:Y:S01]  /*0d00*/  VIADD R0, R17.reuse, 0x28 ;  /* 0x0000002811007836 */ /* 0x040fe20000000000 */
[----:B------:R-:W-:Y:S01]  /*0d10*/  LOP3.LUT R2, R2, 0x1ffffffe, RZ, 0xc0, !PT ;  /* 0x1ffffffe02027812 */ /* 0x000fe200078ec0ff */
[C---:B------:R-:W-:Y:S01]  /*0d20*/  VIADD R156, R17.reuse, 0x38 ;  /* 0x00000038119c7836 */ /* 0x040fe20000000000 */
[----:B------:R-:W-:Y:S01]  /*0d30*/  SHF.R.S32.HI R3, RZ, 0x1f, R23 ;  /* 0x0000001fff037819 */ /* 0x000fe20000011417 */
[C---:B------:R-:W-:Y:S01]  /*0d40*/  VIADD R3, R17.reuse, 0x20 ;  /* 0x0000002011037836 */ /* 0x040fe20000000000 */
[----:B------:R-:W-:Y:S01]  /*0d50*/  SHF.R.S32.HI R0, RZ, 0x1f, R0 ;  /* 0x0000001fff007819 */ /* 0x000fe20000011400 */
[----:B------:R-:W-:Y:S01]  /*0d60*/  IMAD.IADD R2, R4, 0x1, -R2 ;  /* 0x0000000104027824 */ /* 0x000fe200078e0a02 */
[----:B------:R-:W-:Y:S01]  /*0d70*/  SHF.R.S32.HI R4, RZ, 0x1f, R22 ;  /* 0x0000001fff047819 */ /* 0x000fe20000011416 */
[C---:B------:R-:W-:Y:S01]  /*0d80*/  VIADD R4, R17.reuse, 0x18 ;  /* 0x0000001811047836 */ /* 0x040fe20000000000 */
        /* <DEDUP_REMOVED lines=11> */
[----:B------:R-:W-:Y:S01]  /*0e40*/  VIADD R152, R17, 0x58 ;  /* 0x0000005811987836 */ /* 0x000fe20000000000 */
[----:B------:R-:W-:Y:S01]  /*0e50*/  SHF.R.S32.HI R6, RZ, 0x1f, R6 ;  /* 0x0000001fff067819 */ /* 0x000fe20000011406 */
[----:B------:R-:W-:Y:S01]  /*0e60*/  IMAD R18, R2, 0x8, R5 ;  /* 0x0000000802127824 */ /* 0x000fe200078e0205 */
[----:B------:R-:W-:-:S02]  /*0e70*/  SHF.R.S32.HI R4, RZ, 0x1f, R154 ;  /* 0x0000001fff047819 */ /* 0x000fc4000001149a */
[----:B------:R-:W-:Y:S02]  /*0e80*/  SHF.R.S32.HI R3, RZ, 0x1f, R153 ;  /* 0x0000001fff037819 */ /* 0x000fe40000011499 */
[----:B-1----:R-:W-:-:S07]  /*0e90*/  SHF.R.S32.HI R0, RZ, 0x1f, R152 ;  /* 0x0000001fff007819 */ /* 0x002fce0000011498 */
.L_x_1073:
[----:B------:R-:W-:Y:S01]  /*0ea0*/  ULDC.64 UR8, c[0x0][0xa28] ;  /* 0x00028a0000087ab9 */ /* 0x000fe20000000a00 */
[----:B------:R-:W-:Y:S01]  /*0eb0*/  ULDC UR4, c[0x0][0x424] ;  /* 0x0001090000047ab9 */ /* 0x000fe20000000800 */
[----:B------:R-:W-:Y:S01]  /*0ec0*/  UISETP.NE.U32.AND UP0, UPT, UR8, URZ, UPT ;  /* 0x0000003f0800728c */ /* 0x000fe2000bf05070 */
[----:B------:R-:W-:-:S03]  /*0ed0*/  ULDC UR7, c[0x0][0x2f0] ;  /* 0x0000bc0000077ab9 */ /* 0x000fc60000000800 */
[----:B------:R-:W-:-:S03]  /*0ee0*/  UISETP.NE.AND.EX UP0, UPT, UR9, URZ, UPT, UP0 ;  /* 0x0000003f0900728c */ /* 0x000fc6000bf05300 */
[----:B------:R-:W-:Y:S02]  /*0ef0*/  ULDC.64 UR8, c[0x0][0xa18] ;  /* 0x0002860000087ab9 */ /* 0x000fe40000000a00 */
[----:B------:R-:W-:Y:S01]  /*0f00*/  UISETP.NE.U32.AND UP1, UPT, UR8, URZ, UPT ;  /* 0x0000003f0800728c */ /* 0x000fe2000bf25070 */
[----:B------:R-:W-:-:S03]  /*0f10*/  PLOP3.LUT P0, PT, PT, PT, UP0, 0x80, 0x0 ;  /* 0x000000000000781c */ /* 0x000fc60003f0f008 */
[----:B------:R-:W-:-:S03]  /*0f20*/  UISETP.NE.AND.EX UP1, UPT, UR9, URZ, UPT, UP1 ;  /* 0x0000003f0900728c */ /* 0x000fc6000bf25310 */
[----:B------:R-:W-:Y:S02]  /*0f30*/  @UP0 ULDC.64 UR8, c[0x0][0xa28] ;  /* 0x00028a0000080ab9 */ /* 0x000fe40000000a00 */
[----:B------:R-:W-:Y:S01]  /*0f40*/  @UP0 UIMAD.WIDE UR8, UR51, 0x4, UR8 ;  /* 0x00000004330808a5 */ /* 0x000fe2000f8e0208 */
[----:B------:R-:W-:-:S05]  /*0f50*/  PLOP3.LUT P2, PT, PT, PT, UP1, 0x80, 0x0 ;  /* 0x000000000000781c */ /* 0x000fca0003f4f018 */
[----:B01-34-:R-:W-:Y:S02]  /*0f60*/  IMAD.U32 R2, RZ, RZ, UR8 ;  /* 0x00000008ff027e24 */ /* 0x01bfe4000f8e00ff */
[----:B------:R-:W-:Y:S01]  /*0f70*/  IMAD.U32 R3, RZ, RZ, UR9 ;  /* 0x00000009ff037e24 */ /* 0x000fe2000f8e00ff */
[----:B------:R-:W-:Y:S02]  /*0f80*/  @UP1 ULDC.64 UR8, c[0x0][0xa18] ;  /* 0x0002860000081ab9 */ /* 0x000fe40000000a00 */
[----:B------:R-:W-:Y:S02]  /*0f90*/  @UP1 UIMAD.WIDE UR8, UR51, 0x4, UR8 ;  /* 0x00000004330818a5 */ /* 0x000fe4000f8e0208 */
[----:B--2---:R-:W2:Y:S04]  /*0fa0*/  @P0 LDG.E R2, desc[UR54][R2.64] ;  /* 0x0000003602020981 */ /* 0x004ea8000c1e1900 */
[----:B------:R-:W-:-:S02]  /*0fb0*/  IMAD.U32 R4, RZ, RZ, UR8 ;  /* 0x00000008ff047e24 */ /* 0x000fc4000f8e00ff */
[----:B------:R-:W-:Y:S01]  /*0fc0*/  IMAD.U32 R5, RZ, RZ, UR9 ;  /* 0x00000009ff057e24 */ /* 0x000fe2000f8e00ff */
[----:B------:R-:W-:-:S04]  /*0fd0*/  ULDC.64 UR8, c[0x0][0x418] ;  /* 0x0001060000087ab9 */ /* 0x000fc80000000a00 */
[----:B------:R-:W3:Y:S01]  /*0fe0*/  @P2 LDG.E R4, desc[UR54][R4.64] ;  /* 0x0000003604042981 */ /* 0x000ee2000c1e1900 */
[----:B------:R-:W-:Y:S01]  /*0ff0*/  UISETP.NE.U32.AND UP0, UPT, UR8, URZ, UPT ;  /* 0x0000003f0800728c */ /* 0x000fe2000bf05070 */
[----:B------:R-:W-:Y:S01]  /*1000*/  UMOV UR41, URZ ;  /* 0x0000003f00297c82 */ /* 0x000fe20008000000 */
[----:B------:R-:W-:Y:S02]  /*1010*/  ULOP3.LUT UR37, UR5, 0xffff, URZ, 0xc0, !UPT ;  /* 0x0000ffff05257892 */ /* 0x000fe4000f8ec03f */
[----:B------:R-:W-:-:S03]  /*1020*/  UISETP.NE.AND.EX UP0, UPT, UR9, URZ, UPT, UP0 ;  /* 0x0000003f0900728c */ /* 0x000fc6000bf05300 */
[----:B------:R-:W-:Y:S01]  /*1030*/  ULDC.64 UR8, c[0x0][0xa20] ;  /* 0x0002880000087ab9 */ /* 0x000fe20000000a00 */
[----:B------:R-:W-:Y:S01]  /*1040*/  USEL UR4, UR4, 0x1, UP0 ;  /* 0x0000000104047887 */ /* 0x000fe20008000000 */
[----:B------:R-:W-:-:S03]  /*1050*/  ISETP.NE.U32.AND P1, PT, RZ, UR8, PT ;  /* 0x00000008ff007c0c */ /* 0x000fc6000bf25070 */
[----:B------:R-:W-:Y:S01]  /*1060*/  UIMAD UR4, UR4, UR7, URZ ;  /* 0x00000007040472a4 */ /* 0x000fe2000f8e023f */
[----:B------:R-:W-:Y:S02]  /*1070*/  ISETP.NE.AND.EX P1, PT, RZ, UR9, PT, P1 ;  /* 0x00000009ff007c0c */ /* 0x000fe4000bf25310 */
[----:B--2---:R-:W-:Y:S02]  /*1080*/  @P0 R2UR UR41, R2 ;  /* 0x00000000022902ca */ /* 0x004fe400000e0000 */
[----:B---3--:R-:W-:Y:S01]  /*1090*/  @P2 R2UR UR38, R4 ;  /* 0x00000000042622ca */ /* 0x008fe200000e0000 */
[----:B-----5:R-:W-:-:S14]  /*10a0*/  @P2 BRA `(.L_x_970) ;  /* 0x0000000000382947 */ /* 0x020fdc0003800000 */
[----:B------:R-:W-:Y:S01]  /*10b0*/  ULDC.64 UR8, c[0x0][0xa00] ;  /* 0x0002800000087ab9 */ /* 0x000fe20000000a00 */
[----:B------:R-:W-:Y:S01]  /*10c0*/  ULDC UR38, c[0x0][0x288] ;  /* 0x0000a20000267ab9 */ /* 0x000fe20000000800 */
        /* <DEDUP_REMOVED lines=8> */
[----:B------:R-:W3:Y:S01]  /*1150*/  LDG.E R0, desc[UR54][R2.64+0x4] ;  /* 0x0000043602007981 */ /* 0x000ee2000c1e1900 */
[----:B--2---:R-:W-:Y:S02]  /*1160*/  R2UR UR38, R4 ;  /* 0x00000000042672ca */ /* 0x004fe400000e0000 */
[----:B---3--:R-:W-:-:S13]  /*1170*/  R2UR UR7, R0 ;  /* 0x00000000000772ca */ /* 0x008fda00000e0000 */
[----:B------:R-:W-:-:S12]  /*1180*/  UIADD3 UR38, -UR38, UR7, URZ ;  /* 0x0000000726267290 */ /* 0x000fd8000fffe13f */
.L_x_970:
[----:B------:R-:W-:Y:S01]  /*1190*/  UMOV UR39, UR51 ;  /* 0x0000003300277c82 */ /* 0x000fe20008000000 */
[----:B------:R-:W-:Y:S05]  /*11a0*/  @!P1 BRA `(.L_x_971) ;  /* 0x00000000001c9947 */ /* 0x000fea0003800000 */
[----:B------:R-:W-:Y:S02]  /*11b0*/  ULDC.64 UR8, c[0x0][0xa20] ;  /* 0x0002880000087ab9 */ /* 0x000fe40000000a00 */
[----:B------:R-:W-:-:S06]  /*11c0*/  UIMAD.WIDE UR8, UR51, 0x4, UR8 ;  /* 0x00000004330878a5 */ /* 0x000fcc000f8e0208 */
[----:B------:R-:W-:Y:S02]  /*11d0*/  IMAD.U32 R2, RZ, RZ, UR8 ;  /* 0x00000008ff027e24 */ /* 0x000fe4000f8e00ff */
[----:B------:R-:W-:-:S05]  /*11e0*/  IMAD.U32 R3, RZ, RZ, UR9 ;  /* 0x00000009ff037e24 */ /* 0x000fca000f8e00ff */
[----:B------:R-:W2:Y:S02]  /*11f0*/  LDG.E R2, desc[UR54][R2.64] ;  /* 0x0000003602027981 */ /* 0x000ea4000c1e1900 */
[----:B--2---:R-:W-:Y:S01]  /*1200*/  R2UR UR4, R2 ;  /* 0x00000000020472ca */ /* 0x004fe200000e0000 */
[----:B------:R-:W-:-:S14]  /*1210*/  BRA `(.L_x_972) ;  /* 0x0000000000347947 */ /* 0x000fdc0003800000 */
.L_x_971:
        /* <DEDUP_REMOVED lines=13> */
.L_x_972:
[----:B------:R-:W-:Y:S01]  /*12f0*/  ULDC UR7, c[0x0][0x448] ;  /* 0x0001120000077ab9 */ /* 0x000fe20000000800 */
[----:B------:R-:W-:Y:S02]  /*1300*/  UIMAD UR40, UR6, 0xc0, URZ ;  /* 0x000000c0062878a4 */ /* 0x000fe4000f8e023f */
[----:B------:R-:W-:Y:S02]  /*1310*/  UISETP.NE.AND UP0, UPT, UR7, 0x1, UPT ;  /* 0x000000010700788c */ /* 0x000fe4000bf05270 */
[----:B------:R-:W-:Y:S01]  /*1320*/  UIADD3 UR10, UR40, 0xbf, URZ ;  /* 0x000000bf280a7890 */ /* 0x000fe2000fffe03f */
[----:B------:R-:W-:Y:S01]  /*1330*/  ULDC.64 UR6, c[0x0][0x9e0] ;  /* 0x0002780000067ab9 */ /* 0x000fe20000000a00 */
[----:B------:R-:W-:Y:S02]  /*1340*/  UP2UR UR53, UPR, URZ, 0x1 ;  /* 0x000000013f357883 */ /* 0x000fe40008000000 */
[----:B------:R-:W-:-:S05]  /*1350*/  UIADD3 UR41, -UR41, UR4, URZ ;  /* 0x0000000429297290 */ /* 0x000fca000fffe13f */
[----:B------:R-:W-:Y:S01]  /*1360*/  @UP0 ULDC UR8, c[0x0][0x44c] ;  /* 0x0001130000080ab9 */ /* 0x000fe20000000800 */
[----:B------:R-:W-:Y:S01]  /*1370*/  @UP0 ULDC UR11, c[0x0][0x450] ;  /* 0x00011400000b0ab9 */ /* 0x000fe20000000800 */
[----:B------:R-:W-:Y:S02]  /*1380*/  UIMAD.WIDE.U32 UR8, UR10, UR8, URZ ;  /* 0x000000080a0872a5 */ /* 0x000fe4000f8e003f */
[----:B------:R-:W-:Y:S02]  /*1390*/  UIADD3 UR4, UR41, 0x1, -UR38 ;  /* 0x0000000129047890 */ /* 0x000fe4000fffe826 */
[----:B------:R-:W-:Y:S02]  /*13a0*/  @UP0 USHF.R.U32.HI UR10, URZ, UR11, UR9 ;  /* 0x0000000b3f0a0299 */ /* 0x000fe40008011609 */
[----:B------:R-:W-:Y:S02]  /*13b0*/  UISETP.GE.AND UP0, UPT, UR7, 0x1, UPT ;  /* 0x000000010700788c */ /* 0x000fe4000bf06270 */
[----:B------:R-:W-:-:S02]  /*13c0*/  UIADD3 UR10, UR4, UR10, URZ ;  /* 0x0000000a040a7290 */ /* 0x000fc4000fffe03f */
[----:B------:R-:W-:Y:S02]  /*13d0*/  UP2UR UR52, UPR, URZ, 0x1 ;  /* 0x000000013f347883 */ /* 0x000fe40008000000 */
[----:B------:R-:W-:Y:S01]  /*13e0*/  PLOP3.LUT P0, PT, PT, PT, UP0, 0x40, 0x0 ;  /* 0x000000000000781c */ /* 0x000fe20003f0e808 */
[----:B------:R-:W-:-:S12]  /*13f0*/  UIADD3 UR6, UR10, UR6, URZ ;  /* 0x000000060a067290 */ /* 0x000fd8000fffe03f */
[----:B------:R-:W-:Y:S05]  /*1400*/  @P0 BRA `(.L_x_973) ;  /* 0x0000000000440947 */ /* 0x000fea0003800000 */
        /* <DEDUP_REMOVED lines=10> */
.L_x_974:
[----:B------:R-:W-:-:S11]  /*14b0*/  UISETP.NE.AND UP0, UPT, UR7, 0x1, UPT ;  /* 0x000000010700788c */ /* 0x000fd6000bf05270 */
[----:B------:R-:W-:Y:S02]  /*14c0*/  @UP0 ULDC.64 UR10, c[0x0][0x9e8] ;  /* 0x00027a00000a0ab9 */ /* 0x000fe40000000a00 */
[----:B------:R-:W-:-:S04]  /*14d0*/  UIMAD.WIDE.U32 UR8, UR4, UR10, URZ ;  /* 0x0000000a040872a5 */ /* 0x000fc8000f8e003f */
[----:B------:R-:W-:-:S12]  /*14e0*/  @UP0 USHF.R.U32.HI UR4, URZ, UR11, UR9 ;  /* 0x0000000b3f040299 */ /* 0x000fd80008011609 */
.L_x_975:
[----:B------:R-:W-:-:S04]  /*14f0*/  UIMAD UR4, UR4, UR7, UR7 ;  /* 0x00000007040472a4 */ /* 0x000fc8000f8e0207 */
[----:B------:R-:W-:-:S04]  /*1500*/  UISETP.LT.AND UP0, UPT, UR6, UR4, UPT ;  /* 0x000000040600728c */ /* 0x000fc8000bf01270 */
[----:B------:R-:W-:-:S12]  /*1510*/  USEL UR6, UR6, UR4, UP0 ;  /* 0x0000000406067287 */ /* 0x000fd80008000000 */
.L_x_973:
[----:B------:R-:W-:Y:S02]  /*1520*/  UISETP.NE.AND UP0, UPT, UR53, URZ, UPT ;  /* 0x0000003f3500728c */ /* 0x000fe4000bf05270 */
[----:B------:R-:W-:Y:S02]  /*1530*/  UIADD3 UR4, UR41, 0x7f, URZ ;  /* 0x0000007f29047890 */ /* 0x000fe4000fffe03f */
[----:B------:R-:W-:Y:S02]  /*1540*/  UIADD3 UR10, UR6, 0x7f, URZ ;  /* 0x0000007f060a7890 */ /* 0x000fe4000fffe03f */
[----:B------:R-:W-:Y:S02]  /*1550*/  UISETP.GE.AND UP1, UPT, UR7, 0x1, UPT ;  /* 0x000000010700788c */ /* 0x000fe4000bf26270 */
[----:B------:R-:W-:Y:S02]  /*1560*/  USHF.R.S32.HI UR6, URZ, 0x1f, UR4 ;  /* 0x0000001f3f067899 */ /* 0x000fe40008011404 */
[----:B------:R-:W-:Y:S01]  /*1570*/  USHF.R.S32.HI UR11, URZ, 0x1f, UR10 ;  /* 0x0000001f3f0b7899 */ /* 0x000fe2000801140a */
[----:B------:R-:W-:Y:S01]  /*1580*/  @UP0 ULDC UR8, c[0x0][0x44c] ;  /* 0x0001130000080ab9 */ /* 0x000fe20000000800 */
[----:B------:R-:W-:Y:S01]  /*1590*/  ULEA.HI UR6, UR6, UR4, URZ, 0x7 ;  /* 0x0000000406067291 */ /* 0x000fe2000f8f383f */
[----:B------:R-:W-:Y:S01]  /*15a0*/  PLOP3.LUT P0, PT, PT, PT, UP1, 0x40, 0x0 ;  /* 0x000000000000781c */ /* 0x000fe20003f0e818 */
[----:B------:R-:W-:-:S02]  /*15b0*/  UIMAD.WIDE.U32 UR8, UR40, UR8, URZ ;  /* 0x00000008280872a5 */ /* 0x000fc4000f8e003f */
[----:B------:R-:W-:Y:S01]  /*15c0*/  ULEA.HI UR11, UR11, UR10, URZ, 0x7 ;  /* 0x0000000a0b0b7291 */ /* 0x000fe2000f8f383f */
[----:B------:R-:W-:Y:S01]  /*15d0*/  @UP0 ULDC UR13, c[0x0][0x450] ;  /* 0x00011400000d0ab9 */ /* 0x000fe20000000800 */
[----:B------:R-:W-:Y:S01]  /*15e0*/  UMOV UR12, UR40 ;  /* 0x00000028000c7c82 */ /* 0x000fe20008000000 */
[----:B------:R-:W-:Y:S02]  /*15f0*/  UIADD3 UR56, UR41, -UR38, URZ ;  /* 0x8000002629387290 */ /* 0x000fe4000fffe03f */
[----:B------:R-:W-:Y:S02]  /*1600*/  USHF.R.S32.HI UR6, URZ, 0x7, UR6 ;  /* 0x000000073f067899 */ /* 0x000fe40008011406 */
[----:B------:R-:W-:Y:S02]  /*1610*/  USHF.R.S32.HI UR11, URZ, 0x7, UR11 ;  /* 0x000000073f0b7899 */ /* 0x000fe4000801140b */
[----:B------:R-:W-:Y:S02]  /*1620*/  @UP0 USHF.R.U32.HI UR12, URZ, UR13, UR9 ;  /* 0x0000000d3f0c0299 */ /* 0x000fe40008011609 */
[----:B------:R-:W-:-:S02]  /*1630*/  UISETP.LT.AND UP0, UPT, UR6, UR11, UPT ;  /* 0x0000000b0600728c */ /* 0x000fc4000bf01270 */
[----:B------:R-:W-:Y:S01]  /*1640*/  UIADD3 UR4, UR56, UR12, URZ ;  /* 0x0000000c38047290 */ /* 0x000fe2000fffe03f */
[----:B------:R-:W-:Y:S01]  /*1650*/  ULDC UR10, c[0x0][0x9dc] ;  /* 0x00027700000a7ab9 */ /* 0x000fe20000000800 */
[----:B------:R-:W-:Y:S02]  /*1660*/  USEL UR6, UR6, UR11, UP0 ;  /* 0x0000000b06067287 */ /* 0x000fe40008000000 */
[----:B------:R-:W-:Y:S01]  /*1670*/  UIADD3 UR10, UR4, -UR10, URZ ;  /* 0x8000000a040a7290 */ /* 0x000fe2000fffe03f */
[----:B------:R-:W-:Y:S11]  /*1680*/  @P0 BRA `(.L_x_976) ;  /* 0x0000000000440947 */ /* 0x000ff60003800000 */
        /* <DEDUP_REMOVED lines=10> */
.L_x_977:
[----:B------:R-:W-:-:S11]  /*1730*/  UISETP.NE.AND UP0, UPT, UR7, 0x1, UPT ;  /* 0x000000010700788c */ /* 0x000fd6000bf05270 */
[----:B------:R-:W-:Y:S02]  /*1740*/  @UP0 ULDC.64 UR12, c[0x0][0x9e8] ;  /* 0x00027a00000c0ab9 */ /* 0x000fe40000000a00 */
[----:B------:R-:W-:-:S04]  /*1750*/  UIMAD.WIDE.U32 UR8, UR4, UR12, URZ ;  /* 0x0000000c040872a5 */ /* 0x000fc8000f8e003f */
[----:B------:R-:W-:-:S12]  /*1760*/  @UP0 USHF.R.U32.HI UR4, URZ, UR13, UR9 ;  /* 0x0000000d3f040299 */ /* 0x000fd80008011609 */
.L_x_978:
[----:B------:R-:W-:-:S04]  /*1770*/  UIMAD UR4, UR4, UR7, URZ ;  /* 0x00000007040472a4 */ /* 0x000fc8000f8e023f */
[----:B------:R-:W-:-:S04]  /*1780*/  UISETP.LT.AND UP0, UPT, UR10, UR4, UPT ;  /* 0x000000040a00728c */ /* 0x000fc8000bf01270 */
[----:B------:R-:W-:-:S12]  /*1790*/  USEL UR10, UR10, UR4, !UP0 ;  /* 0x000000040a0a7287 */ /* 0x000fd8000c000000 */
.L_x_976:
[----:B------:R-:W-:-:S04]  /*17a0*/  USHF.R.S32.HI UR4, URZ, 0x1f, UR10 ;  /* 0x0000001f3f047899 */ /* 0x000fc8000801140a */
[----:B------:R-:W-:-:S04]  /*17b0*/  ULEA.HI UR4, UR4, UR10, URZ, 0x7 ;  /* 0x0000000a04047291 */ /* 0x000fc8000f8f383f */
[----:B------:R-:W-:Y:S02]  /*17c0*/  USHF.R.S32.HI UR7, URZ, 0x7, UR4 ;  /* 0x000000073f077899 */ /* 0x000fe40008011404 */
[----:B------:R-:W-:Y:S02]  /*17d0*/  ULOP3.LUT UR4, UR5, 0xff000000, URZ, 0xc0, !UPT ;  /* 0xff00000005047892 */ /* 0x000fe4000f8ec03f */
[----:B------:R-:W-:Y:S02]  /*17e0*/  UISETP.LT.AND UP0, UPT, URZ, UR7, UPT ;  /* 0x000000073f00728c */ /* 0x000fe4000bf01270 */
[----:B------:R-:W-:Y:S02]  /*17f0*/  ULOP3.LUT UR5, UR5, 0xff0000, URZ, 0xc0, !UPT ;  /* 0x00ff000005057892 */ /* 0x000fe4000f8ec03f */
[----:B------:R-:W-:Y:S02]  /*1800*/  USEL UR44, URZ, UR7, !UP0 ;  /* 0x000000073f2c7287 */ /* 0x000fe4000c000000 */
[----:B------:R-:W-:-:S02]  /*1810*/  USHF.R.U32.HI UR4, URZ, 0x8, UR4 ;  /* 0x000000083f047899 */ /* 0x000fc40008011604 */
[----:B------:R-:W-:Y:S02]  /*1820*/  UISETP.GT.AND UP0, UPT, UR6, UR44, UPT ;  /* 0x0000002c0600728c */ /* 0x000fe4000bf04270 */
[----:B------:R-:W-:-:S03]  /*1830*/  ULEA.HI UR5, UR5, UR4, URZ, 0x10 ;  /* 0x0000000405057291 */ /* 0x000fc6000f8f803f */
[----:B------:R-:W-:Y:S01]  /*1840*/  UMOV UR4, URZ ;  /* 0x0000003f00047c82 */ /* 0x000fe20008000000 */
[----:B------:R-:W-:Y:S01]  /*1850*/  PLOP3.LUT P0, PT, PT, PT, UP0, 0x80, 0x0 ;  /* 0x000000000000781c */ /* 0x000fe20003f0f008 */
[----:B------:R-:W-:Y:S02]  /*1860*/  ULOP3.LUT UR42, UR5, 0xff, URZ, 0xc0, !UPT ;  /* 0x000000ff052a7892 */ /* 0x000fe4000f8ec03f */
[----:B------:R-:W-:-:S10]  /*1870*/  USHF.R.U32.HI UR43, URZ, 0x10, UR5 ;  /* 0x000000103f2b7899 */ /* 0x000fd40008011605 */
[----:B------:R-:W-:Y:S05]  /*1880*/  @!P0 BRA `(.L_x_979) ;  /* 0x0000000000948947 */ /* 0x000fea0003800000 */
[----:B------:R-:W-:Y:S01]  /*1890*/  UISETP.NE.AND UP0, UPT, UR43, URZ, UPT ;  /* 0x0000003f2b00728c */ /* 0x000fe2000bf05270 */
[----:B------:R-:W-:-:S03]  /*18a0*/  ULDC UR4, c[0x0][0x9f0] ;  /* 0x00027c0000047ab9 */ /* 0x000fc60000000800 */
[----:B------:R-:W-:-:S04]  /*18b0*/  USEL UR10, UR43, UR4, UP0 ;  /* 0x000000042b0a7287 */ /* 0x000fc80008000000 */
[----:B------:R-:W-:Y:S02]  /*18c0*/  UIADD3 UR4, UR10, -0x1, UR6 ;  /* 0xffffffff0a047890 */ /* 0x000fe4000fffe006 */
[----:B------:R-:W-:Y:S02]  /*18d0*/  IMAD.U32 R3, RZ, RZ, UR10 ;  /* 0x0000000aff037e24 */ /* 0x000fe4000f8e00ff */
[----:B------:R-:W-:-:S03]  /*18e0*/  UIADD3 UR7, -UR44, UR4, URZ ;  /* 0x000000042c077290 */ /* 0x000fc6000fffe13f */
[-C--:B------:R-:W-:Y:S01]  /*18f0*/  IABS R0, R3.reuse ;  /* 0x0000000300007213 */ /* 0x080fe20000000000 */
[----:B------:R-:W-:Y:S01]  /*1900*/  UMOV UR4, URZ ;  /* 0x0000003f00047c82 */ /* 0x000fe20008000000 */
[----:B------:R-:W-:Y:S01]  /*1910*/  IABS R5, R3 ;  /* 0x0000000300057213 */ /* 0x000fe20000000000 */
[----:B------:R-:W-:Y:S01]  /*1920*/  IMAD.U32 R4, RZ, RZ, UR7 ;  /* 0x00000007ff047e24 */ /* 0x000fe2000f8e00ff */
[----:B------:R-:W-:Y:S01]  /*1930*/  R2UR UR11, R0 ;  /* 0x00000000000b72ca */ /* 0x000fe200000e0000 */
[----:B------:R-:W-:-:S03]  /*1940*/  ULOP3.LUT UR7, UR7, UR10, URZ, 0x3c, !UPT ;  /* 0x0000000a07077292 */ /* 0x000fc6000f8e3c3f */
[----:B------:R-:W-:-:S05]  /*1950*/  IABS R4, R4 ;  /* 0x0000000400047213 */ /* 0x000fca0000000000 */
[----:B------:R-:W-:-:S04]  /*1960*/  IMAD.MOV.U32 R3, RZ, RZ, R4 ;  /* 0x000000ffff037224 */ /* 0x000fc800078e0004 */
[----:B------:R-:W0:Y:S01]  /*1970*/  I2F.RP R0, UR11 ;  /* 0x0000000b00007d06 */ /* 0x000e220008209400 */
[----:B------:R-:W-:-:S07]  /*1980*/  R2UR UR9, R3 ;  /* 0x00000000030972ca */ /* 0x000fce00000e0000 */
[----:B0-----:R-:W0:Y:S02]  /*1990*/  MUFU.RCP R0, R0 ;  /* 0x0000000000007308 */ /* 0x001e240000001000 */
[----:B0-----:R-:W-:Y:S02]  /*19a0*/  VIADD R2, R0, 0xffffffe ;  /* 0x0ffffffe00027836 */ /* 0x001fe40000000000 */
        /* <DEDUP_REMOVED lines=19> */
.L_x_979:
[----:B------:R-:W-:Y:S01]  /*1ae0*/  UIMAD UR44, UR42, UR4, UR44 ;  /* 0x000000042a2c72a4 */ /* 0x000fe2000f8e022c */
[----:B------:R-:W-:Y:S01]  /*1af0*/  IMAD.U32 R88, RZ, RZ, UR6 ;  /* 0x00000006ff587e24 */ /* 0x000fe2000f8e00ff */
[----:B------:R-:W-:Y:S01]  /*1b00*/  PLOP3.LUT P0, PT, PT, PT, PT, 0x80, 0x0 ;  /* 0x000000000000781c */ /* 0x000fe20003f0f070 */
[----:B------:R-:W-:Y:S01]  /*1b10*/  IMAD.U32 R3, RZ, RZ, UR4 ;  /* 0x00000004ff037e24 */ /* 0x000fe2000f8e00ff */
[----:B------:R-:W-:Y:S01]  /*1b20*/  CS2R R24, SRZ ;  /* 0x0000000000187805 */ /* 0x000fe2000001ff00 */
[----:B------:R-:W-:Y:S01]  /*1b30*/  IMAD.MOV.U32 R2, RZ, RZ, RZ ;  /* 0x000000ffff027224 */ /* 0x000fe200078e00ff */
[----:B------:R-:W-:Y:S01]  /*1b40*/  CS2R R38, SRZ ;  /* 0x0000000000267805 */ /* 0x000fe2000001ff00 */
[----:B------:R-:W-:Y:S01]  /*1b50*/  IMAD.MOV.U32 R0, RZ, RZ, RZ ;  /* 0x000000ffff007224 */ /* 0x000fe200078e00ff */
[----:B------:R-:W-:Y:S01]  /*1b60*/  VIADDMNMX R88, R3, UR44, R88, PT ;  /* 0x0000002c03587c46 */ /* 0x000fe2000b800158 */
[----:B------:R-:W-:Y:S01]  /*1b70*/  IMAD.MOV.U32 R15, RZ, RZ, RZ ;  /* 0x000000ffff0f7224 */ /* 0x000fe200078e00ff */
[----:B------:R-:W-:Y:S01]  /*1b80*/  CS2R R36, SRZ ;  /* 0x0000000000247805 */ /* 0x000fe2000001ff00 */
[----:B------:R-:W-:Y:S01]  /*1b90*/  IMAD.MOV.U32 R93, RZ, RZ, RZ ;  /* 0x000000ffff5d7224 */ /* 0x000fe200078e00ff */
[----:B------:R-:W-:-:S02]  /*1ba0*/  ISETP.GT.AND P1, PT, R88, UR44, PT ;  /* 0x0000002c58007c0c */ /* 0x000fc4000bf24270 */
[----:B------:R-:W-:Y:S02]  /*1bb0*/  CS2R R8, SRZ ;  /* 0x0000000000087805 */ /* 0x000fe4000001ff00 */
[----:B------:R-:W-:Y:S02]  /*1bc0*/  CS2R R10, SRZ ;  /* 0x00000000000a7805 */ /* 0x000fe4000001ff00 */
        /* <DEDUP_REMOVED lines=23> */
[----:B------:R-:W-:Y:S06]  /*1d40*/  @!P1 BRA `(.L_x_980) ;  /* 0x000000dc00c09947 */ /* 0x000fec0003800000 */
        /* <DEDUP_REMOVED lines=36> */
.L_x_981:
        /* <DEDUP_REMOVED lines=10> */
[----:B------:R-:W-:Y:S02]  /*2030*/  @UP0 USHF.R.S32.HI UR12, URZ, 0x1f, UR51 ;  /* 0x0000001f3f0c0899 */ /* 0x000fe40008011433 */
[----:B------:R-:W-:Y:S01]  /*2040*/  @UP1 USHF.R.S32.HI UR13, URZ, 0x1f, UR51 ;  /* 0x0000001f3f0d1899 */ /* 0x000fe20008011433 */
[----:B------:R-:W-:Y:S01]  /*2050*/  @UP0 ULDC.64 UR8, c[0x0][0x9a8] ;  /* 0x00026a0000080ab9 */ /* 0x000fe20000000a00 */
[----:B------:R-:W-:Y:S01]  /*2060*/  @UP1 ULDC.64 UR10, c[0x0][0x9b8] ;  /* 0x00026e00000a1ab9 */ /* 0x000fe20000000a00 */
[----:B------:R-:W-:Y:S02]  /*2070*/  @UP0 UIMAD UR12, UR12, UR8, URZ ;  /* 0x000000080c0c02a4 */ /* 0x000fe4000f8e023f */
[----:B------:R-:W-:Y:S02]  /*2080*/  @UP1 UIMAD UR13, UR13, UR10, URZ ;  /* 0x0000000a0d0d12a4 */ /* 0x000fe4000f8e023f */
[----:B------:R-:W-:Y:S02]  /*2090*/  @UP0 UIMAD.WIDE.U32 UR14, UR51, UR8, URZ ;  /* 0x00000008330e02a5 */ /* 0x000fe4000f8e003f */
[----:B------:R-:W-:-:S02]  /*20a0*/  @UP0 UIMAD UR12, UR51, UR9, UR12 ;  /* 0x00000009330c02a4 */ /* 0x000fc4000f8e020c */
[----:B------:R-:W-:Y:S02]  /*20b0*/  @UP1 UIMAD UR11, UR51, UR11, UR13 ;  /* 0x0000000b330b12a4 */ /* 0x000fe4000f8e020d */
[----:B------:R-:W-:Y:S02]  /*20c0*/  @UP1 UIMAD.WIDE.U32 UR8, UR51, UR10, URZ ;  /* 0x0000000a330812a5 */ /* 0x000fe4000f8e003f */
[----:B------:R-:W-:Y:S02]  /*20d0*/  @UP0 UIADD3 UR15, UR15, UR12, URZ ;  /* 0x0000000c0f0f0290 */ /* 0x000fe4000fffe03f */
[----:B------:R-:W-:Y:S01]  /*20e0*/  @UP1 UIADD3 UR9, UR9, UR11, URZ ;  /* 0x0000000b09091290 */ /* 0x000fe2000fffe03f */
[----:B------:R-:W-:Y:S02]  /*20f0*/  @UP1 ULDC.64 UR12, c[0x0][0x9c0] ;  /* 0x00027000000c1ab9 */ /* 0x000fe40000000a00 */
[----:B------:R-:W-:Y:S01]  /*2100*/  @UP0 ULDC.64 UR10, c[0x0][0x9b0] ;  /* 0x00026c00000a0ab9 */ /* 0x000fe20000000a00 */
[----:B------:R-:W-:-:S02]  /*2110*/  @UP1 UIMAD.WIDE.U32 UR8, UR37, UR12, UR8 ;  /* 0x0000000c250812a5 */ /* 0x000fc4000f8e0008 */
[----:B------:R-:W-:Y:S02]  /*2120*/  @UP0 UIMAD.WIDE.U32 UR14, UR37, UR10, UR14 ;  /* 0x0000000a250e02a5 */ /* 0x000fe4000f8e000e */
[----:B------:R-:W-:Y:S02]  /*2130*/  @UP1 UIMAD UR13, UR37, UR13, UR9 ;  /* 0x0000000d250d12a4 */ /* 0x000fe4000f8e0209 */
[----:B------:R-:W-:Y:S02]  /*2140*/  @UP0 UIMAD UR11, UR37, UR11, UR15 ;  /* 0x0000000b250b02a4 */ /* 0x000fe4000f8e020f */
[----:B------:R-:W-:Y:S02]  /*2150*/  @UP0 ULEA UR6, UP2, UR14, UR6, 0x2 ;  /* 0x000000060e060291 */ /* 0x000fe4000f84103f */
[----:B------:R-:W-:Y:S02]  /*2160*/  @UP1 ULEA UR4, UP3, UR8, UR4, 0x2 ;  /* 0x0000000408041291 */ /* 0x000fe4000f86103f */
[----:B------:R-:W-:-:S02]  /*2170*/  @UP0 ULEA.HI.X UR7, UR14, UR7, UR11, 0x2, UP2 ;  /* 0x000000070e070291 */ /* 0x000fc400090f140b */
[----:B------:R-:W-:Y:S01]  /*2180*/  @UP1 ULEA.HI.X UR5, UR8, UR5, UR13, 0x2, UP3 ;  /* 0x0000000508051291 */ /* 0x000fe200098f140d */
[----:B------:R-:W-:Y:S02]  /*2190*/  IMAD.U32 R2, RZ, RZ, UR6 ;  /* 0x00000006ff027e24 */ /* 0x000fe4000f8e00ff */
[----:B------:R-:W-:Y:S02]  /*21a0*/  IMAD.U32 R4, RZ, RZ, UR4 ;  /* 0x00000004ff047e24 */ /* 0x000fe4000f8e00ff */
[----:B------:R-:W-:Y:S02]  /*21b0*/  IMAD.U32 R3, RZ, RZ, UR7 ;  /* 0x00000007ff037e24 */ /* 0x000fe4000f8e00ff */
[----:B------:R-:W-:-:S03]  /*21c0*/  IMAD.U32 R5, RZ, RZ, UR5 ;  /* 0x00000005ff057e24 */ /* 0x000fc6000f8e00ff */
[----:B------:R-:W2:Y:S04]  /*21d0*/  @P0 LDG.E R7, desc[UR54][R2.64] ;  /* 0x0000003602070981 */ /* 0x000ea8000c1e1900 */
[----:B------:R-:W2:Y:S01]  /*21e0*/  @P1 LDG.E R0, desc[UR54][R4.64] ;  /* 0x0000003604001981 */ /* 0x000ea2000c1e1900 */
[----:B------:R-:W-:Y:S01]  /*21f0*/  ULEA.HI UR4, UR49, UR49, URZ, 0x1 ;  /* 0x0000003131047291 */ /* 0x000fe2000f8f083f */
[----:B------:R-:W-:-:S03]  /*2200*/  IMAD.U32 R8, RZ, RZ, UR50 ;  /* 0x00000032ff087e24 */ /* 0x000fc6000f8e00ff */
[----:B------:R-:W-:Y:S02]  /*2210*/  ULOP3.LUT UR4, UR4, 0xfffffffe, URZ, 0xc0, !UPT ;  /* 0xfffffffe04047892 */ /* 0x000fe4000f8ec03f */
[----:B------:R-:W-:Y:S02]  /*2220*/  ISETP.NE.AND P0, PT, R8, 0x3, PT ;  /* 0x000000030800780c */ /* 0x000fe40003f05270 */
[----:B------:R-:W-:-:S06]  /*2230*/  UIADD3 UR4, UR49, -UR4, URZ ;  /* 0x8000000431047290 */ /* 0x000fcc000fffe03f */
[----:B------:R-:W-:Y:S01]  /*2240*/  IMAD.U32 R6, RZ, RZ, UR4 ;  /* 0x00000004ff067e24 */ /* 0x000fe2000f8e00ff */
[----:B------:R-:W-:-:S04]  /*2250*/  ULDC UR4, c[0x0][0x9d8] ;  /* 0x0002760000047ab9 */ /* 0x000fc80000000800 */
[----:B------:R-:W-:-:S04]  /*2260*/  SHF.L.U32 R6, R6, 0x1f, RZ ;  /* 0x0000001f06067819 */ /* 0x000fc800000006ff */
[----:B------:R-:W0:Y:S01]  /*2270*/  SYNCS.PHASECHK.TRANS64.TRYWAIT P1, [UR46+0x19c00], R6 ;  /* 0x019c0006ff0075a7 */ /* 0x000e22000802016e */
[----:B--2---:R-:W-:-:S04]  /*2280*/  FMUL.FTZ R0, R7, R0 ;  /* 0x0000000007007220 */ /* 0x004fc80000410000 */
[----:B------:R-:W-:Y:S01]  /*2290*/  FMUL.FTZ R0, R0, UR4 ;  /* 0x0000000400007c20 */ /* 0x000fe20008410000 */
[----:B0-----:R-:W-:Y:S06]  /*22a0*/  @!P1 BRA `(.L_x_982) ;  /* 0x0000017800249947 */ /* 0x001fec0003800000 */
.L_x_1182:
[----:B------:R-:W-:Y:S05]  /*22b0*/  @!P0 BRA `(.L_x_983) ;  /* 0x0000000000048947 */ /* 0x000fea0003800000 */
[----:B------:R-:W-:Y:S01]  /*22c0*/  BPT.TRAP 0x1 ;  /* 0x000000040000795c */ /* 0x000fe20000300000 */
.L_x_983:
[----:B------:R-:W-:Y:S02]  /*22d0*/  IMAD.U32 R2, RZ, RZ, UR47 ;  /* 0x0000002fff027e24 */ /* 0x000fe4000f8e00ff */
[----:B0-----:R-:W-:-:S03]  /*22e0*/  IMAD.U32 R3, RZ, RZ, UR48 ;  /* 0x00000030ff037e24 */ /* 0x001fc6000f8e00ff */
[----:B------:R-:W-:Y:S02]  /*22f0*/  LEA R2, R2, UR46, 0x3 ;  /* 0x0000002e02027c11 */ /* 0x000fe4000f8e18ff */
[----:B------:R-:W-:-:S04]  /*2300*/  SHF.L.U32 R3, R3, 0x1f, RZ ;  /* 0x0000001f03037819 */ /* 0x000fc800000006ff */
[----:B------:R0:W1:Y:S01]  /*2310*/  SYNCS.PHASECHK.TRANS64.TRYWAIT P1, [R2+URZ+0x19c30], R3 ;  /* 0x019c3003020075a7 */ /* 0x000062000802017f */
[----:B------:R-:W-:Y:S05]  /*2320*/  @!P0 BRA `(.L_x_984) ;  /* 0x0000000000048947 */ /* 0x000fea0003800000 */
[----:B------:R-:W-:Y:S01]  /*2330*/  BPT.TRAP 0x1 ;  /* 0x000000040000795c */ /* 0x000fe20000300000 */
.L_x_984:
[----:B-1----:R-:W-:Y:S05]  /*2340*/  @P1 BRA `(.L_x_985) ;  /* 0x0000000000081947 */ /* 0x002fea0003800000 */
[----:B------:R-:W1:Y:S02]  /*2350*/  SYNCS.PHASECHK.TRANS64.TRYWAIT P1, [R2+URZ+0x19c30], R3 ;  /* 0x019c3003020075a7 */ /* 0x000e64000802017f */
[----:B-1----:R-:W-:Y:S05]  /*2360*/  @!P1 BRA `(.L_x_986) ;  /* 0x00000178000c9947 */ /* 0x002fea0003800000 */
.L_x_985:
[----:B------:R-:W-:Y:S05]  /*2370*/  WARPSYNC.ALL ;  /* 0x0000000000007948 */ /* 0x000fea0003800000 */
[----:B------:R-:W-:Y:S01]  /*2380*/  UIADD3 UR4, UR46, 0x13800, URZ ;  /* 0x000138002e047890 */ /* 0x000fe2000fffe03f */
[----:B------:R-:W-:Y:S01]  /*2390*/  WARPGROUP.ARRIVE ;  /* 0x00000000000079c5 */ /* 0x000fe20000000000 */
[----:B------:R-:W-:Y:S02]  /*23a0*/  ULOP3.LUT UR12, UR57, 0x10000, URZ, 0xfc, !UPT ;  /* 0x00010000390c7892 */ /* 0x000fe4000f8efc3f */
[----:B------:R-:W-:Y:S01]  /*23b0*/  USHF.R.U32.HI UR4, URZ, 0x4, UR4 ;  /* 0x000000043f047899 */ /* 0x000fe20008011604 */
[----:B------:R-:W-:Y:S01]  /*23c0*/  UMOV UR13, 0xc0000010 ;  /* 0xc0000010000d7882 */ /* 0x000fe20000000000 */
[----:B------:R-:W-:-:S02]  /*23d0*/  UMOV UR15, 0xc0000010 ;  /* 0xc0000010000f7882 */ /* 0x000fc40000000000 */
[----:B------:R-:W-:Y:S01]  /*23e0*/  ULOP3.LUT UR4, UR4, 0x3fff, URZ, 0xc0, !UPT ;  /* 0x00003fff04047892 */ /* 0x000fe2000f8ec03f */
[----:B------:R-:W-:Y:S01]  /*23f0*/  UMOV UR5, 0xc0000010 ;  /* 0xc000001000057882 */ /* 0x000fe20000000000 */
[----:B------:R-:W-:Y:S02]  /*2400*/  UMOV UR7, 0xc0000010 ;  /* 0xc000001000077882 */ /* 0x000fe40000000000 */
[----:B------:R-:W-:Y:S02]  /*2410*/  ULOP3.LUT UR16, UR4, 0x10000, URZ, 0xfc, !UPT ;  /* 0x0001000004107892 */ /* 0x000fe4000f8efc3f */
[----:B------:R-:W-:Y:S02]  /*2420*/  UIADD3 UR4, UR12, 0x180, URZ ;  /* 0x000001800c047890 */ /* 0x000fe4000fffe03f */
        /* <DEDUP_REMOVED lines=16> */
.L_x_987:
[----:B------:R-:W-:Y:S01]  /*2530*/  UISETP.NE.AND UP1, UPT, UR53, URZ, UPT ;  /* 0x0000003f3500728c */ /* 0x000fe2000bf25270 */
[C---:B------:R-:W-:Y:S01]  /*2540*/  FMUL.FTZ R90, R0.reuse, R29 ;  /* 0x0000001d005a7220 */ /* 0x040fe20000410000 */
[C---:B------:R-:W-:Y:S01]  /*2550*/  FMUL.FTZ R29, R0.reuse, R62 ;  /* 0x0000003e001d7220 */ /* 0x040fe20000410000 */
[----:B------:R-:W-:Y:S01]  /*2560*/  FMUL.FTZ R62, R0, R69 ;  /* 0x00000045003e7220 */ /* 0x000fe20000410000 */
[----:B------:R-:W-:Y:S01]  /*2570*/  VIADD R69, R18, UR40 ;  /* 0x0000002812457c36 */ /* 0x000fe20008000000 */
[----:B------:R-:W-:Y:S01]  /*2580*/  R2UR UR6, R2 ;  /* 0x00000000020672ca */ /* 0x000fe200000e0000 */
[C---:B------:R-:W-:Y:S01]  /*2590*/  FMUL.FTZ R15, R0.reuse, R46 ;  /* 0x0000002e000f7220 */ /* 0x040fe20000410000 */
[----:B------:R-:W-:Y:S01]  /*25a0*/  PLOP3.LUT P1, PT, PT, PT, UP1, 0x80, 0x0 ;  /* 0x000000000000781c */ /* 0x000fe20003f2f018 */
[----:B01----:R-:W-:Y:S01]  /*25b0*/  IMAD.MOV.U32 R3, RZ, RZ, -0x80 ;  /* 0xffffff80ff037424 */ /* 0x003fe200078e00ff */
[----:B------:R-:W-:Y:S01]  /*25c0*/  PLOP3.LUT P2, PT, PT, PT, UP1, 0x80, 0x0 ;  /* 0x000000000000781c */ /* 0x000fe20003f4f018 */
[C---:B------:R-:W-:Y:S01]  /*25d0*/  FMUL.FTZ R5, R0.reuse, R27 ;  /* 0x0000001b00057220 */ /* 0x040fe20000410000 */
[----:B------:R-:W-:Y:S01]  /*25e0*/  @UP1 ULDC UR7, c[0x0][0x44c] ;  /* 0x0001130000071ab9 */ /* 0x000fe20000000800 */
[C---:B------:R-:W-:Y:S01]  /*25f0*/  FMUL.FTZ R101, R0.reuse, R56 ;  /* 0x0000003800657220 */ /* 0x040fe20000410000 */
[----:B------:R-:W-:Y:S01]  /*2600*/  UISETP.NE.AND UP0, UPT, UR52, URZ, UPT ;  /* 0x0000003f3400728c */ /* 0x000fe2000bf05270 */
[C---:B------:R-:W-:Y:S01]  /*2610*/  FMUL.FTZ R91, R0.reuse, R28 ;  /* 0x0000001c005b7220 */ /* 0x040fe20000410000 */
[C---:B------:R-:W-:Y:S01]  /*2620*/  FMUL.FTZ R7, R0.reuse, R30 ;  /* 0x0000001e00077220 */ /* 0x040fe20000410000 */
[C---:B------:R-:W-:Y:S01]  /*2630*/  FMUL.FTZ R10, R0.reuse, R35 ;  /* 0x00000023000a7220 */ /* 0x040fe20000410000 */
[C---:B------:R-:W-:Y:S01]  /*2640*/  FMUL.FTZ R56, R0.reuse, R57 ;  /* 0x0000003900387220 */ /* 0x040fe20000410000 */
[----:B------:R-:W-:Y:S01]  /*2650*/  UIADD3 UR6, UR6, 0x19c40, URZ ;  /* 0x00019c4006067890 */ /* 0x000fe2000fffe03f */
[----:B------:R-:W-:Y:S01]  /*2660*/  FMUL.FTZ R27, R0, R58 ;  /* 0x0000003a001b7220 */ /* 0x000fe20000410000 */
        /* <DEDUP_REMOVED lines=13> */
[----:B------:R-:W-:Y:S01]  /*2740*/  UPRMT UR6, UR45, 0x654, UR6 ;  /* 0x000006542d067896 */ /* 0x000fe20008000006 */
        /* <DEDUP_REMOVED lines=19> */
[----:B------:R-:W-:-:S02]  /*2880*/  IMAD R74, R88, R3, 0x80 ;  /* 0x00000080584a7424 */ /* 0x000fc400078e0203 */
        /* <DEDUP_REMOVED lines=25> */
[----:B------:R-:W-:Y:S01]  /*2a20*/  IMAD.U32 R3, RZ, RZ, UR38 ;  /* 0x00000026ff037e24 */ /* 0x000fe2000f8e00ff */
[----:B------:R-:W-:Y:S01]  /*2a30*/  PLOP3.LUT P1, PT, PT, PT, UP0, 0x40, 0x0 ;  /* 0x000000000000781c */ /* 0x000fe20003f2e808 */
[----:B------:R-:W1:Y:S01]  /*2a40*/  MUFU.TANH R6, R6 ;  /* 0x0000000600067308 */ /* 0x000e620000002400 */
[----:B------:R-:W-:Y:S01]  /*2a50*/  IADD3 R2, -R17, 0x1, R74 ;  /* 0x0000000111027810 */ /* 0x000fe20007ffe14a */
[----:B------:R-:W-:Y:S01]  /*2a60*/  ULDC UR7, c[0x0][0x9dc] ;  /* 0x0002770000077ab9 */ /* 0x000fe20000000800 */
[----:B------:R-:W-:Y:S01]  /*2a70*/  SYNCS.ARRIVE.TRANS64.RED.A1T0 RZ, [UR6], RZ ;  /* 0x000000ffffff79a7 */ /* 0x000fe20008100406 */
[----:B------:R-:W-:Y:S01]  /*2a80*/  ULOP3.LUT UR6, URZ, UR7, URZ, 0x33, !UPT ;  /* 0x000000073f067292 */ /* 0x000fe2000f8e333f */
[----:B------:R-:W-:Y:S01]  /*2a90*/  IADD3 R2, -R3, UR41, R2 ;  /* 0x0000002903027c10 */ /* 0x000fe2000fffe102 */
[----:B------:R-:W-:Y:S01]  /*2aa0*/  ULDC UR17, c[0x0][0x9e0] ;  /* 0x0002780000117ab9 */ /* 0x000fe20000000800 */
[----:B------:R-:W-:Y:S01]  /*2ab0*/  IADD3 R76, -R17, UR41, R74 ;  /* 0x00000029114c7c10 */ /* 0x000fe2000fffe14a */
[----:B------:R-:W2:Y:S01]  /*2ac0*/  MUFU.TANH R89, R89 ;  /* 0x0000005900597308 */ /* 0x000ea20000002400 */
[----:B------:R-:W-:Y:S01]  /*2ad0*/  LEA R71, R88, 0xffffff80, 0x7 ;  /* 0xffffff8058477811 */ /* 0x000fe200078e38ff */
[----:B------:R-:W-:-:S02]  /*2ae0*/  VIADD R75, R2, UR17 ;  /* 0x00000011024b7c36 */ /* 0x000fc40008000000 */
[----:B------:R-:W-:-:S03]  /*2af0*/  VIADD R73, R2, UR6 ;  /* 0x0000000602497c36 */ /* 0x000fc60008000000 */
[----:B0-----:R-:W-:Y:S01]  /*2b00*/  VIADDMNMX R77, R46, R75, R76, PT ;  /* 0x0000004b2e4d7246 */ /* 0x001fe2000380014c */
        /* <DEDUP_REMOVED lines=64> */
[----:B------:R-:W-:Y:S01]  /*2f10*/  IMAD.U32 R3, RZ, RZ, UR38 ;  /* 0x00000026ff037e24 */ /* 0x000fe2000f8e00ff */
[----:B------:R-:W-:Y:S04]  /*2f20*/  BSSY B0, `(.L_x_989) ;  /* 0x0000013000007945 */ /* 0x000fe80003800000 */
[----:B------:R-:W-:-:S04]  /*2f30*/  IADD3 R46, -R3, UR41, R46 ;  /* 0x00000029032e7c10 */ /* 0x000fc8000fffe12e */
        /* <DEDUP_REMOVED lines=11> */
.L_x_990:
[----:B------:R-:W-:Y:S02]  /*2ff0*/  ULDC UR6, c[0x0][0x9e4] ;  /* 0x0002790000067ab9 */ /* 0x000fe40000000800 */
[----:B------:R-:W-:-:S05]  /*3000*/  IMAD.U32 R48, RZ, RZ, UR6 ;  /* 0x00000006ff307e24 */ /* 0x000fca000f8e00ff */
[----:B------:R-:W-:-:S13]  /*3010*/  ISETP.NE.AND P1, PT, R48, 0x1, PT ;  /* 0x000000013000780c */ /* 0x000fda0003f25270 */
[----:B------:R-:W1:Y:S02]  /*3020*/  @P1 LDC.64 R2, c[0x0][0x9e8] ;  /* 0x00027a00ff021b82 */ /* 0x000e640000000a00 */
[----:B-1----:R-:W-:-:S05]  /*3030*/  @P1 IMAD.HI.U32 R2, R46, R2, RZ ;  /* 0x000000022e021227 */ /* 0x002fca00078e00ff */
[----:B------:R-:W-:-:S07]  /*3040*/  @P1 SHF.R.U32.HI R46, RZ, R3, R2 ;  /* 0x00000003ff2e1219 */ /* 0x000fce0000011602 */
.L_x_991:
[----:B------:R-:W-:Y:S05]  /*3050*/  BSYNC B0 ;  /* 0x0000000000007941 */ /* 0x000fea0003800000 */
.L_x_989:
[----:B------:R-:W-:-:S04]  /*3060*/  IMAD R46, R46, R48, -R71 ;  /* 0x000000302e2e7224 */ /* 0x000fc800078e0a47 */
[----:B------:R-:W-:-:S05]  /*3070*/  IMAD.IADD R46, R46, 0x1, -R17 ;  /* 0x000000012e2e7824 */ /* 0x000fca00078e0a11 */
[----:B------:R-:W-:Y:S02]  /*3080*/  VIADDMNMX R77, R46, R48, R77, PT ;  /* 0x000000302e4d7246 */ /* 0x000fe4000380014d */
[----:B------:R-:W-:-:S07]  /*3090*/  VIMNMX R78, R78, R46, !PT ;  /* 0x0000002e4e4e7248 */ /* 0x000fce0007fe0100 */
.L_x_988:
[C---:B------:R-:W-:Y:S01]  /*30a0*/  ISETP.GE.AND P6, PT, R74.reuse, 0xa, PT ;  /* 0x0000000a4a00780c */ /* 0x040fe20003fc6270 */
[----:B------:R-:W1:Y:S01]  /*30b0*/  SHFL.IDX PT, R2, R69, 0x1, 0x1c1f ;  /* 0x003c1f0045027f89 */ /* 0x000e6200000e0000 */
[C---:B------:R-:W-:Y:S01]  /*30c0*/  ISETP.GE.AND P1, PT, R74.reuse, 0x2, PT ;  /* 0x000000024a00780c */ /* 0x040fe20003f26270 */
[----:B------:R-:W-:Y:S01]  /*30d0*/  UISETP.NE.AND UP0, UPT, UR52, URZ, UPT ;  /* 0x0000003f3400728c */ /* 0x000fe2000bf05270 */
        /* <DEDUP_REMOVED lines=161> */
[----:B------:R-:W-:-:S04]  /*3af0*/  ISETP.GE.AND P4, PT, R74, 0x72, PT ;  /* 0x000000724a00780c */ /* 0x000fc80003f86270 */
[----:B------:R-:W-:-:S04]  /*3b00*/  ISETP.GT.AND P5, PT, R78, 0x71, !P4 ;  /* 0x000000714e00780c */ /* 0x000fc800067a4270 */
[----:B------:R-:W-:-:S04]  /*3b10*/  ISETP.LT.OR P5, PT, R77, 0x72, P5 ;  /* 0x000000724d00780c */ /* 0x000fc80002fa1670 */
[----:B------:R-:W-:Y:S02]  /*3b20*/  FSEL R66, R68, -INF , !P5 ;  /* 0xff80000044427808 */ /* 0x000fe40006800000 */
[----:B------:R-:W-:Y:S02]  /*3b30*/  ISETP.GE.AND P5, PT, R74, 0x79, PT ;  /* 0x000000794a00780c */ /* 0x000fe40003fa6270 */
[----:B-1----:R-:W-:Y:S02]  /*3b40*/  VIADDMNMX R68, R2, R75, R76, PT ;  /* 0x0000004b02447246 */ /* 0x002fe4000380014c */
        /* <DEDUP_REMOVED lines=9> */
[----:B------:R-:W-:Y:S01]  /*3be0*/  ISETP.GE.AND P6, PT, R74, 0x7a, PT ;  /* 0x0000007a4a00780c */ /* 0x000fe20003fc6270 */
[----:B------:R-:W-:-:S12]  /*3bf0*/  IMAD.IADD R74, R73, 0x1, R2 ;  /* 0x00000001494a7824 */ /* 0x000fd800078e0202 */
[----:B------:R-:W-:Y:S02]  /*3c00*/  @P6 LOP3.LUT R16, R16, 0x1, RZ, 0xfc, !PT ;  /* 0x0000000110106812 */ /* 0x000fe400078efcff */
[----:B------:R-:W-:-:S04]  /*3c10*/  ISETP.GT.AND P6, PT, R78, 0x79, !P6 ;  /* 0x000000794e00780c */ /* 0x000fc800077c4270 */
[----:B------:R-:W-:-:S04]  /*3c20*/  ISETP.LT.OR P6, PT, R77, 0x7a, P6 ;  /* 0x0000007a4d00780c */ /* 0x000fc800037c1670 */
[----:B------:R-:W-:Y:S02]  /*3c30*/  FSEL R6, R72, -INF , !P6 ;  /* 0xff80000048067808 */ /* 0x000fe40007000000 */
[----:B------:R-:W-:-:S13]  /*3c40*/  PLOP3.LUT P6, PT, PT, PT, UP0, 0x40, 0x0 ;  /* 0x000000000000781c */ /* 0x000fda0003fce808 */
[----:B------:R-:W-:Y:S05]  /*3c50*/  @P6 BRA `(.L_x_992) ;  /* 0x0000000000646947 */ /* 0x000fea0003800000 */
        /* <DEDUP_REMOVED lines=14> */
.L_x_994:
[----:B------:R-:W-:Y:S02]  /*3d40*/  ULDC UR6, c[0x0][0x9e4] ;  /* 0x0002790000067ab9 */ /* 0x000fe40000000800 */
[----:B------:R-:W-:-:S05]  /*3d50*/  IMAD.U32 R72, RZ, RZ, UR6 ;  /* 0x00000006ff487e24 */ /* 0x000fca000f8e00ff */
[----:B------:R-:W-:-:S13]  /*3d60*/  ISETP.NE.AND P6, PT, R72, 0x1, PT ;  /* 0x000000014800780c */ /* 0x000fda0003fc5270 */
[----:B------:R-:W0:Y:S02]  /*3d70*/  @P6 LDC.64 R2, c[0x0][0x9e8] ;  /* 0x00027a00ff026b82 */ /* 0x000e240000000a00 */
[----:B0-----:R-:W-:-:S05]  /*3d80*/  @P6 IMAD.HI.U32 R2, R69, R2, RZ ;  /* 0x0000000245026227 */ /* 0x001fca00078e00ff */
[----:B------:R-:W-:-:S07]  /*3d90*/  @P6 SHF.R.U32.HI R69, RZ, R3, R2 ;  /* 0x00000003ff456219 */ /* 0x000fce0000011602 */
.L_x_995:
[----:B------:R-:W-:Y:S05]  /*3da0*/  BSYNC B0 ;  /* 0x0000000000007941 */ /* 0x000fea0003800000 */
.L_x_993:
[----:B------:R-:W-:-:S04]  /*3db0*/  IMAD R2, R69, R72, -R71 ;  /* 0x0000004845027224 */ /* 0x000fc800078e0a47 */
[----:B------:R-:W-:-:S05]  /*3dc0*/  IMAD.IADD R3, R2, 0x1, -R17 ;  /* 0x0000000102037824 */ /* 0x000fca00078e0a11 */
[----:B------:R-:W-:Y:S02]  /*3dd0*/  VIADDMNMX R68, R3, R72, R68, PT ;  /* 0x0000004803447246 */ /* 0x000fe40003800144 */
[----:B------:R-:W-:-:S07]  /*3de0*/  VIMNMX R74, R74, R3, !PT ;  /* 0x000000034a4a7248 */ /* 0x000fce0007fe0100 */
.L_x_992:
[----:B------:R-:W-:Y:S01]  /*3df0*/  ISETP.GT.AND P1, PT, R74, 0x1, !P1 ;  /* 0x000000014a00780c */ /* 0x000fe20004f24270 */
[----:B------:R-:W-:Y:S01]  /*3e00*/  ULDC UR6, c[0x0][0x988] ;  /* 0x0002620000067ab9 */ /* 0x000fe20000000800 */
[----:B------:R-:W-:Y:S01]  /*3e10*/  LOP3.LUT P6, RZ, R16, 0x4, RZ, 0xc0, !PT ;  /* 0x0000000410ff7812 */ /* 0x000fe200078cc0ff */
[----:B------:R-:W-:Y:S01]  /*3e20*/  IMAD.U32 R75, RZ, RZ, UR6 ;  /* 0x00000006ff4b7e24 */ /* 0x000fe2000f8e00ff */
[----:B------:R-:W-:Y:S01]  /*3e30*/  ISETP.LT.OR P1, PT, R68, 0x2, P1 ;  /* 0x000000024400780c */ /* 0x000fe20000f21670 */
[----:B------:R-:W-:Y:S01]  /*3e40*/  UISETP.NE.AND UP1, UPT, UR53, URZ, UPT ;  /* 0x0000003f3500728c */ /* 0x000fe2000bf25270 */
[C---:B------:R-:W-:Y:S01]  /*3e50*/  ISETP.GT.AND P2, PT, R74.reuse, 0x8, !P2 ;  /* 0x000000084a00780c */ /* 0x040fe20005744270 */
[----:B------:R-:W-:Y:S01]  /*3e60*/  UISETP.NE.AND UP0, UPT, UR52, URZ, UPT ;  /* 0x0000003f3400728c */ /* 0x000fe2000bf05270 */
[----:B------:R-:W-:Y:S01]  /*3e70*/  FSEL R5, R5, -INF , !P1 ;  /* 0xff80000005057808 */ /* 0x000fe20004800000 */
[----:B------:R-:W-:Y:S01]  /*3e80*/  UMOV UR14, UR40 ;  /* 0x00000028000e7c82 */ /* 0x000fe20008000000 */
        /* <DEDUP_REMOVED lines=12> */
[----:B------:R-:W-:Y:S01]  /*3f50*/  LOP3.LUT P6, RZ, R16, 0x20000, RZ, 0xc0, !PT ;  /* 0x0002000010ff7812 */ /* 0x000fe200078cc0ff */
[----:B------:R-:W-:Y:S01]  /*3f60*/  UIADD3 UR56, UR56, UR14, URZ ;  /* 0x0000000e38387290 */ /* 0x000fe2000fffe03f */
[----:B------:R-:W-:Y:S02]  /*3f70*/  ISETP.LT.OR P1, PT, R68, 0x11, P1 ;  /* 0x000000114400780c */ /* 0x000fe40000f21670 */
[----:B------:R-:W-:Y:S01]  /*3f80*/  ISETP.GT.AND P3, PT, R74, 0x70, !P3 ;  /* 0x000000704a00780c */ /* 0x000fe20005f64270 */
[----:B------:R-:W-:Y:S01]  /*3f90*/  UIADD3 UR17, UR56, UR17, URZ ;  /* 0x0000001138117290 */ /* 0x000fe2000fffe03f */
[----:B------:R-:W-:Y:S02]  /*3fa0*/  FSEL R9, R9, -INF , !P1 ;  /* 0xff80000009097808 */ /* 0x000fe40004800000 */
[----:B------:R-:W-:Y:S02]  /*3fb0*/  LOP3.LUT P1, RZ, R16, 0x10, RZ, 0xc0, !PT ;  /* 0x0000001010ff7812 */ /* 0x000fe4000782c0ff */
[----:B------:R-:W-:-:S02]  /*3fc0*/  ISETP.GT.AND P4, PT, R74, 0x71, !P4 ;  /* 0x000000714a00780c */ /* 0x000fc40006784270 */
[C---:B------:R-:W-:Y:S02]  /*3fd0*/  ISETP.GT.AND P1, PT, R74.reuse, 0x11, !P1 ;  /* 0x000000114a00780c */ /* 0x040fe40004f24270 */
[----:B------:R-:W-:Y:S02]  /*3fe0*/  ISETP.GT.AND P5, PT, R74, 0x78, !P5 ;  /* 0x000000784a00780c */ /* 0x000fe40006fa4270 */
[C---:B------:R-:W-:Y:S02]  /*3ff0*/  ISETP.LT.OR P1, PT, R68.reuse, 0x12, P1 ;  /* 0x000000124400780c */ /* 0x040fe40000f21670 */
[----:B------:R-:W-:Y:S02]  /*4000*/  ISETP.LT.OR P3, PT, R68, 0x71, P3 ;  /* 0x000000714400780c */ /* 0x000fe40001f61670 */
        /* <DEDUP_REMOVED lines=74> */
[C---:B------:R-:W-:Y:S01]  /*44b0*/  LOP3.LUT P1, RZ, R16.reuse, 0x4000, RZ, 0xc0, !PT ;  /* 0x0000400010ff7812 */ /* 0x040fe2000782c0ff */
[----:B------:R-:W0:Y:S01]  /*44c0*/  SHFL.BFLY PT, R10, R7, 0x2, 0x1f ;  /* 0x0c401f00070a7f89 */ /* 0x000e2200000e0000 */
[----:B------:R-:W-:Y:S02]  /*44d0*/  LOP3.LUT P2, RZ, R16, 0x80, RZ, 0xc0, !PT ;  /* 0x0000008010ff7812 */ /* 0x000fe4000784c0ff */
[----:B------:R-:W-:Y:S02]  /*44e0*/  ISETP.GT.AND P1, PT, R74, 0x41, !P1 ;  /* 0x000000414a00780c */ /* 0x000fe40004f24270 */
[----:B------:R-:W-:Y:S02]  /*44f0*/  LOP3.LUT P6, RZ, R16, 0x40, RZ, 0xc0, !PT ;  /* 0x0000004010ff7812 */ /* 0x000fe400078cc0ff */
[C---:B------:R-:W-:Y:S02]  /*4500*/  ISETP.LT.OR P1, PT, R68.reuse, 0x42, P1 ;  /* 0x000000424400780c */ /* 0x040fe40000f21670 */
[----:B------:R-:W-:-:S02]  /*4510*/  ISETP.LT.OR P4, PT, R68, 0x72, P4 ;  /* 0x000000724400780c */ /* 0x000fc40002781670 */
[----:B------:R-:W-:Y:S02]  /*4520*/  FSEL R28, R28, -INF , !P1 ;  /* 0xff8000001c1c7808 */ /* 0x000fe40004800000 */
[----:B------:R-:W-:Y:S02]  /*4530*/  LOP3.LUT P1, RZ, R16, 0x2000, RZ, 0xc0, !PT ;  /* 0x0000200010ff7812 */ /* 0x000fe4000782c0ff */
[----:B------:R-:W-:Y:S02]  /*4540*/  FSEL R39, R39, -INF , !P3 ;  /* 0xff80000027277808 */ /* 0x000fe40005800000 */
[----:B------:R-:W-:Y:S02]  /*4550*/  ISETP.GT.AND P1, PT, R74, 0x48, !P1 ;  /* 0x000000484a00780c */ /* 0x000fe40004f24270 */
[C---:B------:R-:W-:Y:S02]  /*4560*/  ISETP.LT.OR P5, PT, R68.reuse, 0x79, P5 ;  /* 0x000000794400780c */ /* 0x040fe40002fa1670 */
[----:B------:R-:W-:-:S02]  /*4570*/  ISETP.LT.OR P1, PT, R68, 0x49, P1 ;  /* 0x000000494400780c */ /* 0x000fc40000f21670 */
[----:B------:R-:W-:Y:S02]  /*4580*/  FSEL R40, R40, -INF , !P4 ;  /* 0xff80000028287808 */ /* 0x000fe40006000000 */
[----:B------:R-:W-:Y:S02]  /*4590*/  FSEL R29, R29, -INF , !P1 ;  /* 0xff8000001d1d7808 */ /* 0x000fe40004800000 */
[----:B------:R-:W-:Y:S02]  /*45a0*/  LOP3.LUT P1, RZ, R16, 0x1000, RZ, 0xc0, !PT ;  /* 0x0000100010ff7812 */ /* 0x000fe4000782c0ff */
[----:B0-----:R-:W-:Y:S02]  /*45b0*/  FMNMX.FTZ R69, R7, R10, !PT ;  /* 0x0000000a07457209 */ /* 0x001fe40007810000 */
[----:B------:R-:W-:Y:S02]  /*45c0*/  ISETP.GT.AND P1, PT, R74, 0x49, !P1 ;  /* 0x000000494a00780c */ /* 0x000fe40004f24270 */
[----:B------:R-:W-:Y:S01]  /*45d0*/  FSEL R41, R41, -INF , !P5 ;  /* 0xff80000029297808 */ /* 0x000fe20006800000 */
[----:B------:R-:W0:Y:S01]  /*45e0*/  SHFL.BFLY PT, R10, R69, 0x1, 0x1f ;  /* 0x0c201f00450a7f89 */ /* 0x000e2200000e0000 */
[----:B------:R-:W-:-:S04]  /*45f0*/  ISETP.LT.OR P1, PT, R68, 0x4a, P1 ;  /* 0x0000004a4400780c */ /* 0x000fc80000f21670 */
[----:B------:R-:W-:Y:S02]  /*4600*/  FSEL R30, R30, -INF , !P1 ;  /* 0xff8000001e1e7808 */ /* 0x000fe40004800000 */
[----:B------:R-:W-:-:S04]  /*4610*/  LOP3.LUT P1, RZ, R16, 0x800, RZ, 0xc0, !PT ;  /* 0x0000080010ff7812 */ /* 0x000fc8000782c0ff */
[----:B------:R-:W-:-:S04]  /*4620*/  ISETP.GT.AND P1, PT, R74, 0x50, !P1 ;  /* 0x000000504a00780c */ /* 0x000fc80004f24270 */
[----:B------:R-:W-:-:S04]  /*4630*/  ISETP.LT.OR P1, PT, R68, 0x51, P1 ;  /* 0x000000514400780c */ /* 0x000fc80000f21670 */
[----:B------:R-:W-:Y:S02]  /*4640*/  FSEL R31, R31, -INF , !P1 ;  /* 0xff8000001f1f7808 */ /* 0x000fe40004800000 */
[----:B------:R-:W-:Y:S02]  /*4650*/  LOP3.LUT P1, RZ, R16, 0x400, RZ, 0xc0, !PT ;  /* 0x0000040010ff7812 */ /* 0x000fe4000782c0ff */
[----:B0-----:R-:W-:Y:S02]  /*4660*/  FMNMX.FTZ R10, R69, R10, !PT ;  /* 0x0000000a450a7209 */ /* 0x001fe40007810000 */
[----:B------:R-:W-:-:S03]  /*4670*/  ISETP.GT.AND P1, PT, R74, 0x51, !P1 ;  /* 0x000000514a00780c */ /* 0x000fc60004f24270 */
[----:B------:R-:W-:Y:S01]  /*4680*/  FFMA.FTZ R75, R10, R75, -8 ;  /* 0xc10000000a4b7423 */ /* 0x000fe2000001004b */
        /* <DEDUP_REMOVED lines=56> */
[----:B------:R-:W-:-:S01]  /*4a10*/  FFMA.FTZ R53, R53, UR6, -R75 ;  /* 0x0000000635357c23 */ /* 0x000fc2000801084b */
[--C-:B------:R-:W-:Y:S01]  /*4a20*/  FFMA.FTZ R54, R54, UR6, -R75.reuse ;  /* 0x0000000636367c23 */ /* 0x100fe2000801084b */
[----:B------:R-:W-:Y:S01]  /*4a30*/  FMNMX.FTZ R78, R12, R7, !PT ;  /* 0x000000070c4e7209 */ /* 0x000fe20007810000 */
[----:B------:R-:W0:Y:S01]  /*4a40*/  MUFU.EX2 R71, R71 ;  /* 0x0000004700477308 */ /* 0x000e220000000800 */
[----:B------:R-:W-:-:S01]  /*4a50*/  FFMA.FTZ R55, R55, UR6, -R75 ;  /* 0x0000000637377c23 */ /* 0x000fc2000801084b */
[--C-:B------:R-:W-:Y:S01]  /*4a60*/  FFMA.FTZ R43, R43, UR6, -R75.reuse ;  /* 0x000000062b2b7c23 */ /* 0x100fe2000801084b */
        /* <DEDUP_REMOVED lines=20> */
[----:B------:R-:W-:-:S02]  /*4bb0*/  FMNMX.FTZ R78, R24, R7, !PT ;  /* 0x00000007184e7209 */ /* 0x000fc40007810000 */
[----:B0-----:R-:W-:Y:S02]  /*4bc0*/  F2FP.SATFINITE.E4M3.F32.PACK_AB_MERGE_C R148, R71, R70, RZ ;  /* 0x000000464794723e */ /* 0x001fe400048070ff */
[----:B------:R-:W-:Y:S02]  /*4bd0*/  FMNMX.FTZ R7, R25, R78, !PT ;  /* 0x0000004e19077209 */ /* 0x000fe40007810000 */
[----:B------:R-:W-:Y:S01]  /*4be0*/  F2FP.SATFINITE.E4M3.F32.PACK_AB_MERGE_C R148, R69, R4, R148 ;  /* 0x000000044594723e */ /* 0x000fe20004807094 */
[----:B------:R-:W-:Y:S01]  /*4bf0*/  MUFU.EX2 R73, R73 ;  /* 0x0000004900497308 */ /* 0x000fe20000000800 */
[----:B------:R-:W-:-:S04]  /*4c00*/  FMNMX.FTZ R78, R26, R7, !PT ;  /* 0x000000071a4e7209 */ /* 0x000fc80007810000 */
[----:B------:R-:W-:-:S03]  /*4c10*/  FMNMX.FTZ R7, R27, R78, !PT ;  /* 0x0000004e1b077209 */ /* 0x000fc60007810000 */
[----:B------:R-:W-:Y:S01]  /*4c20*/  MUFU.EX2 R46, R46 ;  /* 0x0000002e002e7308 */ /* 0x000fe20000000800 */
[----:B------:R-:W-:-:S04]  /*4c30*/  FMNMX.FTZ R78, R28, R7, !PT ;  /* 0x000000071c4e7209 */ /* 0x000fc80007810000 */
[----:B------:R-:W-:-:S03]  /*4c40*/  FMNMX.FTZ R7, R29, R78, !PT ;  /* 0x0000004e1d077209 */ /* 0x000fc60007810000 */
[----:B------:R-:W0:Y:S01]  /*4c50*/  MUFU.EX2 R47, R47 ;  /* 0x0000002f002f7308 */ /* 0x000e220000000800 */
[----:B------:R-:W-:-:S04]  /*4c60*/  FMNMX.FTZ R78, R30, R7, !PT ;  /* 0x000000071e4e7209 */ /* 0x000fc80007810000 */
[----:B------:R-:W-:-:S03]  /*4c70*/  FMNMX.FTZ R7, R31, R78, !PT ;  /* 0x0000004e1f077209 */ /* 0x000fc60007810000 */
[----:B------:R-:W-:Y:S01]  /*4c80*/  MUFU.EX2 R48, R48 ;  /* 0x0000003000307308 */ /* 0x000fe20000000800 */
[----:B------:R-:W-:-:S04]  /*4c90*/  FMNMX.FTZ R78, R32, R7, !PT ;  /* 0x00000007204e7209 */ /* 0x000fc80007810000 */
[----:B------:R-:W-:-:S03]  /*4ca0*/  FMNMX.FTZ R7, R33, R78, !PT ;  /* 0x0000004e21077209 */ /* 0x000fc60007810000 */
[----:B------:R-:W-:Y:S01]  /*4cb0*/  MUFU.EX2 R49, R49 ;  /* 0x0000003100317308 */ /* 0x000fe20000000800 */
[----:B------:R-:W-:Y:S02]  /*4cc0*/  FMNMX.FTZ R78, R34, R7, !PT ;  /* 0x00000007224e7209 */ /* 0x000fe40007810000 */
[----:B0-----:R-:W-:Y:S02]  /*4cd0*/  F2FP.SATFINITE.E4M3.F32.PACK_AB_MERGE_C R150, R47, R46, RZ ;  /* 0x0000002e2f96723e */ /* 0x001fe400048070ff */
[----:B------:R-:W-:Y:S02]  /*4ce0*/  FMNMX.FTZ R7, R35, R78, !PT ;  /* 0x0000004e23077209 */ /* 0x000fe40007810000 */
[----:B------:R-:W-:Y:S01]  /*4cf0*/  F2FP.SATFINITE.E4M3.F32.PACK_AB_MERGE_C R150, R73, R72, R150 ;  /* 0x000000484996723e */ /* 0x000fe20004807096 */
[----:B------:R-:W-:Y:S01]  /*4d00*/  MUFU.EX2 R50, R50 ;  /* 0x0000003200327308 */ /* 0x000fe20000000800 */
[----:B------:R-:W-:-:S04]  /*4d10*/  FMNMX.FTZ R74, R36, R7, !PT ;  /* 0x00000007244a7209 */ /* 0x000fc80007810000 */
[----:B------:R-:W-:-:S03]  /*4d20*/  FMNMX.FTZ R7, R37, R74, !PT ;  /* 0x0000004a25077209 */ /* 0x000fc60007810000 */
[----:B------:R-:W0:Y:S01]  /*4d30*/  MUFU.EX2 R51, R51 ;  /* 0x0000003300337308 */ /* 0x000e220000000800 */
[----:B------:R-:W-:-:S04]  /*4d40*/  FMNMX.FTZ R74, R38, R7, !PT ;  /* 0x00000007264a7209 */ /* 0x000fc80007810000 */
[----:B------:R-:W-:Y:S01]  /*4d50*/  FMNMX.FTZ R7, R39, R74, !PT ;  /* 0x0000004a27077209 */ /* 0x000fe20007810000 */
[----:B------:R-:W-:Y:S02]  /*4d60*/  IMAD.U32 R74, RZ, RZ, UR6 ;  /* 0x00000006ff4a7e24 */ /* 0x000fe4000f8e00ff */
[----:B------:R-:W-:Y:S01]  /*4d70*/  MUFU.EX2 R52, R52 ;  /* 0x0000003400347308 */ /* 0x000fe20000000800 */
[----:B------:R-:W-:-:S04]  /*4d80*/  FMNMX.FTZ R68, R40, R7, !PT ;  /* 0x0000000728447209 */ /* 0x000fc80007810000 */
[----:B------:R-:W-:-:S03]  /*4d90*/  FMNMX.FTZ R7, R41, R68, !PT ;  /* 0x0000004429077209 */ /* 0x000fc60007810000 */
[----:B------:R-:W-:Y:S01]  /*4da0*/  MUFU.EX2 R53, R53 ;  /* 0x0000003500357308 */ /* 0x000fe20000000800 */
[----:B------:R-:W-:Y:S02]  /*4db0*/  FMNMX.FTZ R7, R42, R7, !PT ;  /* 0x000000072a077209 */ /* 0x000fe40007810000 */
[----:B0-----:R-:W-:-:S03]  /*4dc0*/  F2FP.SATFINITE.E4M3.F32.PACK_AB_MERGE_C R144, R51, R50, RZ ;  /* 0x000000323390723e */ /* 0x001fc600048070ff */
[----:B------:R-:W0:Y:S01]  /*4dd0*/  SHFL.BFLY PT, R68, R7, 0x2, 0x1f ;  /* 0x0c401f0007447f89 */ /* 0x000e2200000e0000 */
[----:B------:R-:W-:Y:S01]  /*4de0*/  F2FP.SATFINITE.E4M3.F32.PACK_AB_MERGE_C R144, R49, R48, R144 ;  /* 0x000000303190723e */ /* 0x000fe20004807090 */
[----:B------:R-:W-:Y:S08]  /*4df0*/  MUFU.EX2 R54, R54 ;  /* 0x0000003600367308 */ /* 0x000ff00000000800 */
[----:B------:R-:W1:Y:S08]  /*4e00*/  MUFU.EX2 R55, R55 ;  /* 0x0000003700377308 */ /* 0x000e700000000800 */
[----:B------:R-:W-:Y:S01]  /*4e10*/  MUFU.EX2 R59, R59 ;  /* 0x0000003b003b7308 */ /* 0x000fe20000000800 */
[----:B0-----:R-:W-:-:S07]  /*4e20*/  FMNMX.FTZ R68, R7, R68, !PT ;  /* 0x0000004407447209 */ /* 0x001fce0007810000 */
[----:B------:R-:W-:Y:S01]  /*4e30*/  MUFU.EX2 R60, R60 ;  /* 0x0000003c003c7308 */ /* 0x000fe20000000800 */
[----:B-1----:R-:W-:Y:S01]  /*4e40*/  F2FP.SATFINITE.E4M3.F32.PACK_AB_MERGE_C R146, R55, R54, RZ ;  /* 0x000000363792723e */ /* 0x002fe200048070ff */
[----:B------:R-:W0:Y:S03]  /*4e50*/  SHFL.BFLY PT, R7, R68, 0x1, 0x1f ;  /* 0x0c201f0044077f89 */ /* 0x000e2600000e0000 */
[----:B------:R-:W-:-:S03]  /*4e60*/  F2FP.SATFINITE.E4M3.F32.PACK_AB_MERGE_C R146, R53, R52, R146 ;  /* 0x000000343592723e */ /* 0x000fc60004807092 */
[----:B------:R-:W-:Y:S08]  /*4e70*/  MUFU.EX2 R45, R45 ;  /* 0x0000002d002d7308 */ /* 0x000ff00000000800 */
[----:B------:R-:W1:Y:S08]  /*4e80*/  MUFU.EX2 R56, R56 ;  /* 0x0000003800387308 */ /* 0x000e700000000800 */
[----:B------:R-:W-:Y:S01]  /*4e90*/  MUFU.EX2 R43, R43 ;  /* 0x0000002b002b7308 */ /* 0x000fe20000000800 */
[----:B0-----:R-:W-:Y:S01]  /*4ea0*/  FMNMX.FTZ R7, R68, R7, !PT ;  /* 0x0000000744077209 */ /* 0x001fe20007810000 */
[----:B------:R-:W-:-:S03]  /*4eb0*/  FFMA.FTZ R68, R6, UR6, -R75 ;  /* 0x0000000606447c23 */ /* 0x000fc6000801084b */
[C---:B------:R-:W-:Y:S01]  /*4ec0*/  FSETP.NEU.FTZ.AND P1, PT, R7.reuse, -INF , PT ;  /* 0xff8000000700780b */ /* 0x040fe20003f3d000 */
[----:B------:R-:W-:-:S02]  /*4ed0*/  FFMA.FTZ R74, R7, R74, -8 ;  /* 0xc1000000074a7423 */ /* 0x000fc4000001004a */
[----:B------:R-:W-:Y:S01]  /*4ee0*/  MUFU.EX2 R57, R57 ;  /* 0x0000003900397308 */ /* 0x000fe20000000800 */
[----:B-1----:R-:W-:Y:S02]  /*4ef0*/  F2FP.SATFINITE.E4M3.F32.PACK_AB_MERGE_C R140, R56, R45, RZ ;  /* 0x0000002d388c723e */ /* 0x002fe400048070ff */
        /* <DEDUP_REMOVED lines=15> */
[----:B------:R-:W-:-:S01]  /*4ff0*/  FADD.FTZ R27, R4, R69 ;  /* 0x00000045041b7221 */ /* 0x000fc20000010000 */
[--C-:B------:R-:W-:Y:S01]  /*5000*/  FFMA.FTZ R3, R3, UR6, -R6.reuse ;  /* 0x0000000603037c23 */ /* 0x100fe20008010806 */
[----:B------:R-:W-:-:S01]  /*5010*/  FFMA.FTZ R12, R12, UR6, -R6 ;  /* 0x000000060c0c7c23 */ /* 0x000fc20008010806 */
[----:B------:R-:W-:Y:S01]  /*5020*/  FFMA.FTZ R14, R14, UR6, -R6 ;  /* 0x000000060e0e7c23 */ /* 0x000fe20008010806 */
[----:B------:R-:W-:-:S01]  /*5030*/  FADD.FTZ R76, R70, R27 ;  /* 0x0000001b464c7221 */ /* 0x000fc20000010000 */
[--C-:B------:R-:W-:Y:S01]  /*5040*/  FFMA.FTZ R27, R29, UR6, -R6.reuse ;  /* 0x000000061d1b7c23 */ /* 0x100fe20008010806 */
[----:B------:R-:W-:-:S01]  /*5050*/  FFMA.FTZ R20, R20, UR6, -R6 ;  /* 0x0000000614147c23 */ /* 0x000fc20008010806 */
[----:B------:R-:W0:Y:S01]  /*5060*/  MUFU.EX2 R5, R5 ;  /* 0x0000000500057308 */ /* 0x000e220000000800 */
[----:B------:R-:W-:-:S01]  /*5070*/  FADD.FTZ R29, R71, R76 ;  /* 0x0000004c471d7221 */ /* 0x000fc20000010000 */
[--C-:B------:R-:W-:Y:S01]  /*5080*/  FFMA.FTZ R24, R24, UR6, -R6.reuse ;  /* 0x0000000618187c23 */ /* 0x100fe20008010806 */
[----:B------:R-:W-:-:S01]  /*5090*/  FFMA.FTZ R4, R33, UR6, -R6 ;  /* 0x0000000621047c23 */ /* 0x000fc20008010806 */
[----:B------:R-:W-:Y:S01]  /*50a0*/  FFMA.FTZ R33, R34, UR6, -R6 ;  /* 0x0000000622217c23 */ /* 0x000fe20008010806 */
[----:B------:R-:W-:-:S01]  /*50b0*/  FADD.FTZ R76, R72, R29 ;  /* 0x0000001d484c7221 */ /* 0x000fc20000010000 */
[--C-:B------:R-:W-:Y:S01]  /*50c0*/  FFMA.FTZ R26, R26, UR6, -R6.reuse ;  /* 0x000000061a1a7c23 */ /* 0x100fe20008010806 */
[----:B------:R-:W-:-:S01]  /*50d0*/  FFMA.FTZ R28, R28, UR6, -R6 ;  /* 0x000000061c1c7c23 */ /* 0x000fc20008010806 */
[----:B------:R-:W1:Y:S01]  /*50e0*/  MUFU.EX2 R2, R2 ;  /* 0x0000000200027308 */ /* 0x000e620000000800 */
[----:B------:R-:W-:-:S01]  /*50f0*/  FADD.FTZ R29, R73, R76 ;  /* 0x0000004c491d7221 */ /* 0x000fc20000010000 */
[--C-:B------:R-:W-:Y:S01]  /*5100*/  FFMA.FTZ R30, R30, UR6, -R6.reuse ;  /* 0x000000061e1e7c23 */ /* 0x100fe20008010806 */
[----:B------:R-:W-:-:S01]  /*5110*/  FFMA.FTZ R32, R32, UR6, -R6 ;  /* 0x0000000620207c23 */ /* 0x000fc20008010806 */
[----:B------:R-:W-:Y:S01]  /*5120*/  FFMA.FTZ R36, R36, UR6, -R6 ;  /* 0x0000000624247c23 */ /* 0x000fe20008010806 */
[----:B------:R-:W-:-:S01]  /*5130*/  FADD.FTZ R78, R46, R29 ;  /* 0x0000001d2e4e7221 */ /* 0x000fc20000010000 */
[--C-:B------:R-:W-:Y:S01]  /*5140*/  FFMA.FTZ R29, R31, UR6, -R6.reuse ;  /* 0x000000061f1d7c23 */ /* 0x100fe20008010806 */
[----:B------:R-:W-:-:S01]  /*5150*/  FFMA.FTZ R37, R37, UR6, -R6 ;  /* 0x0000000625257c23 */ /* 0x000fc20008010806 */
[----:B------:R-:W2:Y:S01]  /*5160*/  MUFU.EX2 R75, R75 ;  /* 0x0000004b004b7308 */ /* 0x000ea20000000800 */
[----:B0-----:R-:W-:-:S01]  /*5170*/  FADD.FTZ R77, R74, R5 ;  /* 0x000000054a4d7221 */ /* 0x001fc20000010000 */
[--C-:B------:R-:W-:Y:S01]  /*5180*/  FFMA.FTZ R38, R38, UR6, -R6.reuse ;  /* 0x0000000626267c23 */ /* 0x100fe20008010806 */
[----:B------:R-:W-:-:S01]  /*5190*/  FFMA.FTZ R39, R39, UR6, -R6 ;  /* 0x0000000627277c23 */ /* 0x000fc20008010806 */
[--C-:B------:R-:W-:Y:S01]  /*51a0*/  FFMA.FTZ R40, R40, UR6, -R6.reuse ;  /* 0x0000000628287c23 */ /* 0x100fe20008010806 */
[----:B------:R-:W-:-:S03]  /*51b0*/  FFMA.FTZ R41, R41, UR6, -R6 ;  /* 0x0000000629297c23 */ /* 0x000fc60008010806 */
[----:B------:R-:W0:Y:S01]  /*51c0*/  MUFU.EX2 R8, R8 ;  /* 0x0000000800087308 */ /* 0x000e220000000800 */
[----:B-1----:R-:W-:-:S01]  /*51d0*/  FADD.FTZ R76, R2, R77 ;  /* 0x0000004d024c7221 */ /* 0x002fc20000010000 */
[----:B------:R-:W-:-:S04]  /*51e0*/  FADD.FTZ R77, R47, R78 ;  /* 0x0000004e2f4d7221 */ /* 0x000fc80000010000 */
[----:B------:R-:W-:Y:S02]  /*51f0*/  FADD.FTZ R70, R48, R77 ;  /* 0x0000004d30467221 */ /* 0x000fe40000010000 */
[----:B------:R-:W1:Y:S01]  /*5200*/  MUFU.EX2 R3, R3 ;  /* 0x0000000300037308 */ /* 0x000e620000000800 */
[----:B--2---:R-:W-:-:S01]  /*5210*/  FADD.FTZ R31, R75, R76 ;  /* 0x0000004c4b1f7221 */ /* 0x004fc20000010000 */
[----:B------:R-:W-:Y:S02]  /*5220*/  F2FP.SATFINITE.E4M3.F32.PACK_AB_MERGE_C R75, R75, R2, RZ ;  /* 0x000000024b4b723e */ /* 0x000fe400048070ff */
[----:B------:R-:W-:Y:S02]  /*5230*/  F2FP.SATFINITE.E4M3.F32.PACK_AB_MERGE_C R2, R60, R59, RZ ;  /* 0x0000003b3c02723e */ /* 0x000fe400048070ff */
[----:B------:R-:W-:Y:S02]  /*5240*/  F2FP.SATFINITE.E4M3.F32.PACK_AB_MERGE_C R149, R5, R74, R75 ;  /* 0x0000004a0595723e */ /* 0x000fe4000480704b */
[----:B------:R-:W2:Y:S01]  /*5250*/  MUFU.EX2 R9, R9 ;  /* 0x0000000900097308 */ /* 0x000ea20000000800 */
[----:B0-----:R-:W-:-:S01]  /*5260*/  FADD.FTZ R46, R8, R31 ;  /* 0x0000001f082e7221 */ /* 0x001fc20000010000 */
[----:B------:R-:W-:Y:S01]  /*5270*/  FADD.FTZ R31, R49, R70 ;  /* 0x00000046311f7221 */ /* 0x000fe20000010000 */
[----:B------:R-:W-:-:S03]  /*5280*/  F2FP.SATFINITE.E4M3.F32.PACK_AB_MERGE_C R142, R58, R57, R2 ;  /* 0x000000393a8e723e */ /* 0x000fc60004807002 */
[----:B------:R-:W-:Y:S02]  /*5290*/  FADD.FTZ R70, R50, R31 ;  /* 0x0000001f32467221 */ /* 0x000fe40000010000 */
        /* <DEDUP_REMOVED lines=15> */
[----:B-1----:R-:W-:-:S07]  /*5390*/  FADD.FTZ R31, R11, R46 ;  /* 0x0000002e0b1f7221 */ /* 0x002fce0000010000 */
[----:B------:R-:W1:Y:S01]  /*53a0*/  MUFU.EX2 R20, R20 ;  /* 0x0000001400147308 */ /* 0x000e620000000800 */
[----:B--2---:R-:W-:-:S01]  /*53b0*/  FADD.FTZ R34, R14, R31 ;  /* 0x0000001f0e227221 */ /* 0x004fc20000010000 */
[--C-:B------:R-:W-:Y:S01]  /*53c0*/  FFMA.FTZ R31, R35, UR6, -R6.reuse ;  /* 0x00000006231f7c23 */ /* 0x100fe20008010806 */
[----:B------:R-:W-:-:S05]  /*53d0*/  FFMA.FTZ R6, R42, UR6, -R6 ;  /* 0x000000062a067c23 */ /* 0x000fca0008010806 */
[----:B------:R-:W2:Y:S01]  /*53e0*/  MUFU.EX2 R15, R15 ;  /* 0x0000000f000f7308 */ /* 0x000ea20000000800 */
[----:B0-----:R-:W-:-:S07]  /*53f0*/  FADD.FTZ R35, R13, R34 ;  /* 0x000000220d237221 */ /* 0x001fce0000010000 */
[----:B------:R-:W0:Y:S01]  /*5400*/  MUFU.EX2 R24, R24 ;  /* 0x0000001800187308 */ /* 0x000e220000000800 */
[----:B-1----:R-:W-:-:S01]  /*5410*/  FADD.FTZ R34, R20, R35 ;  /* 0x0000002314227221 */ /* 0x002fc20000010000 */
[----:B------:R-:W-:-:S04]  /*5420*/  F2FP.SATFINITE.E4M3.F32.PACK_AB_MERGE_C R13, R20, R13, RZ ;  /* 0x0000000d140d723e */ /* 0x000fc800048070ff */
[----:B------:R-:W-:Y:S02]  /*5430*/  F2FP.SATFINITE.E4M3.F32.PACK_AB_MERGE_C R145, R14, R11, R13 ;  /* 0x0000000b0e91723e */ /* 0x000fe4000480700d */
[----:B------:R-:W1:Y:S01]  /*5440*/  MUFU.EX2 R21, R21 ;  /* 0x0000001500157308 */ /* 0x000e620000000800 */
[----:B--2---:R-:W-:-:S07]  /*5450*/  FADD.FTZ R35, R15, R34 ;  /* 0x000000220f237221 */ /* 0x004fce0000010000 */
[----:B------:R-:W2:Y:S01]  /*5460*/  MUFU.EX2 R26, R26 ;  /* 0x0000001a001a7308 */ /* 0x000ea20000000800 */
[----:B0-----:R-:W-:-:S07]  /*5470*/  FADD.FTZ R34, R24, R35 ;  /* 0x0000002318227221 */ /* 0x001fce0000010000 */
[----:B------:R-:W0:Y:S01]  /*5480*/  MUFU.EX2 R25, R25 ;  /* 0x0000001900197308 */ /* 0x000e220000000800 */
[----:B-1----:R-:W-:-:S07]  /*5490*/  FADD.FTZ R35, R21, R34 ;  /* 0x0000002215237221 */ /* 0x002fce0000010000 */
[----:B------:R-:W1:Y:S01]  /*54a0*/  MUFU.EX2 R44, R44 ;  /* 0x0000002c002c7308 */ /* 0x000e620000000800 */
[----:B--2---:R-:W-:-:S01]  /*54b0*/  FADD.FTZ R34, R26, R35 ;  /* 0x000000231a227221 */ /* 0x004fc20000010000 */
[----:B------:R-:W-:-:S04]  /*54c0*/  F2FP.SATFINITE.E4M3.F32.PACK_AB_MERGE_C R21, R26, R21, RZ ;  /* 0x000000151a15723e */ /* 0x000fc800048070ff */
[----:B------:R-:W-:Y:S02]  /*54d0*/  F2FP.SATFINITE.E4M3.F32.PACK_AB_MERGE_C R147, R24, R15, R21 ;  /* 0x0000000f1893723e */ /* 0x000fe40004807015 */
[----:B------:R-:W2:Y:S01]  /*54e0*/  MUFU.EX2 R28, R28 ;  /* 0x0000001c001c7308 */ /* 0x000ea20000000800 */
[----:B0-----:R-:W-:-:S07]  /*54f0*/  FADD.FTZ R35, R25, R34 ;  /* 0x0000002219237221 */ /* 0x001fce0000010000 */
[----:B------:R-:W0:Y:S01]  /*5500*/  MUFU.EX2 R27, R27 ;  /* 0x0000001b001b7308 */ /* 0x000e220000000800 */
[C---:B-1----:R-:W-:Y:S01]  /*5510*/  F2FP.SATFINITE.E4M3.F32.PACK_AB_MERGE_C R140, R44.reuse, R43, R140 ;  /* 0x0000002b2c8c723e */ /* 0x042fe2000480708c */
        /* <DEDUP_REMOVED lines=8> */
[----:B------:R-:W-:-:S04]  /*55a0*/  FADD.FTZ R58, R58, R57 ;  /* 0x000000393a3a7221 */ /* 0x000fc80000010000 */
[----:B------:R-:W-:Y:S02]  /*55b0*/  FADD.FTZ R59, R59, R58 ;  /* 0x0000003a3b3b7221 */ /* 0x000fe40000010000 */
[----:B------:R-:W0:Y:S01]  /*55c0*/  MUFU.EX2 R32, R32 ;  /* 0x0000002000207308 */ /* 0x000e220000000800 */
[----:B-1----:R-:W-:-:S01]  /*55d0*/  FADD.FTZ R2, R30, R9 ;  /* 0x000000091e027221 */ /* 0x002fc20000010000 */
[----:B------:R-:W-:Y:S01]  /*55e0*/  FADD.FTZ R60, R60, R59 ;  /* 0x0000003b3c3c7221 */ /* 0x000fe20000010000 */
[----:B------:R-:W-:-:S04]  /*55f0*/  F2FP.SATFINITE.E4M3.F32.PACK_AB_MERGE_C R27, R30, R27, RZ ;  /* 0x0000001b1e1b723e */ /* 0x000fc800048070ff */
[----:B------:R-:W-:Y:S01]  /*5600*/  F2FP.SATFINITE.E4M3.F32.PACK_AB_MERGE_C R141, R28, R25, R27 ;  /* 0x000000191c8d723e */ /* 0x000fe2000480701b */
[----:B------:R-:W1:Y:S01]  /*5610*/  MUFU.EX2 R4, R4 ;  /* 0x0000000400047308 */ /* 0x000e620000000800 */
[----:B--2---:R-:W-:-:S07]  /*5620*/  FADD.FTZ R9, R29, R2 ;  /* 0x000000021d097221 */ /* 0x004fce0000010000 */
        /* <DEDUP_REMOVED lines=8> */
[----:B-1----:R-:W-:-:S01]  /*56b0*/  FADD.FTZ R2, R33, R2 ;  /* 0x0000000221027221 */ /* 0x002fc20000010000 */
[----:B------:R-:W-:-:S04]  /*56c0*/  F2FP.SATFINITE.E4M3.F32.PACK_AB_MERGE_C R4, R33, R4, RZ ;  /* 0x000000042104723e */ /* 0x000fc800048070ff */
[----:B------:R-:W-:Y:S02]  /*56d0*/  F2FP.SATFINITE.E4M3.F32.PACK_AB_MERGE_C R143, R32, R29, R4 ;  /* 0x0000001d208f723e */ /* 0x000fe40004807004 */
[----:B------:R-:W1:Y:S08]  /*56e0*/  MUFU.EX2 R31, R31 ;  /* 0x0000001f001f7308 */ /* 0x000e700000000800 */
[----:B------:R-:W2:Y:S01]  /*56f0*/  MUFU.EX2 R36, R36 ;  /* 0x0000002400247308 */ /* 0x000ea20000000800 */
[----:B0-----:R-:W-:Y:S01]  /*5700*/  F2FP.SATFINITE.E4M3.F32.PACK_AB_MERGE_C R136, R62, R61, R20 ;  /* 0x0000003d3e88723e */ /* 0x001fe20004807014 */
[----:B------:R-:W-:-:S04]  /*5710*/  FADD.FTZ R61, R61, R60 ;  /* 0x0000003c3d3d7221 */ /* 0x000fc80000010000 */
[----:B------:R-:W-:Y:S02]  /*5720*/  FADD.FTZ R62, R62, R61 ;  /* 0x0000003d3e3e7221 */ /* 0x000fe40000010000 */
[----:B------:R-:W0:Y:S01]  /*5730*/  MUFU.EX2 R37, R37 ;  /* 0x0000002500257308 */ /* 0x000e220000000800 */
[----:B-1----:R-:W-:-:S01]  /*5740*/  FADD.FTZ R3, R31, R2 ;  /* 0x000000021f037221 */ /* 0x002fc20000010000 */
[----:B------:R-:W-:-:S04]  /*5750*/  FADD.FTZ R63, R63, R62 ;  /* 0x0000003e3f3f7221 */ /* 0x000fc80000010000 */
[----:B------:R-:W-:Y:S02]  /*5760*/  FADD.FTZ R64, R64, R63 ;  /* 0x0000003f40407221 */ /* 0x000fe40000010000 */
[----:B------:R-:W1:Y:S01]  /*5770*/  MUFU.EX2 R38, R38 ;  /* 0x0000002600267308 */ /* 0x000e620000000800 */
[----:B--2---:R-:W-:-:S07]  /*5780*/  FADD.FTZ R2, R36, R3 ;  /* 0x0000000324027221 */ /* 0x004fce0000010000 */
[----:B------:R-:W-:Y:S01]  /*5790*/  MUFU.EX2 R67, R67 ;  /* 0x0000004300437308 */ /* 0x000fe20000000800 */
[----:B0-----:R-:W-:-:S07]  /*57a0*/  FADD.FTZ R3, R37, R2 ;  /* 0x0000000225037221 */ /* 0x001fce0000010000 */
[----:B------:R-:W0:Y:S01]  /*57b0*/  MUFU.EX2 R68, R68 ;  /* 0x0000004400447308 */ /* 0x000e220000000800 */
[C---:B-1----:R-:W-:Y:S01]  /*57c0*/  F2FP.SATFINITE.E4M3.F32.PACK_AB_MERGE_C R37, R38.reuse, R37, RZ ;  /* 0x000000252625723e */ /* 0x042fe200048070ff */
[----:B------:R-:W-:-:S03]  /*57d0*/  FADD.FTZ R38, R38, R3 ;  /* 0x0000000326267221 */ /* 0x000fc60000010000 */
[----:B------:R-:W-:-:S03]  /*57e0*/  F2FP.SATFINITE.E4M3.F32.PACK_AB_MERGE_C R137, R36, R31, R37 ;  /* 0x0000001f2489723e */ /* 0x000fc60004807025 */
[----:B------:R-:W-:Y:S08]  /*57f0*/  MUFU.EX2 R65, R65 ;  /* 0x0000004100417308 */ /* 0x000ff00000000800 */
[----:B------:R-:W1:Y:S01]  /*5800*/  MUFU.EX2 R66, R66 ;  /* 0x0000004200427308 */ /* 0x000e620000000800 */
[----:B0-----:R-:W-:-:S07]  /*5810*/  F2FP.SATFINITE.E4M3.F32.PACK_AB_MERGE_C R5, R68, R67, RZ ;  /* 0x000000434405723e */ /* 0x001fce00048070ff */
[----:B------:R-:W0:Y:S08]  /*5820*/  MUFU.EX2 R39, R39 ;  /* 0x0000002700277308 */ /* 0x000e300000000800 */
[----:B------:R-:W2:Y:S01]  /*5830*/  MUFU.EX2 R40, R40 ;  /* 0x0000002800287308 */ /* 0x000ea20000000800 */
[----:B-1----:R-:W-:Y:S01]  /*5840*/  F2FP.SATFINITE.E4M3.F32.PACK_AB_MERGE_C R138, R66, R65, R5 ;  /* 0x00000041428a723e */ /* 0x002fe20004807005 */
[----:B------:R-:W-:-:S04]  /*5850*/  FADD.FTZ R65, R65, R64 ;  /* 0x0000004041417221 */ /* 0x000fc80000010000 */
[----:B------:R-:W-:Y:S02]  /*5860*/  FADD.FTZ R66, R66, R65 ;  /* 0x0000004142427221 */ /* 0x000fe40000010000 */
[----:B------:R-:W-:Y:S01]  /*5870*/  MUFU.EX2 R41, R41 ;  /* 0x0000002900297308 */ /* 0x000fe20000000800 */
[----:B0-----:R-:W-:-:S01]  /*5880*/  FADD.FTZ R3, R39, R38 ;  /* 0x0000002627037221 */ /* 0x001fc20000010000 */
[----:B------:R-:W-:-:S06]  /*5890*/  FADD.FTZ R67, R67, R66 ;  /* 0x0000004243437221 */ /* 0x000fcc0000010000 */
[----:B------:R-:W0:Y:S01]  /*58a0*/  MUFU.EX2 R6, R6 ;  /* 0x0000000600067308 */ /* 0x000e220000000800 */
[----:B--2---:R-:W-:-:S01]  /*58b0*/  FADD.FTZ R2, R40, R3 ;  /* 0x0000000328027221 */ /* 0x004fc20000010000 */
[----:B0-----:R-:W-:-:S03]  /*58c0*/  F2FP.SATFINITE.E4M3.F32.PACK_AB_MERGE_C R3, R6, R41, RZ ;  /* 0x000000290603723e */ /* 0x001fc600048070ff */
[----:B------:R-:W-:Y:S01]  /*58d0*/  FADD.FTZ R41, R41, R2 ;  /* 0x0000000229297221 */ /* 0x000fe20000010000 */
[----:B------:R-:W-:-:S03]  /*58e0*/  F2FP.SATFINITE.E4M3.F32.PACK_AB_MERGE_C R139, R40, R39, R3 ;  /* 0x00000027288b723e */ /* 0x000fc60004807003 */
[----:B------:R-:W-:Y:S01]  /*58f0*/  FADD.FTZ R2, R6, R41 ;  /* 0x0000002906027221 */ /* 0x000fe20000010000 */
[----:B------:R-:W-:-:S01]  /*5900*/  FADD.FTZ R3, R68, R67 ;  /* 0x0000004344037221 */ /* 0x000fc20000010000 */
[----:B------:R-:W-:Y:S01]  /*5910*/  VIADD R6, R88, 0xfffffffe ;  /* 0xfffffffe58067836 */ /* 0x000fe20000000000 */
        /* <DEDUP_REMOVED lines=12> */
.L_x_997:
[----:B------:R-:W-:Y:S02]  /*59e0*/  ULDC UR19, c[0x0][0x9e4] ;  /* 0x0002790000137ab9 */ /* 0x000fe40000000800 */
[----:B------:R-:W-:-:S11]  /*59f0*/  UISETP.NE.AND UP0, UPT, UR19, 0x1, UPT ;  /* 0x000000011300788c */ /* 0x000fd6000bf05270 */
[----:B------:R-:W-:Y:S02]  /*5a00*/  @UP0 ULDC.64 UR10, c[0x0][0x9e8] ;  /* 0x00027a00000a0ab9 */ /* 0x000fe40000000a00 */
[----:B------:R-:W-:-:S04]  /*5a10*/  UIMAD.WIDE.U32 UR14, UR18, UR10, URZ ;  /* 0x0000000a120e72a5 */ /* 0x000fc8000f8e003f */
[----:B------:R-:W-:-:S12]  /*5a20*/  @UP0 USHF.R.U32.HI UR18, URZ, UR11, UR15 ;  /* 0x0000000b3f120299 */ /* 0x000fd8000801160f */
.L_x_998:
[----:B------:R-:W-:-:S04]  /*5a30*/  UIMAD UR18, UR18, UR19, UR19 ;  /* 0x00000013121272a4 */ /* 0x000fc8000f8e0213 */
[----:B------:R-:W-:-:S04]  /*5a40*/  UISETP.LT.AND UP0, UPT, UR17, UR18, UPT ;  /* 0x000000121100728c */ /* 0x000fc8000bf01270 */
[----:B------:R-:W-:-:S12]  /*5a50*/  USEL UR17, UR17, UR18, UP0 ;  /* 0x0000001211117287 */ /* 0x000fd80008000000 */
.L_x_996:
[----:B------:R-:W-:Y:S01]  /*5a60*/  USHF.R.S32.HI UR10, URZ, 0x1f, UR17 ;  /* 0x0000001f3f0a7899 */ /* 0x000fe20008011411 */
[----:B------:R-:W-:Y:S02]  /*5a70*/  CS2R R88, SRZ ;  /* 0x0000000000587805 */ /* 0x000fe4000001ff00 */
[----:B------:R-:W-:Y:S02]  /*5a80*/  CS2R R90, SRZ ;  /* 0x00000000005a7805 */ /* 0x000fe4000001ff00 */
        /* <DEDUP_REMOVED lines=15> */
[----:B------:R-:W-:Y:S02]  /*5b80*/  CS2R R114, SRZ ;  /* 0x0000000000727805 */ /* 0x000fe4000001ff00 */
[----:B------:R-:W-:Y:S02]  /*5b90*/  CS2R R116, SRZ ;  /* 0x0000000000747805 */ /* 0x000fe4000001ff00 */
[----:B------:R-:W-:Y:S02]  /*5ba0*/  CS2R R118, SRZ ;  /* 0x0000000000767805 */ /* 0x000fe4000001ff00 */
[----:B------:R-:W-:Y:S02]  /*5bb0*/  CS2R R120, SRZ ;  /* 0x0000000000787805 */ /* 0x000fe4000001ff00 */
[----:B------:R-:W-:Y:S02]  /*5bc0*/  ISETP.GE.AND P1, PT, R6, UR17, PT ;  /* 0x0000001106007c0c */ /* 0x000fe4000bf26270 */
[----:B------:R-:W-:-:S02]  /*5bd0*/  CS2R R122, SRZ ;  /* 0x00000000007a7805 */ /* 0x000fc4000001ff00 */
[----:B------:R-:W-:Y:S02]  /*5be0*/  CS2R R124, SRZ ;  /* 0x00000000007c7805 */ /* 0x000fe4000001ff00 */
[----:B------:R-:W-:Y:S02]  /*5bf0*/  CS2R R126, SRZ ;  /* 0x00000000007e7805 */ /* 0x000fe4000001ff00 */
[----:B------:R-:W-:Y:S02]  /*5c00*/  CS2R R128, SRZ ;  /* 0x0000000000807805 */ /* 0x000fe4000001ff00 */
[----:B------:R-:W-:Y:S02]  /*5c10*/  CS2R R130, SRZ ;  /* 0x0000000000827805 */ /* 0x000fe4000001ff00 */
[----:B------:R-:W-:Y:S02]  /*5c20*/  CS2R R132, SRZ ;  /* 0x0000000000847805 */ /* 0x000fe4000001ff00 */
[----:B------:R-:W-:Y:S01]  /*5c30*/  CS2R R134, SRZ ;  /* 0x0000000000867805 */ /* 0x000fe2000001ff00 */
        /* <DEDUP_REMOVED lines=29> */
[----:B------:R-:W-:Y:S01]  /*5e10*/  ULDC UR24, c[0x0][0x9e4] ;  /* 0x0002790000187ab9 */ /* 0x000fe20000000800 */
[----:B------:R-:W-:Y:S01]  /*5e20*/  ULDC UR18, c[0x0][0x9dc] ;  /* 0x0002770000127ab9 */ /* 0x000fe20000000800 */
[----:B------:R-:W-:Y:S01]  /*5e30*/  ULDC UR19, c[0x0][0x988] ;  /* 0x0002620000137ab9 */ /* 0x000fe20000000800 */
[----:B------:R-:W-:-:S05]  /*5e40*/  ULDC UR23, c[0x0][0x9e0] ;  /* 0x0002780000177ab9 */ /* 0x000fca0000000800 */
.L_x_1018:
[----:B------:R-:W-:-:S04]  /*5e50*/  UISETP.NE.AND UP0, UPT, UR21, 0x1, UPT ;  /* 0x000000011500788c */ /* 0x000fc8000bf05270 */
[----:B------:R-:W-:-:S04]  /*5e60*/  USEL UR48, URZ, 0x1, UP0 ;  /* 0x000000013f307887 */ /* 0x000fc80008000000 */
[----:B------:R-:W-:Y:S01]  /*5e70*/  ULOP3.LUT UR48, UR22, UR48, URZ, 0x3c, !UPT ;  /* 0x0000003016307292 */ /* 0x000fe2000f8e3c3f */
[----:B------:R-:W-:Y:S11]  /*5e80*/  @!P0 BRA `(.L_x_1000) ;  /* 0x0000000000048947 */ /* 0x000ff60003800000 */
[----:B------:R-:W-:Y:S01]  /*5e90*/  BPT.TRAP 0x1 ;  /* 0x000000040000795c */ /* 0x000fe20000300000 */
.L_x_1000:
        /* <DEDUP_REMOVED lines=9> */
.L_x_1001:
[----:B-1----:R-:W-:Y:S05]  /*5f30*/  @P1 BRA `(.L_x_1002) ;  /* 0x0000000000081947 */ /* 0x002fea0003800000 */
[----:B------:R-:W1:Y:S02]  /*5f40*/  SYNCS.PHASECHK.TRANS64.TRYWAIT P1, [UR20+0x19c30], R7 ;  /* 0x019c3007ff0075a7 */ /* 0x000e640008020154 */
[----:B-1----:R-:W-:Y:S05]  /*5f50*/  @!P1 BRA `(.L_x_1003) ;  /* 0x0000013c00249947 */ /* 0x002fea0003800000 */
.L_x_1002:
        /* <DEDUP_REMOVED lines=17> */
.L_x_1004:
[----:B------:R-:W-:Y:S01]  /*6070*/  ULEA UR10, UR21, UR46, 0x3 ;  /* 0x0000002e150a7291 */ /* 0x000fe2000f8e183f */
[----:B01----:R-:W-:-:S05]  /*6080*/  IMAD.U32 R7, RZ, RZ, UR22 ;  /* 0x00000016ff077e24 */ /* 0x003fca000f8e00ff */
[----:B------:R-:W-:-:S04]  /*6090*/  SHF.L.U32 R7, R7, 0x1f, RZ ;  /* 0x0000001f07077819 */ /* 0x000fc800000006ff */
[----:B------:R0:W1:Y:S01]  /*60a0*/  SYNCS.PHASECHK.TRANS64.TRYWAIT P1, [UR10+0x19c50], R7 ;  /* 0x019c5007ff0075a7 */ /* 0x000062000802014a */
[----:B------:R-:W-:Y:S05]  /*60b0*/  @!P0 BRA `(.L_x_1005) ;  /* 0x0000000000048947 */ /* 0x000fea0003800000 */
[----:B------:R-:W-:Y:S01]  /*60c0*/  BPT.TRAP 0x1 ;  /* 0x000000040000795c */ /* 0x000fe20000300000 */
.L_x_1005:
[----:B-1----:R-:W-:Y:S05]  /*60d0*/  @P1 BRA `(.L_x_1006) ;  /* 0x0000000000081947 */ /* 0x002fea0003800000 */
[----:B------:R-:W1:Y:S02]  /*60e0*/  SYNCS.PHASECHK.TRANS64.TRYWAIT P1, [UR10+0x19c50], R7 ;  /* 0x019c5007ff0075a7 */ /* 0x000e64000802014a */
[----:B-1----:R-:W-:Y:S05]  /*60f0*/  @!P1 BRA `(.L_x_1007) ;  /* 0x0000013800d49947 */ /* 0x002fea0003800000 */
.L_x_1006:
        /* <DEDUP_REMOVED lines=27> */
.L_x_1008:
[----:B------:R-:W-:Y:S01]  /*62b0*/  UISETP.NE.AND UP1, UPT, UR53, URZ, UPT ;  /* 0x0000003f3500728c */ /* 0x000fe2000bf25270 */
[C---:B------:R-:W-:Y:S01]  /*62c0*/  FMUL.FTZ R10, R0.reuse, R27 ;  /* 0x0000001b000a7220 */ /* 0x040fe20000410000 */
[C---:B------:R-:W-:Y:S01]  /*62d0*/  FMUL.FTZ R27, R0.reuse, R38 ;  /* 0x00000026001b7220 */ /* 0x040fe20000410000 */
[C---:B------:R-:W-:Y:S01]  /*62e0*/  FMUL.FTZ R38, R0.reuse, R47 ;  /* 0x0000002f00267220 */ /* 0x040fe20000410000 */
[C---:B------:R-:W-:Y:S01]  /*62f0*/  FMUL.FTZ R47, R0.reuse, R56 ;  /* 0x00000038002f7220 */ /* 0x040fe20000410000 */
[C---:B------:R-:W-:Y:S01]  /*6300*/  FMUL.FTZ R56, R0.reuse, R67 ;  /* 0x0000004300387220 */ /* 0x040fe20000410000 */
[----:B------:R-:W-:Y:S01]  /*6310*/  PLOP3.LUT P1, PT, PT, PT, UP1, 0x80, 0x0 ;  /* 0x000000000000781c */ /* 0x000fe20003f2f018 */
[----:B------:R-:W-:Y:S01]  /*6320*/  FMUL.FTZ R67, R0, R78 ;  /* 0x0000004e00437220 */ /* 0x000fe20000410000 */
[----:B------:R-:W-:Y:S01]  /*6330*/  PLOP3.LUT P2, PT, PT, PT, UP1, 0x80, 0x0 ;  /* 0x000000000000781c */ /* 0x000fe20003f4f018 */
[----:B------:R-:W-:Y:S02]  /*6340*/  VIADD R78, R18, UR40 ;  /* 0x00000028124e7c36 */ /* 0x000fe40008000000 */
[C---:B------:R-:W-:Y:S01]  /*6350*/  FMUL.FTZ R21, R0.reuse, R34 ;  /* 0x0000002200157220 */ /* 0x040fe20000410000 */
[----:B------:R-:W-:Y:S01]  /*6360*/  @UP1 ULDC UR6, c[0x0][0x44c] ;  /* 0x0001130000061ab9 */ /* 0x000fe20000000800 */
[C---:B-1----:R-:W-:Y:S01]  /*6370*/  FMUL.FTZ R8, R0.reuse, R25 ;  /* 0x0000001900087220 */ /* 0x042fe20000410000 */
[C---:B------:R-:W-:Y:S01]  /*6380*/  FMUL.FTZ R25, R0.reuse, R36 ;  /* 0x0000002400197220 */ /* 0x040fe20000410000 */
[C---:B------:R-:W-:Y:S01]  /*6390*/  FMUL.FTZ R36, R0.reuse, R45 ;  /* 0x0000002d00247220 */ /* 0x040fe20000410000 */
[C---:B------:R-:W-:Y:S01]  /*63a0*/  FMUL.FTZ R45, R0.reuse, R54 ;  /* 0x00000036002d7220 */ /* 0x040fe20000410000 */
[C---:B------:R-:W-:Y:S01]  /*63b0*/  FMUL.FTZ R54, R0.reuse, R63 ;  /* 0x0000003f00367220 */ /* 0x040fe20000410000 */
[C---:B------:R-:W-:Y:S01]  /*63c0*/  FMUL.FTZ R63, R0.reuse, R74 ;  /* 0x0000004a003f7220 */ /* 0x040fe20000410000 */
        /* <DEDUP_REMOVED lines=42> */
[C---:B0-----:R-:W-:Y:S01]  /*6670*/  FMUL.FTZ R7, R0.reuse, R24 ;  /* 0x0000001800077220 */ /* 0x041fe20000410000 */
[C---:B------:R-:W-:Y:S01]  /*6680*/  FMUL.FTZ R60, R0.reuse, R71 ;  /* 0x00000047003c7220 */ /* 0x040fe20000410000 */
[C---:B------:R-:W-:Y:S01]  /*6690*/  FMUL.FTZ R65, R0.reuse, R72 ;  /* 0x0000004800417220 */ /* 0x040fe20000410000 */
[C---:B------:R-:W-:Y:S01]  /*66a0*/  FMUL.FTZ R64, R0.reuse, R75 ;  /* 0x0000004b00407220 */ /* 0x040fe20000410000 */
[C---:B------:R-:W-:Y:S01]  /*66b0*/  FMUL.FTZ R69, R0.reuse, R76 ;  /* 0x0000004c00457220 */ /* 0x040fe20000410000 */
[C---:B------:R-:W-:Y:S01]  /*66c0*/  FMUL.FTZ R70, R0.reuse, R77 ;  /* 0x0000004d00467220 */ /* 0x040fe20000410000 */
[----:B------:R-:W-:Y:S01]  /*66d0*/  FMUL.FTZ R68, R0, R79 ;  /* 0x0000004f00447220 */ /* 0x000fe20000410000 */
[----:B------:R-:W-:-:S02]  /*66e0*/  IMAD.SHL.U32 R73, R6, 0x80, RZ ;  /* 0x0000008006497824 */ /* 0x000fc400078e00ff */
        /* <DEDUP_REMOVED lines=8> */
[----:B------:R-:W-:Y:S01]  /*6770*/  IMAD.U32 R82, RZ, RZ, UR38 ;  /* 0x00000026ff527e24 */ /* 0x000fe2000f8e00ff */
[----:B------:R-:W-:Y:S01]  /*6780*/  PLOP3.LUT P1, PT, PT, PT, UP0, 0x40, 0x0 ;  /* 0x000000000000781c */ /* 0x000fe20003f2e808 */
[----:B------:R-:W0:Y:S01]  /*6790*/  MUFU.TANH R7, R7 ;  /* 0x0000000700077308 */ /* 0x000e220000002400 */
[----:B------:R-:W-:Y:S01]  /*67a0*/  IADD3 R34, -R17, 0x1, -R73 ;  /* 0x0000000111227810 */ /* 0x000fe20007ffe949 */
[----:B------:R-:W-:Y:S01]  /*67b0*/  UPRMT UR20, UR45, 0x654, UR20 ;  /* 0x000006542d147896 */ /* 0x000fe20008000014 */
[----:B------:R-:W-:-:S02]  /*67c0*/  UMOV UR7, UR18 ;  /* 0x0000001200077c82 */ /* 0x000fc40008000000 */
[----:B------:R-:W-:Y:S01]  /*67d0*/  IADD3 R82, -R82, UR41, R34 ;  /* 0x0000002952527c10 */ /* 0x000fe2000fffe122 */
[----:B------:R-:W-:Y:S02]  /*67e0*/  ULOP3.LUT UR6, URZ, UR7, URZ, 0x33, !UPT ;  /* 0x000000073f067292 */ /* 0x000fe4000f8e333f */
[----:B------:R-:W2:Y:S02]  /*67f0*/  MUFU.TANH R8, R8 ;  /* 0x0000000800087308 */ /* 0x000ea40000002400 */
        /* <DEDUP_REMOVED lines=81> */
.L_x_1011:
[----:B------:R-:W-:-:S05]  /*6d10*/  IMAD.U32 R86, RZ, RZ, UR24 ;  /* 0x00000018ff567e24 */ /* 0x000fca000f8e00ff */
[----:B------:R-:W-:-:S13]  /*6d20*/  ISETP.NE.AND P1, PT, R86, 0x1, PT ;  /* 0x000000015600780c */ /* 0x000fda0003f25270 */
[----:B------:R-:W1:Y:S02]  /*6d30*/  @P1 LDC.64 R34, c[0x0][0x9e8] ;  /* 0x00027a00ff221b82 */ /* 0x000e640000000a00 */
[----:B-1----:R-:W-:-:S05]  /*6d40*/  @P1 IMAD.HI.U32 R34, R85, R34, RZ ;  /* 0x0000002255221227 */ /* 0x002fca00078e00ff */
[----:B------:R-:W-:-:S07]  /*6d50*/  @P1 SHF.R.U32.HI R85, RZ, R35, R34 ;  /* 0x00000023ff551219 */ /* 0x000fce0000011622 */
.L_x_1012:
[----:B------:R-:W-:Y:S05]  /*6d60*/  BSYNC B0 ;  /* 0x0000000000007941 */ /* 0x000fea0003800000 */
.L_x_1010:
[----:B------:R-:W-:-:S04]  /*6d70*/  IMAD R85, R85, R86, -R73 ;  /* 0x0000005655557224 */ /* 0x000fc800078e0a49 */
[----:B------:R-:W-:-:S05]  /*6d80*/  IMAD.IADD R85, R85, 0x1, -R17 ;  /* 0x0000000155557824 */ /* 0x000fca00078e0a11 */
[----:B------:R-:W-:Y:S02]  /*6d90*/  VIMNMX R84, R84, R85, !PT ;  /* 0x0000005554547248 */ /* 0x000fe40007fe0100 */
[----:B------:R-:W-:-:S07]  /*6da0*/  VIADDMNMX R83, R85, R86, R83, PT ;  /* 0x0000005655537246 */ /* 0x000fce0003800153 */
.L_x_1009:
        /* <DEDUP_REMOVED lines=12> */
[----:B0-----:R-:W-:-:S02]  /*6e70*/  FSEL R7, R7, -INF , !P6 ;  /* 0xff80000007077808 */ /* 0x001fc40007000000 */
[----:B------:R-:W-:Y:S01]  /*6e80*/  FSEL R8, R8, -INF , !P2 ;  /* 0xff80000008087808 */ /* 0x000fe20005000000 */
        /* <DEDUP_REMOVED lines=102> */
.L_x_1015:
[----:B------:R-:W-:-:S05]  /*74f0*/  IMAD.U32 R83, RZ, RZ, UR24 ;  /* 0x00000018ff537e24 */ /* 0x000fca000f8e00ff */
[----:B------:R-:W-:-:S13]  /*7500*/  ISETP.NE.AND P2, PT, R83, 0x1, PT ;  /* 0x000000015300780c */ /* 0x000fda0003f45270 */
[----:B------:R-:W0:Y:S02]  /*7510*/  @P2 LDC.64 R34, c[0x0][0x9e8] ;  /* 0x00027a00ff222b82 */ /* 0x000e240000000a00 */
[----:B0-----:R-:W-:-:S05]  /*7520*/  @P2 IMAD.HI.U32 R34, R78, R34, RZ ;  /* 0x000000224e222227 */ /* 0x001fca00078e00ff */
[----:B------:R-:W-:-:S07]  /*7530*/  @P2 SHF.R.U32.HI R78, RZ, R35, R34 ;  /* 0x00000023ff4e2219 */ /* 0x000fce0000011622 */
.L_x_1016:
[----:B------:R-:W-:Y:S05]  /*7540*/  BSYNC B0 ;  /* 0x0000000000007941 */ /* 0x000fea0003800000 */
.L_x_1014:
[----:B------:R-:W-:-:S04]  /*7550*/  IMAD R73, R78, R83, -R73 ;  /* 0x000000534e497224 */ /* 0x000fc800078e0a49 */
[----:B------:R-:W-:-:S05]  /*7560*/  IMAD.IADD R73, R73, 0x1, -R17 ;  /* 0x0000000149497824 */ /* 0x000fca00078e0a11 */
[----:B------:R-:W-:Y:S02]  /*7570*/  VIMNMX R82, R82, R73, !PT ;  /* 0x0000004952527248 */ /* 0x000fe40007fe0100 */
[----:B------:R-:W-:-:S07]  /*7580*/  VIADDMNMX R81, R73, R83, R81, PT ;  /* 0x0000005349517246 */ /* 0x000fce0003800151 */
.L_x_1013:
[----:B------:R-:W-:Y:S01]  /*7590*/  ISETP.GT.AND P4, PT, R82, 0x1, P1 ;  /* 0x000000015200780c */ /* 0x000fe20000f84270 */
[----:B------:R-:W-:Y:S01]  /*75a0*/  UMOV UR6, UR19 ;  /* 0x0000001300067c82 */ /* 0x000fe20008000000 */
[----:B------:R-:W-:Y:S02]  /*75b0*/  LOP3.LUT R16, R16, 0xf7ffffff, RZ, 0xc0, !PT ;  /* 0xf7ffffff10107812 */ /* 0x000fe400078ec0ff */
[----:B------:R-:W-:Y:S02]  /*75c0*/  ISETP.LT.OR P4, PT, R81, 0x2, P4 ;  /* 0x000000025100780c */ /* 0x000fe40002781670 */
[----:B------:R-:W-:Y:S02]  /*75d0*/  @P0 LOP3.LUT R16, R16, 0x8000000, RZ, 0xfc, !PT ;  /* 0x0800000010100812 */ /* 0x000fe400078efcff */
[----:B------:R-:W-:Y:S02]  /*75e0*/  FSEL R34, R10, -INF , !P4 ;  /* 0xff8000000a227808 */ /* 0x000fe40006000000 */
[----:B------:R-:W-:-:S02]  /*75f0*/  FMNMX.FTZ R10, R7, R5, !PT ;  /* 0x00000005070a7209 */ /* 0x000fc40007810000 */
[----:B------:R-:W-:Y:S02]  /*7600*/  ISETP.GT.AND P0, PT, R82, 0x59, P1 ;  /* 0x000000595200780c */ /* 0x000fe40000f04270 */
[----:B------:R-:W-:Y:S02]  /*7610*/  FMNMX.FTZ R10, R8, R10, !PT ;  /* 0x0000000a080a7209 */ /* 0x000fe40007810000 */
[----:B------:R-:W-:Y:S02]  /*7620*/  ISETP.GT.AND P5, PT, R82, 0x8, P1 ;  /* 0x000000085200780c */ /* 0x000fe40000fa4270 */
[----:B------:R-:W-:Y:S02]  /*7630*/  FMNMX.FTZ R10, R11, R10, !PT ;  /* 0x0000000a0b0a7209 */ /* 0x000fe40007810000 */
[----:B------:R-:W-:Y:S02]  /*7640*/  LOP3.LUT R16, R16, 0xbfffffff, RZ, 0xc0, !PT ;  /* 0xbfffffff10107812 */ /* 0x000fe400078ec0ff */
[----:B------:R-:W-:-:S02]  /*7650*/  FMNMX.FTZ R10, R12, R10, !PT ;  /* 0x0000000a0c0a7209 */ /* 0x000fc40007810000 */
[----:B------:R-:W-:Y:S02]  /*7660*/  ISETP.LT.OR P5, PT, R81, 0x9, P5 ;  /* 0x000000095100780c */ /* 0x000fe40002fa1670 */
[----:B------:R-:W-:Y:S02]  /*7670*/  FMNMX.FTZ R10, R15, R10, !PT ;  /* 0x0000000a0f0a7209 */ /* 0x000fe40007810000 */
[----:B------:R-:W-:Y:S02]  /*7680*/  @P0 LOP3.LUT R16, R16, 0x40000000, RZ, 0xfc, !PT ;  /* 0x4000000010100812 */ /* 0x000fe400078efcff */
[----:B------:R-:W-:Y:S02]  /*7690*/  FMNMX.FTZ R10, R20, R10, !PT ;  /* 0x0000000a140a7209 */ /* 0x000fe40007810000 */
[----:B------:R-:W-:Y:S02]  /*76a0*/  ISETP.GT.AND P0, PT, R82, 0x71, P1 ;  /* 0x000000715200780c */ /* 0x000fe40000f04270 */
[----:B------:R-:W-:-:S02]  /*76b0*/  FMNMX.FTZ R10, R25, R10, !PT ;  /* 0x0000000a190a7209 */ /* 0x000fc40007810000 */
[----:B------:R-:W-:Y:S02]  /*76c0*/  FSEL R13, R13, -INF , !P5 ;  /* 0xff8000000d0d7808 */ /* 0x000fe40006800000 */
[C---:B------:R-:W-:Y:S02]  /*76d0*/  ISETP.GT.AND P6, PT, R82.reuse, 0x9, P1 ;  /* 0x000000095200780c */ /* 0x040fe40000fc4270 */
[C---:B------:R-:W-:Y:S02]  /*76e0*/  ISETP.GT.AND P2, PT, R82.reuse, 0x10, P1 ;  /* 0x000000105200780c */ /* 0x040fe40000f44270 */
[C---:B------:R-:W-:Y:S02]  /*76f0*/  ISETP.GT.AND P3, PT, R82.reuse, 0x11, P1 ;  /* 0x000000115200780c */ /* 0x040fe40000f64270 */
[C---:B------:R-:W-:Y:S02]  /*7700*/  ISETP.GT.AND P4, PT, R82.reuse, 0x18, P1 ;  /* 0x000000185200780c */ /* 0x040fe40000f84270 */
[----:B------:R-:W-:-:S02]  /*7710*/  ISETP.GT.AND P5, PT, R82, 0x19, P1 ;  /* 0x000000195200780c */ /* 0x000fc40000fa4270 */
[----:B------:R-:W-:Y:S02]  /*7720*/  FMNMX.FTZ R10, R26, R10, !PT ;  /* 0x0000000a1a0a7209 */ /* 0x000fe40007810000 */
[C---:B------:R-:W-:Y:S02]  /*7730*/  ISETP.LT.OR P6, PT, R81.reuse, 0xa, P6 ;  /* 0x0000000a5100780c */ /* 0x040fe400037c1670 */
[C---:B------:R-:W-:Y:S02]  /*7740*/  ISETP.LT.OR P2, PT, R81.reuse, 0x11, P2 ;  /* 0x000000115100780c */ /* 0x040fe40001741670 */
[C---:B------:R-:W-:Y:S02]  /*7750*/  ISETP.LT.OR P3, PT, R81.reuse, 0x12, P3 ;  /* 0x000000125100780c */ /* 0x040fe40001f61670 */
[C---:B------:R-:W-:Y:S02]  /*7760*/  ISETP.LT.OR P4, PT, R81.reuse, 0x19, P4 ;  /* 0x000000195100780c */ /* 0x040fe40002781670 */
[----:B------:R-:W-:-:S02]  /*7770*/  ISETP.LT.OR P5, PT, R81, 0x1a, P5 ;  /* 0x0000001a5100780c */ /* 0x000fc40002fa1670 */
[----:B------:R-:W-:Y:S02]  /*7780*/  LOP3.LUT R16, R16, 0xfffffffd, RZ, 0xc0, !PT ;  /* 0xfffffffd10107812 */ /* 0x000fe400078ec0ff */
[----:B------:R-:W-:Y:S02]  /*7790*/  FMNMX.FTZ R10, R29, R10, !PT ;  /* 0x0000000a1d0a7209 */ /* 0x000fe40007810000 */
[----:B------:R-:W-:Y:S02]  /*77a0*/  FSEL R14, R14, -INF , !P6 ;  /* 0xff8000000e0e7808 */ /* 0x000fe40007000000 */
[----:B------:R-:W-:Y:S02]  /*77b0*/  FSEL R21, R21, -INF , !P2 ;  /* 0xff80000015157808 */ /* 0x000fe40005000000 */
[----:B------:R-:W-:Y:S02]  /*77c0*/  FSEL R24, R24, -INF , !P3 ;  /* 0xff80000018187808 */ /* 0x000fe40005800000 */
[----:B------:R-:W-:-:S02]  /*77d0*/  FSEL R27, R27, -INF , !P4 ;  /* 0xff8000001b1b7808 */ /* 0x000fc40006000000 */
[----:B------:R-:W-:Y:S02]  /*77e0*/  FSEL R28, R28, -INF , !P5 ;  /* 0xff8000001c1c7808 */ /* 0x000fe40006800000 */
[C---:B------:R-:W-:Y:S02]  /*77f0*/  ISETP.GT.AND P6, PT, R82.reuse, 0x20, P1 ;  /* 0x000000205200780c */ /* 0x040fe40000fc4270 */
[C---:B------:R-:W-:Y:S02]  /*7800*/  ISETP.GT.AND P2, PT, R82.reuse, 0x21, P1 ;  /* 0x000000215200780c */ /* 0x040fe40000f44270 */
[C---:B------:R-:W-:Y:S02]  /*7810*/  ISETP.GT.AND P3, PT, R82.reuse, 0x28, P1 ;  /* 0x000000285200780c */ /* 0x040fe40000f64270 */
[C---:B------:R-:W-:Y:S02]  /*7820*/  ISETP.GT.AND P4, PT, R82.reuse, 0x29, P1 ;  /* 0x000000295200780c */ /* 0x040fe40000f84270 */
[----:B------:R-:W-:-:S02]  /*7830*/  ISETP.GT.AND P5, PT, R82, 0x30, P1 ;  /* 0x000000305200780c */ /* 0x000fc40000fa4270 */
[----:B------:R-:W-:Y:S02]  /*7840*/  @P0 LOP3.LUT R16, R16, 0x2, RZ, 0xfc, !PT ;  /* 0x0000000210100812 */ /* 0x000fe400078efcff */
[----:B------:R-:W-:Y:S02]  /*7850*/  FMNMX.FTZ R10, R30, R10, !PT ;  /* 0x0000000a1e0a7209 */ /* 0x000fe40007810000 */
[----:B------:R-:W-:Y:S02]  /*7860*/  ISETP.GT.AND P0, PT, R82, 0x78, P1 ;  /* 0x000000785200780c */ /* 0x000fe40000f04270 */
[C---:B------:R-:W-:Y:S02]  /*7870*/  ISETP.LT.OR P6, PT, R81.reuse, 0x21, P6 ;  /* 0x000000215100780c */ /* 0x040fe400037c1670 */
[C---:B------:R-:W-:Y:S02]  /*7880*/  ISETP.LT.OR P2, PT, R81.reuse, 0x22, P2 ;  /* 0x000000225100780c */ /* 0x040fe40001741670 */
[----:B------:R-:W-:-:S02]  /*7890*/  ISETP.LT.OR P3, PT, R81, 0x29, P3 ;  /* 0x000000295100780c */ /* 0x000fc40001f61670 */
[C---:B------:R-:W-:Y:S02]  /*78a0*/  ISETP.LT.OR P4, PT, R81.reuse, 0x2a, P4 ;  /* 0x0000002a5100780c */ /* 0x040fe40002781670 */
[----:B------:R-:W-:Y:S02]  /*78b0*/  ISETP.LT.OR P5, PT, R81, 0x31, P5 ;  /* 0x000000315100780c */ /* 0x000fe40002fa1670 */
[----:B------:R-:W-:Y:S02]  /*78c0*/  FMNMX.FTZ R10, R33, R10, !PT ;  /* 0x0000000a210a7209 */ /* 0x000fe40007810000 */
[----:B------:R-:W-:Y:S02]  /*78d0*/  FSEL R31, R31, -INF , !P6 ;  /* 0xff8000001f1f7808 */ /* 0x000fe40007000000 */
[----:B------:R-:W-:Y:S02]  /*78e0*/  FSEL R32, R32, -INF , !P2 ;  /* 0xff80000020207808 */ /* 0x000fe40005000000 */
[----:B------:R-:W-:-:S02]  /*78f0*/  FSEL R37, R37, -INF , !P3 ;  /* 0xff80000025257808 */ /* 0x000fc40005800000 */
[----:B------:R-:W-:Y:S02]  /*7900*/  FSEL R38, R38, -INF , !P4 ;  /* 0xff80000026267808 */ /* 0x000fe40006000000 */
[----:B------:R-:W-:Y:S02]  /*7910*/  FSEL R41, R41, -INF , !P5 ;  /* 0xff80000029297808 */ /* 0x000fe40006800000 */
[C---:B------:R-:W-:Y:S02]  /*7920*/  ISETP.GT.AND P6, PT, R82.reuse, 0x31, P1 ;  /* 0x000000315200780c */ /* 0x040fe40000fc4270 */
[C---:B------:R-:W-:Y:S02]  /*7930*/  ISETP.GT.AND P2, PT, R82.reuse, 0x38, P1 ;  /* 0x000000385200780c */ /* 0x040fe40000f44270 */
[C---:B------:R-:W-:Y:S02]  /*7940*/  ISETP.GT.AND P3, PT, R82.reuse, 0x39, P1 ;  /* 0x000000395200780c */ /* 0x040fe40000f64270 */
[----:B------:R-:W-:-:S02]  /*7950*/  ISETP.GT.AND P4, PT, R82, 0x40, P1 ;  /* 0x000000405200780c */ /* 0x000fc40000f84270 */
[----:B------:R-:W-:Y:S02]  /*7960*/  ISETP.GT.AND P5, PT, R82, 0x41, P1 ;  /* 0x000000415200780c */ /* 0x000fe40000fa4270 */
[----:B------:R-:W-:Y:S02]  /*7970*/  FMNMX.FTZ R10, R36, R10, !PT ;  /* 0x0000000a240a7209 */ /* 0x000fe40007810000 */
[----:B------:R-:W-:Y:S02]  /*7980*/  LOP3.LUT R16, R16, 0xfffffff7, RZ, 0xc0, !PT ;  /* 0xfffffff710107812 */ /* 0x000fe400078ec0ff */
[C---:B------:R-:W-:Y:S02]  /*7990*/  ISETP.LT.OR P6, PT, R81.reuse, 0x32, P6 ;  /* 0x000000325100780c */ /* 0x040fe400037c1670 */
[C---:B------:R-:W-:Y:S02]  /*79a0*/  ISETP.LT.OR P2, PT, R81.reuse, 0x39, P2 ;  /* 0x000000395100780c */ /* 0x040fe40001741670 */
[----:B------:R-:W-:-:S02]  /*79b0*/  ISETP.LT.OR P3, PT, R81, 0x3a, P3 ;  /* 0x0000003a5100780c */ /* 0x000fc40001f61670 */
[C---:B------:R-:W-:Y:S02]  /*79c0*/  ISETP.LT.OR P4, PT, R81.reuse, 0x41, P4 ;  /* 0x000000415100780c */ /* 0x040fe40002781670 */
[----:B------:R-:W-:Y:S02]  /*79d0*/  ISETP.LT.OR P5, PT, R81, 0x42, P5 ;  /* 0x000000425100780c */ /* 0x000fe40002fa1670 */
[----:B------:R-:W-:Y:S02]  /*79e0*/  FMNMX.FTZ R10, R39, R10, !PT ;  /* 0x0000000a270a7209 */ /* 0x000fe40007810000 */
[----:B------:R-:W-:Y:S02]  /*79f0*/  @P0 LOP3.LUT R16, R16, 0x8, RZ, 0xfc, !PT ;  /* 0x0000000810100812 */ /* 0x000fe400078efcff */
[----:B------:R-:W-:Y:S02]  /*7a00*/  ISETP.GT.AND P0, PT, R82, RZ, P1 ;  /* 0x000000ff5200720c */ /* 0x000fe40000f04270 */
[----:B------:R-:W-:-:S02]  /*7a10*/  FSEL R42, R42, -INF , !P6 ;  /* 0xff8000002a2a7808 */ /* 0x000fc40007000000 */
[----:B------:R-:W-:Y:S02]  /*7a20*/  FSEL R45, R45, -INF , !P2 ;  /* 0xff8000002d2d7808 */ /* 0x000fe40005000000 */
[----:B------:R-:W-:Y:S02]  /*7a30*/  FSEL R46, R46, -INF , !P3 ;  /* 0xff8000002e2e7808 */ /* 0x000fe40005800000 */
[----:B------:R-:W-:Y:S02]  /*7a40*/  FSEL R49, R49, -INF , !P4 ;  /* 0xff80000031317808 */ /* 0x000fe40006000000 */
[----:B------:R-:W-:Y:S02]  /*7a50*/  FSEL R50, R50, -INF , !P5 ;  /* 0xff80000032327808 */ /* 0x000fe40006800000 */
[----:B------:R-:W-:Y:S02]  /*7a60*/  FMNMX.FTZ R10, R40, R10, !PT ;  /* 0x0000000a280a7209 */ /* 0x000fe40007810000 */
[----:B------:R-:W-:-:S02]  /*7a70*/  ISETP.GT.AND P6, PT, R82, 0x48, P1 ;  /* 0x000000485200780c */ /* 0x000fc40000fc4270 */
[C---:B------:R-:W-:Y:S02]  /*7a80*/  ISETP.GT.AND P2, PT, R82.reuse, 0x49, P1 ;  /* 0x000000495200780c */ /* 0x040fe40000f44270 */
[C---:B------:R-:W-:Y:S02]  /*7a90*/  ISETP.GT.AND P3, PT, R82.reuse, 0x50, P1 ;  /* 0x000000505200780c */ /* 0x040fe40000f64270 */
[C---:B------:R-:W-:Y:S02]  /*7aa0*/  ISETP.GT.AND P4, PT, R82.reuse, 0x51, P1 ;  /* 0x000000515200780c */ /* 0x040fe40000f84270 */
[----:B------:R-:W-:Y:S02]  /*7ab0*/  ISETP.GT.AND P5, PT, R82, 0x58, P1 ;  /* 0x000000585200780c */ /* 0x000fe40000fa4270 */
[----:B------:R-:W-:Y:S02]  /*7ac0*/  FMNMX.FTZ R10, R43, R10, !PT ;  /* 0x0000000a2b0a7209 */ /* 0x000fe40007810000 */
[----:B------:R-:W-:-:S02]  /*7ad0*/  ISETP.LT.OR P6, PT, R81, 0x49, P6 ;  /* 0x000000495100780c */ /* 0x000fc400037c1670 */
[C---:B------:R-:W-:Y:S02]  /*7ae0*/  ISETP.LT.OR P2, PT, R81.reuse, 0x4a, P2 ;  /* 0x0000004a5100780c */ /* 0x040fe40001741670 */
[C---:B------:R-:W-:Y:S02]  /*7af0*/  ISETP.LT.OR P3, PT, R81.reuse, 0x51, P3 ;  /* 0x000000515100780c */ /* 0x040fe40001f61670 */
[C---:B------:R-:W-:Y:S02]  /*7b00*/  ISETP.LT.OR P4, PT, R81.reuse, 0x52, P4 ;  /* 0x000000525100780c */ /* 0x040fe40002781670 */
[----:B------:R-:W-:Y:S02]  /*7b10*/  ISETP.LT.OR P5, PT, R81, 0x59, P5 ;  /* 0x000000595100780c */ /* 0x000fe40002fa1670 */
[----:B------:R-:W-:Y:S02]  /*7b20*/  LOP3.LUT R16, R16, 0xffffff7f, RZ, 0xc0, !PT ;  /* 0xffffff7f10107812 */ /* 0x000fe400078ec0ff */
[----:B------:R-:W-:-:S02]  /*7b30*/  FMNMX.FTZ R10, R44, R10, !PT ;  /* 0x0000000a2c0a7209 */ /* 0x000fc40007810000 */
[----:B------:R-:W-:Y:S02]  /*7b40*/  FSEL R53, R53, -INF , !P6 ;  /* 0xff80000035357808 */ /* 0x000fe40007000000 */
[----:B------:R-:W-:Y:S02]  /*7b50*/  FSEL R54, R54, -INF , !P2 ;  /* 0xff80000036367808 */ /* 0x000fe40005000000 */
[----:B------:R-:W-:Y:S02]  /*7b60*/  FSEL R55, R55, -INF , !P3 ;  /* 0xff80000037377808 */ /* 0x000fe40005800000 */
[----:B------:R-:W-:Y:S02]  /*7b70*/  FSEL R56, R56, -INF , !P4 ;  /* 0xff80000038387808 */ /* 0x000fe40006000000 */
[----:B------:R-:W-:Y:S02]  /*7b80*/  FSEL R59, R59, -INF , !P5 ;  /* 0xff8000003b3b7808 */ /* 0x000fe40006800000 */
[----:B------:R-:W-:-:S02]  /*7b90*/  ISETP.GT.AND P2, PT, R82, 0x60, P1 ;  /* 0x000000605200780c */ /* 0x000fc40000f44270 */
[C---:B------:R-:W-:Y:S02]  /*7ba0*/  ISETP.GT.AND P3, PT, R82.reuse, 0x61, P1 ;  /* 0x000000615200780c */ /* 0x040fe40000f64270 */
[C---:B------:R-:W-:Y:S02]  /*7bb0*/  ISETP.GT.AND P4, PT, R82.reuse, 0x68, P1 ;  /* 0x000000685200780c */ /* 0x040fe40000f84270 */
[C---:B------:R-:W-:Y:S02]  /*7bc0*/  ISETP.GT.AND P5, PT, R82.reuse, 0x69, P1 ;  /* 0x000000695200780c */ /* 0x040fe40000fa4270 */
[C---:B------:R-:W-:Y:S02]  /*7bd0*/  ISETP.GT.AND P6, PT, R82.reuse, 0x70, P1 ;  /* 0x000000705200780c */ /* 0x040fe40000fc4270 */
[----:B------:R-:W-:Y:S02]  /*7be0*/  ISETP.GT.AND P1, PT, R82, 0x79, P1 ;  /* 0x000000795200780c */ /* 0x000fe40000f24270 */
[----:B------:R-:W-:-:S02]  /*7bf0*/  @P0 LOP3.LUT R16, R16, 0x80, RZ, 0xfc, !PT ;  /* 0x0000008010100812 */ /* 0x000fc400078efcff */
[----:B------:R-:W-:Y:S02]  /*7c00*/  FMNMX.FTZ R10, R47, R10, !PT ;  /* 0x0000000a2f0a7209 */ /* 0x000fe40007810000 */
[----:B------:R-:W-:Y:S02]  /*7c10*/  LOP3.LUT P0, RZ, R16, 0x40000000, RZ, 0xc0, !PT ;  /* 0x4000000010ff7812 */ /* 0x000fe4000780c0ff */
[----:B------:R-:W-:Y:S02]  /*7c20*/  FMNMX.FTZ R10, R48, R10, !PT ;  /* 0x0000000a300a7209 */ /* 0x000fe40007810000 */
[----:B------:R-:W-:Y:S02]  /*7c30*/  LOP3.LUT R16, R16, 0xffffffdf, RZ, 0xc0, !PT ;  /* 0xffffffdf10107812 */ /* 0x000fe400078ec0ff */
[----:B------:R-:W-:Y:S02]  /*7c40*/  ISETP.LT.OR P0, PT, R81, 0x5a, P0 ;  /* 0x0000005a5100780c */ /* 0x000fe40000701670 */
[----:B------:R-:W-:-:S02]  /*7c50*/  FMNMX.FTZ R10, R51, R10, !PT ;  /* 0x0000000a330a7209 */ /* 0x000fc40007810000 */
[----:B------:R-:W-:Y:S02]  /*7c60*/  @P1 LOP3.LUT R16, R16, 0x20, RZ, 0xfc, !PT ;  /* 0x0000002010101812 */ /* 0x000fe400078efcff */
[----:B------:R-:W-:Y:S02]  /*7c70*/  FMNMX.FTZ R10, R52, R10, !PT ;  /* 0x0000000a340a7209 */ /* 0x000fe40007810000 */
[C---:B------:R-:W-:Y:S02]  /*7c80*/  LOP3.LUT P1, RZ, R16.reuse, 0x2, RZ, 0xc0, !PT ;  /* 0x0000000210ff7812 */ /* 0x040fe4000782c0ff */
[----:B------:R-:W-:Y:S02]  /*7c90*/  FMNMX.FTZ R10, R57, R10, !PT ;  /* 0x0000000a390a7209 */ /* 0x000fe40007810000 */
[----:B------:R-:W-:Y:S02]  /*7ca0*/  LOP3.LUT R16, R16, 0xfffffeff, RZ, 0xc0, !PT ;  /* 0xfffffeff10107812 */ /* 0x000fe400078ec0ff */
[----:B------:R-:W-:-:S02]  /*7cb0*/  FMNMX.FTZ R10, R58, R10, !PT ;  /* 0x0000000a3a0a7209 */ /* 0x000fc40007810000 */
[----:B------:R-:W-:Y:S02]  /*7cc0*/  @P0 LOP3.LUT R16, R16, 0x100, RZ, 0xfc, !PT ;  /* 0x0000010010100812 */ /* 0x000fe400078efcff */
[----:B------:R-:W-:Y:S02]  /*7cd0*/  ISETP.LT.OR P0, PT, R81, 0x61, P2 ;  /* 0x000000615100780c */ /* 0x000fe40001701670 */
[----:B------:R-:W-:Y:S02]  /*7ce0*/  FMNMX.FTZ R10, R61, R10, !PT ;  /* 0x0000000a3d0a7209 */ /* 0x000fe40007810000 */
[----:B------:R-:W-:Y:S02]  /*7cf0*/  LOP3.LUT P2, RZ, R16, 0x8, RZ, 0xc0, !PT ;  /* 0x0000000810ff7812 */ /* 0x000fe4000784c0ff */
[----:B------:R-:W-:Y:S02]  /*7d00*/  FMNMX.FTZ R10, R62, R10, !PT ;  /* 0x0000000a3e0a7209 */ /* 0x000fe40007810000 */
[----:B------:R-:W-:-:S02]  /*7d10*/  LOP3.LUT R16, R16, 0xffffffbf, RZ, 0xc0, !PT ;  /* 0xffffffbf10107812 */ /* 0x000fc400078ec0ff */
[----:B------:R-:W-:Y:S02]  /*7d20*/  FMNMX.FTZ R10, R65, R10, !PT ;  /* 0x0000000a410a7209 */ /* 0x000fe40007810000 */
[C---:B------:R-:W-:Y:S02]  /*7d30*/  ISETP.LT.OR P6, PT, R81.reuse, 0x71, P6 ;  /* 0x000000715100780c */ /* 0x040fe400037c1670 */
[----:B------:R-:W-:Y:S02]  /*7d40*/  @P0 LOP3.LUT R16, R16, 0x40, RZ, 0xfc, !PT ;  /* 0x0000004010100812 */ /* 0x000fe400078efcff */
[----:B------:R-:W-:Y:S02]  /*7d50*/  FMNMX.FTZ R10, R66, R10, !PT ;  /* 0x0000000a420a7209 */ /* 0x000fe40007810000 */
[----:B------:R-:W-:Y:S02]  /*7d60*/  ISETP.LT.OR P0, PT, R81, 0x62, P3 ;  /* 0x000000625100780c */ /* 0x000fe40001f01670 */
[----:B------:R-:W-:-:S02]  /*7d70*/  LOP3.LUT P3, RZ, R16, 0x80, RZ, 0xc0, !PT ;  /* 0x0000008010ff7812 */ /* 0x000fc4000786c0ff */
[----:B------:R-:W-:Y:S02]  /*7d80*/  FMNMX.FTZ R10, R69, R10, !PT ;  /* 0x0000000a450a7209 */ /* 0x000fe40007810000 */
[----:B------:R-:W-:Y:S02]  /*7d90*/  ISETP.LT.OR P3, PT, R81, 0x1, P3 ;  /* 0x000000015100780c */ /* 0x000fe40001f61670 */
[----:B------:R-:W-:Y:S02]  /*7da0*/  FMNMX.FTZ R10, R70, R10, !PT ;  /* 0x0000000a460a7209 */ /* 0x000fe40007810000 */
[----:B------:R-:W-:Y:S02]  /*7db0*/  FSEL R9, R9, -INF , !P3 ;  /* 0xff80000009097808 */ /* 0x000fe40005800000 */
[----:B------:R-:W-:Y:S02]  /*7dc0*/  FMNMX.FTZ R10, R74, R10, !PT ;  /* 0x0000000a4a0a7209 */ /* 0x000fe40007810000 */
[----:B------:R-:W-:-:S02]  /*7dd0*/  FMNMX.FTZ R73, R9, R4, !PT ;  /* 0x0000000409497209 */ /* 0x000fc40007810000 */
[----:B------:R-:W-:Y:S02]  /*7de0*/  FMNMX.FTZ R10, R75, R10, !PT ;  /* 0x0000000a4b0a7209 */ /* 0x000fe40007810000 */
[----:B------:R-:W-:Y:S02]  /*7df0*/  FMNMX.FTZ R73, R34, R73, !PT ;  /* 0x0000004922497209 */ /* 0x000fe40007810000 */
[----:B------:R-:W-:Y:S02]  /*7e00*/  FMNMX.FTZ R10, R79, R10, !PT ;  /* 0x0000000a4f0a7209 */ /* 0x000fe40007810000 */
[----:B------:R-:W-:Y:S02]  /*7e10*/  FMNMX.FTZ R73, R13, R73, !PT ;  /* 0x000000490d497209 */ /* 0x000fe40007810000 */
[----:B------:R-:W-:Y:S02]  /*7e20*/  FMNMX.FTZ R10, R80, R10, !PT ;  /* 0x0000000a500a7209 */ /* 0x000fe40007810000 */
[----:B------:R-:W-:-:S02]  /*7e30*/  FMNMX.FTZ R73, R14, R73, !PT ;  /* 0x000000490e497209 */ /* 0x000fc40007810000 */
[----:B------:R-:W-:Y:S01]  /*7e40*/  LOP3.LUT R16, R16, 0xffffffef, RZ, 0xc0, !PT ;  /* 0xffffffef10107812 */ /* 0x000fe200078ec0ff */
[----:B------:R-:W0:Y:S01]  /*7e50*/  SHFL.BFLY PT, R35, R10, 0x2, 0x1f ;  /* 0x0c401f000a237f89 */ /* 0x000e2200000e0000 */
[----:B------:R-:W-:Y:S02]  /*7e60*/  FMNMX.FTZ R73, R21, R73, !PT ;  /* 0x0000004915497209 */ /* 0x000fe40007810000 */
[----:B------:R-:W-:Y:S02]  /*7e70*/  @P0 LOP3.LUT R16, R16, 0x10, RZ, 0xfc, !PT ;  /* 0x0000001010100812 */ /* 0x000fe400078efcff */
[----:B------:R-:W-:Y:S02]  /*7e80*/  FMNMX.FTZ R73, R24, R73, !PT ;  /* 0x0000004918497209 */ /* 0x000fe40007810000 */
[----:B------:R-:W-:Y:S02]  /*7e90*/  ISETP.LT.OR P0, PT, R81, 0x69, P4 ;  /* 0x000000695100780c */ /* 0x000fe40002701670 */
[----:B------:R-:W-:-:S02]  /*7ea0*/  FMNMX.FTZ R73, R27, R73, !PT ;  /* 0x000000491b497209 */ /* 0x000fc40007810000 */
[----:B------:R-:W-:Y:S02]  /*7eb0*/  LOP3.LUT P4, RZ, R16, 0x20, RZ, 0xc0, !PT ;  /* 0x0000002010ff7812 */ /* 0x000fe4000788c0ff */
[----:B------:R-:W-:Y:S02]  /*7ec0*/  FMNMX.FTZ R73, R28, R73, !PT ;  /* 0x000000491c497209 */ /* 0x000fe40007810000 */
[----:B------:R-:W-:Y:S02]  /*7ed0*/  LOP3.LUT R16, R16, 0xfffffffb, RZ, 0xc0, !PT ;  /* 0xfffffffb10107812 */ /* 0x000fe400078ec0ff */
[----:B------:R-:W-:Y:S02]  /*7ee0*/  FMNMX.FTZ R73, R31, R73, !PT ;  /* 0x000000491f497209 */ /* 0x000fe40007810000 */
[----:B------:R-:W-:Y:S02]  /*7ef0*/  ISETP.LT.OR P1, PT, R81, 0x72, P1 ;  /* 0x000000725100780c */ /* 0x000fe40000f21670 */
[----:B------:R-:W-:-:S02]  /*7f00*/  FMNMX.FTZ R73, R32, R73, !PT ;  /* 0x0000004920497209 */ /* 0x000fc40007810000 */
[----:B------:R-:W-:Y:S02]  /*7f10*/  @P0 LOP3.LUT R16, R16, 0x4, RZ, 0xfc, !PT ;  /* 0x0000000410100812 */ /* 0x000fe400078efcff */
[----:B0-----:R-:W-:Y:S02]  /*7f20*/  FMNMX.FTZ R10, R10, R35, !PT ;  /* 0x000000230a0a7209 */ /* 0x001fe40007810000 */
[----:B------:R-:W-:Y:S02]  /*7f30*/  FMNMX.FTZ R73, R37, R73, !PT ;  /* 0x0000004925497209 */ /* 0x000fe40007810000 */
[----:B------:R-:W-:Y:S01]  /*7f40*/  ISETP.LT.OR P0, PT, R81, 0x6a, P5 ;  /* 0x0000006a5100780c */ /* 0x000fe20002f01670 */
[----:B------:R-:W0:Y:S01]  /*7f50*/  SHFL.BFLY PT, R35, R10, 0x1, 0x1f ;  /* 0x0c201f000a237f89 */ /* 0x000e2200000e0000 */
[----:B------:R-:W-:Y:S02]  /*7f60*/  FMNMX.FTZ R73, R38, R73, !PT ;  /* 0x0000004926497209 */ /* 0x000fe40007810000 */
[----:B------:R-:W-:-:S02]  /*7f70*/  LOP3.LUT R16, R16, 0xefffffff, RZ, 0xc0, !PT ;  /* 0xefffffff10107812 */ /* 0x000fc400078ec0ff */
[----:B------:R-:W-:Y:S02]  /*7f80*/  FMNMX.FTZ R73, R41, R73, !PT ;  /* 0x0000004929497209 */ /* 0x000fe40007810000 */
[----:B------:R-:W-:Y:S02]  /*7f90*/  ISETP.LT.OR P2, PT, R81, 0x79, P2 ;  /* 0x000000795100780c */ /* 0x000fe40001741670 */
[----:B------:R-:W-:Y:S02]  /*7fa0*/  FMNMX.FTZ R73, R42, R73, !PT ;  /* 0x000000492a497209 */ /* 0x000fe40007810000 */
[----:B------:R-:W-:Y:S02]  /*7fb0*/  FSEL R72, R72, -INF , !P1 ;  /* 0xff80000048487808 */ /* 0x000fe40004800000 */
[----:B------:R-:W-:Y:S02]  /*7fc0*/  FMNMX.FTZ R73, R45, R73, !PT ;  /* 0x000000492d497209 */ /* 0x000fe40007810000 */
[----:B------:R-:W-:-:S02]  /*7fd0*/  @P0 LOP3.LUT R16, R16, 0x10000000, RZ, 0xfc, !PT ;  /* 0x1000000010100812 */ /* 0x000fc400078efcff */
[----:B------:R-:W-:Y:S02]  /*7fe0*/  FMNMX.FTZ R73, R46, R73, !PT ;  /* 0x000000492e497209 */ /* 0x000fe40007810000 */
[----:B------:R-:W-:Y:S02]  /*7ff0*/  LOP3.LUT R16, R16, 0xdfffffff, RZ, 0xc0, !PT ;  /* 0xdfffffff10107812 */ /* 0x000fe400078ec0ff */
[----:B------:R-:W-:Y:S02]  /*8000*/  FMNMX.FTZ R73, R49, R73, !PT ;  /* 0x0000004931497209 */ /* 0x000fe40007810000 */
[----:B------:R-:W-:Y:S02]  /*8010*/  @P6 LOP3.LUT R16, R16, 0x20000000, RZ, 0xfc, !PT ;  /* 0x2000000010106812 */ /* 0x000fe400078efcff */
[----:B0-----:R-:W-:Y:S02]  /*8020*/  FMNMX.FTZ R10, R10, R35, !PT ;  /* 0x000000230a0a7209 */ /* 0x001fe40007810000 */
[----:B------:R-:W-:-:S02]  /*8030*/  FMNMX.FTZ R73, R50, R73, !PT ;  /* 0x0000004932497209 */ /* 0x000fc40007810000 */
[C---:B------:R-:W-:Y:S02]  /*8040*/  FSETP.NEU.FTZ.AND P5, PT, R10.reuse, -INF , PT ;  /* 0xff8000000a00780b */ /* 0x040fe40003fbd000 */
[----:B------:R-:W-:Y:S02]  /*8050*/  FMNMX.FTZ R73, R53, R73, !PT ;  /* 0x0000004935497209 */ /* 0x000fe40007810000 */
[----:B------:R-:W-:Y:S02]  /*8060*/  FSEL R35, R10, RZ, P5 ;  /* 0x000000ff0a237208 */ /* 0x000fe40002800000 */
[----:B------:R-:W-:Y:S02]  /*8070*/  FMNMX.FTZ R73, R54, R73, !PT ;  /* 0x0000004936497209 */ /* 0x000fe40007810000 */
[----:B------:R-:W-:Y:S01]  /*8080*/  LOP3.LUT P6, RZ, R16, 0x100, RZ, 0xc0, !PT ;  /* 0x0000010010ff7812 */ /* 0x000fe200078cc0ff */
[----:B------:R-:W-:-:S01]  /*8090*/  FADD.FTZ R5, -R35, R5 ;  /* 0x0000000523057221 */ /* 0x000fc20000010100 */
[----:B------:R-:W-:Y:S01]  /*80a0*/  FMNMX.FTZ R73, R55, R73, !PT ;  /* 0x0000004937497209 */ /* 0x000fe20007810000 */
[----:B------:R-:W-:Y:S01]  /*80b0*/  IMAD.U32 R35, RZ, RZ, UR6 ;  /* 0x00000006ff237e24 */ /* 0x000fe2000f8e00ff */
[----:B------:R-:W-:Y:S01]  /*80c0*/  LOP3.LUT P0, RZ, R16, 0x40, RZ, 0xc0, !PT ;  /* 0x0000004010ff7812 */ /* 0x000fe2000780c0ff */
[----:B------:R-:W-:Y:S01]  /*80d0*/  FMUL.FTZ R5, R5, UR6 ;  /* 0x0000000605057c20 */ /* 0x000fe20008410000 */
[----:B------:R-:W-:Y:S01]  /*80e0*/  FMNMX.FTZ R73, R56, R73, !PT ;  /* 0x0000004938497209 */ /* 0x000fe20007810000 */
[----:B------:R-:W-:-:S01]  /*80f0*/  FFMA.FTZ R35, R10, R35, -8 ;  /* 0xc10000000a237423 */ /* 0x000fc20000010023 */
[----:B------:R-:W-:-:S02]  /*8100*/  FSEL R60, R60, -INF , !P6 ;  /* 0xff8000003c3c7808 */ /* 0x000fc40007000000 */
[----:B------:R-:W-:Y:S01]  /*8110*/  FMNMX.FTZ R73, R59, R73, !PT ;  /* 0x000000493b497209 */ /* 0x000fe20007810000 */
[----:B------:R-:W-:Y:S01]  /*8120*/  MUFU.EX2 R5, R5 ;  /* 0x0000000500057308 */ /* 0x000fe20000000800 */
[----:B------:R-:W-:Y:S02]  /*8130*/  FSEL R35, R35, RZ, P5 ;  /* 0x000000ff23237208 */ /* 0x000fe40002800000 */
[----:B------:R-:W-:Y:S02]  /*8140*/  LOP3.LUT P5, RZ, R16, 0x10, RZ, 0xc0, !PT ;  /* 0x0000001010ff7812 */ /* 0x000fe400078ac0ff */
[----:B------:R-:W-:Y:S01]  /*8150*/  FSEL R63, R63, -INF , !P0 ;  /* 0xff8000003f3f7808 */ /* 0x000fe20004000000 */
[--C-:B------:R-:W-:Y:S01]  /*8160*/  FFMA.FTZ R7, R7, UR6, -R35.reuse ;  /* 0x0000000607077c23 */ /* 0x100fe20008010823 */
[----:B------:R-:W-:Y:S01]  /*8170*/  FMNMX.FTZ R73, R60, R73, !PT ;  /* 0x000000493c497209 */ /* 0x000fe20007810000 */
[--C-:B------:R-:W-:Y:S01]  /*8180*/  FFMA.FTZ R8, R8, UR6, -R35.reuse ;  /* 0x0000000608087c23 */ /* 0x100fe20008010823 */
[----:B------:R-:W-:Y:S01]  /*8190*/  FSEL R64, R64, -INF , !P5 ;  /* 0xff80000040407808 */ /* 0x000fe20006800000 */
[--C-:B------:R-:W-:Y:S01]  /*81a0*/  FFMA.FTZ R11, R11, UR6, -R35.reuse ;  /* 0x000000060b0b7c23 */ /* 0x100fe20008010823 */
[----:B------:R-:W-:Y:S01]  /*81b0*/  LOP3.LUT P5, RZ, R16, 0x4, RZ, 0xc0, !PT ;  /* 0x0000000410ff7812 */ /* 0x000fe200078ac0ff */
[--C-:B------:R-:W-:Y:S01]  /*81c0*/  FFMA.FTZ R12, R12, UR6, -R35.reuse ;  /* 0x000000060c0c7c23 */ /* 0x100fe20008010823 */
[----:B------:R-:W-:Y:S01]  /*81d0*/  FMNMX.FTZ R73, R63, R73, !PT ;  /* 0x000000493f497209 */ /* 0x000fe20007810000 */
[--C-:B------:R-:W-:Y:S01]  /*81e0*/  FFMA.FTZ R15, R15, UR6, -R35.reuse ;  /* 0x000000060f0f7c23 */ /* 0x100fe20008010823 */
[----:B------:R-:W-:Y:S01]  /*81f0*/  LOP3.LUT P0, RZ, R16, 0x10000000, RZ, 0xc0, !PT ;  /* 0x1000000010ff7812 */ /* 0x000fe2000780c0ff */
[--C-:B------:R-:W-:Y:S01]  /*8200*/  FFMA.FTZ R20, R20, UR6, -R35.reuse ;  /* 0x0000000614147c23 */ /* 0x100fe20008010823 */
[----:B------:R-:W-:Y:S01]  /*8210*/  FSEL R67, R67, -INF , !P5 ;  /* 0xff80000043437808 */ /* 0x000fe20006800000 */
        /* <DEDUP_REMOVED lines=38> */
[----:B------:R-:W-:Y:S01]  /*8480*/  FFMA.FTZ R35, R80, UR6, -R35 ;  /* 0x0000000650237c23 */ /* 0x000fe20008010823 */
[----:B------:R-:W0:Y:S01]  /*8490*/  MUFU.EX2 R73, R7 ;  /* 0x0000000700497308 */ /* 0x000e220000000800 */
[----:B------:R-:W1:Y:S01]  /*84a0*/  SHFL.BFLY PT, R80, R78, 0x2, 0x1f ;  /* 0x0c401f004e507f89 */ /* 0x000e6200000e0000 */
[----:B------:R-:W-:-:S06]  /*84b0*/  LOP3.LUT P0, RZ, R16, 0x8000000, RZ, 0xc0, !PT ;  /* 0x0800000010ff7812 */ /* 0x000fcc000780c0ff */
[----:B------:R-:W2:Y:S08]  /*84c0*/  MUFU.EX2 R8, R8 ;  /* 0x0000000800087308 */ /* 0x000eb00000000800 */
[----:B------:R-:W-:Y:S01]  /*84d0*/  MUFU.EX2 R11, R11 ;  /* 0x0000000b000b7308 */ /* 0x000fe20000000800 */
[----:B0-----:R-:W-:-:S07]  /*84e0*/  FFMA.FTZ R3, R5, R3, R73 ;  /* 0x0000000305037223 */ /* 0x001fce0000010049 */
[----:B------:R-:W-:Y:S01]  /*84f0*/  MUFU.EX2 R12, R12 ;  /* 0x0000000c000c7308 */ /* 0x000fe20000000800 */
[----:B-1----:R-:W-:Y:S01]  /*8500*/  FMNMX.FTZ R80, R78, R80, !PT ;  /* 0x000000504e507209 */ /* 0x002fe20007810000 */
[----:B--2---:R-:W-:-:S04]  /*8510*/  FADD.FTZ R3, R8, R3 ;  /* 0x0000000308037221 */ /* 0x004fc80000010000 */
[----:B------:R-:W0:Y:S02]  /*8520*/  SHFL.BFLY PT, R7, R80, 0x1, 0x1f ;  /* 0x0c201f0050077f89 */ /* 0x000e2400000e0000 */
[----:B------:R-:W-:Y:S08]  /*8530*/  MUFU.EX2 R15, R15 ;  /* 0x0000000f000f7308 */ /* 0x000ff00000000800 */
[----:B------:R-:W-:Y:S08]  /*8540*/  MUFU.EX2 R20, R20 ;  /* 0x0000001400147308 */ /* 0x000ff00000000800 */
[----:B------:R-:W-:Y:S01]  /*8550*/  MUFU.EX2 R25, R25 ;  /* 0x0000001900197308 */ /* 0x000fe20000000800 */
[----:B0-----:R-:W-:-:S07]  /*8560*/  FMNMX.FTZ R7, R80, R7, !PT ;  /* 0x0000000750077209 */ /* 0x001fce0007810000 */
[----:B------:R-:W-:Y:S01]  /*8570*/  MUFU.EX2 R26, R26 ;  /* 0x0000001a001a7308 */ /* 0x000fe20000000800 */
[----:B------:R-:W-:-:S04]  /*8580*/  FSETP.NEU.FTZ.AND P1, PT, R7, -INF , PT ;  /* 0xff8000000700780b */ /* 0x000fc80003f3d000 */
[----:B------:R-:W-:-:S03]  /*8590*/  FSEL R78, R7, RZ, P1 ;  /* 0x000000ff074e7208 */ /* 0x000fc60000800000 */
[----:B------:R-:W-:Y:S02]  /*85a0*/  MUFU.EX2 R29, R29 ;  /* 0x0000001d001d7308 */ /* 0x000fe40000000800 */
[----:B------:R-:W-:-:S01]  /*85b0*/  FADD.FTZ R4, -R78, R4 ;  /* 0x000000044e047221 */ /* 0x000fc20000010100 */
[----:B------:R-:W-:-:S03]  /*85c0*/  IMAD.U32 R78, RZ, RZ, UR6 ;  /* 0x00000006ff4e7e24 */ /* 0x000fc6000f8e00ff */
[----:B------:R-:W-:Y:S01]  /*85d0*/  FMUL.FTZ R4, R4, UR6 ;  /* 0x0000000604047c20 */ /* 0x000fe20008410000 */
[----:B------:R-:W-:-:S01]  /*85e0*/  FFMA.FTZ R78, R7, R78, -8 ;  /* 0xc1000000074e7423 */ /* 0x000fc2000001004e */
[----:B------:R-:W-:Y:S04]  /*85f0*/  MUFU.EX2 R30, R30 ;  /* 0x0000001e001e7308 */ /* 0x000fe80000000800 */
[----:B------:R-:W-:-:S04]  /*8600*/  FSEL R78, R78, RZ, P1 ;  /* 0x000000ff4e4e7208 */ /* 0x000fc80000800000 */
        /* <DEDUP_REMOVED lines=38> */
[----:B-1----:R-:W-:Y:S01]  /*8870*/  FADD.FTZ R78, R34, R2 ;  /* 0x00000002224e7221 */ /* 0x002fe20000010000 */
[----:B------:R-:W-:-:S01]  /*8880*/  FADD.FTZ R2, R11, R3 ;  /* 0x000000030b027221 */ /* 0x000fc20000010000 */
[----:B------:R-:W1:Y:S02]  /*8890*/  MUFU.EX2 R21, R21 ;  /* 0x0000001500157308 */ /* 0x000e640000000800 */
[----:B--2---:R-:W-:-:S01]  /*88a0*/  FADD.FTZ R3, R13, R78 ;  /* 0x0000004e0d037221 */ /* 0x004fc20000010000 */
[----:B------:R-:W-:-:S04]  /*88b0*/  FADD.FTZ R2, R12, R2 ;  /* 0x000000020c027221 */ /* 0x000fc80000010000 */
[----:B------:R-:W-:Y:S01]  /*88c0*/  FADD.FTZ R2, R15, R2 ;  /* 0x000000020f027221 */ /* 0x000fe20000010000 */
[----:B------:R-:W2:Y:S01]  /*88d0*/  MUFU.EX2 R24, R24 ;  /* 0x0000001800187308 */ /* 0x000ea20000000800 */
[----:B0-----:R-:W-:-:S02]  /*88e0*/  FADD.FTZ R3, R14, R3 ;  /* 0x000000030e037221 */ /* 0x001fc40000010000 */
[----:B------:R-:W-:-:S04]  /*88f0*/  FADD.FTZ R2, R20, R2 ;  /* 0x0000000214027221 */ /* 0x000fc80000010000 */
[----:B------:R-:W-:Y:S01]  /*8900*/  FADD.FTZ R2, R25, R2 ;  /* 0x0000000219027221 */ /* 0x000fe20000010000 */
[----:B------:R-:W0:Y:S01]  /*8910*/  MUFU.EX2 R27, R27 ;  /* 0x0000001b001b7308 */ /* 0x000e220000000800 */
[----:B-1----:R-:W-:-:S02]  /*8920*/  FADD.FTZ R3, R21, R3 ;  /* 0x0000000315037221 */ /* 0x002fc40000010000 */
[----:B------:R-:W-:-:S04]  /*8930*/  FADD.FTZ R2, R26, R2 ;  /* 0x000000021a027221 */ /* 0x000fc80000010000 */
[----:B------:R-:W-:Y:S01]  /*8940*/  FADD.FTZ R2, R29, R2 ;  /* 0x000000021d027221 */ /* 0x000fe20000010000 */
[----:B------:R-:W1:Y:S01]  /*8950*/  MUFU.EX2 R28, R28 ;  /* 0x0000001c001c7308 */ /* 0x000e620000000800 */
[----:B--2---:R-:W-:-:S02]  /*8960*/  FADD.FTZ R3, R24, R3 ;  /* 0x0000000318037221 */ /* 0x004fc40000010000 */
[----:B------:R-:W-:-:S05]  /*8970*/  FADD.FTZ R2, R30, R2 ;  /* 0x000000021e027221 */ /* 0x000fca0000010000 */
        /* <DEDUP_REMOVED lines=96> */
.L_x_1017:
[----:B------:R-:W-:Y:S01]  /*8f80*/  UIADD3 UR10, UR10, 0x19c60, URZ ;  /* 0x00019c600a0a7890 */ /* 0x000fe2000fffe03f */
[----:B------:R-:W-:Y:S01]  /*8f90*/  ISETP.GT.AND P1, PT, R6, UR17, PT ;  /* 0x0000001106007c0c */ /* 0x000fe2000bf24270 */
[----:B------:R-:W-:Y:S01]  /*8fa0*/  UMOV UR22, UR48 ;  /* 0x0000003000167c82 */ /* 0x000fe20008000000 */
[----:B------:R-:W-:Y:S01]  /*8fb0*/  F2FP.SATFINITE.E4M3.F32.PACK_AB_MERGE_C R11, R12, R11, RZ ;  /* 0x0000000b0c0b723e */ /* 0x000fe200048070ff */
[----:B------:R-:W-:Y:S01]  /*8fc0*/  UPRMT UR10, UR45, 0x654, UR10 ;  /* 0x000006542d0a7896 */ /* 0x000fe2000800000a */
[----:B------:R-:W-:Y:S01]  /*8fd0*/  F2FP.SATFINITE.E4M3.F32.PACK_AB_MERGE_C R13, R14, R13, RZ ;  /* 0x0000000d0e0d723e */ /* 0x000fe200048070ff */
[----:B------:R-:W-:Y:S01]  /*8fe0*/  UMOV UR21, UR47 ;  /* 0x0000002f00157c82 */ /* 0x000fe20008000000 */
[----:B------:R-:W-:Y:S01]  /*8ff0*/  F2FP.SATFINITE.E4M3.F32.PACK_AB_MERGE_C R11, R8, R73, R11 ;  /* 0x00000049080b723e */ /* 0x000fe2000480700b */
        /* <DEDUP_REMOVED lines=81> */
[----:B------:R-:W-:Y:S01]  /*9510*/  F2FP.SATFINITE.E4M3.F32.PACK_AB_MERGE_C R139, R72, R71, R76 ;  /* 0x00000047488b723e */ /* 0x000fe2000480704c */
[----:B------:R-:W-:Y:S06]  /*9520*/  @P1 BRA `(.L_x_1018) ;  /* 0xffffffc800481947 */ /* 0x000fec000383ffff */
.L_x_999:
[----:B------:R-:W-:Y:S02]  /*9530*/  UISETP.NE.AND UP1, UPT, UR53, URZ, UPT ;  /* 0x0000003f3500728c */ /* 0x000fe4000bf25270 */
[----:B------:R-:W-:Y:S02]  /*9540*/  UISETP.NE.AND UP0, UPT, UR52, URZ, UPT ;  /* 0x0000003f3400728c */ /* 0x000fe4000bf05270 */
[----:B------:R-:W-:Y:S02]  /*9550*/  UIADD3 UR14, UR40, 0xbf, URZ ;  /* 0x000000bf280e7890 */ /* 0x000fe4000fffe03f */
[----:B------:R-:W-:Y:S02]  /*9560*/  UIADD3 UR15, UR41, 0x1, -UR38 ;  /* 0x00000001290f7890 */ /* 0x000fe4000fffe826 */
[----:B------:R-:W-:-:S03]  /*9570*/  PLOP3.LUT P1, PT, PT, PT, UP0, 0x40, 0x0 ;  /* 0x000000000000781c */ /* 0x000fc60003f2e808 */
[----:B------:R-:W-:Y:S01]  /*9580*/  @UP1 ULDC UR10, c[0x0][0x44c] ;  /* 0x00011300000a1ab9 */ /* 0x000fe20000000800 */
[----:B------:R-:W-:Y:S01]  /*9590*/  @UP1 ULDC UR17, c[0x0][0x450] ;  /* 0x0001140000111ab9 */ /* 0x000fe20000000800 */
[----:B------:R-:W-:-:S04]  /*95a0*/  UIMAD.WIDE.U32 UR10, UR14, UR10, URZ ;  /* 0x0000000a0e0a72a5 */ /* 0x000fc8000f8e003f */
[----:B------:R-:W-:-:S04]  /*95b0*/  @UP1 USHF.R.U32.HI UR14, URZ, UR17, UR11 ;  /* 0x000000113f0e1299 */ /* 0x000fc8000801160b */
[----:B------:R-:W-:-:S04]  /*95c0*/  UIADD3 UR14, UR15, UR14, URZ ;  /* 0x0000000e0f0e7290 */ /* 0x000fc8000fffe03f */
[----:B------:R-:W-:Y:S01]  /*95d0*/  UIADD3 UR17, UR14, -UR7, URZ ;  /* 0x800000070e117290 */ /* 0x000fe2000fffe03f */
[----:B------:R-:W-:Y:S11]  /*95e0*/  @P1 BRA `(.L_x_1019) ;  /* 0x0000000000501947 */ /* 0x000ff60003800000 */
[----:B------:R-:W-:Y:S02]  /*95f0*/  UMOV UR7, UR14 ;  /* 0x0000000e00077c82 */ /* 0x000fe40008000000 */
        /* <DEDUP_REMOVED lines=11> */
.L_x_1020:
[----:B------:R-:W-:Y:S02]  /*96b0*/  ULDC UR18, c[0x0][0x9e4] ;  /* 0x0002790000127ab9 */ /* 0x000fe40000000800 */
[----:B------:R-:W-:-:S11]  /*96c0*/  UISETP.NE.AND UP0, UPT, UR18, 0x1, UPT ;  /* 0x000000011200788c */ /* 0x000fd6000bf05270 */
[----:B------:R-:W-:Y:S02]  /*96d0*/  @UP0 ULDC.64 UR10, c[0x0][0x9e8] ;  /* 0x00027a00000a0ab9 */ /* 0x000fe40000000a00 */
[----:B------:R-:W-:-:S04]  /*96e0*/  UIMAD.WIDE.U32 UR14, UR7, UR10, URZ ;  /* 0x0000000a070e72a5 */ /* 0x000fc8000f8e003f */
[----:B------:R-:W-:-:S12]  /*96f0*/  @UP0 USHF.R.U32.HI UR7, URZ, UR11, UR15 ;  /* 0x0000000b3f070299 */ /* 0x000fd8000801160f */
.L_x_1021:
[----:B------:R-:W-:-:S04]  /*9700*/  UIMAD UR7, UR7, UR18, URZ ;  /* 0x00000012070772a4 */ /* 0x000fc8000f8e023f */
[----:B------:R-:W-:-:S04]  /*9710*/  UISETP.LT.AND UP0, UPT, UR17, UR7, UPT ;  /* 0x000000071100728c */ /* 0x000fc8000bf01270 */
[----:B------:R-:W-:-:S12]  /*9720*/  USEL UR17, UR17, UR7, !UP0 ;  /* 0x0000000711117287 */ /* 0x000fd8000c000000 */
.L_x_1019:
        /* <DEDUP_REMOVED lines=13> */
.L_x_1033:
[----:B------:R-:W-:-:S04]  /*9800*/  UIADD3 UR47, UR20, 0x1, URZ ;  /* 0x00000001142f7890 */ /* 0x000fc8000fffe03f */
[----:B------:R-:W-:-:S04]  /*9810*/  UISETP.NE.AND UP0, UPT, UR47, 0x2, UPT ;  /* 0x000000022f00788c */ /* 0x000fc8000bf05270 */
[----:B------:R-:W-:Y:S02]  /*9820*/  USEL UR48, URZ, 0x1, UP0 ;  /* 0x000000013f307887 */ /* 0x000fe40008000000 */
[----:B------:R-:W-:Y:S02]  /*9830*/  USEL UR47, UR47, URZ, UP0 ;  /* 0x0000003f2f2f7287 */ /* 0x000fe40008000000 */
[----:B------:R-:W-:Y:S01]  /*9840*/  ULOP3.LUT UR48, UR19, UR48, URZ, 0x3c, !UPT ;  /* 0x0000003013307292 */ /* 0x000fe2000f8e3c3f */
[----:B------:R-:W-:Y:S11]  /*9850*/  @!P0 BRA `(.L_x_1023) ;  /* 0x0000000000048947 */ /* 0x000ff60003800000 */
[----:B------:R-:W-:Y:S01]  /*9860*/  BPT.TRAP 0x1 ;  /* 0x000000040000795c */ /* 0x000fe20000300000 */
.L_x_1023:
[----:B------:R-:W-:Y:S01]  /*9870*/  ULEA UR6, UR47, UR46, 0x3 ;  /* 0x0000002e2f067291 */ /* 0x000fe2000f8e183f */
[----:B------:R-:W-:-:S05]  /*9880*/  IMAD.U32 R7, RZ, RZ, UR48 ;  /* 0x00000030ff077e24 */ /* 0x000fca000f8e00ff */
[----:B------:R-:W-:-:S04]  /*9890*/  SHF.L.U32 R7, R7, 0x1f, RZ ;  /* 0x0000001f07077819 */ /* 0x000fc800000006ff */
[----:B------:R0:W1:Y:S01]  /*98a0*/  SYNCS.PHASECHK.TRANS64.TRYWAIT P1, [UR6+0x19c30], R7 ;  /* 0x019c3007ff0075a7 */ /* 0x0000620008020146 */
[----:B------:R-:W-:Y:S05]  /*98b0*/  @!P0 BRA `(.L_x_1024) ;  /* 0x0000000000048947 */ /* 0x000fea0003800000 */
[----:B------:R-:W-:Y:S01]  /*98c0*/  BPT.TRAP 0x1 ;  /* 0x000000040000795c */ /* 0x000fe20000300000 */
.L_x_1024:
[----:B-1----:R-:W-:Y:S05]  /*98d0*/  @P1 BRA `(.L_x_1025) ;  /* 0x0000000000081947 */ /* 0x002fea0003800000 */
[----:B------:R-:W1:Y:S02]  /*98e0*/  SYNCS.PHASECHK.TRANS64.TRYWAIT P1, [UR6+0x19c30], R7 ;  /* 0x019c3007ff0075a7 */ /* 0x000e640008020146 */
[----:B-1----:R-:W-:Y:S05]  /*98f0*/  @!P1 BRA `(.L_x_1026) ;  /* 0x0000010000ec9947 */ /* 0x002fea0003800000 */
.L_x_1025:
        /* <DEDUP_REMOVED lines=17> */
.L_x_1027:
[----:B------:R-:W-:Y:S01]  /*9a10*/  ULEA UR11, UR20, UR46, 0x3 ;  /* 0x0000002e140b7291 */ /* 0x000fe2000f8e183f */
[----:B01----:R-:W-:-:S05]  /*9a20*/  IMAD.U32 R7, RZ, RZ, UR19 ;  /* 0x00000013ff077e24 */ /* 0x003fca000f8e00ff */
[----:B------:R-:W-:-:S04]  /*9a30*/  SHF.L.U32 R7, R7, 0x1f, RZ ;  /* 0x0000001f07077819 */ /* 0x000fc800000006ff */
[----:B------:R0:W1:Y:S01]  /*9a40*/  SYNCS.PHASECHK.TRANS64.TRYWAIT P1, [UR11+0x19c50], R7 ;  /* 0x019c5007ff0075a7 */ /* 0x000062000802014b */
[----:B------:R-:W-:Y:S05]  /*9a50*/  @!P0 BRA `(.L_x_1028) ;  /* 0x0000000000048947 */ /* 0x000fea0003800000 */
[----:B------:R-:W-:Y:S01]  /*9a60*/  BPT.TRAP 0x1 ;  /* 0x000000040000795c */ /* 0x000fe20000300000 */
.L_x_1028:
[----:B-1----:R-:W-:Y:S05]  /*9a70*/  @P1 BRA `(.L_x_1029) ;  /* 0x0000000000081947 */ /* 0x002fea0003800000 */
[----:B------:R-:W1:Y:S02]  /*9a80*/  SYNCS.PHASECHK.TRANS64.TRYWAIT P1, [UR11+0x19c50], R7 ;  /* 0x019c5007ff0075a7 */ /* 0x000e64000802014b */
[----:B-1----:R-:W-:Y:S05]  /*9a90*/  @!P1 BRA `(.L_x_1030) ;  /* 0x00000100009c9947 */ /* 0x002fea0003800000 */
.L_x_1029:
        /* <DEDUP_REMOVED lines=27> */
.L_x_1031:
[C---:B-1----:R-:W-:Y:S01]  /*9c50*/  FMUL.FTZ R8, R0.reuse, R24 ;  /* 0x0000001800087220 */ /* 0x042fe20000410000 */
        /* <DEDUP_REMOVED lines=80> */
[----:B------:R-:W-:Y:S01]  /*a160*/  FMUL.FTZ R79, R0, R87 ;  /* 0x00000057004f7220 */ /* 0x000fe20000410000 */
[----:B------:R-:W-:Y:S01]  /*a170*/  UMOV UR6, UR18 ;  /* 0x0000001200067c82 */ /* 0x000fe20008000000 */
[----:B------:R-:W-:-:S03]  /*a180*/  ULEA UR7, UR47, UR46, 0x3 ;  /* 0x0000002e2f077291 */ /* 0x000fc6000f8e183f */
[----:B------:R-:W1:Y:S01]  /*a190*/  MUFU.TANH R31, R31 ;  /* 0x0000001f001f7308 */ /* 0x000e620000002400 */
[----:B--2---:R-:W-:Y:S01]  /*a1a0*/  FMNMX.FTZ R7, R29, R7, !PT ;  /* 0x000000071d077209 */ /* 0x004fe20007810000 */
[----:B------:R-:W-:-:S04]  /*a1b0*/  UIADD3 UR7, UR7, 0x19c40, URZ ;  /* 0x00019c4007077890 */ /* 0x000fc8000fffe03f */
[----:B------:R-:W-:Y:S02]  /*a1c0*/  UPRMT UR7, UR45, 0x654, UR7 ;  /* 0x000006542d077896 */ /* 0x000fe40008000007 */
[----:B------:R-:W2:Y:S01]  /*a1d0*/  MUFU.TANH R32, R32 ;  /* 0x0000002000207308 */ /* 0x000ea20000002400 */
[----:B0-----:R-:W-:-:S06]  /*a1e0*/  FMNMX.FTZ R7, R30, R7, !PT ;  /* 0x000000071e077209 */ /* 0x001fcc0007810000 */
[----:B------:R-:W-:Y:S01]  /*a1f0*/  SYNCS.ARRIVE.TRANS64.RED.A1T0 RZ, [UR7], RZ ;  /* 0x000000ffffff79a7 */ /* 0x000fe20008100407 */
        /* <DEDUP_REMOVED lines=43> */
[----:B-1----:R-:W-:-:S05]  /*a4b0*/  FMNMX.FTZ R10, R68, R7, !PT ;  /* 0x00000007440a7209 */ /* 0x002fca0007810000 */
        /* <DEDUP_REMOVED lines=24> */
[----:B------:R-:W-:-:S04]  /*a640*/  FMNMX.FTZ R7, R39, R7, !PT ;  /* 0x0000000727077209 */ /* 0x000fc80007810000 */
[----:B------:R-:W-:-:S03]  /*a650*/  FMNMX.FTZ R7, R42, R7, !PT ;  /* 0x000000072a077209 */ /* 0x000fc60007810000 */
[----:B------:R-:W4:Y:S01]  /*a660*/  MUFU.TANH R51, R51 ;  /* 0x0000003300337308 */ /* 0x000f220000002400 */
[----:B--2---:R-:W-:-:S04]  /*a670*/  FMNMX.FTZ R7, R43, R7, !PT ;  /* 0x000000072b077209 */ /* 0x004fc80007810000 */
[----:B0-----:R-:W-:-:S03]  /*a680*/  FMNMX.FTZ R7, R46, R7, !PT ;  /* 0x000000072e077209 */ /* 0x001fc60007810000 */
[----:B------:R-:W0:Y:S01]  /*a690*/  MUFU.TANH R54, R54 ;  /* 0x0000003600367308 */ /* 0x000e220000002400 */
[----:B---3--:R-:W-:-:S04]  /*a6a0*/  FMNMX.FTZ R7, R47, R7, !PT ;  /* 0x000000072f077209 */ /* 0x008fc80007810000 */
[----:B-1----:R-:W-:-:S03]  /*a6b0*/  FMNMX.FTZ R7, R50, R7, !PT ;  /* 0x0000000732077209 */ /* 0x002fc60007810000 */
[----:B------:R-:W1:Y:S01]  /*a6c0*/  MUFU.TANH R55, R55 ;  /* 0x0000003700377308 */ /* 0x000e620000002400 */
[----:B----4-:R-:W-:-:S07]  /*a6d0*/  FMNMX.FTZ R7, R51, R7, !PT ;  /* 0x0000000733077209 */ /* 0x010fce0007810000 */
        /* <DEDUP_REMOVED lines=32> */
[----:B------:R-:W-:Y:S01]  /*a8e0*/  MUFU.EX2 R4, R4 ;  /* 0x0000000400047308 */ /* 0x000fe20000000800 */
[----:B-1----:R-:W-:-:S04]  /*a8f0*/  FMNMX.FTZ R7, R77, R7, !PT ;  /* 0x000000074d077209 */ /* 0x002fc80007810000 */
[----:B--2---:R-:W-:-:S05]  /*a900*/  FMNMX.FTZ R7, R79, R7, !PT ;  /* 0x000000074f077209 */ /* 0x004fca0007810000 */
[----:B------:R-:W0:Y:S02]  /*a910*/  SHFL.BFLY PT, R78, R7, 0x2, 0x1f ;  /* 0x0c401f00074e7f89 */ /* 0x000e2400000e0000 */
[----:B0-----:R-:W-:-:S05]  /*a920*/  FMNMX.FTZ R7, R7, R78, !PT ;  /* 0x0000004e07077209 */ /* 0x001fca0007810000 */
[----:B------:R-:W0:Y:S02]  /*a930*/  SHFL.BFLY PT, R78, R7, 0x1, 0x1f ;  /* 0x0c201f00074e7f89 */ /* 0x000e2400000e0000 */
[----:B0-----:R-:W-:Y:S01]  /*a940*/  FMNMX.FTZ R7, R7, R78, !PT ;  /* 0x0000004e07077209 */ /* 0x001fe20007810000 */
[----:B------:R-:W-:-:S04]  /*a950*/  IMAD.U32 R78, RZ, RZ, UR6 ;  /* 0x00000006ff4e7e24 */ /* 0x000fc8000f8e00ff */
[----:B------:R-:W-:Y:S01]  /*a960*/  FFMA.FTZ R78, R10, R78, -8 ;  /* 0xc10000000a4e7423 */ /* 0x000fe2000001004e */
        /* <DEDUP_REMOVED lines=33> */
[----:B------:R-:W-:-:S02]  /*ab80*/  IMAD.U32 R78, RZ, RZ, UR6 ;  /* 0x00000006ff4e7e24 */ /* 0x000fc4000f8e00ff */
[----:B------:R-:W-:Y:S01]  /*ab90*/  FMUL.FTZ R5, R5, UR6 ;  /* 0x0000000605057c20 */ /* 0x000fe20008410000 */
[----:B------:R-:W0:Y:S01]  /*aba0*/  MUFU.EX2 R8, R8 ;  /* 0x0000000800087308 */ /* 0x000e220000000800 */
[----:B------:R-:W-:-:S04]  /*abb0*/  FFMA.FTZ R78, R7, R78, -8 ;  /* 0xc1000000074e7423 */ /* 0x000fc8000001004e */
[--C-:B------:R-:W-:Y:S01]  /*abc0*/  FFMA.FTZ R11, R11, UR6, -R78.reuse ;  /* 0x000000060b0b7c23 */ /* 0x100fe2000801084e */
[----:B------:R-:W-:-:S02]  /*abd0*/  FFMA.FTZ R12, R12, UR6, -R78 ;  /* 0x000000060c0c7c23 */ /* 0x000fc4000801084e */
        /* <DEDUP_REMOVED lines=25> */
[----:B-1----:R-:W-:-:S01]  /*ad70*/  FFMA.FTZ R2, R5, R2, R11 ;  /* 0x0000000205027223 */ /* 0x002fc2000001000b */
        /* <DEDUP_REMOVED lines=10> */
[----:B------:R-:W-:Y:S01]  /*ae20*/  FFMA.FTZ R78, R79, UR6, -R78 ;  /* 0x000000064f4e7c23 */ /* 0x000fe2000801084e */
[----:B0-----:R-:W-:-:S03]  /*ae30*/  FADD.FTZ R3, R9, R3 ;  /* 0x0000000309037221 */ /* 0x001fc60000010000 */
        /* <DEDUP_REMOVED lines=122> */
.L_x_1032:
        /* <DEDUP_REMOVED lines=91> */
.L_x_1022:
        /* <DEDUP_REMOVED lines=9> */
[----:B------:R-:W-:-:S05]  /*bc20*/  ULDC UR22, c[0x0][0x9e0] ;  /* 0x0002780000167ab9 */ /* 0x000fca0000000800 */
.L_x_1053:
[----:B------:R-:W-:-:S04]  /*bc30*/  UIADD3 UR47, UR19, 0x1, URZ ;  /* 0x00000001132f7890 */ /* 0x000fc8000fffe03f */
[----:B------:R-:W-:-:S04]  /*bc40*/  UISETP.NE.AND UP0, UPT, UR47, 0x2, UPT ;  /* 0x000000022f00788c */ /* 0x000fc8000bf05270 */
[----:B------:R-:W-:Y:S02]  /*bc50*/  USEL UR48, URZ, 0x1, UP0 ;  /* 0x000000013f307887 */ /* 0x000fe40008000000 */
[----:B------:R-:W-:Y:S02]  /*bc60*/  USEL UR47, UR47, URZ, UP0 ;  /* 0x0000003f2f2f7287 */ /* 0x000fe40008000000 */
[----:B------:R-:W-:Y:S01]  /*bc70*/  ULOP3.LUT UR48, UR18, UR48, URZ, 0x3c, !UPT ;  /* 0x0000003012307292 */ /* 0x000fe2000f8e3c3f */
[----:B------:R-:W-:Y:S11]  /*bc80*/  @!P0 BRA `(.L_x_1035) ;  /* 0x0000000000048947 */ /* 0x000ff60003800000 */
[----:B------:R-:W-:Y:S01]  /*bc90*/  BPT.TRAP 0x1 ;  /* 0x000000040000795c */ /* 0x000fe20000300000 */
.L_x_1035:
[----:B------:R-:W-:Y:S01]  /*bca0*/  ULEA UR6, UR47, UR46, 0x3 ;  /* 0x0000002e2f067291 */ /* 0x000fe2000f8e183f */
[----:B------:R-:W-:-:S05]  /*bcb0*/  IMAD.U32 R7, RZ, RZ, UR48 ;  /* 0x00000030ff077e24 */ /* 0x000fca000f8e00ff */
[----:B------:R-:W-:-:S04]  /*bcc0*/  SHF.L.U32 R7, R7, 0x1f, RZ ;  /* 0x0000001f07077819 */ /* 0x000fc800000006ff */
[----:B------:R0:W1:Y:S01]  /*bcd0*/  SYNCS.PHASECHK.TRANS64.TRYWAIT P1, [UR6+0x19c30], R7 ;  /* 0x019c3007ff0075a7 */ /* 0x0000620008020146 */
[----:B------:R-:W-:Y:S05]  /*bce0*/  @!P0 BRA `(.L_x_1036) ;  /* 0x0000000000048947 */ /* 0x000fea0003800000 */
[----:B------:R-:W-:Y:S01]  /*bcf0*/  BPT.TRAP 0x1 ;  /* 0x000000040000795c */ /* 0x000fe20000300000 */
.L_x_1036:
[----:B-1----:R-:W-:Y:S05]  /*bd00*/  @P1 BRA `(.L_x_1037) ;  /* 0x0000000000081947 */ /* 0x002fea0003800000 */
[----:B------:R-:W1:Y:S02]  /*bd10*/  SYNCS.PHASECHK.TRANS64.TRYWAIT P1, [UR6+0x19c30], R7 ;  /* 0x019c3007ff0075a7 */ /* 0x000e640008020146 */
[----:B-1----:R-:W-:Y:S05]  /*bd20*/  @!P1 BRA `(.L_x_1038) ;  /* 0x000000e000109947 */ /* 0x002fea0003800000 */
.L_x_1037:
        /* <DEDUP_REMOVED lines=17> */
.L_x_1039:
[----:B------:R-:W-:Y:S01]  /*be40*/  ULEA UR11, UR19, UR46, 0x3 ;  /* 0x0000002e130b7291 */ /* 0x000fe2000f8e183f */
[----:B01----:R-:W-:-:S05]  /*be50*/  IMAD.U32 R7, RZ, RZ, UR18 ;  /* 0x00000012ff077e24 */ /* 0x003fca000f8e00ff */
[----:B------:R-:W-:-:S04]  /*be60*/  SHF.L.U32 R7, R7, 0x1f, RZ ;  /* 0x0000001f07077819 */ /* 0x000fc800000006ff */
[----:B------:R0:W1:Y:S01]  /*be70*/  SYNCS.PHASECHK.TRANS64.TRYWAIT P1, [UR11+0x19c50], R7 ;  /* 0x019c5007ff0075a7 */ /* 0x000062000802014b */
[----:B------:R-:W-:Y:S05]  /*be80*/  @!P0 BRA `(.L_x_1040) ;  /* 0x0000000000048947 */ /* 0x000fea0003800000 */
[----:B------:R-:W-:Y:S01]  /*be90*/  BPT.TRAP 0x1 ;  /* 0x000000040000795c */ /* 0x000fe20000300000 */
.L_x_1040:
[----:B-1----:R-:W-:Y:S05]  /*bea0*/  @P1 BRA `(.L_x_1041) ;  /* 0x0000000000081947 */ /* 0x002fea0003800000 */
[----:B------:R-:W1:Y:S02]  /*beb0*/  SYNCS.PHASECHK.TRANS64.TRYWAIT P1, [UR11+0x19c50], R7 ;  /* 0x019c5007ff0075a7 */ /* 0x000e64000802014b */
[----:B-1----:R-:W-:Y:S05]  /*bec0*/  @!P1 BRA `(.L_x_1042) ;  /* 0x000000dc00c09947 */ /* 0x002fea0003800000 */
.L_x_1041:
        /* <DEDUP_REMOVED lines=27> */
.L_x_1043:
        /* <DEDUP_REMOVED lines=12> */
[C---:B------:R-:W-:Y:S01]  /*c140*/  FMUL.FTZ R15, R0.reuse, R32 ;  /* 0x00000020000f7220 */ /* 0x040fe20000410000 */
[C---:B------:R-:W-:Y:S01]  /*c150*/  FMUL.FTZ R32, R0.reuse, R43 ;  /* 0x0000002b00207220 */ /* 0x040fe20000410000 */
[C---:B------:R-:W-:Y:S01]  /*c160*/  FMUL.FTZ R43, R0.reuse, R52 ;  /* 0x00000034002b7220 */ /* 0x040fe20000410000 */
[C---:B------:R-:W-:Y:S01]  /*c170*/  FMUL.FTZ R52, R0.reuse, R61 ;  /* 0x0000003d00347220 */ /* 0x040fe20000410000 */
[C---:B------:R-:W-:Y:S01]  /*c180*/  FMUL.FTZ R61, R0.reuse, R68 ;  /* 0x00000044003d7220 */ /* 0x040fe20000410000 */
[C---:B------:R-:W-:Y:S01]  /*c190*/  FMUL.FTZ R68, R0.reuse, R79 ;  /* 0x0000004f00447220 */ /* 0x040fe20000410000 */
[----:B-1----:R-:W-:Y:S01]  /*c1a0*/  FMUL.FTZ R8, R0, R25 ;  /* 0x0000001900087220 */ /* 0x002fe20000410000 */
[----:B------:R-:W-:Y:S01]  /*c1b0*/  @P1 IMAD.HI.U32 R34, R78, UR6, RZ ;  /* 0x000000064e221c27 */ /* 0x000fe2000f8e00ff */
[----:B------:R-:W-:-:S03]  /*c1c0*/  @UP1 ULDC UR6, c[0x0][0x450] ;  /* 0x0001140000061ab9 */ /* 0x000fc60000000800 */
[C---:B------:R-:W-:Y:S01]  /*c1d0*/  FMUL.FTZ R9, R0.reuse, R26 ;  /* 0x0000001a00097220 */ /* 0x040fe20000410000 */
[C---:B------:R-:W-:Y:S01]  /*c1e0*/  FMUL.FTZ R79, R0.reuse, R85 ;  /* 0x00000055004f7220 */ /* 0x040fe20000410000 */
[C---:B------:R-:W-:Y:S01]  /*c1f0*/  FMUL.FTZ R11, R0.reuse, R28 ;  /* 0x0000001c000b7220 */ /* 0x040fe20000410000 */
[----:B------:R-:W-:Y:S01]  /*c200*/  @P2 SHF.R.U32.HI R78, RZ, UR6, R34 ;  /* 0x00000006ff4e2c19 */ /* 0x000fe20008011622 */
[----:B------:R-:W-:Y:S01]  /*c210*/  ULEA UR6, UR47, UR46, 0x3 ;  /* 0x0000002e2f067291 */ /* 0x000fe2000f8e183f */
[C---:B------:R-:W-:Y:S01]  /*c220*/  FMUL.FTZ R12, R0.reuse, R29 ;  /* 0x0000001d000c7220 */ /* 0x040fe20000410000 */
[C---:B------:R-:W-:Y:S01]  /*c230*/  FMUL.FTZ R13, R0.reuse, R30 ;  /* 0x0000001e000d7220 */ /* 0x040fe20000410000 */
[C---:B------:R-:W-:Y:S01]  /*c240*/  FMUL.FTZ R20, R0.reuse, R33 ;  /* 0x0000002100147220 */ /* 0x040fe20000410000 */
[C---:B------:R-:W-:Y:S01]  /*c250*/  FMUL.FTZ R25, R0.reuse, R36 ;  /* 0x0000002400197220 */ /* 0x040fe20000410000 */
[C---:B------:R-:W-:Y:S01]  /*c260*/  FMUL.FTZ R26, R0.reuse, R37 ;  /* 0x00000025001a7220 */ /* 0x040fe20000410000 */
[----:B------:R-:W-:Y:S01]  /*c270*/  UIADD3 UR6, UR6, 0x19c40, URZ ;  /* 0x00019c4006067890 */ /* 0x000fe2000fffe03f */
        /* <DEDUP_REMOVED lines=30> */
[----:B------:R-:W-:Y:S01]  /*c460*/  UPRMT UR6, UR45, 0x654, UR6 ;  /* 0x000006542d067896 */ /* 0x000fe20008000006 */
        /* <DEDUP_REMOVED lines=17> */
[----:B------:R-:W0:Y:S01]  /*c580*/  MUFU.TANH R7, R7 ;  /* 0x0000000700077308 */ /* 0x000e220000002400 */
[----:B------:R-:W-:Y:S01]  /*c590*/  IADD3 R34, -R17, 0x1, -R74 ;  /* 0x0000000111227810 */ /* 0x000fe20007ffe94a */
[----:B------:R-:W-:Y:S01]  /*c5a0*/  SYNCS.ARRIVE.TRANS64.RED.A1T0 RZ, [UR6], RZ ;  /* 0x000000ffffff79a7 */ /* 0x000fe20008100406 */
[----:B------:R-:W-:-:S02]  /*c5b0*/  ULOP3.LUT UR6, URZ, UR21, URZ, 0x33, !UPT ;  /* 0x000000153f067292 */ /* 0x000fc4000f8e333f */
[----:B------:R-:W-:-:S03]  /*c5c0*/  IADD3 R82, -R82, UR41, R34 ;  /* 0x0000002952527c10 */ /* 0x000fc6000fffe122 */
[----:B------:R-:W2:Y:S02]  /*c5d0*/  MUFU.TANH R8, R8 ;  /* 0x0000000800087308 */ /* 0x000ea40000002400 */
[C---:B------:R-:W-:Y:S02]  /*c5e0*/  VIADD R81, R82.reuse, UR22 ;  /* 0x0000001652517c36 */ /* 0x040fe40008000000 */
        /* <DEDUP_REMOVED lines=79> */
.L_x_1046:
[----:B------:R-:W-:-:S05]  /*cae0*/  IMAD.U32 R86, RZ, RZ, UR20 ;  /* 0x00000014ff567e24 */ /* 0x000fca000f8e00ff */
[----:B------:R-:W-:-:S13]  /*caf0*/  ISETP.NE.AND P1, PT, R86, 0x1, PT ;  /* 0x000000015600780c */ /* 0x000fda0003f25270 */
[----:B------:R-:W1:Y:S02]  /*cb00*/  @P1 LDC.64 R34, c[0x0][0x9e8] ;  /* 0x00027a00ff221b82 */ /* 0x000e640000000a00 */
[----:B-1----:R-:W-:-:S05]  /*cb10*/  @P1 IMAD.HI.U32 R34, R85, R34, RZ ;  /* 0x0000002255221227 */ /* 0x002fca00078e00ff */
[----:B------:R-:W-:-:S07]  /*cb20*/  @P1 SHF.R.U32.HI R85, RZ, R35, R34 ;  /* 0x00000023ff551219 */ /* 0x000fce0000011622 */
.L_x_1047:
[----:B------:R-:W-:Y:S05]  /*cb30*/  BSYNC B0 ;  /* 0x0000000000007941 */ /* 0x000fea0003800000 */
.L_x_1045:
[----:B------:R-:W-:-:S04]  /*cb40*/  IMAD R85, R85, R86, -R74 ;  /* 0x0000005655557224 */ /* 0x000fc800078e0a4a */
[----:B------:R-:W-:-:S05]  /*cb50*/  IMAD.IADD R85, R85, 0x1, -R17 ;  /* 0x0000000155557824 */ /* 0x000fca00078e0a11 */
[----:B------:R-:W-:Y:S02]  /*cb60*/  VIMNMX R84, R84, R85, !PT ;  /* 0x0000005554547248 */ /* 0x000fe40007fe0100 */
[----:B------:R-:W-:-:S07]  /*cb70*/  VIADDMNMX R83, R85, R86, R83, PT ;  /* 0x0000005655537246 */ /* 0x000fce0003800153 */
.L_x_1044:
        /* <DEDUP_REMOVED lines=116> */
.L_x_1050:
[----:B------:R-:W-:-:S05]  /*d2c0*/  IMAD.U32 R83, RZ, RZ, UR20 ;  /* 0x00000014ff537e24 */ /* 0x000fca000f8e00ff */
[----:B------:R-:W-:-:S13]  /*d2d0*/  ISETP.NE.AND P2, PT, R83, 0x1, PT ;  /* 0x000000015300780c */ /* 0x000fda0003f45270 */
[----:B------:R-:W0:Y:S02]  /*d2e0*/  @P2 LDC.64 R34, c[0x0][0x9e8] ;  /* 0x00027a00ff222b82 */ /* 0x000e240000000a00 */
[----:B0-----:R-:W-:-:S05]  /*d2f0*/  @P2 IMAD.HI.U32 R34, R78, R34, RZ ;  /* 0x000000224e222227 */ /* 0x001fca00078e00ff */
[----:B------:R-:W-:-:S07]  /*d300*/  @P2 SHF.R.U32.HI R78, RZ, R35, R34 ;  /* 0x00000023ff4e2219 */ /* 0x000fce0000011622 */
.L_x_1051:
[----:B------:R-:W-:Y:S05]  /*d310*/  BSYNC B0 ;  /* 0x0000000000007941 */ /* 0x000fea0003800000 */
.L_x_1049:
[----:B------:R-:W-:-:S04]  /*d320*/  IMAD R74, R78, R83, -R74 ;  /* 0x000000534e4a7224 */ /* 0x000fc800078e0a4a */
[----:B------:R-:W-:-:S05]  /*d330*/  IMAD.IADD R74, R74, 0x1, -R17 ;  /* 0x000000014a4a7824 */ /* 0x000fca00078e0a11 */
[----:B------:R-:W-:Y:S02]  /*d340*/  VIMNMX R82, R82, R74, !PT ;  /* 0x0000004a52527248 */ /* 0x000fe40007fe0100 */
[----:B------:R-:W-:-:S07]  /*d350*/  VIADDMNMX R81, R74, R83, R81, PT ;  /* 0x000000534a517246 */ /* 0x000fce0003800151 */
.L_x_1048:
        /* <DEDUP_REMOVED lines=20> */
[----:B------:R-:W-:Y:S02]  /*d4a0*/  FMNMX.FTZ R10, R26, R10, !PT ;  /* 0x0000000a1a0a7209 */ /* 0x000fe40007810000 */
[C---:B------:R-:W-:Y:S02]  /*d4b0*/  ISETP.GT.AND P6, PT, R82.reuse, 0x9, P1 ;  /* 0x000000095200780c */ /* 0x040fe40000fc4270 */
[----:B------:R-:W-:Y:S02]  /*d4c0*/  FMNMX.FTZ R10, R29, R10, !PT ;  /* 0x0000000a1d0a7209 */ /* 0x000fe40007810000 */
[----:B------:R-:W-:Y:S02]  /*d4d0*/  ISETP.GT.AND P2, PT, R82, 0x10, P1 ;  /* 0x000000105200780c */ /* 0x000fe40000f44270 */
[----:B------:R-:W-:-:S02]  /*d4e0*/  FMNMX.FTZ R10, R30, R10, !PT ;  /* 0x0000000a1e0a7209 */ /* 0x000fc40007810000 */
[C---:B------:R-:W-:Y:S02]  /*d4f0*/  ISETP.GT.AND P3, PT, R82.reuse, 0x11, P1 ;  /* 0x000000115200780c */ /* 0x040fe40000f64270 */
[----:B------:R-:W-:Y:S02]  /*d500*/  FMNMX.FTZ R10, R33, R10, !PT ;  /* 0x0000000a210a7209 */ /* 0x000fe40007810000 */
[----:B------:R-:W-:Y:S02]  /*d510*/  ISETP.GT.AND P4, PT, R82, 0x18, P1 ;  /* 0x000000185200780c */ /* 0x000fe40000f84270 */
[----:B------:R-:W-:Y:S02]  /*d520*/  FMNMX.FTZ R10, R36, R10, !PT ;  /* 0x0000000a240a7209 */ /* 0x000fe40007810000 */
[----:B------:R-:W-:Y:S02]  /*d530*/  ISETP.GT.AND P5, PT, R82, 0x19, P1 ;  /* 0x000000195200780c */ /* 0x000fe40000fa4270 */
[----:B------:R-:W-:-:S02]  /*d540*/  FMNMX.FTZ R10, R39, R10, !PT ;  /* 0x0000000a270a7209 */ /* 0x000fc40007810000 */
[C---:B------:R-:W-:Y:S02]  /*d550*/  ISETP.LT.OR P6, PT, R81.reuse, 0xa, P6 ;  /* 0x0000000a5100780c */ /* 0x040fe400037c1670 */
[----:B------:R-:W-:Y:S02]  /*d560*/  FMNMX.FTZ R10, R40, R10, !PT ;  /* 0x0000000a280a7209 */ /* 0x000fe40007810000 */
[----:B------:R-:W-:Y:S02]  /*d570*/  ISETP.LT.OR P2, PT, R81, 0x11, P2 ;  /* 0x000000115100780c */ /* 0x000fe40001741670 */
[----:B------:R-:W-:Y:S02]  /*d580*/  FMNMX.FTZ R10, R43, R10, !PT ;  /* 0x0000000a2b0a7209 */ /* 0x000fe40007810000 */
[----:B------:R-:W-:Y:S02]  /*d590*/  ISETP.LT.OR P3, PT, R81, 0x12, P3 ;  /* 0x000000125100780c */ /* 0x000fe40001f61670 */
[----:B------:R-:W-:-:S02]  /*d5a0*/  FMNMX.FTZ R10, R44, R10, !PT ;  /* 0x0000000a2c0a7209 */ /* 0x000fc40007810000 */
[----:B------:R-:W-:Y:S02]  /*d5b0*/  ISETP.LT.OR P4, PT, R81, 0x19, P4 ;  /* 0x000000195100780c */ /* 0x000fe40002781670 */
[----:B------:R-:W-:Y:S02]  /*d5c0*/  FMNMX.FTZ R10, R47, R10, !PT ;  /* 0x0000000a2f0a7209 */ /* 0x000fe40007810000 */
[----:B------:R-:W-:Y:S02]  /*d5d0*/  ISETP.LT.OR P5, PT, R81, 0x1a, P5 ;  /* 0x0000001a5100780c */ /* 0x000fe40002fa1670 */
[----:B------:R-:W-:Y:S02]  /*d5e0*/  FMNMX.FTZ R10, R48, R10, !PT ;  /* 0x0000000a300a7209 */ /* 0x000fe40007810000 */
[----:B------:R-:W-:Y:S02]  /*d5f0*/  LOP3.LUT R16, R16, 0xfffffffd, RZ, 0xc0, !PT ;  /* 0xfffffffd10107812 */ /* 0x000fe400078ec0ff */
[----:B------:R-:W-:-:S02]  /*d600*/  FMNMX.FTZ R10, R51, R10, !PT ;  /* 0x0000000a330a7209 */ /* 0x000fc40007810000 */
[----:B------:R-:W-:Y:S02]  /*d610*/  FSEL R14, R14, -INF , !P6 ;  /* 0xff8000000e0e7808 */ /* 0x000fe40007000000 */
[----:B------:R-:W-:Y:S02]  /*d620*/  FMNMX.FTZ R10, R52, R10, !PT ;  /* 0x0000000a340a7209 */ /* 0x000fe40007810000 */
[----:B------:R-:W-:Y:S02]  /*d630*/  FSEL R21, R21, -INF , !P2 ;  /* 0xff80000015157808 */ /* 0x000fe40005000000 */
[----:B------:R-:W-:Y:S02]  /*d640*/  FMNMX.FTZ R10, R57, R10, !PT ;  /* 0x0000000a390a7209 */ /* 0x000fe40007810000 */
[----:B------:R-:W-:Y:S02]  /*d650*/  FSEL R24, R24, -INF , !P3 ;  /* 0xff80000018187808 */ /* 0x000fe40005800000 */
[----:B------:R-:W-:-:S02]  /*d660*/  FMNMX.FTZ R10, R58, R10, !PT ;  /* 0x0000000a3a0a7209 */ /* 0x000fc40007810000 */
[----:B------:R-:W-:Y:S02]  /*d670*/  FSEL R27, R27, -INF , !P4 ;  /* 0xff8000001b1b7808 */ /* 0x000fe40006000000 */
[----:B------:R-:W-:Y:S02]  /*d680*/  FMNMX.FTZ R10, R61, R10, !PT ;  /* 0x0000000a3d0a7209 */ /* 0x000fe40007810000 */
[----:B------:R-:W-:Y:S02]  /*d690*/  FSEL R28, R28, -INF , !P5 ;  /* 0xff8000001c1c7808 */ /* 0x000fe40006800000 */
[C---:B------:R-:W-:Y:S02]  /*d6a0*/  ISETP.GT.AND P6, PT, R82.reuse, 0x20, P1 ;  /* 0x000000205200780c */ /* 0x040fe40000fc4270 */
[C---:B------:R-:W-:Y:S02]  /*d6b0*/  ISETP.GT.AND P2, PT, R82.reuse, 0x21, P1 ;  /* 0x000000215200780c */ /* 0x040fe40000f44270 */
[----:B------:R-:W-:-:S02]  /*d6c0*/  ISETP.GT.AND P3, PT, R82, 0x28, P1 ;  /* 0x000000285200780c */ /* 0x000fc40000f64270 */
[C---:B------:R-:W-:Y:S02]  /*d6d0*/  ISETP.GT.AND P4, PT, R82.reuse, 0x29, P1 ;  /* 0x000000295200780c */ /* 0x040fe40000f84270 */
[----:B------:R-:W-:Y:S02]  /*d6e0*/  ISETP.GT.AND P5, PT, R82, 0x30, P1 ;  /* 0x000000305200780c */ /* 0x000fe40000fa4270 */
[----:B------:R-:W-:Y:S02]  /*d6f0*/  FMNMX.FTZ R10, R62, R10, !PT ;  /* 0x0000000a3e0a7209 */ /* 0x000fe40007810000 */
[----:B------:R-:W-:Y:S02]  /*d700*/  @P0 LOP3.LUT R16, R16, 0x2, RZ, 0xfc, !PT ;  /* 0x0000000210100812 */ /* 0x000fe400078efcff */
[----:B------:R-:W-:Y:S02]  /*d710*/  ISETP.GT.AND P0, PT, R82, 0x78, P1 ;  /* 0x000000785200780c */ /* 0x000fe40000f04270 */
[----:B------:R-:W-:-:S02]  /*d720*/  ISETP.LT.OR P6, PT, R81, 0x21, P6 ;  /* 0x000000215100780c */ /* 0x000fc400037c1670 */
[C---:B------:R-:W-:Y:S02]  /*d730*/  ISETP.LT.OR P2, PT, R81.reuse, 0x22, P2 ;  /* 0x000000225100780c */ /* 0x040fe40001741670 */
[C---:B------:R-:W-:Y:S02]  /*d740*/  ISETP.LT.OR P3, PT, R81.reuse, 0x29, P3 ;  /* 0x000000295100780c */ /* 0x040fe40001f61670 */
[C---:B------:R-:W-:Y:S02]  /*d750*/  ISETP.LT.OR P4, PT, R81.reuse, 0x2a, P4 ;  /* 0x0000002a5100780c */ /* 0x040fe40002781670 */
[----:B------:R-:W-:Y:S02]  /*d760*/  ISETP.LT.OR P5, PT, R81, 0x31, P5 ;  /* 0x000000315100780c */ /* 0x000fe40002fa1670 */
[----:B------:R-:W-:Y:S02]  /*d770*/  FMNMX.FTZ R10, R65, R10, !PT ;  /* 0x0000000a410a7209 */ /* 0x000fe40007810000 */
        /* <DEDUP_REMOVED lines=11> */
[----:B------:R-:W-:Y:S02]  /*d830*/  LOP3.LUT R16, R16, 0xfffffff7, RZ, 0xc0, !PT ;  /* 0xfffffff710107812 */ /* 0x000fe400078ec0ff */
[----:B------:R-:W-:-:S02]  /*d840*/  FMNMX.FTZ R10, R69, R10, !PT ;  /* 0x0000000a450a7209 */ /* 0x000fc40007810000 */
[C---:B------:R-:W-:Y:S02]  /*d850*/  ISETP.LT.OR P6, PT, R81.reuse, 0x32, P6 ;  /* 0x000000325100780c */ /* 0x040fe400037c1670 */
[C---:B------:R-:W-:Y:S02]  /*d860*/  ISETP.LT.OR P2, PT, R81.reuse, 0x39, P2 ;  /* 0x000000395100780c */ /* 0x040fe40001741670 */
[C---:B------:R-:W-:Y:S02]  /*d870*/  ISETP.LT.OR P3, PT, R81.reuse, 0x3a, P3 ;  /* 0x0000003a5100780c */ /* 0x040fe40001f61670 */
[C---:B------:R-:W-:Y:S02]  /*d880*/  ISETP.LT.OR P4, PT, R81.reuse, 0x41, P4 ;  /* 0x000000415100780c */ /* 0x040fe40002781670 */
[----:B------:R-:W-:Y:S02]  /*d890*/  ISETP.LT.OR P5, PT, R81, 0x42, P5 ;  /* 0x000000425100780c */ /* 0x000fe40002fa1670 */
[----:B------:R-:W-:-:S02]  /*d8a0*/  @P0 LOP3.LUT R16, R16, 0x8, RZ, 0xfc, !PT ;  /* 0x0000000810100812 */ /* 0x000fc400078efcff */
[----:B------:R-:W-:Y:S02]  /*d8b0*/  ISETP.GT.AND P0, PT, R82, RZ, P1 ;  /* 0x000000ff5200720c */ /* 0x000fe40000f04270 */
        /* <DEDUP_REMOVED lines=17> */
[----:B------:R-:W-:Y:S02]  /*d9d0*/  FMNMX.FTZ R10, R75, R10, !PT ;  /* 0x0000000a4b0a7209 */ /* 0x000fe40007810000 */
[----:B------:R-:W-:Y:S02]  /*d9e0*/  LOP3.LUT R16, R16, 0xffffff7f, RZ, 0xc0, !PT ;  /* 0xffffff7f10107812 */ /* 0x000fe400078ec0ff */
        /* <DEDUP_REMOVED lines=10> */
[----:B------:R-:W-:Y:S02]  /*da90*/  ISETP.GT.AND P1, PT, R82, 0x79, P1 ;  /* 0x000000795200780c */ /* 0x000fe40000f24270 */
[----:B------:R-:W-:Y:S02]  /*daa0*/  FMNMX.FTZ R10, R80, R10, !PT ;  /* 0x0000000a500a7209 */ /* 0x000fe40007810000 */
[----:B------:R-:W-:Y:S02]  /*dab0*/  @P0 LOP3.LUT R16, R16, 0x80, RZ, 0xfc, !PT ;  /* 0x0000008010100812 */ /* 0x000fe400078efcff */
[----:B------:R-:W-:Y:S02]  /*dac0*/  FMNMX.FTZ R10, R79, R10, !PT ;  /* 0x0000000a4f0a7209 */ /* 0x000fe40007810000 */
[C---:B------:R-:W-:Y:S02]  /*dad0*/  LOP3.LUT P0, RZ, R16.reuse, 0x40000000, RZ, 0xc0, !PT ;  /* 0x4000000010ff7812 */ /* 0x040fe4000780c0ff */
[----:B------:R-:W-:Y:S01]  /*dae0*/  LOP3.LUT R16, R16, 0xffffffdf, RZ, 0xc0, !PT ;  /* 0xffffffdf10107812 */ /* 0x000fe200078ec0ff */
[----:B------:R-:W0:Y:S01]  /*daf0*/  SHFL.BFLY PT, R35, R10, 0x2, 0x1f ;  /* 0x0c401f000a237f89 */ /* 0x000e2200000e0000 */
[----:B------:R-:W-:-:S02]  /*db00*/  ISETP.LT.OR P0, PT, R81, 0x5a, P0 ;  /* 0x0000005a5100780c */ /* 0x000fc40000701670 */
[----:B------:R-:W-:Y:S02]  /*db10*/  @P1 LOP3.LUT R16, R16, 0x20, RZ, 0xfc, !PT ;  /* 0x0000002010101812 */ /* 0x000fe400078efcff */
[C---:B------:R-:W-:Y:S02]  /*db20*/  ISETP.LT.OR P6, PT, R81.reuse, 0x71, P6 ;  /* 0x000000715100780c */ /* 0x040fe400037c1670 */
[C---:B------:R-:W-:Y:S02]  /*db30*/  LOP3.LUT P1, RZ, R16.reuse, 0x2, RZ, 0xc0, !PT ;  /* 0x0000000210ff7812 */ /* 0x040fe4000782c0ff */
[----:B------:R-:W-:Y:S02]  /*db40*/  LOP3.LUT R16, R16, 0xfffffeff, RZ, 0xc0, !PT ;  /* 0xfffffeff10107812 */ /* 0x000fe400078ec0ff */
[----:B------:R-:W-:-:S03]  /*db50*/  ISETP.LT.OR P1, PT, R81, 0x72, P1 ;  /* 0x000000725100780c */ /* 0x000fc60000f21670 */
[----:B------:R-:W-:Y:S02]  /*db60*/  @P0 LOP3.LUT R16, R16, 0x100, RZ, 0xfc, !PT ;  /* 0x0000010010100812 */ /* 0x000fe400078efcff */
[C---:B------:R-:W-:Y:S02]  /*db70*/  ISETP.LT.OR P0, PT, R81.reuse, 0x61, P2 ;  /* 0x000000615100780c */ /* 0x040fe40001701670 */
[C---:B------:R-:W-:Y:S02]  /*db80*/  LOP3.LUT P2, RZ, R16.reuse, 0x8, RZ, 0xc0, !PT ;  /* 0x0000000810ff7812 */ /* 0x040fe4000784c0ff */
[----:B------:R-:W-:Y:S02]  /*db90*/  LOP3.LUT R16, R16, 0xffffffbf, RZ, 0xc0, !PT ;  /* 0xffffffbf10107812 */ /* 0x000fe400078ec0ff */
[----:B------:R-:W-:Y:S02]  /*dba0*/  ISETP.LT.OR P2, PT, R81, 0x79, P2 ;  /* 0x000000795100780c */ /* 0x000fe40001741670 */
[----:B0-----:R-:W-:-:S02]  /*dbb0*/  FMNMX.FTZ R10, R10, R35, !PT ;  /* 0x000000230a0a7209 */ /* 0x001fc40007810000 */
[----:B------:R-:W-:Y:S02]  /*dbc0*/  FSEL R72, R72, -INF , !P1 ;  /* 0xff80000048487808 */ /* 0x000fe40004800000 */
[----:B------:R-:W-:Y:S01]  /*dbd0*/  FSEL R76, R76, -INF , !P2 ;  /* 0xff8000004c4c7808 */ /* 0x000fe20005000000 */
[----:B------:R-:W0:Y:S01]  /*dbe0*/  SHFL.BFLY PT, R35, R10, 0x1, 0x1f ;  /* 0x0c201f000a237f89 */ /* 0x000e2200000e0000 */
[----:B------:R-:W-:Y:S02]  /*dbf0*/  @P0 LOP3.LUT R16, R16, 0x40, RZ, 0xfc, !PT ;  /* 0x0000004010100812 */ /* 0x000fe400078efcff */
[----:B------:R-:W-:Y:S02]  /*dc00*/  ISETP.LT.OR P0, PT, R81, 0x62, P3 ;  /* 0x000000625100780c */ /* 0x000fe40001f01670 */
[C---:B------:R-:W-:Y:S02]  /*dc10*/  LOP3.LUT P3, RZ, R16.reuse, 0x80, RZ, 0xc0, !PT ;  /* 0x0000008010ff7812 */ /* 0x040fe4000786c0ff */
[----:B------:R-:W-:-:S02]  /*dc20*/  LOP3.LUT R16, R16, 0xffffffef, RZ, 0xc0, !PT ;  /* 0xffffffef10107812 */ /* 0x000fc400078ec0ff */
[----:B------:R-:W-:-:S04]  /*dc30*/  ISETP.LT.OR P3, PT, R81, 0x1, P3 ;  /* 0x000000015100780c */ /* 0x000fc80001f61670 */
[----:B------:R-:W-:-:S03]  /*dc40*/  FSEL R9, R9, -INF , !P3 ;  /* 0xff80000009097808 */ /* 0x000fc60005800000 */
[----:B------:R-:W-:Y:S02]  /*dc50*/  @P0 LOP3.LUT R16, R16, 0x10, RZ, 0xfc, !PT ;  /* 0x0000001010100812 */ /* 0x000fe400078efcff */
[C---:B------:R-:W-:Y:S02]  /*dc60*/  ISETP.LT.OR P0, PT, R81.reuse, 0x69, P4 ;  /* 0x000000695100780c */ /* 0x040fe40002701670 */
[C---:B------:R-:W-:Y:S02]  /*dc70*/  LOP3.LUT P4, RZ, R16.reuse, 0x20, RZ, 0xc0, !PT ;  /* 0x0000002010ff7812 */ /* 0x040fe4000788c0ff */
[----:B------:R-:W-:Y:S02]  /*dc80*/  LOP3.LUT R16, R16, 0xfffffffb, RZ, 0xc0, !PT ;  /* 0xfffffffb10107812 */ /* 0x000fe400078ec0ff */
[----:B0-----:R-:W-:Y:S02]  /*dc90*/  FMNMX.FTZ R10, R10, R35, !PT ;  /* 0x000000230a0a7209 */ /* 0x001fe40007810000 */
[----:B------:R-:W-:-:S04]  /*dca0*/  ISETP.LT.OR P4, PT, R81, 0x7a, P4 ;  /* 0x0000007a5100780c */ /* 0x000fc80002781670 */
[----:B------:R-:W-:Y:S02]  /*dcb0*/  FSEL R77, R77, -INF , !P4 ;  /* 0xff8000004d4d7808 */ /* 0x000fe40006000000 */
[----:B------:R-:W-:Y:S02]  /*dcc0*/  @P0 LOP3.LUT R16, R16, 0x4, RZ, 0xfc, !PT ;  /* 0x0000000410100812 */ /* 0x000fe400078efcff */
[----:B------:R-:W-:Y:S02]  /*dcd0*/  ISETP.LT.OR P0, PT, R81, 0x6a, P5 ;  /* 0x0000006a5100780c */ /* 0x000fe40002f01670 */
[----:B------:R-:W-:Y:S02]  /*dce0*/  FSETP.NEU.FTZ.AND P5, PT, R10, -INF , PT ;  /* 0xff8000000a00780b */ /* 0x000fe40003fbd000 */
[----:B------:R-:W-:Y:S02]  /*dcf0*/  LOP3.LUT R16, R16, 0xefffffff, RZ, 0xc0, !PT ;  /* 0xefffffff10107812 */ /* 0x000fe400078ec0ff */
[----:B------:R-:W-:-:S05]  /*dd00*/  FSEL R35, R10, RZ, P5 ;  /* 0x000000ff0a237208 */ /* 0x000fca0002800000 */
[----:B------:R-:W-:Y:S01]  /*dd10*/  FADD.FTZ R5, -R35, R5 ;  /* 0x0000000523057221 */ /* 0x000fe20000010100 */
[----:B------:R-:W-:Y:S01]  /*dd20*/  IMAD.U32 R35, RZ, RZ, UR6 ;  /* 0x00000006ff237e24 */ /* 0x000fe2000f8e00ff */
[----:B------:R-:W-:Y:S02]  /*dd30*/  @P0 LOP3.LUT R16, R16, 0x10000000, RZ, 0xfc, !PT ;  /* 0x1000000010100812 */ /* 0x000fe400078efcff */
[----:B------:R-:W-:Y:S01]  /*dd40*/  FMUL.FTZ R5, R5, UR6 ;  /* 0x0000000605057c20 */ /* 0x000fe20008410000 */
[----:B------:R-:W-:Y:S01]  /*dd50*/  FFMA.FTZ R35, R10, R35, -8 ;  /* 0xc10000000a237423 */ /* 0x000fe20000010023 */
[----:B------:R-:W-:-:S04]  /*dd60*/  LOP3.LUT R16, R16, 0xdfffffff, RZ, 0xc0, !PT ;  /* 0xdfffffff10107812 */ /* 0x000fc800078ec0ff */
[----:B------:R-:W-:Y:S01]  /*dd70*/  FSEL R74, R35, RZ, P5 ;  /* 0x000000ff234a7208 */ /* 0x000fe20002800000 */
[----:B------:R-:W-:Y:S01]  /*dd80*/  MUFU.EX2 R5, R5 ;  /* 0x0000000500057308 */ /* 0x000fe20000000800 */
[----:B------:R-:W-:Y:S02]  /*dd90*/  FMNMX.FTZ R35, R9, R4, !PT ;  /* 0x0000000409237209 */ /* 0x000fe40007810000 */
[----:B------:R-:W-:Y:S01]  /*dda0*/  @P6 LOP3.LUT R16, R16, 0x20000000, RZ, 0xfc, !PT ;  /* 0x2000000010106812 */ /* 0x000fe200078efcff */
[----:B------:R-:W-:-:S01]  /*ddb0*/  FFMA.FTZ R7, R7, UR6, -R74 ;  /* 0x0000000607077c23 */ /* 0x000fc2000801084a */
[----:B------:R-:W-:Y:S01]  /*ddc0*/  FMNMX.FTZ R35, R34, R35, !PT ;  /* 0x0000002322237209 */ /* 0x000fe20007810000 */
[----:B------:R-:W-:-:S01]  /*ddd0*/  FFMA.FTZ R8, R8, UR6, -R74 ;  /* 0x0000000608087c23 */ /* 0x000fc2000801084a */
[----:B------:R-:W-:Y:S01]  /*dde0*/  LOP3.LUT P6, RZ, R16, 0x100, RZ, 0xc0, !PT ;  /* 0x0000010010ff7812 */ /* 0x000fe200078cc0ff */
[----:B------:R-:W-:-:S01]  /*ddf0*/  FFMA.FTZ R11, R11, UR6, -R74 ;  /* 0x000000060b0b7c23 */ /* 0x000fc2000801084a */
[----:B------:R-:W-:Y:S01]  /*de00*/  FMNMX.FTZ R35, R13, R35, !PT ;  /* 0x000000230d237209 */ /* 0x000fe20007810000 */
[----:B------:R-:W-:-:S01]  /*de10*/  FFMA.FTZ R12, R12, UR6, -R74 ;  /* 0x000000060c0c7c23 */ /* 0x000fc2000801084a */
[----:B------:R-:W-:Y:S01]  /*de20*/  LOP3.LUT P0, RZ, R16, 0x40, RZ, 0xc0, !PT ;  /* 0x0000004010ff7812 */ /* 0x000fe2000780c0ff */
[----:B------:R-:W-:-:S01]  /*de30*/  FFMA.FTZ R15, R15, UR6, -R74 ;  /* 0x000000060f0f7c23 */ /* 0x000fc2000801084a */
[----:B------:R-:W-:Y:S01]  /*de40*/  FMNMX.FTZ R35, R14, R35, !PT ;  /* 0x000000230e237209 */ /* 0x000fe20007810000 */
[----:B------:R-:W-:-:S01]  /*de50*/  FFMA.FTZ R20, R20, UR6, -R74 ;  /* 0x0000000614147c23 */ /* 0x000fc2000801084a */
[----:B------:R-:W-:Y:S01]  /*de60*/  FSEL R60, R60, -INF , !P6 ;  /* 0xff8000003c3c7808 */ /* 0x000fe20007000000 */
        /* <DEDUP_REMOVED lines=44> */
[----:B------:R-:W-:-:S01]  /*e130*/  FFMA.FTZ R80, R80, UR6, -R74 ;  /* 0x0000000650507c23 */ /* 0x000fc2000801084a */
[----:B------:R-:W-:Y:S01]  /*e140*/  FMNMX.FTZ R35, R46, R35, !PT ;  /* 0x000000232e237209 */ /* 0x000fe20007810000 */
[----:B------:R-:W-:-:S01]  /*e150*/  FFMA.FTZ R74, R79, UR6, -R74 ;  /* 0x000000064f4a7c23 */ /* 0x000fc2000801084a */
[----:B------:R-:W-:Y:S01]  /*e160*/  MUFU.EX2 R8, R8 ;  /* 0x0000000800087308 */ /* 0x000fe20000000800 */
[----:B------:R-:W-:-:S02]  /*e170*/  LOP3.LUT P0, RZ, R16, 0x8000000, RZ, 0xc0, !PT ;  /* 0x0800000010ff7812 */ /* 0x000fc4000780c0ff */
[----:B------:R-:W-:-:S04]  /*e180*/  FMNMX.FTZ R35, R49, R35, !PT ;  /* 0x0000002331237209 */ /* 0x000fc80007810000 */
[----:B------:R-:W-:Y:S01]  /*e190*/  FMNMX.FTZ R35, R50, R35, !PT ;  /* 0x0000002332237209 */ /* 0x000fe20007810000 */
[----:B------:R-:W-:Y:S03]  /*e1a0*/  MUFU.EX2 R11, R11 ;  /* 0x0000000b000b7308 */ /* 0x000fe60000000800 */
        /* <DEDUP_REMOVED lines=20> */
[----:B------:R-:W-:Y:S04]  /*e2f0*/  MUFU.EX2 R30, R30 ;  /* 0x0000001e001e7308 */ /* 0x000fe80000000800 */
[----:B------:R-:W0:Y:S04]  /*e300*/  SHFL.BFLY PT, R79, R78, 0x2, 0x1f ;  /* 0x0c401f004e4f7f89 */ /* 0x000e2800000e0000 */
[----:B------:R-:W1:Y:S08]  /*e310*/  MUFU.EX2 R35, R7 ;  /* 0x0000000700237308 */ /* 0x000e700000000800 */
[----:B------:R-:W-:Y:S08]  /*e320*/  MUFU.EX2 R33, R33 ;  /* 0x0000002100217308 */ /* 0x000ff00000000800 */
[----:B------:R-:W-:Y:S01]  /*e330*/  MUFU.EX2 R36, R36 ;  /* 0x0000002400247308 */ /* 0x000fe20000000800 */
[----:B-1----:R-:W-:-:S01]  /*e340*/  FFMA.FTZ R3, R5, R3, R35 ;  /* 0x0000000305037223 */ /* 0x002fc20000010023 */
[----:B0-----:R-:W-:-:S03]  /*e350*/  FMNMX.FTZ R79, R78, R79, !PT ;  /* 0x0000004f4e4f7209 */ /* 0x001fc60007810000 */
[----:B------:R-:W-:-:S03]  /*e360*/  FADD.FTZ R3, R8, R3 ;  /* 0x0000000308037221 */ /* 0x000fc60000010000 */
[----:B------:R-:W-:Y:S01]  /*e370*/  MUFU.EX2 R39, R39 ;  /* 0x0000002700277308 */ /* 0x000fe20000000800 */
[----:B------:R-:W0:Y:S07]  /*e380*/  SHFL.BFLY PT, R7, R79, 0x1, 0x1f ;  /* 0x0c201f004f077f89 */ /* 0x000e2e00000e0000 */
[----:B------:R-:W-:Y:S08]  /*e390*/  MUFU.EX2 R40, R40 ;  /* 0x0000002800287308 */ /* 0x000ff00000000800 */
[----:B------:R-:W-:Y:S08]  /*e3a0*/  MUFU.EX2 R43, R43 ;  /* 0x0000002b002b7308 */ /* 0x000ff00000000800 */
[----:B------:R-:W-:Y:S01]  /*e3b0*/  MUFU.EX2 R44, R44 ;  /* 0x0000002c002c7308 */ /* 0x000fe20000000800 */
[----:B0-----:R-:W-:-:S04]  /*e3c0*/  FMNMX.FTZ R7, R79, R7, !PT ;  /* 0x000000074f077209 */ /* 0x001fc80007810000 */
[----:B------:R-:W-:-:S03]  /*e3d0*/  FSETP.NEU.FTZ.AND P1, PT, R7, -INF , PT ;  /* 0xff8000000700780b */ /* 0x000fc60003f3d000 */
[----:B------:R-:W-:Y:S01]  /*e3e0*/  MUFU.EX2 R47, R47 ;  /* 0x0000002f002f7308 */ /* 0x000fe20000000800 */
[----:B------:R-:W-:-:S05]  /*e3f0*/  FSEL R78, R7, RZ, P1 ;  /* 0x000000ff074e7208 */ /* 0x000fca0000800000 */
[----:B------:R-:W-:Y:S01]  /*e400*/  FADD.FTZ R4, -R78, R4 ;  /* 0x000000044e047221 */ /* 0x000fe20000010100 */
[----:B------:R-:W-:Y:S01]  /*e410*/  IMAD.U32 R78, RZ, RZ, UR6 ;  /* 0x00000006ff4e7e24 */ /* 0x000fe2000f8e00ff */
[----:B------:R-:W-:Y:S02]  /*e420*/  MUFU.EX2 R48, R48 ;  /* 0x0000003000307308 */ /* 0x000fe40000000800 */
[----:B------:R-:W-:Y:S01]  /*e430*/  FMUL.FTZ R4, R4, UR6 ;  /* 0x0000000604047c20 */ /* 0x000fe20008410000 */
[----:B------:R-:W-:-:S05]  /*e440*/  FFMA.FTZ R78, R7, R78, -8 ;  /* 0xc1000000074e7423 */ /* 0x000fca000001004e */
[----:B------:R-:W-:Y:S01]  /*e450*/  FSEL R78, R78, RZ, P1 ;  /* 0x000000ff4e4e7208 */ /* 0x000fe20000800000 */
[----:B------:R-:W-:Y:S04]  /*e460*/  MUFU.EX2 R4, R4 ;  /* 0x0000000400047308 */ /* 0x000fe80000000800 */
[----:B------:R-:W-:-:S01]  /*e470*/  FFMA.FTZ R9, R9, UR6, -R78 ;  /* 0x0000000609097c23 */ /* 0x000fc2000801084e */
[--C-:B------:R-:W-:Y:S01]  /*e480*/  FFMA.FTZ R34, R34, UR6, -R78.reuse ;  /* 0x0000000622227c23 */ /* 0x100fe2000801084e */
[----:B------:R-:W-:-:S01]  /*e490*/  FFMA.FTZ R13, R13, UR6, -R78 ;  /* 0x000000060d0d7c23 */ /* 0x000fc2000801084e */
[--C-:B------:R-:W-:Y:S01]  /*e4a0*/  FFMA.FTZ R14, R14, UR6, -R78.reuse ;  /* 0x000000060e0e7c23 */ /* 0x100fe2000801084e */
[----:B------:R-:W-:-:S01]  /*e4b0*/  FFMA.FTZ R21, R21, UR6, -R78 ;  /* 0x0000000615157c23 */ /* 0x000fc2000801084e */
[--C-:B------:R-:W-:Y:S01]  /*e4c0*/  FFMA.FTZ R24, R24, UR6, -R78.reuse ;  /* 0x0000000618187c23 */ /* 0x100fe2000801084e */
        /* <DEDUP_REMOVED lines=30> */
[----:B------:R-:W-:Y:S01]  /*e6b0*/  FFMA.FTZ R77, R77, UR6, -R78 ;  /* 0x000000064d4d7c23 */ /* 0x000fe2000801084e */
[----:B-1----:R-:W-:-:S01]  /*e6c0*/  FADD.FTZ R78, R34, R2 ;  /* 0x00000002224e7221 */ /* 0x002fc20000010000 */
[----:B------:R-:W1:Y:S01]  /*e6d0*/  MUFU.EX2 R21, R21 ;  /* 0x0000001500157308 */ /* 0x000e620000000800 */
[----:B------:R-:W-:-:S02]  /*e6e0*/  FADD.FTZ R2, R11, R3 ;  /* 0x000000030b027221 */ /* 0x000fc40000010000 */
[----:B--2---:R-:W-:Y:S02]  /*e6f0*/  FADD.FTZ R3, R13, R78 ;  /* 0x0000004e0d037221 */ /* 0x004fe40000010000 */
[----:B------:R-:W-:-:S03]  /*e700*/  FADD.FTZ R2, R12, R2 ;  /* 0x000000020c027221 */ /* 0x000fc60000010000 */
[----:B------:R-:W2:Y:S01]  /*e710*/  MUFU.EX2 R24, R24 ;  /* 0x0000001800187308 */ /* 0x000ea20000000800 */
[----:B0-----:R-:W-:-:S01]  /*e720*/  FADD.FTZ R3, R14, R3 ;  /* 0x000000030e037221 */ /* 0x001fc20000010000 */
[----:B------:R-:W-:-:S04]  /*e730*/  FADD.FTZ R2, R15, R2 ;  /* 0x000000020f027221 */ /* 0x000fc80000010000 */
        /* <DEDUP_REMOVED lines=97> */
.L_x_1052:
        /* <DEDUP_REMOVED lines=91> */
.L_x_1034:
[----:B------:R-:W-:Y:S06]  /*f300*/  BAR.ARV 0x8, 0x200 ;  /* 0x0208000000007b1d */ /* 0x000fec0000002000 */
[----:B------:R-:W-:Y:S05]  /*f310*/  @!P0 BRA `(.L_x_1054) ;  /* 0x0000000000048947 */ /* 0x000fea0003800000 */
[----:B------:R-:W-:Y:S01]  /*f320*/  BPT.TRAP 0x1 ;  /* 0x000000040000795c */ /* 0x000fe20000300000 */
.L_x_1054:
[----:B------:R-:W-:Y:S01]  /*f330*/  ULEA UR14, UR47, UR46, 0x3 ;  /* 0x0000002e2f0e7291 */ /* 0x000fe2000f8e183f */
[----:B------:R-:W-:-:S05]  /*f340*/  IMAD.U32 R0, RZ, RZ, UR48 ;  /* 0x00000030ff007e24 */ /* 0x000fca000f8e00ff */
[----:B------:R-:W-:-:S04]  /*f350*/  SHF.L.U32 R0, R0, 0x1f, RZ ;  /* 0x0000001f00007819 */ /* 0x000fc800000006ff */
[----:B------:R0:W1:Y:S01]  /*f360*/  SYNCS.PHASECHK.TRANS64.TRYWAIT P1, [UR14+0x19c50], R0 ;  /* 0x019c5000ff0075a7 */ /* 0x000062000802014e */
[----:B------:R-:W-:Y:S05]  /*f370*/  @!P0 BRA `(.L_x_1055) ;  /* 0x0000000000048947 */ /* 0x000fea0003800000 */
[----:B------:R-:W-:Y:S01]  /*f380*/  BPT.TRAP 0x1 ;  /* 0x000000040000795c */ /* 0x000fe20000300000 */
.L_x_1055:
[----:B-1----:R-:W-:Y:S05]  /*f390*/  @P1 BRA `(.L_x_1056) ;  /* 0x0000000000081947 */ /* 0x002fea0003800000 */
[----:B------:R-:W1:Y:S02]  /*f3a0*/  SYNCS.PHASECHK.TRANS64.TRYWAIT P1, [UR14+0x19c50], R0 ;  /* 0x019c5000ff0075a7 */ /* 0x000e64000802014e */
[----:B-1----:R-:W-:Y:S05]  /*f3b0*/  @!P1 BRA `(.L_x_1057) ;  /* 0x000000a8009c9947 */ /* 0x002fea0003800000 */
.L_x_1056:
[----:B------:R-:W-:Y:S01]  /*f3c0*/  ULDC.64 UR4, c[0x0][0x9a0] ;  /* 0x0002680000047ab9 */ /* 0x000fe20000000a00 */
[----:B------:R-:W-:Y:S01]  /*f3d0*/  UIADD3 UR46, UR46, 0x3000, URZ ;  /* 0x000030002e2e7890 */ /* 0x000fe2000fffe03f */
[----:B------:R-:W-:Y:S01]  /*f3e0*/  WARPGROUP.ARRIVE ;  /* 0x00000000000079c5 */ /* 0x000fe20000000000 */
[----:B------:R-:W-:Y:S01]  /*f3f0*/  UISETP.NE.U32.AND UP0, UPT, UR4, URZ, UPT ;  /* 0x0000003f0400728c */ /* 0x000fe2000bf05070 */
[----:B------:R-:W-:Y:S01]  /*f400*/  IMAD.MOV.U32 R6, RZ, RZ, 0x3f800000 ;  /* 0x3f800000ff067424 */ /* 0x000fe200078e00ff */
[----:B------:R-:W-:Y:S02]  /*f410*/  USHF.R.U32.HI UR46, URZ, 0x4, UR46 ;  /* 0x000000043f2e7899 */ /* 0x000fe4000801162e */
[----:B------:R-:W-:Y:S02]  /*f420*/  UISETP.NE.AND.EX UP0, UPT, UR5, URZ, UPT, UP0 ;  /* 0x0000003f0500728c */ /* 0x000fe4000bf05300 */
[----:B------:R-:W-:-:S04]  /*f430*/  ULOP3.LUT UR46, UR46, 0x3fff, URZ, 0xc0, !UPT ;  /* 0x00003fff2e2e7892 */ /* 0x000fc8000f8ec03f */
[----:B------:R-:W-:Y:S01]  /*f440*/  ULOP3.LUT UR46, UR46, 0x10000, URZ, 0xfc, !UPT ;  /* 0x000100002e2e7892 */ /* 0x000fe2000f8efc3f */
[----:B------:R-:W-:-:S04]  /*f450*/  PLOP3.LUT P1, PT, PT, PT, UP0, 0x80, 0x0 ;  /* 0x000000000000781c */ /* 0x000fc80003f2f008 */
[----:B------:R-:W-:Y:S01]  /*f460*/  @UP0 USHF.R.S32.HI UR7, URZ, 0x1f, UR51 ;  /* 0x0000001f3f070899 */ /* 0x000fe20008011433 */
[----:B------:R-:W-:Y:S01]  /*f470*/  @UP0 ULDC.64 UR10, c[0x0][0x9c8] ;  /* 0x00027200000a0ab9 */ /* 0x000fe20000000a00 */
[----:B------:R-:W-:Y:S02]  /*f480*/  @UP0 ULDC.64 UR12, c[0x0][0x9d0] ;  /* 0x00027400000c0ab9 */ /* 0x000fe40000000a00 */
[----:B------:R-:W-:Y:S02]  /*f490*/  @UP0 UIMAD UR7, UR7, UR10, URZ ;  /* 0x0000000a070702a4 */ /* 0x000fe4000f8e023f */
[----:B------:R-:W-:Y:S02]  /*f4a0*/  @UP0 UIMAD.WIDE.U32 UR8, UR51, UR10, URZ ;  /* 0x0000000a330802a5 */ /* 0x000fe4000f8e003f */
[----:B------:R-:W-:Y:S02]  /*f4b0*/  @UP0 UIMAD UR10, UR51, UR11, UR7 ;  /* 0x0000000b330a02a4 */ /* 0x000fe4000f8e0207 */
[----:B------:R-:W-:-:S02]  /*f4c0*/  UIMAD UR7, UR47, 0x300, UR46 ;  /* 0x000003002f0778a4 */ /* 0x000fc4000f8e022e */
[----:B------:R-:W-:Y:S01]  /*f4d0*/  @UP0 UIADD3 UR9, UR9, UR10, URZ ;  /* 0x0000000a09090290 */ /* 0x000fe2000fffe03f */
[----:B------:R-:W-:-:S03]  /*f4e0*/  UMOV UR11, 0x40000040 ;  /* 0x40000040000b7882 */ /* 0x000fc60000000000 */
[----:B------:R-:W-:Y:S01]  /*f4f0*/  @UP0 UIMAD.WIDE.U32 UR8, UR37, UR12, UR8 ;  /* 0x0000000c250802a5 */ /* 0x000fe2000f8e0008 */
[----:B------:R-:W-:-:S08]  /*f500*/  UMOV UR10, UR7 ;  /* 0x00000007000a7c82 */ /* 0x000fd00008000000 */
[----:B------:R-:W-:Y:S01]  /*f510*/  QGMMA.64x96x32.F32.E4M3.E4M3 R88, R148, gdesc[UR8], R88, gsb0 ;  /* 0x0160000894587df3 */ /* 0x000fe20008000858 */
[----:B------:R-:W-:Y:S02]  /*f520*/  @UP0 UIMAD UR9, UR37, UR13, UR9 ;  /* 0x0000000d250902a4 */ /* 0x000fe4000f8e0209 */
[----:B------:R-:W-:-:S04]  /*f530*/  @UP0 ULEA UR4, UP1, UR8, UR4, 0x2 ;  /* 0x0000000408040291 */ /* 0x000fc8000f82103f */
[----:B------:R-:W-:Y:S02]  /*f540*/  @UP0 ULEA.HI.X UR5, UR8, UR5, UR9, 0x2, UP1 ;  /* 0x0000000508050291 */ /* 0x000fe400088f1409 */
[----:B------:R-:W-:-:S04]  /*f550*/  IMAD.U32 R4, RZ, RZ, UR4 ;  /* 0x00000004ff047e24 */ /* 0x000fc8000f8e00ff */
[----:B-1----:R-:W-:-:S05]  /*f560*/  IMAD.U32 R5, RZ, RZ, UR5 ;  /* 0x00000005ff057e24 */ /* 0x002fca000f8e00ff */
        /* <DEDUP_REMOVED lines=8> */
[----:B0-----:R-:W0:Y:S01]  /*f5f0*/  SHFL.BFLY PT, R0, R3, 0x2, 0x1f ;  /* 0x0c401f0003007f89 */ /* 0x001e2200000e0000 */
[----:B------:R-:W-:-:S03]  /*f600*/  UIADD3 UR4, UR7, 0x6, URZ ;  /* 0x0000000607047890 */ /* 0x000fc6000fffe03f */
[----:B------:R-:W3:Y:S01]  /*f610*/  SHFL.BFLY PT, R9, R2, 0x2, 0x1f ;  /* 0x0c401f0002097f89 */ /* 0x000ee200000e0000 */
[----:B------:R-:W-:Y:S02]  /*f620*/  WARPGROUP.DEPBAR.LE gsb0, 0x0 ;  /* 0x00008000000079c5 */ /* 0x000fe40000010000 */
[----:B------:R-:W-:-:S06]  /*f630*/  WARPGROUP.ARRIVE ;  /* 0x00000000000079c5 */ /* 0x000fcc0000000000 */
[----:B------:R-:W-:Y:S01]  /*f640*/  QGMMA.64x96x32.F32.E4M3.E4M3 R88, R140, gdesc[UR8], R88, gsb0 ;  /* 0x016000088c587df3 */ /* 0x000fe20008000858 */
[----:B------:R-:W-:Y:S01]  /*f650*/  UMOV UR10, UR4 ;  /* 0x00000004000a7c82 */ /* 0x000fe20008000000 */
[----:B------:R-:W-:Y:S01]  /*f660*/  UMOV UR11, 0x40000040 ;  /* 0x40000040000b7882 */ /* 0x000fe20000000000 */
[----:B0-----:R-:W-:-:S01]  /*f670*/  FADD.FTZ R0, R0, R3 ;  /* 0x0000000300007221 */ /* 0x001fc20000010000 */
[----:B---3--:R-:W-:-:S04]  /*f680*/  FADD.FTZ R9, R9, R2 ;  /* 0x0000000209097221 */ /* 0x008fc80000010000 */
[----:B-1----:R-:W0:Y:S04]  /*f690*/  SHFL.BFLY PT, R5, R0, 0x1, 0x1f ;  /* 0x0c201f0000057f89 */ /* 0x002e2800000e0000 */
[----:B------:R-:W1:Y:S01]  /*f6a0*/  SHFL.BFLY PT, R4, R9, 0x1, 0x1f ;  /* 0x0c201f0009047f89 */ /* 0x000e6200000e0000 */
        /* <DEDUP_REMOVED lines=24> */
[----:B--2---:R-:W-:Y:S01]  /*f830*/  FMUL.FTZ R3, R3, R6 ;  /* 0x0000000603037220 */ /* 0x004fe20000410000 */
[----:B------:R-:W-:Y:S02]  /*f840*/  IMAD.MOV.U32 R2, RZ, RZ, -0x800000 ;  /* 0xff800000ff027424 */ /* 0x000fe400078e00ff */
[----:B------:R-:W-:Y:S01]  /*f850*/  @P2 FFMA.FTZ R0, R5, R10, R4 ;  /* 0x0000000a05002223 */ /* 0x000fe20000010004 */
[----:B------:R-:W-:-:S01]  /*f860*/  @P3 FFMA.FTZ R2, R15, R7, R8 ;  /* 0x000000070f023223 */ /* 0x000fc20000010008 */
[----:B---3--:R-:W-:Y:S01]  /*f870*/  FMUL.FTZ R6, R9, R6 ;  /* 0x0000000609067220 */ /* 0x008fe20000410000 */
[----:B------:R-:W-:-:S02]  /*f880*/  WARPGROUP.DEPBAR.LE gsb0, 0x0 ;  /* 0x00008000000079c5 */ /* 0x000fc40000010000 */
[----:B------:R-:W-:Y:S05]  /*f890*/  @!P0 BRA `(.L_x_1058) ;  /* 0x0000000000048947 */ /* 0x000fea0003800000 */
[----:B------:R-:W-:Y:S01]  /*f8a0*/  BPT.TRAP 0x1 ;  /* 0x000000040000795c */ /* 0x000fe20000300000 */
.L_x_1058:
        /* <DEDUP_REMOVED lines=14> */
[----:B------:R-:W-:Y:S01]  /*f990*/  USEL UR4, URZ, 0x1, UP0 ;  /* 0x000000013f047887 */ /* 0x000fe20008000000 */
        /* <DEDUP_REMOVED lines=39> */
[----:B------:R-:W-:Y:S01]  /*fc10*/  FMUL.FTZ R131, R131, R6 ;  /* 0x0000000683837220 */ /* 0x000fe20000410000 */
[----:B------:R-:W-:-:S02]  /*fc20*/  UIADD3 UR49, UR49, 0x1, URZ ;  /* 0x0000000131317890 */ /* 0x000fc4000fffe03f */
[----:B------:R-:W-:Y:S02]  /*fc30*/  USEL UR47, UR47, URZ, UP0 ;  /* 0x0000003f2f2f7287 */ /* 0x000fe40008000000 */
[----:B------:R-:W-:-:S12]  /*fc40*/  ULOP3.LUT UR48, UR48, UR4, URZ, 0x3c, !UPT ;  /* 0x0000000430307292 */ /* 0x000fd8000f8e3c3f */
.L_x_980:
        /* <DEDUP_REMOVED lines=9> */
[----:B------:R-:W-:Y:S02]  /*fce0*/  R2UR UR5, R6 ;  /* 0x00000000060572ca */ /* 0x000fe400000e0000 */
[----:B------:R-:W-:Y:S01]  /*fcf0*/  R2UR UR51, R7 ;  /* 0x00000000073372ca */ /* 0x000fe200000e0000 */
[----:B------:R-:W-:Y:S06]  /*fd00*/  BAR.ARV 0x4, 0x200 ;  /* 0x0108000000007b1d */ /* 0x000fec0000002000 */
[----:B------:R-:W-:Y:S08]  /*fd10*/  @P0 BRA `(.L_x_1060) ;  /* 0x0000002400f00947 */ /* 0x000ff00003800000 */
[----:B------:R-:W0:Y:S01]  /*fd20*/  S2R R31, SR_TID.X ;  /* 0x00000000001f7919 */ /* 0x000e220000002100 */
[----:B------:R-:W-:Y:S01]  /*fd30*/  ULDC.64 UR8, c[0x4][0x38] ;  /* 0x01000e0000087ab9 */ /* 0x000fe20000000a00 */
[----:B------:R-:W-:Y:S01]  /*fd40*/  ULDC.64 UR10, c[0x0][0xc00] ;  /* 0x00030000000a7ab9 */ /* 0x000fe20000000a00 */
[----:B0-----:R-:W-:-:S05]  /*fd50*/  IMAD.SHL.U32 R4, R31, 0x4, RZ ;  /* 0x000000041f047824 */ /* 0x001fca00078e00ff */
[----:B------:R-:W-:Y:S01]  /*fd60*/  LOP3.LUT R4, R4, 0xc, RZ, 0xc0, !PT ;  /* 0x0000000c04047812 */ /* 0x000fe200078ec0ff */
[----:B------:R-:W-:Y:S03]  /*fd70*/  BAR.SYNC.DEFER_BLOCKING 0x1, 0x180 ;  /* 0x0046000000007b1d */ /* 0x000fe60000010000 */
[----:B------:R-:W-:-:S05]  /*fd80*/  IADD3 R4, P0, R4, UR8, RZ ;  /* 0x0000000804047c10 */ /* 0x000fca000ff1e0ff */
[----:B------:R-:W-:Y:S01]  /*fd90*/  IMAD.X R5, RZ, RZ, UR9, P0 ;  /* 0x00000009ff057e24 */ /* 0x000fe200080e06ff */
[----:B------:R-:W-:-:S04]  /*fda0*/  ULDC.64 UR8, c[0x0][0xc00] ;  /* 0x0003000000087ab9 */ /* 0x000fc80000000a00 */
[----:B------:R0:W2:Y:S01]  /*fdb0*/  LDG.E.CONSTANT R14, desc[UR54][R4.64] ;  /* 0x00000036040e7981 */ /* 0x0000a2000c1e9900 */
[----:B------:R-:W-:-:S03]  /*fdc0*/  LOP3.LUT P0, R6, R31, 0x3, RZ, 0xc0, !PT ;  /* 0x000000031f067812 */ /* 0x000fc6000780c0ff */
[----:B------:R-:W3:Y:S01]  /*fdd0*/  LDL R5, [R1+0x24] ;  /* 0x0000240001057983 */ /* 0x000ee20000100800 */
[----:B------:R-:W-:Y:S01]  /*fde0*/  ISETP.EQ.OR P0, PT, R6, 0x3, !P0 ;  /* 0x000000030600780c */ /* 0x000fe20004702670 */
[----:B------:R-:W-:Y:S01]  /*fdf0*/  UIMAD.WIDE UR8, UR39, 0x4, UR8 ;  /* 0x00000004270878a5 */ /* 0x000fe2000f8e0208 */
[----:B0-----:R-:W0:Y:S02]  /*fe00*/  S2R R4, SR_SWINHI ;  /* 0x0000000000047919 */ /* 0x001e240000002f00 */
        /* <DEDUP_REMOVED lines=17> */
[----:B0-----:R-:W-:Y:S02]  /*ff20*/  MOV R21, R4 ;  /* 0x0000000400157202 */ /* 0x001fe40000000f00 */
        /* <DEDUP_REMOVED lines=31> */
[----:B------:R-:W-:Y:S01]  /*10120*/  SEL R130, R131, R130, P0 ;  /* 0x0000008283827207 */ /* 0x000fe20000000000 */
[----:B--2---:R-:W-:Y:S04]  /*10130*/  SHFL.IDX PT, R50, R47, R14, 0x1c1f ;  /* 0x001c1f0e2f327589 */ /* 0x004fe800000e0000 */
[----:B------:R-:W-:Y:S04]  /*10140*/  SHFL.IDX PT, R63, R63, R14, 0x1c1f ;  /* 0x001c1f0e3f3f7589 */ /* 0x000fe800000e0000 */
[----:B------:R-:W-:Y:S01]  /*10150*/  SHFL.IDX PT, R65, R65, R14, 0x1c1f ;  /* 0x001c1f0e41417589 */ /* 0x000fe200000e0000 */
[----:B---3--:R-:W-:-:S03]  /*10160*/  IMAD.WIDE R10, R5, 0x2, R20 ;  /* 0x00000002050a7825 */ /* 0x008fc600078e0214 */
[----:B------:R-:W-:Y:S01]  /*10170*/  SHFL.IDX PT, R56, R67, R14, 0x1c1f ;  /* 0x001c1f0e43387589 */ /* 0x000fe200000e0000 */
[----:B------:R-:W-:-:S03]  /*10180*/  IADD3 R77, P5, R10, 0x20, RZ ;  /* 0x000000200a4d7810 */ /* 0x000fc60007fbe0ff */
[----:B------:R-:W-:Y:S01]  /*10190*/  SHFL.IDX PT, R43, R43, R14, 0x1c1f ;  /* 0x001c1f0e2b2b7589 */ /* 0x000fe200000e0000 */
[C---:B------:R-:W-:Y:S02]  /*101a0*/  IADD3 R91, P4, R10.reuse, 0x3000, RZ ;  /* 0x000030000a5b7810 */ /* 0x040fe40007f9e0ff */
[----:B------:R-:W-:Y:S01]  /*101b0*/  LOP3.LUT R4, R77, 0x180, RZ, 0xc0, !PT ;  /* 0x000001804d047812 */ /* 0x000fe200078ec0ff */
[--C-:B------:R-:W-:Y:S01]  /*101c0*/  IMAD.X R13, RZ, RZ, R11.reuse, P5 ;  /* 0x000000ffff0d7224 */ /* 0x100fe200028e060b */
[----:B------:R-:W-:Y:S01]  /*101d0*/  IADD3 R93, P3, R10, 0x3020, RZ ;  /* 0x000030200a5d7810 */ /* 0x000fe20007f7e0ff */
[--C-:B------:R-:W-:Y:S01]  /*101e0*/  IMAD.X R9, RZ, RZ, R11.reuse, P4 ;  /* 0x000000ffff097224 */ /* 0x100fe200020e060b */
[----:B------:R-:W-:Y:S01]  /*101f0*/  SHF.R.U64 R4, R4, 0x3, RZ ;  /* 0x0000000304047819 */ /* 0x000fe200000012ff */
[----:B------:R-:W-:Y:S01]  /*10200*/  SHFL.IDX PT, R58, R51, R14, 0x1c1f ;  /* 0x001c1f0e333a7589 */ /* 0x000fe200000e0000 */
[C---:B------:R-:W-:Y:S01]  /*10210*/  IADD3 R95, P2, R10.reuse, 0x6000, RZ ;  /* 0x000060000a5f7810 */ /* 0x040fe20007f5e0ff */
[--C-:B------:R-:W-:Y:S01]  /*10220*/  IMAD.X R7, RZ, RZ, R11.reuse, P3 ;  /* 0x000000ffff077224 */ /* 0x100fe200018e060b */
[----:B------:R-:W-:Y:S01]  /*10230*/  IADD3 R97, P1, R10, 0x6020, RZ ;  /* 0x000060200a617810 */ /* 0x000fe20007f3e0ff */
[----:B------:R-:W-:Y:S01]  /*10240*/  SHFL.IDX PT, R66, R55, R14, 0x1c1f ;  /* 0x001c1f0e37427589 */ /* 0x000fe200000e0000 */
[----:B------:R-:W-:Y:S01]  /*10250*/  LOP3.LUT R12, R4, R77, RZ, 0x3c, !PT ;  /* 0x0000004d040c7212 */ /* 0x000fe200078e3cff */
[----:B------:R-:W-:Y:S01]  /*10260*/  IMAD.X R79, RZ, RZ, R11, P2 ;  /* 0x000000ffff4f7224 */ /* 0x000fe200010e060b */
[----:B------:R-:W-:Y:S01]  /*10270*/  LOP3.LUT R5, R10, 0x180, RZ, 0xc0, !PT ;  /* 0x000001800a057812 */ /* 0x000fe200078ec0ff */
[----:B------:R-:W-:Y:S01]  /*10280*/  SHFL.IDX PT, R74, R59, R14, 0x1c1f ;  /* 0x001c1f0e3b4a7589 */ /* 0x000fe200000e0000 */
[----:B------:R-:W-:-:S02]  /*10290*/  LOP3.LUT R4, R91, 0x180, RZ, 0xc0, !PT ;  /* 0x000001805b047812 */ /* 0x000fc400078ec0ff */
[----:B------:R-:W-:Y:S01]  /*102a0*/  LOP3.LUT R6, R93, 0x180, RZ, 0xc0, !PT ;  /* 0x000001805d067812 */ /* 0x000fe200078ec0ff */
[----:B------:R-:W-:Y:S01]  /*102b0*/  SHFL.IDX PT, R69, R69, R14, 0x1c1f ;  /* 0x001c1f0e45457589 */ /* 0x000fe200000e0000 */
[----:B------:R-:W-:Y:S02]  /*102c0*/  LOP3.LUT R44, R95, 0x180, RZ, 0xc0, !PT ;  /* 0x000001805f2c7812 */ /* 0x000fe400078ec0ff */
[----:B------:R-:W-:Y:S01]  /*102d0*/  LOP3.LUT R46, R97, 0x180, RZ, 0xc0, !PT ;  /* 0x00000180612e7812 */ /* 0x000fe200078ec0ff */
[----:B------:R-:W-:Y:S01]  /*102e0*/  SHFL.IDX PT, R71, R71, R14, 0x1c1f ;  /* 0x001c1f0e47477589 */ /* 0x000fe200000e0000 */
[----:B------:R-:W-:Y:S02]  /*102f0*/  SHF.R.U64 R5, R5, 0x3, RZ ;  /* 0x0000000305057819 */ /* 0x000fe400000012ff */
[----:B------:R-:W-:Y:S01]  /*10300*/  SHF.R.U64 R4, R4, 0x3, RZ ;  /* 0x0000000304047819 */ /* 0x000fe200000012ff */
[----:B------:R-:W-:Y:S01]  /*10310*/  SHFL.IDX PT, R62, R75, R14, 0x1c1f ;  /* 0x001c1f0e4b3e7589 */ /* 0x000fe200000e0000 */
[----:B------:R-:W-:-:S02]  /*10320*/  SHF.R.U64 R6, R6, 0x3, RZ ;  /* 0x0000000306067819 */ /* 0x000fc400000012ff */
[----:B------:R-:W-:Y:S01]  /*10330*/  SHF.R.U64 R44, R44, 0x3, RZ ;  /* 0x000000032c2c7819 */ /* 0x000fe200000012ff */
[----:B------:R-:W-:Y:S01]  /*10340*/  SHFL.IDX PT, R70, R83, R14, 0x1c1f ;  /* 0x001c1f0e53467589 */ /* 0x000fe200000e0000 */
[----:B------:R-:W-:Y:S02]  /*10350*/  SHF.R.U64 R46, R46, 0x3, RZ ;  /* 0x000000032e2e7819 */ /* 0x000fe400000012ff */
[----:B------:R-:W-:Y:S02]  /*10360*/  MOV R80, R12 ;  /* 0x0000000c00507202 */ /* 0x000fe40000000f00 */
[----:B------:R0:W-:Y:S01]  /*10370*/  SHFL.IDX PT, R12, R45, R14, 0x1c1f ;  /* 0x001c1f0e2d0c7589 */ /* 0x0001e200000e0000 */
[----:B------:R-:W-:Y:S01]  /*10380*/  LOP3.LUT R10, R5, R10, RZ, 0x3c, !PT ;  /* 0x0000000a050a7212 */ /* 0x000fe200078e3cff */
[----:B------:R-:W-:Y:S01]  /*10390*/  IMAD.X R5, RZ, RZ, R11, P1 ;  /* 0x000000ffff057224 */ /* 0x000fe200008e060b */
[----:B------:R-:W-:Y:S01]  /*103a0*/  LOP3.LUT R8, R4, R91, RZ, 0x3c, !PT ;  /* 0x0000005b04087212 */ /* 0x000fe200078e3cff */
[----:B------:R-:W-:Y:S01]  /*103b0*/  SHFL.IDX PT, R13, R73, R14, 0x1c1f ;  /* 0x001c1f0e490d7589 */ /* 0x000fe200000e0000 */
[----:B------:R-:W-:-:S02]  /*103c0*/  LOP3.LUT R6, R6, R93, RZ, 0x3c, !PT ;  /* 0x0000005d06067212 */ /* 0x000fc400078e3cff */
[----:B------:R-:W-:Y:S02]  /*103d0*/  LOP3.LUT R78, R44, R95, RZ, 0x3c, !PT ;  /* 0x0000005f2c4e7212 */ /* 0x000fe400078e3cff */
[----:B------:R-:W-:Y:S01]  /*103e0*/  LOP3.LUT R4, R46, R97, RZ, 0x3c, !PT ;  /* 0x000000612e047212 */ /* 0x000fe200078e3cff */
[----:B------:R-:W-:Y:S01]  /*103f0*/  SHFL.IDX PT, R44, R33, R14, 0x1c1f ;  /* 0x001c1f0e212c7589 */ /* 0x000fe200000e0000 */
[----:B0-----:R-:W-:Y:S02]  /*10400*/  LOP3.LUT R45, R14, 0x2, RZ, 0x3c, !PT ;  /* 0x000000020e2d7812 */ /* 0x001fe400078e3cff */
[----:B------:R-:W-:Y:S01]  /*10410*/  MOV R10, R10 ;  /* 0x0000000a000a7202 */ /* 0x000fe20000000f00 */
[----:B------:R-:W-:Y:S01]  /*10420*/  SHFL.IDX PT, R46, R31, R14, 0x1c1f ;  /* 0x001c1f0e1f2e7589 */ /* 0x000fe200000e0000 */
[----:B------:R-:W-:Y:S02]  /*10430*/  MOV R77, R8 ;  /* 0x00000008004d7202 */ /* 0x000fe40000000f00 */
[----:B------:R-:W-:Y:S01]  /*10440*/  MOV R78, R78 ;  /* 0x0000004e004e7202 */ /* 0x000fe20000000f00 */
[----:B------:R-:W-:Y:S01]  /*10450*/  SHFL.IDX PT, R54, R37, R45, 0x1c1f ;  /* 0x001c1f2d25367589 */ /* 0x000fe200000e0000 */
[----:B------:R-:W-:-:S02]  /*10460*/  MOV R76, R6 ;  /* 0x00000006004c7202 */ /* 0x000fc40000000f00 */
[----:B------:R-:W-:Y:S01]  /*10470*/  MOV R79, R4 ;  /* 0x00000004004f7202 */ /* 0x000fe20000000f00 */
[----:B------:R0:W-:Y:S04]  /*10480*/  SHFL.IDX PT, R11, R81, R14, 0x1c1f ;  /* 0x001c1f0e510b7589 */ /* 0x0001e800000e0000 */
[----:B------:R-:W1:Y:S04]  /*10490*/  SHFL.IDX PT, R47, R24, R45, 0x1c1f ;  /* 0x001c1f2d182f7589 */ /* 0x000e6800000e0000 */
[----:B------:R-:W-:Y:S01]  /*104a0*/  SHFL.IDX PT, R15, R15, R45, 0x1c1f ;  /* 0x001c1f2d0f0f7589 */ /* 0x000fe200000e0000 */
[----:B0-----:R-:W-:-:S03]  /*104b0*/  IMAD.U32 R81, RZ, RZ, UR9 ;  /* 0x00000009ff517e24 */ /* 0x001fc6000f8e00ff */
[----:B------:R-:W0:Y:S04]  /*104c0*/  SHFL.IDX PT, R52, R39, R45, 0x1c1f ;  /* 0x001c1f2d27347589 */ /* 0x000e2800000e0000 */
[----:B------:R-:W-:Y:S04]  /*104d0*/  SHFL.IDX PT, R64, R42, R45, 0x1c1f ;  /* 0x001c1f2d2a407589 */ /* 0x000fe800000e0000 */
[----:B------:R-:W-:Y:S04]  /*104e0*/  SHFL.IDX PT, R9, R49, R14, 0x1c1f ;  /* 0x001c1f0e31097589 */ /* 0x000fe800000e0000 */
[----:B------:R-:W2:Y:S04]  /*104f0*/  SHFL.IDX PT, R48, R25, R45, 0x1c1f ;  /* 0x001c1f2d19307589 */ /* 0x000ea800000e0000 */
[----:B------:R3:W-:Y:S01]  /*10500*/  SHFL.IDX PT, R67, R32, R45, 0x1c1f ;  /* 0x001c1f2d20437589 */ /* 0x0007e200000e0000 */
[----:B-1----:R-:W-:-:S03]  /*10510*/  SEL R33, R44, R47, P0 ;  /* 0x0000002f2c217207 */ /* 0x002fc60000000000 */
[----:B------:R-:W-:Y:S04]  /*10520*/  SHFL.IDX PT, R6, R53, R14, 0x1c1f ;  /* 0x001c1f0e35067589 */ /* 0x000fe800000e0000 */
[----:B------:R-:W-:Y:S01]  /*10530*/  SHFL.IDX PT, R5, R57, R14, 0x1c1f ;  /* 0x001c1f0e39057589 */ /* 0x000fe200000e0000 */
[----:B0-----:R-:W-:Y:S02]  /*10540*/  SEL R37, R65, R52, P0 ;  /* 0x0000003441257207 */ /* 0x001fe40000000000 */
[----:B---3--:R-:W-:Y:S01]  /*10550*/  SEL R32, R46, R15, P0 ;  /* 0x0000000f2e207207 */ /* 0x008fe20000000000 */
[----:B------:R0:W-:Y:S01]  /*10560*/  SHFL.IDX PT, R4, R61, R14, 0x1c1f ;  /* 0x001c1f0e3d047589 */ /* 0x0001e200000e0000 */
[----:B------:R-:W-:-:S03]  /*10570*/  SEL R39, R52, R65, P0 ;  /* 0x0000004134277207 */ /* 0x000fc60000000000 */
[----:B------:R-:W-:Y:S04]  /*10580*/  SHFL.IDX PT, R8, R87, R14, 0x1c1f ;  /* 0x001c1f0e57087589 */ /* 0x000fe800000e0000 */
[----:B------:R-:W-:Y:S01]  /*10590*/  SHFL.IDX PT, R31, R89, R14, 0x1c1f ;  /* 0x001c1f0e591f7589 */ /* 0x000fe200000e0000 */
[----:B--2---:R-:W-:Y:S02]  /*105a0*/  SEL R42, R48, R43, P0 ;  /* 0x0000002b302a7207 */ /* 0x004fe40000000000 */
[----:B0-----:R-:W-:Y:S01]  /*105b0*/  SEL R61, R11, R64, P0 ;  /* 0x000000400b3d7207 */ /* 0x001fe20000000000 */
[----:B------:R-:W-:Y:S04]  /*105c0*/  SHFL.IDX PT, R7, R85, R14, 0x1c1f ;  /* 0x001c1f0e55077589 */ /* 0x000fe800000e0000 */
[----:B------:R-:W-:Y:S04]  /*105d0*/  SHFL.IDX PT, R49, R26, R45, 0x1c1f ;  /* 0x001c1f2d1a317589 */ /* 0x000fe800000e0000 */
[----:B------:R0:W1:Y:S04]  /*105e0*/  SHFL.IDX PT, R51, R35, R45, 0x1c1f ;  /* 0x001c1f2d23337589 */ /* 0x00006800000e0000 */
[----:B------:R2:W3:Y:S04]  /*105f0*/  SHFL.IDX PT, R24, R36, R45, 0x1c1f ;  /* 0x001c1f2d24187589 */ /* 0x0004e800000e0000 */
[----:B------:R-:W-:Y:S01]  /*10600*/  SHFL.IDX PT, R57, R29, R45, 0x1c1f ;  /* 0x001c1f2d1d397589 */ /* 0x000fe200000e0000 */
[----:B0-----:R-:W-:-:S03]  /*10610*/  SEL R35, R47, R44, P0 ;  /* 0x0000002c2f237207 */ /* 0x001fc60000000000 */
[----:B------:R0:W-:Y:S01]  /*10620*/  SHFL.IDX PT, R14, R34, R45, 0x1c1f ;  /* 0x001c1f2d220e7589 */ /* 0x0001e200000e0000 */
[----:B--2---:R-:W-:-:S03]  /*10630*/  SEL R36, R63, R54, P0 ;  /* 0x000000363f247207 */ /* 0x004fc60000000000 */
[----:B------:R2:W-:Y:S04]  /*10640*/  SHFL.IDX PT, R26, R40, R45, 0x1c1f ;  /* 0x001c1f2d281a7589 */ /* 0x0005e800000e0000 */
[----:B------:R4:W3:Y:S01]  /*10650*/  SHFL.IDX PT, R60, R38, R45, 0x1c1f ;  /* 0x001c1f2d263c7589 */ /* 0x0008e200000e0000 */
[----:B0-----:R-:W-:-:S03]  /*10660*/  SEL R34, R15, R46, P0 ;  /* 0x0000002e0f227207 */ /* 0x001fc60000000000 */
[----:B------:R-:W0:Y:S01]  /*10670*/  SHFL.IDX PT, R68, R68, R45, 0x1c1f ;  /* 0x001c1f2d44447589 */ /* 0x000e2200000e0000 */
[----:B-1----:R-:W-:Y:S02]  /*10680*/  SEL R44, R56, R51, P0 ;  /* 0x00000033382c7207 */ /* 0x002fe40000000000 */
[----:B--2---:R-:W-:Y:S01]  /*10690*/  SEL R40, R43, R48, P0 ;  /* 0x000000302b287207 */ /* 0x004fe20000000000 */
[----:B------:R-:W1:Y:S01]  /*106a0*/  SHFL.IDX PT, R27, R27, R45, 0x1c1f ;  /* 0x001c1f2d1b1b7589 */ /* 0x000e6200000e0000 */
[----:B------:R-:W-:Y:S02]  /*106b0*/  SEL R43, R49, R12, P0 ;  /* 0x0000000c312b7207 */ /* 0x000fe40000000000 */
[----:B----4-:R-:W-:Y:S01]  /*106c0*/  SEL R38, R54, R63, P0 ;  /* 0x0000003f36267207 */ /* 0x010fe20000000000 */
[----:B------:R2:W4:Y:S01]  /*106d0*/  SHFL.IDX PT, R25, R41, R45, 0x1c1f ;  /* 0x001c1f2d29197589 */ /* 0x00052200000e0000 */
[----:B------:R-:W-:Y:S02]  /*106e0*/  SEL R63, R64, R11, P0 ;  /* 0x0000000b403f7207 */ /* 0x000fe40000000000 */
[----:B------:R-:W-:Y:S01]  /*106f0*/  SEL R64, R66, R67, P0 ;  /* 0x0000004342407207 */ /* 0x000fe20000000000 */
[----:B------:R-:W4:Y:S01]  /*10700*/  SHFL.IDX PT, R28, R28, R45, 0x1c1f ;  /* 0x001c1f2d1c1c7589 */ /* 0x000f2200000e0000 */
[----:B------:R-:W-:-:S02]  /*10710*/  SEL R46, R51, R56, P0 ;  /* 0x00000038332e7207 */ /* 0x000fc40000000000 */
[----:B---3--:R-:W-:Y:S01]  /*10720*/  SEL R47, R24, R69, P0 ;  /* 0x00000045182f7207 */ /* 0x008fe20000000000 */
[----:B------:R-:W3:Y:S01]  /*10730*/  SHFL.IDX PT, R59, R30, R45, 0x1c1f ;  /* 0x001c1f2d1e3b7589 */ /* 0x000ee200000e0000 */
[----:B------:R-:W-:Y:S02]  /*10740*/  SEL R66, R67, R66, P0 ;  /* 0x0000004243427207 */ /* 0x000fe40000000000 */
[----:B--2---:R-:W-:Y:S01]  /*10750*/  SEL R41, R12, R49, P0 ;  /* 0x000000310c297207 */ /* 0x004fe20000000000 */
[----:B------:R-:W-:Y:S01]  /*10760*/  SHFL.IDX PT, R75, R128, R45, 0x1c1f ;  /* 0x001c1f2d804b7589 */ /* 0x000fe200000e0000 */
[----:B------:R-:W-:Y:S02]  /*10770*/  SEL R52, R71, R60, P0 ;  /* 0x0000003c47347207 */ /* 0x000fe40000000000 */
[----:B------:R-:W-:Y:S01]  /*10780*/  SEL R54, R60, R71, P0 ;  /* 0x000000473c367207 */ /* 0x000fe20000000000 */
[----:B------:R-:W2:Y:S01]  /*10790*/  SHFL.IDX PT, R73, R122, R45, 0x1c1f ;  /* 0x001c1f2d7a497589 */ /* 0x000ea200000e0000 */
[----:B------:R-:W-:-:S02]  /*107a0*/  SEL R53, R13, R26, P0 ;  /* 0x0000001a0d357207 */ /* 0x000fc40000000000 */
[----:B------:R-:W-:Y:S01]  /*107b0*/  SEL R55, R26, R13, P0 ;  /* 0x0000000d1a377207 */ /* 0x000fe20000000000 */
[----:B------:R-:W2:Y:S01]  /*107c0*/  SHFL.IDX PT, R127, R127, R45, 0x1c1f ;  /* 0x001c1f2d7f7f7589 */ /* 0x000ea200000e0000 */
[----:B------:R-:W-:Y:S02]  /*107d0*/  SEL R56, R58, R57, P0 ;  /* 0x000000393a387207 */ /* 0x000fe40000000000 */
[----:B------:R-:W-:Y:S01]  /*107e0*/  SEL R65, R5, R14, P0 ;  /* 0x0000000e05417207 */ /* 0x000fe20000000000 */
[----:B------:R-:W2:Y:S01]  /*107f0*/  SHFL.IDX PT, R133, R133, R45, 0x1c1f ;  /* 0x001c1f2d85857589 */ /* 0x000ea200000e0000 */
[----:B------:R-:W-:Y:S02]  /*10800*/  SEL R67, R14, R5, P0 ;  /* 0x000000050e437207 */ /* 0x000fe40000000000 */
[----:B0-----:R-:W-:Y:S01]  /*10810*/  SEL R29, R31, R68, P0 ;  /* 0x000000441f1d7207 */ /* 0x001fe20000000000 */
[----:B------:R0:W2:Y:S01]  /*10820*/  SHFL.IDX PT, R130, R130, R45, 0x1c1f ;  /* 0x001c1f2d82827589 */ /* 0x0000a200000e0000 */
[----:B-1----:R-:W-:-:S02]  /*10830*/  SEL R48, R50, R27, P0 ;  /* 0x0000001b32307207 */ /* 0x002fc40000000000 */
[----:B------:R-:W-:Y:S02]  /*10840*/  SEL R58, R57, R58, P0 ;  /* 0x0000003a393a7207 */ /* 0x000fe40000000000 */
[----:B----4-:R-:W-:Y:S02]  /*10850*/  SEL R60, R62, R25, P0 ;  /* 0x000000193e3c7207 */ /* 0x010fe40000000000 */
[----:B------:R-:W-:Y:S02]  /*10860*/  F2FP.BF16.F32.PACK_AB R12, R33, R32 ;  /* 0x00000020210c723e */ /* 0x000fe400000010ff */
[----:B------:R-:W-:Y:S02]  /*10870*/  F2FP.BF16.F32.PACK_AB R13, R37, R36 ;  /* 0x00000024250d723e */ /* 0x000fe400000010ff */
[----:B0-----:R-:W-:Y:S02]  /*10880*/  SEL R45, R69, R24, P0 ;  /* 0x00000018452d7207 */ /* 0x001fe40000000000 */
[----:B------:R-:W-:-:S02]  /*10890*/  F2FP.BF16.F32.PACK_AB R14, R35, R34 ;  /* 0x00000022230e723e */ /* 0x000fc400000010ff */
[----:B------:R-:W-:Y:S02]  /*108a0*/  F2FP.BF16.F32.PACK_AB R15, R39, R38 ;  /* 0x00000026270f723e */ /* 0x000fe400000010ff */
[----:B------:R-:W-:Y:S02]  /*108b0*/  SEL R31, R68, R31, P0 ;  /* 0x0000001f441f7207 */ /* 0x000fe40000000000 */
[----:B------:R-:W-:Y:S01]  /*108c0*/  SEL R50, R27, R50, P0 ;  /* 0x000000321b327207 */ /* 0x000fe20000000000 */
[----:B------:R-:W-:Y:S01]  /*108d0*/  STSM.16.M88.4 [R10], R12 ;  /* 0x0000000c0a007844 */ /* 0x000fe20000000200 */
[----:B------:R-:W-:Y:S02]  /*108e0*/  SEL R49, R9, R28, P0 ;  /* 0x0000001c09317207 */ /* 0x000fe40000000000 */
[----:B------:R-:W-:Y:S02]  /*108f0*/  SEL R51, R28, R9, P0 ;  /* 0x000000091c337207 */ /* 0x000fe40000000000 */
[----:B---3--:R-:W-:-:S02]  /*10900*/  SEL R57, R6, R59, P0 ;  /* 0x0000003b06397207 */ /* 0x008fc40000000000 */
[----:B------:R-:W-:Y:S02]  /*10910*/  SEL R62, R25, R62, P0 ;  /* 0x0000003e193e7207 */ /* 0x000fe40000000000 */
[----:B------:R-:W-:Y:S02]  /*10920*/  SEL R59, R59, R6, P0 ;  /* 0x000000063b3b7207 */ /* 0x000fe40000000000 */
[----:B--2---:R-:W-:Y:S02]  /*10930*/  SEL R68, R70, R73, P0 ;  /* 0x0000004946447207 */ /* 0x004fe40000000000 */
[----:B------:R-:W-:Y:S02]  /*10940*/  SEL R72, R74, R75, P0 ;  /* 0x0000004b4a487207 */ /* 0x000fe40000000000 */
[----:B------:R-:W-:Y:S02]  /*10950*/  F2FP.BF16.F32.PACK_AB R24, R41, R40 ;  /* 0x000000282918723e */ /* 0x000fe400000010ff */
[----:B------:R-:W-:-:S02]  /*10960*/  F2FP.BF16.F32.PACK_AB R25, R45, R44 ;  /* 0x0000002c2d19723e */ /* 0x000fc400000010ff */
[----:B------:R-:W-:Y:S02]  /*10970*/  F2FP.BF16.F32.PACK_AB R26, R43, R42 ;  /* 0x0000002a2b1a723e */ /* 0x000fe400000010ff */
[----:B------:R-:W-:Y:S02]  /*10980*/  F2FP.BF16.F32.PACK_AB R27, R47, R46 ;  /* 0x0000002e2f1b723e */ /* 0x000fe400000010ff */
[----:B------:R-:W-:Y:S02]  /*10990*/  SEL R70, R73, R70, P0 ;  /* 0x0000004649467207 */ /* 0x000fe40000000000 */
[----:B------:R-:W-:Y:S01]  /*109a0*/  SEL R69, R8, R127, P0 ;  /* 0x0000007f08457207 */ /* 0x000fe20000000000 */
[----:B------:R0:W-:Y:S01]  /*109b0*/  STSM.16.M88.4 [R80], R24 ;  /* 0x0000001850007844 */ /* 0x0001e20000000200 */
[----:B------:R-:W-:Y:S02]  /*109c0*/  SEL R71, R127, R8, P0 ;  /* 0x000000087f477207 */ /* 0x000fe40000000000 */
[----:B------:R-:W-:-:S02]  /*109d0*/  SEL R74, R75, R74, P0 ;  /* 0x0000004a4b4a7207 */ /* 0x000fc40000000000 */
[----:B------:R-:W-:Y:S02]  /*109e0*/  SEL R73, R4, R133, P0 ;  /* 0x0000008504497207 */ /* 0x000fe40000000000 */
[----:B------:R-:W-:Y:S02]  /*109f0*/  SEL R75, R133, R4, P0 ;  /* 0x00000004854b7207 */ /* 0x000fe40000000000 */
[----:B------:R-:W-:Y:S02]  /*10a00*/  SEL R28, R7, R130, P0 ;  /* 0x00000082071c7207 */ /* 0x000fe40000000000 */
[----:B------:R-:W-:Y:S02]  /*10a10*/  SEL R30, R130, R7, P0 ;  /* 0x00000007821e7207 */ /* 0x000fe40000000000 */
[----:B------:R-:W-:Y:S02]  /*10a20*/  F2FP.BF16.F32.PACK_AB R4, R49, R48 ;  /* 0x000000303104723e */ /* 0x000fe400000010ff */
[----:B------:R-:W-:Y:S01]  /*10a30*/  F2FP.BF16.F32.PACK_AB R5, R53, R52 ;  /* 0x000000343505723e */ /* 0x000fe200000010ff */
[----:B0-----:R-:W-:Y:S01]  /*10a40*/  IMAD.U32 R80, RZ, RZ, UR8 ;  /* 0x00000008ff507e24 */ /* 0x001fe2000f8e00ff */
[----:B------:R-:W-:Y:S01]  /*10a50*/  F2FP.BF16.F32.PACK_AB R6, R51, R50 ;  /* 0x000000323306723e */ /* 0x000fe200000010ff */
[----:B------:R-:W-:Y:S01]  /*10a60*/  ULDC.64 UR8, c[0x0][0xc08] ;  /* 0x0003020000087ab9 */ /* 0x000fe20000000a00 */
[----:B------:R-:W-:-:S02]  /*10a70*/  F2FP.BF16.F32.PACK_AB R7, R55, R54 ;  /* 0x000000363707723e */ /* 0x000fc400000010ff */
[----:B------:R-:W-:Y:S02]  /*10a80*/  F2FP.BF16.F32.PACK_AB R8, R57, R56 ;  /* 0x000000383908723e */ /* 0x000fe400000010ff */
[----:B------:R-:W-:Y:S01]  /*10a90*/  F2FP.BF16.F32.PACK_AB R9, R61, R60 ;  /* 0x0000003c3d09723e */ /* 0x000fe200000010ff */
[----:B------:R0:W-:Y:S01]  /*10aa0*/  STSM.16.M88.4 [R77], R4 ;  /* 0x000000044d007844 */ /* 0x0001e20000000200 */
[----:B------:R-:W-:Y:S02]  /*10ab0*/  F2FP.BF16.F32.PACK_AB R10, R59, R58 ;  /* 0x0000003a3b0a723e */ /* 0x000fe400000010ff */
[----:B------:R-:W-:Y:S02]  /*10ac0*/  F2FP.BF16.F32.PACK_AB R11, R63, R62 ;  /* 0x0000003e3f0b723e */ /* 0x000fe400000010ff */
[----:B------:R-:W-:Y:S02]  /*10ad0*/  F2FP.BF16.F32.PACK_AB R12, R65, R64 ;  /* 0x00000040410c723e */ /* 0x000fe400000010ff */
[----:B------:R-:W-:Y:S01]  /*10ae0*/  F2FP.BF16.F32.PACK_AB R13, R69, R68 ;  /* 0x00000044450d723e */ /* 0x000fe200000010ff */
[----:B------:R1:W-:Y:S01]  /*10af0*/  STSM.16.M88.4 [R76], R8 ;  /* 0x000000084c007844 */ /* 0x0003e20000000200 */
[----:B------:R-:W-:-:S02]  /*10b00*/  F2FP.BF16.F32.PACK_AB R14, R67, R66 ;  /* 0x00000042430e723e */ /* 0x000fc400000010ff */
[----:B------:R-:W-:Y:S02]  /*10b10*/  F2FP.BF16.F32.PACK_AB R15, R71, R70 ;  /* 0x00000046470f723e */ /* 0x000fe400000010ff */
[----:B------:R-:W-:Y:S02]  /*10b20*/  F2FP.BF16.F32.PACK_AB R24, R73, R72 ;  /* 0x000000484918723e */ /* 0x000fe400000010ff */
[----:B------:R-:W-:Y:S01]  /*10b30*/  F2FP.BF16.F32.PACK_AB R25, R29, R28 ;  /* 0x0000001c1d19723e */ /* 0x000fe200000010ff */
[----:B------:R2:W-:Y:S01]  /*10b40*/  STSM.16.M88.4 [R78], R12 ;  /* 0x0000000c4e007844 */ /* 0x0005e20000000200 */
[----:B------:R-:W-:Y:S01]  /*10b50*/  F2FP.BF16.F32.PACK_AB R26, R75, R74 ;  /* 0x0000004a4b1a723e */ /* 0x000fe200000010ff */
[----:B0-----:R-:W0:Y:S01]  /*10b60*/  LDC R77, c[0x0][0xbe8] ;  /* 0x0002fa00ff4d7b82 */ /* 0x001e220000000800 */
[----:B------:R-:W-:Y:S02]  /*10b70*/  F2FP.BF16.F32.PACK_AB R27, R31, R30 ;  /* 0x0000001e1f1b723e */ /* 0x000fe400000010ff */
[----:B------:R-:W-:-:S03]  /*10b80*/  ISETP.NE.U32.AND P0, PT, RZ, UR10, PT ;  /* 0x0000000aff007c0c */ /* 0x000fc6000bf05070 */
[----:B------:R3:W-:Y:S01]  /*10b90*/  STSM.16.M88.4 [R79], R24 ;  /* 0x000000184f007844 */ /* 0x0007e20000000200 */
[----:B------:R-:W-:Y:S01]  /*10ba0*/  ISETP.NE.AND.EX P0, PT, RZ, UR11, PT, P0 ;  /* 0x0000000bff007c0c */ /* 0x000fe2000bf05300 */
[----:B------:R-:W-:-:S12]  /*10bb0*/  BAR.SYNC.DEFER_BLOCKING 0x1, 0x180 ;  /* 0x0046000000007b1d */ /* 0x000fd80000010000 */
[----:B------:R-:W4:Y:S01]  /*10bc0*/  @P0 LDG.E R82, desc[UR54][R80.64] ;  /* 0x0000003650520981 */ /* 0x000f22000c1e1900 */
[----:B0-----:R-:W-:Y:S01]  /*10bd0*/  ISETP.NE.AND P1, PT, R77, 0x1, PT ;  /* 0x000000014d00780c */ /* 0x001fe20003f25270 */
[----:B------:R-:W-:Y:S02]  /*10be0*/  UISETP.NE.U32.AND UP0, UPT, UR8, URZ, UPT ;  /* 0x0000003f0800728c */ /* 0x000fe4000bf05070 */
[----:B------:R-:W-:Y:S02]  /*10bf0*/  UISETP.GT.AND UP1, UPT, UR43, 0x1, UPT ;  /* 0x000000012b00788c */ /* 0x000fe4000bf24270 */
[----:B------:R-:W-:Y:S01]  /*10c00*/  UISETP.NE.AND.EX UP0, UPT, UR9, URZ, UPT, UP0 ;  /* 0x0000003f0900728c */ /* 0x000fe2000bf05300 */
[----:B------:R-:W-:Y:S01]  /*10c10*/  UMOV UR18, 0x9b8 ;  /* 0x000009b800127882 */ /* 0x000fe20000000000 */
[----:B------:R-:W-:-:S06]  /*10c20*/  ULDC UR4, c[0x0][0xa88] ;  /* 0x0002a20000047ab9 */ /* 0x000fcc0000000800 */
[----:B------:R-:W0:Y:S01]  /*10c30*/  @P1 LDC R6, c[0x0][0xbec] ;  /* 0x0002fb00ff061b82 */ /* 0x000e220000000800 */
[----:B------:R-:W-:Y:S01]  /*10c40*/  USEL UR18, UR18, 0x978, UP1 ;  /* 0x0000097812127887 */ /* 0x000fe20008800000 */
[----:B------:R-:W-:Y:S01]  /*10c50*/  PLOP3.LUT P4, PT, PT, PT, UP0, 0x80, 0x0 ;  /* 0x000000000000781c */ /* 0x000fe20003f8f008 */
[----:B------:R-:W-:Y:S01]  /*10c60*/  @UP0 ULDC.64 UR8, c[0x0][0xc08] ;  /* 0x0003020000080ab9 */ /* 0x000fe20000000a00 */
[----:B-1----:R-:W-:Y:S01]  /*10c70*/  IMAD.U32 R76, RZ, RZ, UR4 ;  /* 0x00000004ff4c7e24 */ /* 0x002fe2000f8e00ff */
[----:B------:R-:W-:-:S03]  /*10c80*/  @UP0 UIMAD.WIDE UR8, UR39, 0x4, UR8 ;  /* 0x00000004270808a5 */ /* 0x000fc6000f8e0208 */
[----:B------:R-:W1:Y:S01]  /*10c90*/  @P1 LDC R9, c[0x0][0xbf0] ;  /* 0x0002fc00ff091b82 */ /* 0x000e620000000800 */
[----:B------:R-:W-:Y:S02]  /*10ca0*/  UISETP.NE.U32.AND UP0, UPT, UR10, URZ, UPT ;  /* 0x0000003f0a00728c */ /* 0x000fe4000bf05070 */
[----:B------:R-:W-:Y:S01]  /*10cb0*/  IMAD.U32 R4, RZ, RZ, UR8 ;  /* 0x00000008ff047e24 */ /* 0x000fe2000f8e00ff */
[----:B------:R-:W-:Y:S01]  /*10cc0*/  USEL UR16, UR42, URZ, UP1 ;  /* 0x0000003f2a107287 */ /* 0x000fe20008800000 */
[----:B------:R-:W-:Y:S01]  /*10cd0*/  IMAD.U32 R5, RZ, RZ, UR9 ;  /* 0x00000009ff057e24 */ /* 0x000fe2000f8e00ff */
[----:B------:R-:W-:Y:S01]  /*10ce0*/  UISETP.NE.AND.EX UP0, UPT, UR11, URZ, UPT, UP0 ;  /* 0x0000003f0b00728c */ /* 0x000fe2000bf05300 */
[----:B------:R-:W-:Y:S01]  /*10cf0*/  ULDC.64 UR12, c[0x0][UR18+0x218] ;  /* 0x00008600120c7abb */ /* 0x000fe20008000a00 */
[----:B------:R-:W-:Y:S01]  /*10d00*/  UMOV UR4, URZ ;  /* 0x0000003f00047c82 */ /* 0x000fe20008000000 */
[----:B------:R-:W-:Y:S01]  /*10d10*/  UIMAD.WIDE.U32 UR8, UR12, UR37, URZ ;  /* 0x000000250c0872a5 */ /* 0x000fe2000f8e003f */
[----:B--2---:R-:W-:Y:S01]  /*10d20*/  VIADD R13, R18, UR40 ;  /* 0x00000028120d7c36 */ /* 0x004fe20008000000 */
[----:B------:R-:W-:Y:S01]  /*10d30*/  ULDC.64 UR14, c[0x0][UR18+0x228] ;  /* 0x00008a00120e7abb */ /* 0x000fe20008000a00 */
[----:B------:R-:W-:Y:S01]  /*10d40*/  UIMAD UR12, UR13, UR37, URZ ;  /* 0x000000250d0c72a4 */ /* 0x000fe2000f8e023f */
[----:B------:R0:W5:Y:S01]  /*10d50*/  @P4 LDG.E R76, desc[UR54][R4.64] ;  /* 0x00000036044c4981 */ /* 0x000162000c1e1900 */
[----:B------:R-:W-:Y:S01]  /*10d60*/  USHF.R.S32.HI UR17, URZ, 0x1f, UR39 ;  /* 0x0000001f3f117899 */ /* 0x000fe20008011427 */
[----:B------:R-:W-:Y:S01]  /*10d70*/  IMAD.MOV.U32 R7, RZ, RZ, R13 ;  /* 0x000000ffff077224 */ /* 0x000fe200078e000d */
[----:B------:R-:W-:-:S02]  /*10d80*/  USEL UR7, UR39, URZ, !UP0 ;  /* 0x0000003f27077287 */ /* 0x000fc4000c000000 */
[----:B------:R-:W-:Y:S01]  /*10d90*/  UIMAD.WIDE.U32 UR20, UR14, UR16, URZ ;  /* 0x000000100e1472a5 */ /* 0x000fe2000f8e003f */
[----:B------:R-:W-:Y:S01]  /*10da0*/  ULDC.64 UR10, c[0x0][UR18+0x220] ;  /* 0x00008800120a7abb */ /* 0x000fe20008000a00 */
[----:B------:R-:W-:Y:S02]  /*10db0*/  UIMAD UR14, UR15, UR16, URZ ;  /* 0x000000100f0e72a4 */ /* 0x000fe4000f8e023f */
[----:B------:R-:W-:Y:S01]  /*10dc0*/  UIADD3 UR15, UR9, UR12, URZ ;  /* 0x0000000c090f7290 */ /* 0x000fe2000fffe03f */
[----:B0-----:R-:W-:Y:S01]  /*10dd0*/  @P1 IMAD.HI.U32 R4, R13, R6, RZ ;  /* 0x000000060d041227 */ /* 0x001fe200078e00ff */
[----:B------:R-:W-:Y:S02]  /*10de0*/  USEL UR17, UR17, URZ, !UP0 ;  /* 0x0000003f11117287 */ /* 0x000fe4000c000000 */
[----:B------:R-:W-:Y:S01]  /*10df0*/  UIMAD UR9, UR11, UR7, URZ ;  /* 0x000000070b0972a4 */ /* 0x000fe2000f8e023f */
[----:B------:R-:W-:Y:S01]  /*10e00*/  IMAD.U32 R5, RZ, RZ, UR21 ;  /* 0x00000015ff057e24 */ /* 0x000fe2000f8e00ff */
[----:B------:R-:W-:Y:S01]  /*10e10*/  UIMAD.WIDE.U32 UR12, UR10, UR7, URZ ;  /* 0x000000070a0c72a5 */ /* 0x000fe2000f8e003f */
[----:B-1----:R-:W-:Y:S01]  /*10e20*/  @P1 SHF.R.U32.HI R7, RZ, R9, R4 ;  /* 0x00000009ff071219 */ /* 0x002fe20000011604 */
[----:B------:R-:W-:Y:S01]  /*10e30*/  UIMAD UR9, UR10, UR17, UR9 ;  /* 0x000000110a0972a4 */ /* 0x000fe2000f8e0209 */
[----:B------:R-:W-:Y:S01]  /*10e40*/  IMAD.U32 R4, RZ, RZ, UR20 ;  /* 0x00000014ff047e24 */ /* 0x000fe2000f8e00ff */
[----:B------:R-:W-:Y:S01]  /*10e50*/  UIADD3 UR14, UR21, UR14, URZ ;  /* 0x0000000e150e7290 */ /* 0x000fe2000fffe03f */
[--C-:B------:R-:W-:Y:S01]  /*10e60*/  SHF.R.S32.HI R5, RZ, 0x1f, R7.reuse ;  /* 0x0000001fff057819 */ /* 0x100fe20000011407 */
[----:B------:R-:W-:Y:S01]  /*10e70*/  UIADD3 UR9, UR13, UR9, URZ ;  /* 0x000000090d097290 */ /* 0x000fe2000fffe03f */
[----:B------:R-:W-:-:S03]  /*10e80*/  IMAD.MOV R6, RZ, RZ, -R7 ;  /* 0x000000ffff067224 */ /* 0x000fc600078e0a07 */
[----:B------:R-:W-:Y:S02]  /*10e90*/  IMAD.U32 R8, RZ, RZ, UR14 ;  /* 0x0000000eff087e24 */ /* 0x000fe4000f8e00ff */
[----:B------:R-:W-:-:S05]  /*10ea0*/  IMAD R9, R77, R6, R13 ;  /* 0x000000064d097224 */ /* 0x000fca00078e020d */
[----:B------:R-:W-:Y:S02]  /*10eb0*/  SHF.R.S32.HI R6, RZ, 0x1f, R9 ;  /* 0x0000001fff067819 */ /* 0x000fe40000011409 */
[----:B----4-:R-:W-:-:S13]  /*10ec0*/  @P0 R2UR UR4, R82 ;  /* 0x00000000520402ca */ /* 0x010fda00000e0000 */
        /* <DEDUP_REMOVED lines=15> */
[----:B---3--:R-:W-:Y:S08]  /*10fc0*/  @P4 BRA `(.L_x_1061) ;  /* 0x0000000000104947 */ /* 0x008ff00003800000 */
[----:B------:R-:W-:Y:S05]  /*10fd0*/  @!P0 BRA `(.L_x_1061) ;  /* 0x00000000000c8947 */ /* 0x000fea0003800000 */
[----:B------:R-:W2:Y:S04]  /*10fe0*/  LDG.E R5, desc[UR54][R80.64] ;  /* 0x0000003650057981 */ /* 0x000ea8000c1e1900 */
[----:B-----5:R-:W2:Y:S02]  /*10ff0*/  LDG.E R76, desc[UR54][R80.64+0x4] ;  /* 0x00000436504c7981 */ /* 0x020ea4000c1e1900 */
[----:B--2---:R-:W-:-:S07]  /*11000*/  IMAD.IADD R76, R76, 0x1, -R5 ;  /* 0x000000014c4c7824 */ /* 0x004fce00078e0a05 */
.L_x_1061:
        /* <DEDUP_REMOVED lines=14> */
[----:B--2---:R-:W-:-:S04]  /*110f0*/  VIADD R11, R11, UR40 ;  /* 0x000000280b0b7c36 */ /* 0x004fc80008000000 */
        /* <DEDUP_REMOVED lines=21> */
[C---:B------:R-:W-:Y:S02]  /*11250*/  LOP3.LUT R7, R20.reuse, 0x180, RZ, 0xc0, !PT ;  /* 0x0000018014077812 */ /* 0x040fe400078ec0ff */
[----:B------:R-:W-:-:S02]  /*11260*/  IADD3 R5, P5, R20, 0x7800, RZ ;  /* 0x0000780014057810 */ /* 0x000fc40007fbe0ff */
[----:B------:R-:W-:Y:S02]  /*11270*/  LOP3.LUT R8, R9, 0x180, RZ, 0xc0, !PT ;  /* 0x0000018009087812 */ /* 0x000fe400078ec0ff */
[----:B------:R-:W-:Y:S01]  /*11280*/  LOP3.LUT R12, R13, 0x180, RZ, 0xc0, !PT ;  /* 0x000001800d0c7812 */ /* 0x000fe200078ec0ff */
[----:B------:R-:W-:Y:S01]  /*11290*/  IMAD.X R33, RZ, RZ, R21, P5 ;  /* 0x000000ffff217224 */ /* 0x000fe200028e0615 */
[----:B------:R-:W-:Y:S02]  /*112a0*/  LOP3.LUT R24, R25, 0x180, RZ, 0xc0, !PT ;  /* 0x0000018019187812 */ /* 0x000fe400078ec0ff */
[----:B------:R-:W-:Y:S02]  /*112b0*/  LOP3.LUT R28, R29, 0x180, RZ, 0xc0, !PT ;  /* 0x000001801d1c7812 */ /* 0x000fe400078ec0ff */
[----:B------:R-:W-:Y:S02]  /*112c0*/  SHF.R.U64 R7, R7, 0x3, RZ ;  /* 0x0000000307077819 */ /* 0x000fe400000012ff */
[----:B------:R-:W-:-:S02]  /*112d0*/  LOP3.LUT R0, R5, 0x180, RZ, 0xc0, !PT ;  /* 0x0000018005007812 */ /* 0x000fc400078ec0ff */
[----:B------:R-:W-:Y:S02]  /*112e0*/  SHF.R.U64 R8, R8, 0x3, RZ ;  /* 0x0000000308087819 */ /* 0x000fe400000012ff */
[----:B------:R-:W-:Y:S02]  /*112f0*/  SHF.R.U64 R12, R12, 0x3, RZ ;  /* 0x000000030c0c7819 */ /* 0x000fe400000012ff */
[----:B------:R-:W-:Y:S02]  /*11300*/  SHF.R.U64 R24, R24, 0x3, RZ ;  /* 0x0000000318187819 */ /* 0x000fe400000012ff */
[----:B------:R-:W-:Y:S02]  /*11310*/  SHF.R.U64 R28, R28, 0x3, RZ ;  /* 0x000000031c1c7819 */ /* 0x000fe400000012ff */
[----:B------:R-:W-:Y:S02]  /*11320*/  LOP3.LUT R20, R7, R20, RZ, 0x3c, !PT ;  /* 0x0000001407147212 */ /* 0x000fe400078e3cff */
[----:B------:R-:W-:-:S02]  /*11330*/  SHF.R.U64 R0, R0, 0x3, RZ ;  /* 0x0000000300007819 */ /* 0x000fc400000012ff */
[----:B------:R-:W-:Y:S02]  /*11340*/  SHF.R.S32.HI R2, RZ, 0x1f, R79 ;  /* 0x0000001fff027819 */ /* 0x000fe4000001144f */
        /* <DEDUP_REMOVED lines=8> */
[----:B------:R-:W-:Y:S01]  /*113d0*/  LOP3.LUT R32, R0, R5, RZ, 0x3c, !PT ;  /* 0x0000000500207212 */ /* 0x000fe200078e3cff */
[----:B------:R-:W-:Y:S01]  /*113e0*/  UIMAD UR10, UR11, UR12, URZ ;  /* 0x0000000c0b0a72a4 */ /* 0x000fe2000f8e023f */
[----:B------:R-:W-:Y:S01]  /*113f0*/  LEA.HI R2, R2, R79, RZ, 0x2 ;  /* 0x0000004f02027211 */ /* 0x000fe200078f10ff */
[----:B------:R0:W5:Y:S03]  /*11400*/  LD.E.128 R4, desc[UR54][R20.64] ;  /* 0x0000003614047980 */ /* 0x000166000c101d00 */
[----:B------:R-:W-:Y:S01]  /*11410*/  LOP3.LUT R2, R2, 0xfffffffc, RZ, 0xc0, !PT ;  /* 0xfffffffc02027812 */ /* 0x000fe200078ec0ff */
[----:B------:R-:W-:Y:S01]  /*11420*/  UIMAD UR10, UR4, UR13, UR10 ;  /* 0x0000000d040a72a4 */ /* 0x000fe2000f8e020a */
[----:B------:R-:W5:Y:S01]  /*11430*/  LD.E.128 R8, desc[UR54][R8.64] ;  /* 0x0000003608087980 */ /* 0x000f62000c101d00 */
[----:B------:R-:W-:-:S03]  /*11440*/  UIMAD.WIDE.U32 UR8, UR4, UR12, URZ ;  /* 0x0000000c040872a5 */ /* 0x000fc6000f8e003f */
[----:B------:R-:W5:Y:S01]  /*11450*/  LD.E.128 R12, desc[UR54][R12.64] ;  /* 0x000000360c0c7980 */ /* 0x000f62000c101d00 */
[----:B0-----:R-:W0:Y:S01]  /*11460*/  @P1 LDC R21, c[0x0][0xbf0] ;  /* 0x0002fc00ff151b82 */ /* 0x001e220000000800 */
[----:B------:R-:W-:Y:S01]  /*11470*/  IMAD.IADD R2, R79, 0x1, -R2 ;  /* 0x000000014f027824 */ /* 0x000fe200078e0a02 */
[----:B------:R-:W-:Y:S01]  /*11480*/  UIADD3 UR9, UR9, UR10, URZ ;  /* 0x0000000a09097290 */ /* 0x000fe2000fffe03f */
[----:B------:R-:W5:Y:S02]  /*11490*/  LD.E.128 R24, desc[UR54][R24.64] ;  /* 0x0000003618187980 */ /* 0x000f64000c101d00 */
[----:B------:R-:W-:Y:S01]  /*114a0*/  IMAD R0, R2, 0x60, R78 ;  /* 0x0000006002007824 */ /* 0x000fe200078e024e */
[----:B------:R-:W-:Y:S01]  /*114b0*/  ULDC.64 UR10, c[0x0][0xae8] ;  /* 0x0002ba00000a7ab9 */ /* 0x000fe20000000a00 */
[----:B------:R-:W5:Y:S01]  /*114c0*/  LD.E.128 R28, desc[UR54][R28.64] ;  /* 0x000000361c1c7980 */ /* 0x000f62000c101d00 */
[----:B------:R-:W-:Y:S01]  /*114d0*/  UIMAD.WIDE.U32 UR8, UR37, UR10, UR8 ;  /* 0x0000000a250872a5 */ /* 0x000fe2000f8e0008 */
[----:B------:R-:W-:Y:S01]  /*114e0*/  VIADD R36, R0, UR40 ;  /* 0x0000002800247c36 */ /* 0x000fe20008000000 */
[----:B------:R-:W-:Y:S01]  /*114f0*/  USHF.R.S32.HI UR4, URZ, 0x1f, UR7 ;  /* 0x0000001f3f047899 */ /* 0x000fe20008011407 */
[----:B------:R-:W5:Y:S01]  /*11500*/  LD.E.128 R32, desc[UR54][R32.64] ;  /* 0x0000003620207980 */ /* 0x000f62000c101d00 */
[----:B------:R-:W-:Y:S01]  /*11510*/  UIMAD UR9, UR37, UR11, UR9 ;  /* 0x0000000b250972a4 */ /* 0x000fe2000f8e0209 */
[----:B--2---:R-:W-:Y:S01]  /*11520*/  @P1 IMAD.HI.U32 R0, R36, R39, RZ ;  /* 0x0000002724001227 */ /* 0x004fe200078e00ff */
[----:B------:R-:W-:Y:S01]  /*11530*/  BSSY B1, `(.L_x_1063) ;  /* 0x0000038000017945 */ /* 0x000fe20003800000 */
[----:B------:R-:W-:Y:S01]  /*11540*/  ULDC.64 UR10, c[0x0][0xaf0] ;  /* 0x0002bc00000a7ab9 */ /* 0x000fe20000000a00 */
[----:B------:R-:W-:Y:S01]  /*11550*/  @!PT LDS RZ, [RZ] ;  /* 0x00000000fffff984 */ /* 0x000fe20000000800 */
[----:B------:R-:W-:Y:S01]  /*11560*/  @!PT LDS RZ, [RZ] ;  /* 0x00000000fffff984 */ /* 0x000fe20000000800 */
[----:B------:R-:W-:Y:S01]  /*11570*/  @!PT LDS RZ, [RZ] ;  /* 0x00000000fffff984 */ /* 0x000fe20000000800 */
[----:B------:R-:W-:Y:S01]  /*11580*/  @!PT LDS RZ, [RZ] ;  /* 0x00000000fffff984 */ /* 0x000fe20000000800 */
[----:B------:R1:W-:Y:S06]  /*11590*/  MEMBAR.ALL.CTA ;  /* 0x0000000000007992 */ /* 0x0003ec0000008000 */
[----:B-1----:R-:W1:Y:S01]  /*115a0*/  FENCE.VIEW.ASYNC.S ;  /* 0x00000000000073c6 */ /* 0x002e620000000000 */
[----:B------:R-:W-:Y:S01]  /*115b0*/  UIMAD UR4, UR4, UR10, URZ ;  /* 0x0000000a040472a4 */ /* 0x000fe2000f8e023f */
[----:B------:R-:W-:Y:S01]  /*115c0*/  IMAD.MOV.U32 R37, RZ, RZ, R36 ;  /* 0x000000ffff257224 */ /* 0x000fe200078e0024 */
[----:B------:R-:W-:Y:S01]  /*115d0*/  UIMAD.WIDE.U32 UR8, UR7, UR10, UR8 ;  /* 0x0000000a070872a5 */ /* 0x000fe2000f8e0008 */
[----:B------:R-:W-:Y:S01]  /*115e0*/  VIADD R41, R78, UR40 ;  /* 0x000000284e297c36 */ /* 0x000fe20008000000 */
[----:B------:R-:W-:Y:S01]  /*115f0*/  UIMAD UR4, UR7, UR11, UR4 ;  /* 0x0000000b070472a4 */ /* 0x000fe2000f8e0204 */
[----:B------:R-:W-:Y:S01]  /*11600*/  VIADD R3, R3, 0x19c20 ;  /* 0x00019c2003037836 */ /* 0x000fe20000000000 */
[----:B------:R-:W-:Y:S01]  /*11610*/  SHF.R.S32.HI R42, RZ, 0x1f, R23 ;  /* 0x0000001fff2a7819 */ /* 0x000fe20000011417 */
[----:B------:R-:W-:Y:S01]  /*11620*/  ULDC.64 UR10, c[0x0][0xae0] ;  /* 0x0002b800000a7ab9 */ /* 0x000fe20000000a00 */
[----:B0-----:R-:W-:Y:S01]  /*11630*/  @P1 SHF.R.U32.HI R37, RZ, R21, R0 ;  /* 0x00000015ff251219 */ /* 0x001fe20000011600 */
[----:B------:R-:W-:-:S02]  /*11640*/  UIADD3 UR4, UR9, UR4, URZ ;  /* 0x0000000409047290 */ /* 0x000fc4000fffe03f */
[----:B------:R-:W-:Y:S01]  /*11650*/  IMAD.U32 R21, RZ, RZ, UR9 ;  /* 0x00000009ff157e24 */ /* 0x000fe2000f8e00ff */
[----:B------:R-:W-:Y:S01]  /*11660*/  ISETP.GE.AND P0, PT, R41, R76, PT ;  /* 0x0000004c2900720c */ /* 0x000fe20003f06270 */
[----:B------:R-:W-:Y:S01]  /*11670*/  IMAD.U32 R20, RZ, RZ, UR8 ;  /* 0x00000008ff147e24 */ /* 0x000fe2000f8e00ff */
[--C-:B------:R-:W-:Y:S01]  /*11680*/  SHF.R.S32.HI R0, RZ, 0x1f, R37.reuse ;  /* 0x0000001fff007819 */ /* 0x100fe20000011425 */
[----:B------:R-:W-:Y:S01]  /*11690*/  IMAD.MOV R2, RZ, RZ, -R37 ;  /* 0x000000ffff027224 */ /* 0x000fe200078e0a25 */
[----:B------:R-:W-:Y:S01]  /*116a0*/  ULDC.64 UR8, c[0x0][0xad8] ;  /* 0x0002b60000087ab9 */ /* 0x000fe20000000a00 */
[----:B------:R-:W-:Y:S01]  /*116b0*/  IMAD.U32 R21, RZ, RZ, UR4 ;  /* 0x00000004ff157e24 */ /* 0x000fe2000f8e00ff */
[----:B------:R-:W-:Y:S01]  /*116c0*/  PRMT R3, RZ, 0x654, R3 ;  /* 0x00000654ff037816 */ /* 0x000fe20000000003 */
[----:B------:R-:W-:Y:S01]  /*116d0*/  IMAD R0, R0, UR10, RZ ;  /* 0x0000000a00007c24 */ /* 0x000fe2000f8e02ff */
[----:B------:R-:W-:Y:S01]  /*116e0*/  SHF.R.S32.HI R43, RZ, 0x1f, R22 ;  /* 0x0000001fff2b7819 */ /* 0x000fe20000011416 */
[----:B------:R-:W-:-:S02]  /*116f0*/  IMAD R77, R77, R2, R36 ;  /* 0x000000024d4d7224 */ /* 0x000fc400078e0224 */
[C---:B------:R-:W-:Y:S01]  /*11700*/  IMAD R39, R37.reuse, UR11, R0 ;  /* 0x0000000b25277c24 */ /* 0x040fe2000f8e0200 */
[----:B-1----:R0:W-:Y:S01]  /*11710*/  SYNCS.ARRIVE.TRANS64.RED.A1T0 RZ, [R3+URZ], RZ ;  /* 0x000000ff03ff79a7 */ /* 0x0021e2000810043f */
[----:B------:R-:W-:Y:S01]  /*11720*/  IMAD.WIDE.U32 R20, R37, UR10, R20 ;  /* 0x0000000a25147c25 */ /* 0x000fe2000f8e0014 */
[----:B------:R-:W-:-:S03]  /*11730*/  SHF.R.S32.HI R0, RZ, 0x1f, R77 ;  /* 0x0000001fff007819 */ /* 0x000fc6000001144d */
[----:B------:R-:W-:Y:S02]  /*11740*/  IMAD.IADD R21, R21, 0x1, R39 ;  /* 0x0000000115157824 */ /* 0x000fe400078e0227 */
[----:B------:R-:W-:Y:S02]  /*11750*/  IMAD R0, R0, UR8, RZ ;  /* 0x0000000800007c24 */ /* 0x000fe4000f8e02ff */
[----:B------:R-:W-:-:S04]  /*11760*/  IMAD.WIDE.U32 R20, R77, UR8, R20 ;  /* 0x000000084d147c25 */ /* 0x000fc8000f8e0014 */
[----:B------:R-:W-:Y:S01]  /*11770*/  IMAD R37, R77, UR9, R0 ;  /* 0x000000094d257c24 */ /* 0x000fe2000f8e0200 */
[----:B------:R-:W-:Y:S02]  /*11780*/  ULDC.64 UR8, c[0x0][0xa80] ;  /* 0x0002a00000087ab9 */ /* 0x000fe40000000a00 */
[----:B------:R-:W-:Y:S01]  /*11790*/  LEA R0, P1, R20, UR8, 0x1 ;  /* 0x0000000814007c11 */ /* 0x000fe2000f8208ff */
[----:B------:R-:W-:-:S05]  /*117a0*/  IMAD.IADD R21, R21, 0x1, R37 ;  /* 0x0000000115157824 */ /* 0x000fca00078e0225 */
        /* <DEDUP_REMOVED lines=8> */
[CC--:B-1----:R-:W-:Y:S02]  /*11830*/  @!P1 LEA R36, P3, R22.reuse, R20.reuse, 0x1 ;  /* 0x0000001416249211 */ /* 0x0c2fe400078608ff */
[----:B------:R-:W-:Y:S02]  /*11840*/  @!P2 LEA R38, P4, R23, R20, 0x1 ;  /* 0x000000141726a211 */ /* 0x000fe400078808ff */
[----:B0-2---:R-:W-:Y:S01]  /*11850*/  @!P0 IMAD.WIDE R2, R19, 0x2, R20 ;  /* 0x0000000213028825 */ /* 0x005fe200078e0214 */
[-C--:B------:R-:W-:Y:S02]  /*11860*/  @!P1 LEA.HI.X R37, R22, R21.reuse, R43, 0x1, P3 ;  /* 0x0000001516259211 */ /* 0x080fe400018f0c2b */
[----:B------:R-:W-:Y:S02]  /*11870*/  @!P2 LEA.HI.X R39, R23, R21, R42, 0x1, P4 ;  /* 0x000000151727a211 */ /* 0x000fe400020f0c2a */
[----:B-----5:R3:W-:Y:S04]  /*11880*/  @!P0 ST.E.128 desc[UR54][R2.64], R4 ;  /* 0x0000000402008985 */ /* 0x0207e8000c101d36 */
[----:B------:R3:W-:Y:S04]  /*11890*/  @!P1 ST.E.128 desc[UR54][R36.64], R12 ;  /* 0x0000000c24009985 */ /* 0x0007e8000c101d36 */
[----:B------:R3:W-:Y:S02]  /*118a0*/  @!P2 ST.E.128 desc[UR54][R38.64], R28 ;  /* 0x0000001c2600a985 */ /* 0x0007e4000c101d36 */
.L_x_1064:
[----:B------:R-:W-:Y:S05]  /*118b0*/  BSYNC B1 ;  /* 0x0000000000017941 */ /* 0x000fea0003800000 */
.L_x_1063:
[----:B0--3--:R-:W-:Y:S01]  /*118c0*/  VIADD R3, R41, 0x60 ;  /* 0x0000006029037836 */ /* 0x009fe20000000000 */
[----:B-----5:R0:W3:Y:S04]  /*118d0*/  SHFL.IDX PT, R5, R40, 0x1, 0x1c1f ;  /* 0x003c1f0028057f89 */ /* 0x0200e800000e0000 */
        /* <DEDUP_REMOVED lines=17> */
.L_x_1062:
[----:B------:R-:W-:Y:S01]  /*119f0*/  ULDC.64 UR12, c[0x0][0xb08] ;  /* 0x0002c200000c7ab9 */ /* 0x000fe20000000a00 */
[----:B0-----:R-:W0:Y:S01]  /*11a00*/  @P1 LDC R0, c[0x0][0xbec] ;  /* 0x0002fb00ff001b82 */ /* 0x001e220000000800 */
[----:B------:R-:W-:Y:S01]  /*11a10*/  UIMAD UR10, UR11, UR12, URZ ;  /* 0x0000000c0b0a72a4 */ /* 0x000fe2000f8e023f */
[----:B------:R-:W-:Y:S01]  /*11a20*/  IMAD.MOV.U32 R7, RZ, RZ, R13 ;  /* 0x000000ffff077224 */ /* 0x000fe200078e000d */
[----:B------:R-:W-:Y:S01]  /*11a30*/  UIMAD.WIDE.U32 UR8, UR4, UR12, URZ ;  /* 0x0000000c040872a5 */ /* 0x000fe2000f8e003f */
[C---:B------:R-:W-:Y:S01]  /*11a40*/  VIADD R78, R17.reuse, 0x28 ;  /* 0x00000028114e7836 */ /* 0x040fe20000000000 */
[----:B------:R-:W-:Y:S01]  /*11a50*/  UIMAD UR10, UR4, UR13, UR10 ;  /* 0x0000000d040a72a4 */ /* 0x000fe2000f8e020a */
[C---:B------:R-:W-:Y:S01]  /*11a60*/  VIADD R80, R17.reuse, 0x20 ;  /* 0x0000002011507836 */ /* 0x040fe20000000000 */
[----:B------:R-:W-:Y:S01]  /*11a70*/  USHF.R.S32.HI UR4, URZ, 0x1f, UR7 ;  /* 0x0000001f3f047899 */ /* 0x000fe20008011407 */
[----:B------:R-:W1:Y:S01]  /*11a80*/  @P1 LDC R5, c[0x0][0xbf0] ;  /* 0x0002fc00ff051b82 */ /* 0x000e620000000800 */
[----:B------:R-:W-:Y:S01]  /*11a90*/  UIADD3 UR9, UR9, UR10, URZ ;  /* 0x0000000a09097290 */ /* 0x000fe2000fffe03f */
[C---:B------:R-:W-:Y:S01]  /*11aa0*/  VIADD R82, R17.reuse, 0x18 ;  /* 0x0000001811527836 */ /* 0x040fe20000000000 */
[----:B------:R-:W-:Y:S01]  /*11ab0*/  BSSY B1, `(.L_x_1066) ;  /* 0x000006c000017945 */ /* 0x000fe20003800000 */
[----:B------:R-:W-:Y:S01]  /*11ac0*/  ULDC.64 UR10, c[0x0][0xb38] ;  /* 0x0002ce00000a7ab9 */ /* 0x000fe20000000a00 */
[C---:B------:R-:W-:Y:S01]  /*11ad0*/  VIADD R84, R17.reuse, 0x10 ;  /* 0x0000001011547836 */ /* 0x040fe20000000000 */
[----:B------:R-:W-:Y:S01]  /*11ae0*/  UIMAD.WIDE.U32 UR8, UR37, UR10, UR8 ;  /* 0x0000000a250872a5 */ /* 0x000fe2000f8e0008 */
[C---:B------:R-:W-:Y:S01]  /*11af0*/  VIADD R86, R17.reuse, 0x8 ;  /* 0x0000000811567836 */ /* 0x040fe20000000000 */
[----:B------:R-:W-:Y:S01]  /*11b00*/  SHF.R.S32.HI R15, RZ, 0x1f, R152 ;  /* 0x0000001fff0f7819 */ /* 0x000fe20000011498 */
[C---:B------:R-:W-:Y:S01]  /*11b10*/  VIADD R76, R17.reuse, 0x28 ;  /* 0x00000028114c7836 */ /* 0x040fe20000000000 */
[----:B------:R-:W-:Y:S01]  /*11b20*/  UIMAD UR9, UR37, UR11, UR9 ;  /* 0x0000000b250972a4 */ /* 0x000fe2000f8e0209 */
[----:B------:R-:W-:Y:S01]  /*11b30*/  SHF.R.S32.HI R21, RZ, 0x1f, R153 ;  /* 0x0000001fff157819 */ /* 0x000fe20000011499 */
[----:B------:R-:W-:Y:S01]  /*11b40*/  VIADD R79, R17, 0x20 ;  /* 0x00000020114f7836 */ /* 0x000fe20000000000 */
[----:B------:R-:W-:Y:S01]  /*11b50*/  ULDC.64 UR10, c[0x0][0xb40] ;  /* 0x0002d000000a7ab9 */ /* 0x000fe20000000a00 */
[----:B------:R-:W-:Y:S01]  /*11b60*/  SHF.R.S32.HI R24, RZ, 0x1f, R154 ;  /* 0x0000001fff187819 */ /* 0x000fe2000001149a */
[----:B------:R-:W-:Y:S01]  /*11b70*/  UIMAD UR4, UR4, UR10, URZ ;  /* 0x0000000a040472a4 */ /* 0x000fe2000f8e023f */
[----:B0-----:R-:W-:Y:S01]  /*11b80*/  @P1 IMAD.HI.U32 R0, R13, R0, RZ ;  /* 0x000000000d001227 */ /* 0x001fe200078e00ff */
[----:B------:R-:W-:Y:S01]  /*11b90*/  UIMAD.WIDE.U32 UR8, UR7, UR10, UR8 ;  /* 0x0000000a070872a5 */ /* 0x000fe2000f8e0008 */
[----:B------:R-:W-:Y:S01]  /*11ba0*/  SHF.R.S32.HI R25, RZ, 0x1f, R155 ;  /* 0x0000001fff197819 */ /* 0x000fe2000001149b */
[----:B------:R-:W-:Y:S01]  /*11bb0*/  UIMAD UR4, UR7, UR11, UR4 ;  /* 0x0000000b070472a4 */ /* 0x000fe2000f8e0204 */
[----:B------:R-:W-:Y:S01]  /*11bc0*/  SHF.R.S32.HI R26, RZ, 0x1f, R156 ;  /* 0x0000001fff1a7819 */ /* 0x000fe2000001149c */
[C---:B------:R-:W-:Y:S01]  /*11bd0*/  VIADD R81, R17.reuse, 0x18 ;  /* 0x0000001811517836 */ /* 0x040fe20000000000 */
[----:B------:R-:W-:Y:S01]  /*11be0*/  ULDC.64 UR10, c[0x0][0xb48] ;  /* 0x0002d200000a7ab9 */ /* 0x000fe20000000a00 */
[----:B------:R-:W-:Y:S01]  /*11bf0*/  UIADD3 UR9, UR9, UR4, URZ ;  /* 0x0000000409097290 */ /* 0x000fe2000fffe03f */
[----:B-1----:R-:W-:Y:S01]  /*11c00*/  @P1 SHF.R.U32.HI R7, RZ, R5, R0 ;  /* 0x00000005ff071219 */ /* 0x002fe20000011600 */
[----:B------:R-:W-:Y:S01]  /*11c10*/  VIADD R83, R17, 0x10 ;  /* 0x0000001011537836 */ /* 0x000fe20000000000 */
[----:B------:R-:W-:Y:S01]  /*11c20*/  SHF.R.S32.HI R27, RZ, 0x1f, R157 ;  /* 0x0000001fff1b7819 */ /* 0x000fe2000001149d */
[----:B------:R-:W-:Y:S01]  /*11c30*/  UIMAD.WIDE.U32 UR8, UR42, UR10, UR8 ;  /* 0x0000000a2a0872a5 */ /* 0x000fe2000f8e0008 */
[--C-:B------:R-:W-:Y:S01]  /*11c40*/  SHF.R.S32.HI R0, RZ, 0x1f, R7.reuse ;  /* 0x0000001fff007819 */ /* 0x100fe20000011407 */
[----:B------:R-:W-:Y:S01]  /*11c50*/  IMAD.MOV R2, RZ, RZ, -R7 ;  /* 0x000000ffff027224 */ /* 0x000fe200078e0a07 */
[----:B------:R-:W-:Y:S01]  /*11c60*/  SHF.R.S32.HI R78, RZ, 0x1f, R78 ;  /* 0x0000001fff4e7819 */ /* 0x000fe2000001144e */
[----:B------:R-:W-:Y:S01]  /*11c70*/  UIMAD UR42, UR42, UR11, UR9 ;  /* 0x0000000b2a2a72a4 */ /* 0x000fe2000f8e0209 */
[----:B------:R-:W-:Y:S01]  /*11c80*/  SHF.R.S32.HI R80, RZ, 0x1f, R80 ;  /* 0x0000001fff507819 */ /* 0x000fe20000011450 */
[----:B------:R-:W-:Y:S01]  /*11c90*/  IMAD R77, R77, R2, R13 ;  /* 0x000000024d4d7224 */ /* 0x000fe200078e020d */
[----:B------:R-:W-:Y:S01]  /*11ca0*/  ULDC.64 UR10, c[0x0][0xb30] ;  /* 0x0002cc00000a7ab9 */ /* 0x000fe20000000a00 */
[----:B------:R-:W-:Y:S01]  /*11cb0*/  IMAD.U32 R5, RZ, RZ, UR9 ;  /* 0x00000009ff057e24 */ /* 0x000fe2000f8e00ff */
[----:B------:R-:W-:Y:S01]  /*11cc0*/  SHF.R.S32.HI R82, RZ, 0x1f, R82 ;  /* 0x0000001fff527819 */ /* 0x000fe20000011452 */
[----:B------:R-:W-:Y:S01]  /*11cd0*/  IMAD R0, R0, UR10, RZ ;  /* 0x0000000a00007c24 */ /* 0x000fe2000f8e02ff */
[----:B------:R-:W-:Y:S01]  /*11ce0*/  SHF.R.S32.HI R84, RZ, 0x1f, R84 ;  /* 0x0000001fff547819 */ /* 0x000fe20000011454 */
[----:B------:R-:W-:Y:S01]  /*11cf0*/  IMAD.U32 R4, RZ, RZ, UR8 ;  /* 0x00000008ff047e24 */ /* 0x000fe2000f8e00ff */
[----:B------:R-:W-:Y:S01]  /*11d00*/  ULDC.64 UR8, c[0x0][0xb28] ;  /* 0x0002ca0000087ab9 */ /* 0x000fe20000000a00 */
[----:B------:R-:W-:Y:S01]  /*11d10*/  IMAD.U32 R5, RZ, RZ, UR42 ;  /* 0x0000002aff057e24 */ /* 0x000fe2000f8e00ff */
[----:B------:R-:W-:Y:S01]  /*11d20*/  SHF.R.S32.HI R86, RZ, 0x1f, R86 ;  /* 0x0000001fff567819 */ /* 0x000fe20000011456 */
[C---:B------:R-:W-:Y:S01]  /*11d30*/  IMAD R9, R7.reuse, UR11, R0 ;  /* 0x0000000b07097c24 */ /* 0x040fe2000f8e0200 */
[----:B------:R-:W-:Y:S01]  /*11d40*/  SHF.R.S32.HI R0, RZ, 0x1f, R77 ;  /* 0x0000001fff007819 */ /* 0x000fe2000001144d */
[----:B------:R-:W-:Y:S01]  /*11d50*/  IMAD.WIDE.U32 R4, R7, UR10, R4 ;  /* 0x0000000a07047c25 */ /* 0x000fe2000f8e0004 */
[----:B------:R-:W-:-:S03]  /*11d60*/  SHF.R.S32.HI R87, RZ, 0x1f, R17 ;  /* 0x0000001fff577819 */ /* 0x000fc60000011411 */
[----:B------:R-:W-:Y:S02]  /*11d70*/  IMAD R0, R0, UR8, RZ ;  /* 0x0000000800007c24 */ /* 0x000fe4000f8e02ff */
[----:B------:R-:W-:Y:S02]  /*11d80*/  IMAD.IADD R5, R5, 0x1, R9 ;  /* 0x0000000105057824 */ /* 0x000fe400078e0209 */
[C---:B------:R-:W-:Y:S02]  /*11d90*/  IMAD R7, R77.reuse, UR9, R0 ;  /* 0x000000094d077c24 */ /* 0x040fe4000f8e0200 */
[----:B------:R-:W-:Y:S01]  /*11da0*/  IMAD.WIDE.U32 R4, R77, UR8, R4 ;  /* 0x000000084d047c25 */ /* 0x000fe2000f8e0004 */
[----:B------:R-:W-:-:S03]  /*11db0*/  ULDC.64 UR8, c[0x0][0xb00] ;  /* 0x0002c00000087ab9 */ /* 0x000fc60000000a00 */
[----:B------:R-:W-:Y:S01]  /*11dc0*/  VIADD R2, R3, 0x19c20 ;  /* 0x00019c2003027836 */ /* 0x000fe20000000000 */
[C---:B------:R-:W-:Y:S01]  /*11dd0*/  LEA R0, P1, R4.reuse, UR8, 0x2 ;  /* 0x0000000804007c11 */ /* 0x040fe2000f8210ff */
[----:B------:R-:W-:Y:S02]  /*11de0*/  IMAD.IADD R3, R5, 0x1, R7 ;  /* 0x0000000105037824 */ /* 0x000fe400078e0207 */
[----:B------:R-:W-:Y:S01]  /*11df0*/  VIADD R85, R17, 0x8 ;  /* 0x0000000811557836 */ /* 0x000fe20000000000 */
[----:B------:R-:W-:Y:S01]  /*11e00*/  PRMT R2, RZ, 0x654, R2 ;  /* 0x00000654ff027816 */ /* 0x000fe20000000002 */
[----:B------:R0:W1:Y:S01]  /*11e10*/  SHFL.IDX PT, R12, R0, RZ, 0x1c1f ;  /* 0x001c1fff000c7589 */ /* 0x00006200000e0000 */
[----:B------:R-:W-:Y:S02]  /*11e20*/  LEA.HI.X R14, R4, UR9, R3, 0x2, P1 ;  /* 0x00000009040e7c11 */ /* 0x000fe400088f1403 */
[----:B------:R0:W-:Y:S03]  /*11e30*/  SYNCS.ARRIVE.TRANS64.RED.A1T0 RZ, [R2+URZ], RZ ;  /* 0x000000ff02ff79a7 */ /* 0x0001e6000810043f */
[----:B------:R0:W2:Y:S01]  /*11e40*/  SHFL.IDX PT, R20, R14, RZ, 0x1c1f ;  /* 0x001c1fff0e147589 */ /* 0x0000a200000e0000 */
[----:B------:R-:W-:Y:S05]  /*11e50*/  @P2 BRA `(.L_x_1067) ;  /* 0x0000000000c42947 */ /* 0x000fea0003800000 */
[----:B------:R-:W-:Y:S02]  /*11e60*/  ULDC UR4, c[0x0][0xac8] ;  /* 0x0002b20000047ab9 */ /* 0x000fe40000000800 */
[----:B------:R-:W-:Y:S02]  /*11e70*/  ISETP.GE.AND P1, PT, R17, UR4, PT ;  /* 0x0000000411007c0c */ /* 0x000fe4000bf26270 */
[----:B------:R-:W-:Y:S02]  /*11e80*/  ISETP.GE.AND P2, PT, R85, UR4, PT ;  /* 0x0000000455007c0c */ /* 0x000fe4000bf46270 */
[----:B------:R-:W-:Y:S02]  /*11e90*/  ISETP.GE.AND P5, PT, R83, UR4, PT ;  /* 0x0000000453007c0c */ /* 0x000fe4000bfa6270 */
[----:B------:R-:W-:-:S07]  /*11ea0*/  ISETP.GE.AND P4, PT, R81, UR4, PT ;  /* 0x0000000451007c0c */ /* 0x000fce000bf86270 */
[-C--:B01----:R-:W-:Y:S02]  /*11eb0*/  @!P1 LEA R2, P3, R17, R12.reuse, 0x2 ;  /* 0x0000000c11029211 */ /* 0x083fe400078610ff */
[----:B------:R-:W-:Y:S02]  /*11ec0*/  @!P2 LEA R4, P6, R85, R12, 0x2 ;  /* 0x0000000c5504a211 */ /* 0x000fe400078c10ff */
[-C--:B--2---:R-:W-:Y:S02]  /*11ed0*/  @!P1 LEA.HI.X R3, R17, R20.reuse, R87, 0x2, P3 ;  /* 0x0000001411039211 */ /* 0x084fe400018f1457 */
[----:B------:R-:W-:Y:S02]  /*11ee0*/  @!P2 LEA.HI.X R5, R85, R20, R86, 0x2, P6 ;  /* 0x000000145505a211 */ /* 0x000fe400030f1456 */
[----:B------:R-:W-:Y:S01]  /*11ef0*/  @!P5 LEA R6, P3, R83, R12, 0x2 ;  /* 0x0000000c5306d211 */ /* 0x000fe200078610ff */
[----:B------:R0:W-:Y:S01]  /*11f00*/  @!P1 ST.E.64 desc[UR54][R2.64], R32 ;  /* 0x0000002002009985 */ /* 0x0001e2000c101b36 */
[----:B------:R-:W-:-:S02]  /*11f10*/  ISETP.GE.AND P1, PT, R79, UR4, PT ;  /* 0x000000044f007c0c */ /* 0x000fc4000bf26270 */
[----:B------:R-:W-:Y:S01]  /*11f20*/  @!P5 LEA.HI.X R7, R83, R20, R84, 0x2, P3 ;  /* 0x000000145307d211 */ /* 0x000fe200018f1454 */
[----:B------:R1:W-:Y:S01]  /*11f30*/  @!P2 ST.E.64 desc[UR54][R4.64], R34 ;  /* 0x000000220400a985 */ /* 0x0003e2000c101b36 */
[----:B------:R-:W-:Y:S02]  /*11f40*/  ISETP.GE.AND P2, PT, R76, UR4, PT ;  /* 0x000000044c007c0c */ /* 0x000fe4000bf46270 */
[----:B------:R-:W-:Y:S01]  /*11f50*/  @!P4 LEA R8, P6, R81, R12, 0x2 ;  /* 0x0000000c5108c211 */ /* 0x000fe200078c10ff */
[----:B------:R2:W-:Y:S01]  /*11f60*/  @!P5 ST.E.64 desc[UR54][R6.64], R40 ;  /* 0x000000280600d985 */ /* 0x0005e2000c101b36 */
[----:B------:R-:W-:Y:S02]  /*11f70*/  ISETP.GE.AND P3, PT, R157, UR4, PT ;  /* 0x000000049d007c0c */ /* 0x000fe4000bf66270 */
[----:B------:R-:W-:-:S03]  /*11f80*/  @!P4 LEA.HI.X R9, R81, R20, R82, 0x2, P6 ;  /* 0x000000145109c211 */ /* 0x000fc600030f1452 */
[C---:B------:R-:W-:Y:S02]  /*11f90*/  @!P1 LEA R10, P5, R79.reuse, R12, 0x2 ;  /* 0x0000000c4f0a9211 */ /* 0x040fe400078a10ff */
[----:B------:R3:W-:Y:S01]  /*11fa0*/  @!P4 ST.E.64 desc[UR54][R8.64], R42 ;  /* 0x0000002a0800c985 */ /* 0x0007e2000c101b36 */
[----:B------:R-:W-:Y:S02]  /*11fb0*/  ISETP.GE.AND P4, PT, R156, UR4, PT ;  /* 0x000000049c007c0c */ /* 0x000fe4000bf86270 */
[----:B------:R-:W-:Y:S02]  /*11fc0*/  @!P1 LEA.HI.X R11, R79, R20, R80, 0x2, P5 ;  /* 0x000000144f0b9211 */ /* 0x000fe400028f1450 */
[-C--:B0-----:R-:W-:Y:S02]  /*11fd0*/  @!P2 LEA R2, P6, R76, R12.reuse, 0x2 ;  /* 0x0000000c4c02a211 */ /* 0x081fe400078c10ff */
[----:B-1----:R-:W-:Y:S01]  /*11fe0*/  @!P3 LEA R4, P5, R157, R12, 0x2 ;  /* 0x0000000c9d04b211 */ /* 0x002fe200078a10ff */
[----:B------:R0:W-:Y:S01]  /*11ff0*/  @!P1 ST.E.64 desc[UR54][R10.64], R48 ;  /* 0x000000300a009985 */ /* 0x0001e2000c101b36 */
[----:B------:R-:W-:-:S02]  /*12000*/  ISETP.GE.AND P1, PT, R155, UR4, PT ;  /* 0x000000049b007c0c */ /* 0x000fc4000bf26270 */
[-C--:B------:R-:W-:Y:S02]  /*12010*/  @!P2 LEA.HI.X R3, R76, R20.reuse, R78, 0x2, P6 ;  /* 0x000000144c03a211 */ /* 0x080fe400030f144e */
[----:B------:R-:W-:Y:S02]  /*12020*/  @!P3 LEA.HI.X R5, R157, R20, R27, 0x2, P5 ;  /* 0x000000149d05b211 */ /* 0x000fe400028f141b */
[----:B------:R-:W-:Y:S01]  /*12030*/  ISETP.GE.AND P5, PT, R154, UR4, PT ;  /* 0x000000049a007c0c */ /* 0x000fe2000bfa6270 */
[----:B------:R1:W-:Y:S01]  /*12040*/  @!P2 ST.E.64 desc[UR54][R2.64], R50 ;  /* 0x000000320200a985 */ /* 0x0003e2000c101b36 */
[----:B--2---:R-:W-:Y:S02]  /*12050*/  @!P4 LEA R6, P2, R156, R12, 0x2 ;  /* 0x0000000c9c06c211 */ /* 0x004fe400078410ff */
[----:B------:R-:W-:Y:S01]  /*12060*/  ISETP.GE.AND P6, PT, R153, UR4, PT ;  /* 0x0000000499007c0c */ /* 0x000fe2000bfc6270 */
[----:B------:R4:W-:Y:S01]  /*12070*/  @!P3 ST.E.64 desc[UR54][R4.64], R56 ;  /* 0x000000380400b985 */ /* 0x0009e2000c101b36 */
[----:B------:R-:W-:-:S02]  /*12080*/  ISETP.GE.AND P3, PT, R152, UR4, PT ;  /* 0x0000000498007c0c */ /* 0x000fc4000bf66270 */
[----:B------:R-:W-:Y:S02]  /*12090*/  @!P4 LEA.HI.X R7, R156, R20, R26, 0x2, P2 ;  /* 0x000000149c07c211 */ /* 0x000fe400010f141a */
[----:B---3--:R-:W-:-:S03]  /*120a0*/  @!P1 LEA R8, P2, R155, R12, 0x2 ;  /* 0x0000000c9b089211 */ /* 0x008fc600078410ff */
[----:B------:R4:W-:Y:S01]  /*120b0*/  @!P4 ST.E.64 desc[UR54][R6.64], R58 ;  /* 0x0000003a0600c985 */ /* 0x0009e2000c101b36 */
[----:B------:R-:W-:Y:S02]  /*120c0*/  @!P1 LEA.HI.X R9, R155, R20, R25, 0x2, P2 ;  /* 0x000000149b099211 */ /* 0x000fe400010f1419 */
[----:B0-----:R-:W-:-:S03]  /*120d0*/  @!P5 LEA R10, P2, R154, R12, 0x2 ;  /* 0x0000000c9a0ad211 */ /* 0x001fc600078410ff */
[----:B------:R4:W-:Y:S01]  /*120e0*/  @!P1 ST.E.64 desc[UR54][R8.64], R64 ;  /* 0x0000004008009985 */ /* 0x0009e2000c101b36 */
[CC--:B-1----:R-:W-:Y:S02]  /*120f0*/  @!P6 LEA R2, P1, R153.reuse, R12.reuse, 0x2 ;  /* 0x0000000c9902e211 */ /* 0x0c2fe400078210ff */
[----:B------:R-:W-:Y:S02]  /*12100*/  @!P3 LEA R12, P4, R152, R12, 0x2 ;  /* 0x0000000c980cb211 */ /* 0x000fe400078810ff */
[-C--:B------:R-:W-:Y:S02]  /*12110*/  @!P5 LEA.HI.X R11, R154, R20.reuse, R24, 0x2, P2 ;  /* 0x000000149a0bd211 */ /* 0x080fe400010f1418 */
[-C--:B------:R-:W-:Y:S02]  /*12120*/  @!P6 LEA.HI.X R3, R153, R20.reuse, R21, 0x2, P1 ;  /* 0x000000149903e211 */ /* 0x080fe400008f1415 */
[----:B------:R-:W-:Y:S01]  /*12130*/  @!P3 LEA.HI.X R13, R152, R20, R15, 0x2, P4 ;  /* 0x00000014980db211 */ /* 0x000fe200020f140f */
[----:B------:R4:W-:Y:S04]  /*12140*/  @!P5 ST.E.64 desc[UR54][R10.64], R66 ;  /* 0x000000420a00d985 */ /* 0x0009e8000c101b36 */
[----:B------:R4:W-:Y:S04]  /*12150*/  @!P6 ST.E.64 desc[UR54][R2.64], R72 ;  /* 0x000000480200e985 */ /* 0x0009e8000c101b36 */
[----:B------:R4:W-:Y:S02]  /*12160*/  @!P3 ST.E.64 desc[UR54][R12.64], R74 ;  /* 0x0000004a0c00b985 */ /* 0x0009e4000c101b36 */
.L_x_1067:
[----:B------:R-:W-:Y:S05]  /*12170*/  BSYNC B1 ;  /* 0x0000000000017941 */ /* 0x000fea0003800000 */
.L_x_1066:
[----:B0-----:R-:W0:Y:S04]  /*12180*/  SHFL.IDX PT, R14, R14, 0x1, 0x1c1f ;  /* 0x003c1f000e0e7f89 */ /* 0x001e2800000e0000 */
[----:B------:R-:W3:Y:S01]  /*12190*/  SHFL.IDX PT, R0, R0, 0x1, 0x1c1f ;  /* 0x003c1f0000007f89 */ /* 0x000ee200000e0000 */
[----:B------:R-:W-:Y:S05]  /*121a0*/  @P0 BRA `(.L_x_1065) ;  /* 0x0000000c009c0947 */ /* 0x000fea0003800000 */
[----:B------:R-:W-:Y:S02]  /*121b0*/  ULDC UR4, c[0x0][0xac8] ;  /* 0x0002b20000047ab9 */ /* 0x000fe40000000800 */
[----:B------:R-:W-:Y:S02]  /*121c0*/  ISETP.GE.AND P6, PT, R17, UR4, PT ;  /* 0x0000000411007c0c */ /* 0x000fe4000bfc6270 */
[----:B------:R-:W-:Y:S02]  /*121d0*/  ISETP.GE.AND P0, PT, R85, UR4, PT ;  /* 0x0000000455007c0c */ /* 0x000fe4000bf06270 */
[----:B------:R-:W-:Y:S02]  /*121e0*/  ISETP.GE.AND P2, PT, R83, UR4, PT ;  /* 0x0000000453007c0c */ /* 0x000fe4000bf46270 */
[----:B------:R-:W-:Y:S02]  /*121f0*/  ISETP.GE.AND P4, PT, R81, UR4, PT ;  /* 0x0000000451007c0c */ /* 0x000fe4000bf86270 */
[----:B------:R-:W-:-:S05]  /*12200*/  ISETP.GE.AND P3, PT, R79, UR4, PT ;  /* 0x000000044f007c0c */ /* 0x000fca000bf66270 */
[-C--:B---34-:R-:W-:Y:S02]  /*12210*/  @!P6 LEA R2, P1, R17, R0.reuse, 0x2 ;  /* 0x000000001102e211 */ /* 0x098fe400078210ff */
[----:B------:R-:W-:Y:S02]  /*12220*/  @!P0 LEA R4, P5, R85, R0, 0x2 ;  /* 0x0000000055048211 */ /* 0x000fe400078a10ff */
[-C--:B0-----:R-:W-:Y:S02]  /*12230*/  @!P6 LEA.HI.X R3, R17, R14.reuse, R87, 0x2, P1 ;  /* 0x0000000e1103e211 */ /* 0x081fe400008f1457 */
[----:B------:R-:W-:Y:S02]  /*12240*/  @!P0 LEA.HI.X R5, R85, R14, R86, 0x2, P5 ;  /* 0x0000000e55058211 */ /* 0x000fe400028f1456 */
[-C--:B------:R-:W-:Y:S01]  /*12250*/  @!P2 LEA R6, P1, R83, R0.reuse, 0x2 ;  /* 0x000000005306a211 */ /* 0x080fe200078210ff */
[----:B------:R0:W-:Y:S01]  /*12260*/  @!P6 ST.E.64 desc[UR54][R2.64], R36 ;  /* 0x000000240200e985 */ /* 0x0001e2000c101b36 */
[----:B------:R-:W-:-:S02]  /*12270*/  @!P4 LEA R8, P5, R81, R0, 0x2 ;  /* 0x000000005108c211 */ /* 0x000fc400078a10ff */
[-C--:B------:R-:W-:Y:S01]  /*12280*/  @!P2 LEA.HI.X R7, R83, R14.reuse, R84, 0x2, P1 ;  /* 0x0000000e5307a211 */ /* 0x080fe200008f1454 */
[----:B------:R3:W-:Y:S01]  /*12290*/  @!P0 ST.E.64 desc[UR54][R4.64], R38 ;  /* 0x0000002604008985 */ /* 0x0007e2000c101b36 */
[----:B------:R-:W-:Y:S02]  /*122a0*/  ISETP.GE.AND P0, PT, R76, UR4, PT ;  /* 0x000000044c007c0c */ /* 0x000fe4000bf06270 */
[----:B------:R-:W-:Y:S01]  /*122b0*/  @!P4 LEA.HI.X R9, R81, R14, R82, 0x2, P5 ;  /* 0x0000000e5109c211 */ /* 0x000fe200028f1452 */
[----:B------:R-:W-:Y:S01]  /*122c0*/  @!P2 ST.E.64 desc[UR54][R6.64], R44 ;  /* 0x0000002c0600a985 */ /* 0x000fe2000c101b36 */
[----:B------:R-:W-:Y:S02]  /*122d0*/  ISETP.GE.AND P1, PT, R157, UR4, PT ;  /* 0x000000049d007c0c */ /* 0x000fe4000bf26270 */
[----:B------:R-:W-:Y:S01]  /*122e0*/  @!P3 LEA R10, P6, R79, R0, 0x2 ;  /* 0x000000004f0ab211 */ /* 0x000fe200078c10ff */
[----:B------:R4:W-:Y:S01]  /*122f0*/  @!P4 ST.E.64 desc[UR54][R8.64], R46 ;  /* 0x0000002e0800c985 */ /* 0x0009e2000c101b36 */
[----:B------:R-:W-:-:S02]  /*12300*/  ISETP.GE.AND P2, PT, R156, UR4, PT ;  /* 0x000000049c007c0c */ /* 0x000fc4000bf46270 */
[----:B------:R-:W-:Y:S02]  /*12310*/  @!P3 LEA.HI.X R11, R79, R14, R80, 0x2, P6 ;  /* 0x0000000e4f0bb211 */ /* 0x000fe400030f1450 */
[----:B------:R-:W-:Y:S02]  /*12320*/  ISETP.GE.AND P5, PT, R155, UR4, PT ;  /* 0x000000049b007c0c */ /* 0x000fe4000bfa6270 */
[C---:B0-----:R-:W-:Y:S01]  /*12330*/  @!P0 LEA R2, P4, R76.reuse, R0, 0x2 ;  /* 0x000000004c028211 */ /* 0x041fe200078810ff */
[----:B------:R0:W-:Y:S01]  /*12340*/  @!P3 ST.E.64 desc[UR54][R10.64], R52 ;  /* 0x000000340a00b985 */ /* 0x0001e2000c101b36 */
[----:B------:R-:W-:Y:S02]  /*12350*/  ISETP.GE.AND P3, PT, R153, UR4, PT ;  /* 0x0000000499007c0c */ /* 0x000fe4000bf66270 */
[----:B------:R-:W-:Y:S02]  /*12360*/  @!P0 LEA.HI.X R3, R76, R14, R78, 0x2, P4 ;  /* 0x0000000e4c038211 */ /* 0x000fe400020f144e */
[----:B------:R-:W-:-:S02]  /*12370*/  ISETP.GE.AND P4, PT, R154, UR4, PT ;  /* 0x000000049a007c0c */ /* 0x000fc4000bf86270 */
[-C--:B---3--:R-:W-:Y:S01]  /*12380*/  @!P1 LEA R4, P6, R157, R0.reuse, 0x2 ;  /* 0x000000009d049211 */ /* 0x088fe200078c10ff */
[----:B------:R3:W-:Y:S02]  /*12390*/  @!P0 ST.E.64 desc[UR54][R2.64], R54 ;  /* 0x0000003602008985 */ /* 0x0007e4000c101b36 */
[----:B----4-:R-:W-:Y:S02]  /*123a0*/  @!P5 LEA R8, P0, R155, R0, 0x2 ;  /* 0x000000009b08d211 */ /* 0x010fe400078010ff */
[----:B------:R-:W-:Y:S02]  /*123b0*/  @!P1 LEA.HI.X R5, R157, R14, R27, 0x2, P6 ;  /* 0x0000000e9d059211 */ /* 0x000fe400030f141b */
[C---:B------:R-:W-:Y:S02]  /*123c0*/  @!P2 LEA R6, P6, R156.reuse, R0, 0x2 ;  /* 0x000000009c06a211 */ /* 0x040fe400078c10ff */
[-C--:B------:R-:W-:Y:S01]  /*123d0*/  @!P5 LEA.HI.X R9, R155, R14.reuse, R25, 0x2, P0 ;  /* 0x0000000e9b09d211 */ /* 0x080fe200000f1419 */
[----:B------:R3:W-:Y:S01]  /*123e0*/  @!P1 ST.E.64 desc[UR54][R4.64], R60 ;  /* 0x0000003c04009985 */ /* 0x0007e2000c101b36 */
[----:B------:R-:W-:-:S02]  /*123f0*/  @!P2 LEA.HI.X R7, R156, R14, R26, 0x2, P6 ;  /* 0x0000000e9c07a211 */ /* 0x000fc400030f141a */
[CC--:B0-----:R-:W-:Y:S02]  /*12400*/  @!P4 LEA R10, P1, R154.reuse, R0.reuse, 0x2 ;  /* 0x000000009a0ac211 */ /* 0x0c1fe400078210ff */
[C---:B-1----:R-:W-:Y:S01]  /*12410*/  @!P3 LEA R12, P6, R153.reuse, R0, 0x2 ;  /* 0x00000000990cb211 */ /* 0x042fe200078c10ff */
[----:B------:R3:W-:Y:S01]  /*12420*/  @!P2 ST.E.64 desc[UR54][R6.64], R62 ;  /* 0x0000003e0600a985 */ /* 0x0007e2000c101b36 */
[-C--:B------:R-:W-:Y:S02]  /*12430*/  @!P4 LEA.HI.X R11, R154, R14.reuse, R24, 0x2, P1 ;  /* 0x0000000e9a0bc211 */ /* 0x080fe400008f1418 */
[----:B------:R-:W-:Y:S01]  /*12440*/  @!P3 LEA.HI.X R13, R153, R14, R21, 0x2, P6 ;  /* 0x0000000e990db211 */ /* 0x000fe200030f1415 */
[----:B------:R3:W-:Y:S01]  /*12450*/  @!P5 ST.E.64 desc[UR54][R8.64], R68 ;  /* 0x000000440800d985 */ /* 0x0007e2000c101b36 */
[----:B------:R-:W-:-:S03]  /*12460*/  ISETP.GE.AND P0, PT, R152, UR4, PT ;  /* 0x0000000498007c0c */ /* 0x000fc6000bf06270 */
[----:B------:R3:W-:Y:S04]  /*12470*/  @!P4 ST.E.64 desc[UR54][R10.64], R70 ;  /* 0x000000460a00c985 */ /* 0x0007e8000c101b36 */
[----:B------:R3:W-:Y:S06]  /*12480*/  @!P3 ST.E.64 desc[UR54][R12.64], R28 ;  /* 0x0000001c0c00b985 */ /* 0x0007ec000c101b36 */
[----:B------:R-:W-:Y:S05]  /*12490*/  @P0 BRA `(.L_x_1065) ;  /* 0x0000000800e00947 */ /* 0x000fea0003800000 */
[----:B---3--:R-:W-:-:S04]  /*124a0*/  LEA R2, P0, R152, R0, 0x2 ;  /* 0x0000000098027211 */ /* 0x008fc800078010ff */
[----:B------:R-:W-:-:S05]  /*124b0*/  LEA.HI.X R3, R152, R14, R15, 0x2, P0 ;  /* 0x0000000e98037211 */ /* 0x000fca00000f140f */
[----:B------:R0:W-:Y:S01]  /*124c0*/  ST.E.64 desc[UR54][R2.64], R30 ;  /* 0x0000001e02007985 */ /* 0x0001e2000c101b36 */
[----:B------:R-:W-:Y:S05]  /*124d0*/  BRA `(.L_x_1065) ;  /* 0x0000000800d07947 */ /* 0x000fea0003800000 */
.L_x_1060:
        /* <DEDUP_REMOVED lines=9> */
[----:B------:R-:W-:Y:S01]  /*12570*/  UISETP.NE.U32.AND UP1, UPT, UR8, URZ, UPT ;  /* 0x0000003f0800728c */ /* 0x000fe2000bf25070 */
[----:B------:R-:W-:Y:S02]  /*12580*/  ULDC UR4, c[0x0][0xa88] ;  /* 0x0002a20000047ab9 */ /* 0x000fe40000000800 */
[----:B------:R-:W2:Y:S01]  /*12590*/  @P1 LDG.E R6, desc[UR54][R2.64] ;  /* 0x0000003602061981 */ /* 0x000ea2000c1e1900 */
[----:B------:R-:W-:Y:S01]  /*125a0*/  UISETP.NE.AND.EX UP1, UPT, UR9, URZ, UPT, UP1 ;  /* 0x0000003f0900728c */ /* 0x000fe2000bf25310 */
[----:B------:R-:W-:Y:S01]  /*125b0*/  IMAD.U32 R0, RZ, RZ, UR4 ;  /* 0x00000004ff007e24 */ /* 0x000fe2000f8e00ff */
[----:B------:R-:W0:Y:S04]  /*125c0*/  S2R R7, SR_TID.X ;  /* 0x0000000000077919 */ /* 0x000e280000002100 */
        /* <DEDUP_REMOVED lines=9> */
[----:B--2---:R-:W-:Y:S01]  /*12660*/  @P1 R2UR UR4, R6 ;  /* 0x00000000060412ca */ /* 0x004fe200000e0000 */
[----:B-1----:R-:W-:-:S14]  /*12670*/  @P2 BRA `(.L_x_1068) ;  /* 0x0000000000102947 */ /* 0x002fdc0003800000 */
[----:B------:R-:W-:Y:S05]  /*12680*/  @!P1 BRA `(.L_x_1068) ;  /* 0x00000000000c9947 */ /* 0x000fea0003800000 */
[----:B------:R-:W2:Y:S04]  /*12690*/  LDG.E R5, desc[UR54][R2.64] ;  /* 0x0000003602057981 */ /* 0x000ea8000c1e1900 */
[----:B-----5:R-:W2:Y:S02]  /*126a0*/  LDG.E R0, desc[UR54][R2.64+0x4] ;  /* 0x0000043602007981 */ /* 0x020ea4000c1e1900 */
[----:B--2---:R-:W-:-:S07]  /*126b0*/  IMAD.IADD R0, R0, 0x1, -R5 ;  /* 0x0000000100007824 */ /* 0x004fce00078e0a05 */
.L_x_1068:
[----:B------:R-:W-:Y:S01]  /*126c0*/  USHF.R.S32.HI UR12, URZ, 0x1f, UR39 ;  /* 0x0000001f3f0c7899 */ /* 0x000fe20008011427 */
[----:B------:R-:W-:Y:S01]  /*126d0*/  BSSY B1, `(.L_x_1069) ;  /* 0x0000039000017945 */ /* 0x000fe20003800000 */
[----:B------:R-:W-:Y:S02]  /*126e0*/  USHF.R.S32.HI UR18, URZ, 0x1f, UR4 ;  /* 0x0000001f3f127899 */ /* 0x000fe40008011404 */
[----:B------:R-:W-:Y:S02]  /*126f0*/  USEL UR7, UR39, URZ, !UP0 ;  /* 0x0000003f27077287 */ /* 0x000fe4000c000000 */
[----:B------:R-:W-:Y:S01]  /*12700*/  USEL UR12, UR12, URZ, !UP0 ;  /* 0x0000003f0c0c7287 */ /* 0x000fe2000c000000 */
[----:B------:R-:W-:Y:S11]  /*12710*/  @P0 BRA `(.L_x_1070) ;  /* 0x0000000000d00947 */ /* 0x000ff60003800000 */
[----:B------:R-:W0:Y:S01]  /*12720*/  LDC R9, c[0x0][0xbe8] ;  /* 0x0002fa00ff097b82 */ /* 0x000e220000000800 */
[----:B------:R-:W-:-:S05]  /*12730*/  IMAD.U32 R4, RZ, RZ, UR40 ;  /* 0x00000028ff047e24 */ /* 0x000fca000f8e00ff */
[----:B------:R-:W-:Y:S01]  /*12740*/  IADD3 R4, R4, -0x80, R7 ;  /* 0xffffff8004047810 */ /* 0x000fe20007ffe007 */
[----:B0----5:R-:W-:-:S05]  /*12750*/  IMAD R2, R0, R9, RZ ;  /* 0x0000000900027224 */ /* 0x021fca00078e02ff */
[----:B------:R-:W-:-:S13]  /*12760*/  ISETP.GE.AND P0, PT, R4, R2, PT ;  /* 0x000000020400720c */ /* 0x000fda0003f06270 */
[----:B------:R-:W-:Y:S05]  /*12770*/  @P0 BRA `(.L_x_1070) ;  /* 0x0000000000b80947 */ /* 0x000fea0003800000 */
[----:B------:R-:W-:Y:S01]  /*12780*/  ISETP.NE.AND P0, PT, R9, 0x1, PT ;  /* 0x000000010900780c */ /* 0x000fe20003f05270 */
[----:B------:R-:W-:Y:S01]  /*12790*/  UISETP.GT.AND UP2, UPT, UR43, 0x1, UPT ;  /* 0x000000012b00788c */ /* 0x000fe2000bf44270 */
[----:B------:R-:W-:Y:S01]  /*127a0*/  IMAD.MOV.U32 R5, RZ, RZ, R4 ;  /* 0x000000ffff057224 */ /* 0x000fe200078e0004 */
[----:B------:R-:W-:Y:S02]  /*127b0*/  UMOV UR8, 0x9b8 ;  /* 0x000009b800087882 */ /* 0x000fe40000000000 */
[----:B------:R-:W-:Y:S02]  /*127c0*/  USEL UR19, UR8, 0x978, UP2 ;  /* 0x0000097808137887 */ /* 0x000fe40009000000 */
[----:B------:R-:W-:-:S06]  /*127d0*/  USEL UR21, UR42, URZ, UP2 ;  /* 0x0000003f2a157287 */ /* 0x000fcc0009000000 */
[----:B------:R-:W0:Y:S04]  /*127e0*/  @P0 LDC R3, c[0x0][0xbec] ;  /* 0x0002fb00ff030b82 */ /* 0x000e280000000800 */
[----:B------:R-:W-:Y:S01]  /*127f0*/  ULDC.64 UR8, c[0x0][UR19+0x218] ;  /* 0x0000860013087abb */ /* 0x000fe20008000a00 */
[----:B------:R-:W-:Y:S01]  /*12800*/  ULDC.64 UR14, c[0x0][UR19+0x220] ;  /* 0x00008800130e7abb */ /* 0x000fe20008000a00 */
[----:B------:R-:W-:Y:S01]  /*12810*/  ULDC.64 UR16, c[0x0][UR19+0x228] ;  /* 0x00008a0013107abb */ /* 0x000fe20008000a00 */
[----:B------:R-:W-:Y:S01]  /*12820*/  UIMAD.WIDE.U32 UR10, UR8, UR37, URZ ;  /* 0x00000025080a72a5 */ /* 0x000fe2000f8e003f */
[----:B------:R-:W1:Y:S01]  /*12830*/  @P0 LDC R7, c[0x0][0xbf0] ;  /* 0x0002fc00ff070b82 */ /* 0x000e620000000800 */
[----:B------:R-:W-:Y:S02]  /*12840*/  UIMAD UR20, UR9, UR37, URZ ;  /* 0x00000025091472a4 */ /* 0x000fe4000f8e023f */
        /* <DEDUP_REMOVED lines=10> */
[----:B------:R-:W-:Y:S02]  /*128f0*/  IMAD.U32 R3, RZ, RZ, UR23 ;  /* 0x00000017ff037e24 */ /* 0x000fe4000f8e00ff */
[----:B------:R-:W-:Y:S01]  /*12900*/  IMAD.U32 R6, RZ, RZ, UR8 ;  /* 0x00000008ff067e24 */ /* 0x000fe2000f8e00ff */
[----:B------:R-:W-:Y:S01]  /*12910*/  ULDC.64 UR8, c[0x0][UR19+0x210] ;  /* 0x0000840013087abb */ /* 0x000fe20008000a00 */
[----:B-1----:R-:W-:Y:S01]  /*12920*/  @P0 SHF.R.U32.HI R5, RZ, R7, R2 ;  /* 0x00000007ff050219 */ /* 0x002fe20000011602 */
[----:B------:R-:W-:-:S04]  /*12930*/  IMAD.U32 R2, RZ, RZ, UR22 ;  /* 0x00000016ff027e24 */ /* 0x000fc8000f8e00ff */
[--C-:B------:R-:W-:Y:S01]  /*12940*/  IMAD.MOV R7, RZ, RZ, -R5.reuse ;  /* 0x000000ffff077224 */ /* 0x100fe200078e0a05 */
[----:B------:R-:W-:Y:S01]  /*12950*/  IADD3 R2, P0, P1, R5, UR10, R2 ;  /* 0x0000000a05027c10 */ /* 0x000fe2000f91e002 */
[----:B------:R-:W-:Y:S01]  /*12960*/  UIADD3.X UR10, UR13, UR11, UR18, UP0, UP1 ;  /* 0x0000000b0d0a7290 */ /* 0x000fe200087e2412 */
[----:B------:R-:W-:Y:S01]  /*12970*/  SHF.R.S32.HI R5, RZ, 0x1f, R5 ;  /* 0x0000001fff057819 */ /* 0x000fe20000011405 */
[----:B------:R-:W-:-:S04]  /*12980*/  IMAD R7, R9, R7, R4 ;  /* 0x0000000709077224 */ /* 0x000fc800078e0204 */
[----:B------:R-:W-:Y:S01]  /*12990*/  IADD3.X R3, R5, UR10, R6, P0, P1 ;  /* 0x0000000a05037c10 */ /* 0x000fe200087e2406 */
[C---:B------:R-:W-:Y:S01]  /*129a0*/  IMAD R9, R7.reuse, UR9, RZ ;  /* 0x0000000907097c24 */ /* 0x040fe2000f8e02ff */
[----:B------:R-:W-:Y:S01]  /*129b0*/  SHF.R.S32.HI R4, RZ, 0x1f, R7 ;  /* 0x0000001fff047819 */ /* 0x000fe20000011407 */
[----:B------:R-:W-:Y:S01]  /*129c0*/  ULDC.64 UR10, c[0x0][0xba8] ;  /* 0x0002ea00000a7ab9 */ /* 0x000fe20000000a00 */
[----:B------:R-:W-:Y:S01]  /*129d0*/  @!UP2 ULDC UR10, c[0x0][0xb50] ;  /* 0x0002d400000aaab9 */ /* 0x000fe20000000800 */
[----:B------:R-:W-:Y:S01]  /*129e0*/  IMAD.WIDE.U32 R2, R7, UR8, R2 ;  /* 0x0000000807027c25 */ /* 0x000fe2000f8e0002 */
[----:B------:R-:W-:-:S03]  /*129f0*/  @!UP2 ULDC UR11, c[0x0][0xb54] ;  /* 0x0002d500000baab9 */ /* 0x000fc60000000800 */
[----:B------:R-:W-:Y:S01]  /*12a00*/  IMAD R9, R4, UR8, R9 ;  /* 0x0000000804097c24 */ /* 0x000fe2000f8e0209 */
[----:B------:R-:W-:-:S03]  /*12a10*/  LEA R4, P0, R2, UR10, 0x2 ;  /* 0x0000000a02047c11 */ /* 0x000fc6000f8010ff */
[----:B------:R-:W-:-:S05]  /*12a20*/  IMAD.IADD R3, R3, 0x1, R9 ;  /* 0x0000000103037824 */ /* 0x000fca00078e0209 */
[----:B------:R-:W-:Y:S01]  /*12a30*/  LEA.HI.X R5, R2, UR11, R3, 0x2, P0 ;  /* 0x0000000b02057c11 */ /* 0x000fe200080f1403 */
[----:B------:R-:W-:-:S05]  /*12a40*/  IMAD.MOV.U32 R3, RZ, RZ, -0x800000 ;  /* 0xff800000ff037424 */ /* 0x000fca00078e00ff */
[----:B------:R0:W-:Y:S02]  /*12a50*/  STG.E desc[UR54][R4.64], R3 ;  /* 0x0000000304007986 */ /* 0x0001e4000c101936 */
.L_x_1070:
[----:B------:R-:W-:Y:S05]  /*12a60*/  BSYNC B1 ;  /* 0x0000000000017941 */ /* 0x000fea0003800000 */
.L_x_1069:
[----:B------:R-:W-:-:S06]  /*12a70*/  UISETP.GT.AND UP0, UPT, UR43, 0x1, UPT ;  /* 0x000000012b00788c */ /* 0x000fcc000bf04270 */
[----:B------:R-:W-:-:S13]  /*12a80*/  PLOP3.LUT P0, PT, PT, PT, UP0, 0x80, 0x0 ;  /* 0x000000000000781c */ /* 0x000fda0003f0f008 */
[----:B------:R-:W-:Y:S05]  /*12a90*/  @P0 BRA `(.L_x_1065) ;  /* 0x0000000400600947 */ /* 0x000fea0003800000 */
[----:B------:R-:W1:Y:S01]  /*12aa0*/  LDC R11, c[0x0][0xbe8] ;  /* 0x0002fa00ff0b7b82 */ /* 0x000e620000000800 */
[--C-:B------:R-:W-:Y:S01]  /*12ab0*/  SHF.R.S32.HI R2, RZ, 0x1f, R8.reuse ;  /* 0x0000001fff027819 */ /* 0x100fe20000011408 */
        /* <DEDUP_REMOVED lines=8> */
[----:B------:R-:W-:Y:S01]  /*12b40*/  BSSY B1, `(.L_x_1071) ;  /* 0x000003c000017945 */ /* 0x000fe20003800000 */
[----:B------:R-:W-:Y:S01]  /*12b50*/  SHF.R.S32.HI R6, RZ, 0x2, R6 ;  /* 0x00000002ff067819 */ /* 0x000fe20000011406 */
[----:B------:R-:W-:Y:S01]  /*12b60*/  UIADD3 UR9, UR9, UR10, URZ ;  /* 0x0000000a09097290 */ /* 0x000fe2000fffe03f */
[----:B------:R-:W-:Y:S01]  /*12b70*/  SHF.R.S32.HI R10, RZ, 0x1f, R23 ;  /* 0x0000001fff0a7819 */ /* 0x000fe20000011417 */
[----:B------:R-:W-:Y:S01]  /*12b80*/  IMAD.IADD R2, R8, 0x1, -R2 ;  /* 0x0000000108027824 */ /* 0x000fe200078e0a02 */
[----:B------:R-:W-:Y:S01]  /*12b90*/  ULDC.64 UR10, c[0x0][0xae8] ;  /* 0x0002ba00000a7ab9 */ /* 0x000fe20000000a00 */
[----:B------:R-:W-:Y:S01]  /*12ba0*/  SHF.R.S32.HI R14, RZ, 0x1f, R22 ;  /* 0x0000001fff0e7819 */ /* 0x000fe20000011416 */
[----:B------:R-:W-:Y:S01]  /*12bb0*/  UIMAD.WIDE.U32 UR8, UR37, UR10, UR8 ;  /* 0x0000000a250872a5 */ /* 0x000fe2000f8e0008 */
[----:B------:R-:W-:-:S03]  /*12bc0*/  IMAD R2, R2, 0x60, R6 ;  /* 0x0000006002027824 */ /* 0x000fc600078e0206 */
[----:B------:R-:W-:Y:S01]  /*12bd0*/  UIMAD UR9, UR37, UR11, UR9 ;  /* 0x0000000b250972a4 */ /* 0x000fe2000f8e0209 */
[----:B0-----:R-:W-:Y:S01]  /*12be0*/  VIADD R4, R2, UR40 ;  /* 0x0000002802047c36 */ /* 0x001fe20008000000 */
[----:B-1----:R-:W-:Y:S01]  /*12bf0*/  ISETP.NE.AND P0, PT, R11, 0x1, PT ;  /* 0x000000010b00780c */ /* 0x002fe20003f05270 */
[----:B------:R-:W-:Y:S02]  /*12c00*/  ULDC.64 UR10, c[0x0][0xaf0] ;  /* 0x0002bc00000a7ab9 */ /* 0x000fe40000000a00 */
[----:B------:R-:W-:Y:S01]  /*12c10*/  IMAD.MOV.U32 R5, RZ, RZ, R4 ;  /* 0x000000ffff057224 */ /* 0x000fe200078e0004 */
[----:B------:R-:W-:Y:S02]  /*12c20*/  UIMAD UR12, UR12, UR10, URZ ;  /* 0x0000000a0c0c72a4 */ /* 0x000fe4000f8e023f */
[----:B------:R-:W-:Y:S02]  /*12c30*/  UIMAD.WIDE.U32 UR8, UR7, UR10, UR8 ;  /* 0x0000000a070872a5 */ /* 0x000fe4000f8e0008 */
[----:B------:R-:W-:-:S03]  /*12c40*/  UIMAD UR4, UR7, UR11, UR12 ;  /* 0x0000000b070472a4 */ /* 0x000fc6000f8e020c */
[----:B------:R-:W-:Y:S01]  /*12c50*/  ULDC.64 UR10, c[0x0][0xae0] ;  /* 0x0002b800000a7ab9 */ /* 0x000fe20000000a00 */
[----:B------:R-:W-:Y:S01]  /*12c60*/  UIADD3 UR4, UR9, UR4, URZ ;  /* 0x0000000409047290 */ /* 0x000fe2000fffe03f */
[----:B------:R-:W0:Y:S08]  /*12c70*/  @P0 LDC R3, c[0x0][0xbec] ;  /* 0x0002fb00ff030b82 */ /* 0x000e300000000800 */
        /* <DEDUP_REMOVED lines=9> */
[----:B------:R-:W-:Y:S01]  /*12d10*/  IMAD.U32 R2, RZ, RZ, UR8 ;  /* 0x00000008ff027e24 */ /* 0x000fe2000f8e00ff */
[----:B------:R-:W-:Y:S01]  /*12d20*/  ULDC.64 UR8, c[0x0][0xad8] ;  /* 0x0002b60000087ab9 */ /* 0x000fe20000000a00 */
[C---:B------:R-:W-:Y:S01]  /*12d30*/  IMAD R9, R5.reuse, UR11, R4 ;  /* 0x0000000b05097c24 */ /* 0x040fe2000f8e0204 */
[----:B------:R-:W-:Y:S01]  /*12d40*/  SHF.R.S32.HI R4, RZ, 0x1f, R7 ;  /* 0x0000001fff047819 */ /* 0x000fe20000011407 */
[----:B------:R-:W-:-:S04]  /*12d50*/  IMAD.WIDE.U32 R2, R5, UR10, R2 ;  /* 0x0000000a05027c25 */ /* 0x000fc8000f8e0002 */
[----:B------:R-:W-:Y:S02]  /*12d60*/  IMAD R4, R4, UR8, RZ ;  /* 0x0000000804047c24 */ /* 0x000fe4000f8e02ff */
[----:B------:R-:W-:Y:S02]  /*12d70*/  IMAD.IADD R3, R3, 0x1, R9 ;  /* 0x0000000103037824 */ /* 0x000fe400078e0209 */
[----:B-----5:R-:W-:Y:S02]  /*12d80*/  IMAD R11, R0, R11, RZ ;  /* 0x0000000b000b7224 */ /* 0x020fe400078e02ff */
[----:B------:R-:W-:Y:S02]  /*12d90*/  VIADD R0, R6, UR40 ;  /* 0x0000002806007c36 */ /* 0x000fe40008000000 */
        /* <DEDUP_REMOVED lines=16> */
[----:B--2---:R-:W-:Y:S01]  /*12ea0*/  @!P2 IMAD.WIDE R6, R19, 0x2, R2 ;  /* 0x000000021306a825 */ /* 0x004fe200078e0202 */
[-C--:B------:R-:W-:Y:S02]  /*12eb0*/  @!P3 LEA.HI.X R9, R22, R3.reuse, R14, 0x1, P0 ;  /* 0x000000031609b211 */ /* 0x080fe400000f0c0e */
[----:B------:R-:W-:Y:S02]  /*12ec0*/  @!P4 LEA.HI.X R13, R23, R3, R10, 0x1, P1 ;  /* 0x00000003170dc211 */ /* 0x000fe400008f0c0a */
[----:B------:R3:W-:Y:S04]  /*12ed0*/  @!P2 ST.E.128 desc[UR54][R6.64], RZ ;  /* 0x000000ff0600a985 */ /* 0x0007e8000c101d36 */
[----:B------:R3:W-:Y:S04]  /*12ee0*/  @!P3 ST.E.128 desc[UR54][R8.64], RZ ;  /* 0x000000ff0800b985 */ /* 0x0007e8000c101d36 */
[----:B------:R3:W-:Y:S02]  /*12ef0*/  @!P4 ST.E.128 desc[UR54][R12.64], RZ ;  /* 0x000000ff0c00c985 */ /* 0x0007e4000c101d36 */
.L_x_1072:
[----:B------:R-:W-:Y:S05]  /*12f00*/  BSYNC B1 ;  /* 0x0000000000017941 */ /* 0x000fea0003800000 */
.L_x_1071:
        /* <DEDUP_REMOVED lines=9> */
[CC--:B-1-3--:R-:W-:Y:S02]  /*12fa0*/  @!P3 LEA R6, P0, R22.reuse, R2.reuse, 0x1 ;  /* 0x000000021606b211 */ /* 0x0cafe400078008ff */
[----:B------:R-:W-:Y:S02]  /*12fb0*/  @!P4 LEA R8, P1, R23, R2, 0x1 ;  /* 0x000000021708c211 */ /* 0x000fe400078208ff */
[----:B0---4-:R-:W-:Y:S01]  /*12fc0*/  @!P2 IMAD.WIDE R4, R19, 0x2, R2 ;  /* 0x000000021304a825 */ /* 0x011fe200078e0202 */
[-C--:B------:R-:W-:Y:S02]  /*12fd0*/  @!P3 LEA.HI.X R7, R22, R3.reuse, R14, 0x1, P0 ;  /* 0x000000031607b211 */ /* 0x080fe400000f0c0e */
[----:B------:R-:W-:Y:S02]  /*12fe0*/  @!P4 LEA.HI.X R9, R23, R3, R10, 0x1, P1 ;  /* 0x000000031709c211 */ /* 0x000fe400008f0c0a */
[----:B------:R2:W-:Y:S04]  /*12ff0*/  @!P2 ST.E.128 desc[UR54][R4.64], RZ ;  /* 0x000000ff0400a985 */ /* 0x0005e8000c101d36 */
[----:B------:R2:W-:Y:S04]  /*13000*/  @!P3 ST.E.128 desc[UR54][R6.64], RZ ;  /* 0x000000ff0600b985 */ /* 0x0005e8000c101d36 */
[----:B------:R2:W-:Y:S02]  /*13010*/  @!P4 ST.E.128 desc[UR54][R8.64], RZ ;  /* 0x000000ff0800c985 */ /* 0x0005e4000c101d36 */
.L_x_1065:
[----:B------:R-:W-:Y:S05]  /*13020*/  BSYNC B0 ;  /* 0x0000000000007941 */ /* 0x000fea0003800000 */
.L_x_1059:
[----:B------:R-:W-:Y:S02]  /*13030*/  ULDC UR4, c[0x0][0xc3c] ;  /* 0x00030f0000047ab9 */ /* 0x000fe40000000800 */
[----:B------:R-:W-:-:S06]  /*13040*/  UISETP.GE.AND UP0, UPT, UR51, UR4, UPT ;  /* 0x000000043300728c */ /* 0x000fcc000bf06270 */
[----:B------:R-:W-:-:S13]  /*13050*/  PLOP3.LUT P0, PT, PT, PT, UP0, 0x80, 0x0 ;  /* 0x000000000000781c */ /* 0x000fda0003f0f008 */
[----:B------:R-:W-:Y:S05]  /*13060*/  @!P0 BRA `(.L_x_1073) ;  /* 0xfffffedc008c8947 */ /* 0x000fea000383ffff */
[----:B------:R-:W-:Y:S05]  /*13070*/  EXIT ;  /* 0x000000000000794d */ /* 0x000fea0003800000 */
.L_x_968:
        /* <DEDUP_REMOVED lines=10> */
[----:B------:R-:W0:Y:S04]  /*13120*/  @P0 LDS.128 R8, [R3+0x19cd0] ;  /* 0x019cd00003080984 */ /* 0x000e280000000c00 */
[----:B0-----:R0:W-:Y:S01]  /*13130*/  @P0 STL.64 [R1], R8 ;  /* 0x0000000801000387 */ /* 0x0011e20000100a00 */
[----:B------:R-:W-:-:S03]  /*13140*/  IMAD.MOV.U32 R0, RZ, RZ, R11 ;  /* 0x000000ffff007224 */ /* 0x000fc600078e000b */
[----:B------:R0:W-:Y:S02]  /*13150*/  @P0 STL [R1+0x8], R10 ;  /* 0x0000080a01000387 */ /* 0x0001e40000100800 */
[----:B------:R-:W-:Y:S01]  /*13160*/  @P0 R2UR UR41, R0 ;  /* 0x00000000002902ca */ /* 0x000fe200000e0000 */
[----:B------:R-:W-:Y:S06]  /*13170*/  @P0 BAR.ARV 0x4, 0x200 ;  /* 0x0108000000000b1d */ /* 0x000fec0000002000 */
[----:B------:R-:W-:Y:S08]  /*13180*/  @P0 BRA `(.L_x_1074) ;  /* 0x0000000c00d80947 */ /* 0x000ff00003800000 */
[----:B------:R-:W1:Y:S01]  /*13190*/  S2R R4, SR_TID.X ;  /* 0x0000000000047919 */ /* 0x000e620000002100 */
[----:B------:R-:W-:Y:S01]  /*131a0*/  ULDC UR4, c[0x0][0xc3c] ;  /* 0x00030f0000047ab9 */ /* 0x000fe20000000800 */
[----:B------:R-:W-:Y:S02]  /*131b0*/  IMAD.MOV.U32 R7, RZ, RZ, RZ ;  /* 0x000000ffff077224 */ /* 0x000fe400078e00ff */
[----:B0-----:R-:W-:Y:S01]  /*131c0*/  IMAD.MOV.U32 R8, RZ, RZ, RZ ;  /* 0x000000ffff087224 */ /* 0x001fe200078e00ff */
[----:B-1----:R-:W-:-:S04]  /*131d0*/  LOP3.LUT R0, R4, 0x1f, RZ, 0xc0, !PT ;  /* 0x0000001f04007812 */ /* 0x002fc800078ec0ff */
[----:B------:R-:W-:-:S04]  /*131e0*/  ISETP.NE.AND P0, PT, R0, 0x1f, PT ;  /* 0x0000001f0000780c */ /* 0x000fc80003f05270 */
[----:B------:R-:W-:-:S13]  /*131f0*/  ISETP.GE.OR P1, PT, R0, UR4, !P0 ;  /* 0x0000000400007c0c */ /* 0x000fda000c726670 */
[----:B------:R-:W0:Y:S08]  /*13200*/  @!P1 LDC.64 R4, c[0x0][0xc80] ;  /* 0x00032000ff049b82 */ /* 0x000e300000000a00 */
[----:B------:R-:W1:Y:S01]  /*13210*/  @!P1 LDC.64 R2, c[0x0][0xc78] ;  /* 0x00031e00ff029b82 */ /* 0x000e620000000a00 */
[----:B0-----:R-:W-:-:S05]  /*13220*/  @!P1 IMAD.WIDE.U32 R4, R0, 0x4, R4 ;  /* 0x0000000400049825 */ /* 0x001fca00078e0004 */
[----:B------:R-:W2:Y:S01]  /*13230*/  @!P1 LDG.E R7, desc[UR54][R4.64] ;  /* 0x0000003604079981 */ /* 0x000ea2000c1e1900 */
[----:B-1----:R-:W-:-:S05]  /*13240*/  @!P1 IMAD.WIDE.U32 R2, R0, 0x4, R2 ;  /* 0x0000000400029825 */ /* 0x002fca00078e0002 */
        /* <DEDUP_REMOVED lines=21> */
[----:B------:R-:W1:Y:S01]  /*133a0*/  S2R R9, SR_CTAID.X ;  /* 0x0000000000097919 */ /* 0x000e620000002500 */
[----:B0-----:R-:W-:-:S05]  /*133b0*/  SEL R4, R4, RZ, P5 ;  /* 0x000000ff04047207 */ /* 0x001fca0002800000 */
[----:B------:R-:W-:Y:S02]  /*133c0*/  IMAD.IADD R11, R3, 0x1, R4 ;  /* 0x00000001030b7824 */ /* 0x000fe400078e0204 */
[----:B------:R-:W0:Y:S03]  /*133d0*/  LDC R4, c[0x0][0xc38] ;  /* 0x00030e00ff047b82 */ /* 0x000e260000000800 */
[----:B------:R-:W0:Y:S02]  /*133e0*/  SHFL.IDX PT, R5, R11, 0x1f, 0x1f ;  /* 0x03e01f000b057f89 */ /* 0x000e2400000e0000 */
[----:B0-----:R-:W-:-:S05]  /*133f0*/  IMAD R10, R5, R4, RZ ;  /* 0x00000004050a7224 */ /* 0x001fca00078e02ff */
[----:B-1----:R-:W-:Y:S01]  /*13400*/  ISETP.GT.AND P6, PT, R10, R9, PT ;  /* 0x000000090a00720c */ /* 0x002fe20003fc4270 */
[----:B------:R-:W-:-:S12]  /*13410*/  IMAD.MOV.U32 R5, RZ, RZ, R10 ;  /* 0x000000ffff057224 */ /* 0x000fd800078e000a */
[----:B------:R-:W-:Y:S05]  /*13420*/  @P6 BRA `(.L_x_1075) ;  /* 0x00000000009c6947 */ /* 0x000fea0003800000 */
[----:B------:R-:W-:Y:S01]  /*13430*/  IMAD.MOV.U32 R10, RZ, RZ, R5 ;  /* 0x000000ffff0a7224 */ /* 0x000fe200078e0005 */
[----:B------:R-:W-:Y:S01]  /*13440*/  UMOV UR4, URZ ;  /* 0x0000003f00047c82 */ /* 0x000fe20008000000 */
[----:B------:R-:W-:-:S05]  /*13450*/  ULDC UR5, c[0x0][0xc3c] ;  /* 0x00030f0000057ab9 */ /* 0x000fca0000000800 */
.L_x_1077:
[----:B------:R-:W-:-:S04]  /*13460*/  UIADD3 UR4, UR4, 0x1f, URZ ;  /* 0x0000001f04047890 */ /* 0x000fc8000fffe03f */
[----:B------:R-:W-:-:S06]  /*13470*/  UISETP.GE.AND UP0, UPT, UR4, UR5, UPT ;  /* 0x000000050400728c */ /* 0x000fcc000bf06270 */
[----:B------:R-:W-:-:S13]  /*13480*/  PLOP3.LUT P6, PT, PT, PT, UP0, 0x40, 0x0 ;  /* 0x000000000000781c */ /* 0x000fda0003fce808 */
[----:B------:R-:W-:Y:S05]  /*13490*/  @!P6 BRA `(.L_x_1076) ;  /* 0x0000000800d8e947 */ /* 0x000fea0003800000 */
[----:B------:R-:W-:Y:S02]  /*134a0*/  VIADD R11, R0, UR4 ;  /* 0x00000004000b7c36 */ /* 0x000fe40008000000 */
[----:B------:R-:W-:Y:S02]  /*134b0*/  IMAD.MOV.U32 R7, RZ, RZ, RZ ;  /* 0x000000ffff077224 */ /* 0x000fe400078e00ff */
[----:B------:R-:W-:Y:S01]  /*134c0*/  IMAD.MOV.U32 R8, RZ, RZ, RZ ;  /* 0x000000ffff087224 */ /* 0x000fe200078e00ff */
[----:B------:R-:W-:-:S13]  /*134d0*/  ISETP.GE.OR P6, PT, R11, UR5, !P0 ;  /* 0x000000050b007c0c */ /* 0x000fda000c7c6670 */
[----:B------:R-:W0:Y:S08]  /*134e0*/  @!P6 LDC.64 R4, c[0x0][0xc80] ;  /* 0x00032000ff04eb82 */ /* 0x000e300000000a00 */
[----:B------:R-:W1:Y:S01]  /*134f0*/  @!P6 LDC.64 R2, c[0x0][0xc78] ;  /* 0x00031e00ff02eb82 */ /* 0x000e620000000a00 */
[----:B0-----:R-:W-:-:S05]  /*13500*/  @!P6 IMAD.WIDE R4, R11, 0x4, R4 ;  /* 0x000000040b04e825 */ /* 0x001fca00078e0204 */
[----:B------:R0:W2:Y:S01]  /*13510*/  @!P6 LDG.E R7, desc[UR54][R4.64] ;  /* 0x000000360407e981 */ /* 0x0000a2000c1e1900 */
[----:B-1----:R-:W-:-:S05]  /*13520*/  @!P6 IMAD.WIDE R2, R11, 0x4, R2 ;  /* 0x000000040b02e825 */ /* 0x002fca00078e0202 */
[----:B------:R-:W2:Y:S01]  /*13530*/  @!P6 LDG.E R8, desc[UR54][R2.64] ;  /* 0x000000360208e981 */ /* 0x000ea2000c1e1900 */
[----:B0-----:R-:W0:Y:S01]  /*13540*/  LDC R4, c[0x0][0xc38] ;  /* 0x00030e00ff047b82 */ /* 0x001e220000000800 */
[----:B--2---:R-:W-:-:S05]  /*13550*/  IMAD R14, R7, R8, RZ ;  /* 0x00000008070e7224 */ /* 0x004fca00078e02ff */
        /* <DEDUP_REMOVED lines=20> */
.L_x_1075:
[----:B------:R-:W-:Y:S02]  /*136a0*/  IMAD.IADD R10, R10, 0x1, -R5 ;  /* 0x000000010a0a7824 */ /* 0x000fe400078e0a05 */
[----:B------:R-:W-:Y:S02]  /*136b0*/  IMAD.MOV.U32 R3, RZ, RZ, RZ ;  /* 0x000000ffff037224 */ /* 0x000fe400078e00ff */
[----:B------:R-:W-:-:S05]  /*136c0*/  IMAD R2, R11, R4, R10 ;  /* 0x000000040b027224 */ /* 0x000fca00078e020a */
[----:B------:R-:W-:-:S13]  /*136d0*/  ISETP.GT.AND P0, PT, R2, R9, PT ;  /* 0x000000090200720c */ /* 0x000fda0003f04270 */
[----:B------:R-:W-:Y:S02]  /*136e0*/  VOTEU.ANY UR6, UPT, !P0 ;  /* 0x0000000000067886 */ /* 0x000fe400040e0100 */
[----:B------:R-:W-:Y:S02]  /*136f0*/  UPOPC UR5, UR6 ;  /* 0x00000006000572bf */ /* 0x000fe40008000000 */
[----:B------:R-:W-:Y:S02]  /*13700*/  ISETP.NE.AND P0, PT, RZ, UR6, PT ;  /* 0x00000006ff007c0c */ /* 0x000fe4000bf05270 */
[----:B------:R-:W-:Y:S02]  /*13710*/  UIADD3 UR41, UR5, UR4, URZ ;  /* 0x0000000405297290 */ /* 0x000fe4000fffe03f */
[----:B------:R-:W-:Y:S02]  /*13720*/  IMAD.U32 R5, RZ, RZ, UR5 ;  /* 0x00000005ff057e24 */ /* 0x000fe4000f8e00ff */
[----:B------:R-:W-:-:S04]  /*13730*/  IMAD.U32 R2, RZ, RZ, UR5 ;  /* 0x00000005ff027e24 */ /* 0x000fc8000f8e00ff */
[----:B------:R-:W0:Y:S04]  /*13740*/  SHFL.IDX PT, R5, R8, R5, 0x1f ;  /* 0x00001f0508057589 */ /* 0x000e2800000e0000 */
[----:B------:R1:W2:Y:S01]  /*13750*/  SHFL.IDX PT, R7, R7, R2, 0x1f ;  /* 0x00001f0207077589 */ /* 0x0002a200000e0000 */
[----:B0-----:R-:W-:Y:S01]  /*13760*/  ISETP.NE.AND P1, PT, R5, 0x1, PT ;  /* 0x000000010500780c */ /* 0x001fe20003f25270 */
[----:B-1----:R-:W-:-:S12]  /*13770*/  @!P0 BRA `(.L_x_1078) ;  /* 0x00000000000c8947 */ /* 0x002fd80003800000 */
[----:B------:R-:W-:-:S06]  /*13780*/  UIADD3 UR4, UR5, -0x1, URZ ;  /* 0xffffffff05047890 */ /* 0x000fcc000fffe03f */
[----:B------:R-:W-:-:S05]  /*13790*/  IMAD.U32 R2, RZ, RZ, UR4 ;  /* 0x00000004ff027e24 */ /* 0x000fca000f8e00ff */
[----:B------:R0:W1:Y:S02]  /*137a0*/  SHFL.IDX PT, R3, R11, R2, 0x1f ;  /* 0x00001f020b037589 */ /* 0x00006400000e0000 */
.L_x_1078:
[----:B01----:R-:W-:-:S04]  /*137b0*/  IMAD R2, R3, R4, R10 ;  /* 0x0000000403027224 */ /* 0x003fc800078e020a */
[----:B------:R-:W-:Y:S01]  /*137c0*/  IMAD.IADD R8, R9, 0x1, -R2 ;  /* 0x0000000109087824 */ /* 0x000fe200078e0a02 */
[----:B------:R0:W-:Y:S01]  /*137d0*/  STL [R1], R2 ;  /* 0x0000000201007387 */ /* 0x0001e20000100800 */
[----:B------:R-:W-:Y:S05]  /*137e0*/  @!P1 BRA `(.L_x_1079) ;  /* 0x0000000000f09947 */ /* 0x000fea0003800000 */
[----:B--2---:R-:W-:Y:S02]  /*137f0*/  IABS R9, R7 ;  /* 0x0000000700097213 */ /* 0x004fe40000000000 */
[----:B------:R-:W-:Y:S02]  /*13800*/  IABS R12, R5 ;  /* 0x00000005000c7213 */ /* 0x000fe40000000000 */
[----:B------:R-:W1:Y:S08]  /*13810*/  I2F.RP R10, R9 ;  /* 0x00000009000a7306 */ /* 0x000e700000209400 */
[----:B-1----:R-:W0:Y:S02]  /*13820*/  MUFU.RCP R10, R10 ;  /* 0x0000000a000a7308 */ /* 0x002e240000001000 */
[----:B0-----:R-:W-:Y:S01]  /*13830*/  VIADD R2, R10, 0xffffffe ;  /* 0x0ffffffe0a027836 */ /* 0x001fe20000000000 */
[----:B------:R-:W-:-:S05]  /*13840*/  IABS R10, R8 ;  /* 0x00000008000a7213 */ /* 0x000fca0000000000 */
[----:B------:R0:W1:Y:S02]  /*13850*/  F2I.FTZ.U32.TRUNC.NTZ R3, R2 ;  /* 0x0000000200037305 */ /* 0x000064000021f000 */
[----:B0-----:R-:W-:Y:S02]  /*13860*/  IMAD.MOV.U32 R2, RZ, RZ, RZ ;  /* 0x000000ffff027224 */ /* 0x001fe400078e00ff */
[----:B-1----:R-:W-:-:S04]  /*13870*/  IMAD.MOV R4, RZ, RZ, -R3 ;  /* 0x000000ffff047224 */ /* 0x002fc800078e0a03 */
[----:B------:R-:W-:Y:S02]  /*13880*/  IMAD R11, R4, R9, RZ ;  /* 0x00000009040b7224 */ /* 0x000fe400078e02ff */
[----:B------:R-:W-:Y:S01]  /*13890*/  IMAD.MOV.U32 R4, RZ, RZ, R12 ;  /* 0x000000ffff047224 */ /* 0x000fe200078e000c */
[----:B------:R-:W-:Y:S01]  /*138a0*/  IABS R12, R7 ;  /* 0x00000007000c7213 */ /* 0x000fe20000000000 */
[----:B------:R-:W-:Y:S02]  /*138b0*/  IMAD.HI.U32 R3, R3, R11, R2 ;  /* 0x0000000b03037227 */ /* 0x000fe400078e0002 */
[----:B------:R-:W0:Y:S02]  /*138c0*/  I2F.RP R11, R4 ;  /* 0x00000004000b7306 */ /* 0x000e240000209400 */
[----:B------:R-:W-:Y:S02]  /*138d0*/  IMAD.MOV R13, RZ, RZ, -R12 ;  /* 0x000000ffff0d7224 */ /* 0x000fe400078e0a0c */
[----:B------:R-:W-:-:S04]  /*138e0*/  IMAD.HI.U32 R2, R3, R10, RZ ;  /* 0x0000000a03027227 */ /* 0x000fc800078e00ff */
[----:B------:R-:W-:-:S05]  /*138f0*/  IMAD R10, R2, R13, R10 ;  /* 0x0000000d020a7224 */ /* 0x000fca00078e020a */
[----:B------:R-:W-:Y:S01]  /*13900*/  ISETP.GT.U32.AND P1, PT, R9, R10, PT ;  /* 0x0000000a0900720c */ /* 0x000fe20003f24070 */
[----:B0-----:R-:W0:-:S12]  /*13910*/  MUFU.RCP R11, R11 ;  /* 0x0000000b000b7308 */ /* 0x001e180000001000 */
[----:B------:R-:W-:Y:S02]  /*13920*/  @!P1 IMAD.IADD R10, R10, 0x1, -R9 ;  /* 0x000000010a0a9824 */ /* 0x000fe400078e0a09 */
[----:B------:R-:W-:Y:S01]  /*13930*/  @!P1 VIADD R2, R2, 0x1 ;  /* 0x0000000102029836 */ /* 0x000fe20000000000 */
[----:B------:R-:W-:Y:S02]  /*13940*/  ISETP.NE.AND P1, PT, R7, RZ, PT ;  /* 0x000000ff0700720c */ /* 0x000fe40003f25270 */
[----:B------:R-:W-:Y:S01]  /*13950*/  ISETP.GE.U32.AND P0, PT, R10, R9, PT ;  /* 0x000000090a00720c */ /* 0x000fe20003f06070 */
[----:B0-----:R-:W-:Y:S01]  /*13960*/  VIADD R3, R11, 0xffffffe ;  /* 0x0ffffffe0b037836 */ /* 0x001fe20000000000 */
[----:B------:R-:W-:-:S04]  /*13970*/  LOP3.LUT R9, R8, R7, RZ, 0x3c, !PT ;  /* 0x0000000708097212 */ /* 0x000fc800078e3cff */
[----:B------:R-:W-:Y:S01]  /*13980*/  ISETP.GE.AND P2, PT, R9, RZ, PT ;  /* 0x000000ff0900720c */ /* 0x000fe20003f46270 */
[----:B------:R-:W0:Y:S06]  /*13990*/  F2I.FTZ.U32.TRUNC.NTZ R3, R3 ;  /* 0x0000000300037305 */ /* 0x000e2c000021f000 */
[----:B------:R-:W-:-:S04]  /*139a0*/  @P0 VIADD R2, R2, 0x1 ;  /* 0x0000000102020836 */ /* 0x000fc80000000000 */
[----:B------:R-:W-:Y:S01]  /*139b0*/  IMAD.MOV.U32 R10, RZ, RZ, R2 ;  /* 0x000000ffff0a7224 */ /* 0x000fe200078e0002 */
[----:B------:R-:W-:-:S03]  /*139c0*/  IABS R2, R5 ;  /* 0x0000000500027213 */ /* 0x000fc60000000000 */
[----:B------:R-:W-:Y:S01]  /*139d0*/  @!P2 IMAD.MOV R10, RZ, RZ, -R10 ;  /* 0x000000ffff0aa224 */ /* 0x000fe200078e0a0a */
[----:B------:R-:W-:Y:S01]  /*139e0*/  @!P1 LOP3.LUT R10, RZ, R7, RZ, 0x33, !PT ;  /* 0x00000007ff0a9212 */ /* 0x000fe200078e33ff */
[----:B0-----:R-:W-:Y:S02]  /*139f0*/  IMAD.MOV R9, RZ, RZ, -R3 ;  /* 0x000000ffff097224 */ /* 0x001fe400078e0a03 */
[----:B------:R-:W-:Y:S01]  /*13a00*/  IMAD.MOV R12, RZ, RZ, -R2 ;  /* 0x000000ffff0c7224 */ /* 0x000fe200078e0a02 */
[----:B------:R-:W-:Y:S01]  /*13a10*/  IABS R11, R10 ;  /* 0x0000000a000b7213 */ /* 0x000fe20000000000 */
[----:B------:R-:W-:Y:S02]  /*13a20*/  IMAD R9, R9, R4, RZ ;  /* 0x0000000409097224 */ /* 0x000fe400078e02ff */
[----:B------:R-:W-:-:S04]  /*13a30*/  IMAD.MOV.U32 R2, RZ, RZ, RZ ;  /* 0x000000ffff027224 */ /* 0x000fc800078e00ff */
[----:B------:R-:W-:-:S04]  /*13a40*/  IMAD.HI.U32 R2, R3, R9, R2 ;  /* 0x0000000903027227 */ /* 0x000fc800078e0002 */
[----:B------:R-:W-:Y:S02]  /*13a50*/  IMAD.MOV.U32 R3, RZ, RZ, R11 ;  /* 0x000000ffff037224 */ /* 0x000fe400078e000b */
[----:B------:R-:W-:Y:S02]  /*13a60*/  IMAD.MOV.U32 R9, RZ, RZ, R12 ;  /* 0x000000ffff097224 */ /* 0x000fe400078e000c */
[----:B------:R-:W-:-:S04]  /*13a70*/  IMAD.HI.U32 R2, R2, R3, RZ ;  /* 0x0000000302027227 */ /* 0x000fc800078e00ff */
[----:B------:R-:W-:Y:S02]  /*13a80*/  IMAD R3, R2, R9, R3 ;  /* 0x0000000902037224 */ /* 0x000fe400078e0203 */
[----:B------:R-:W-:-:S03]  /*13a90*/  IMAD.MOV R9, RZ, RZ, -R10 ;  /* 0x000000ffff097224 */ /* 0x000fc600078e0a0a */
        /* <DEDUP_REMOVED lines=10> */
[----:B------:R-:W-:-:S04]  /*13b40*/  IMAD.MOV R4, RZ, RZ, -R2 ;  /* 0x000000ffff047224 */ /* 0x000fc800078e0a02 */
[C---:B------:R-:W-:Y:S02]  /*13b50*/  IMAD R3, R5.reuse, R4, R10 ;  /* 0x0000000405037224 */ /* 0x040fe400078e020a */
[----:B------:R-:W-:Y:S02]  /*13b60*/  IMAD R4, R5, 0x1000000, R2 ;  /* 0x0100000005047824 */ /* 0x000fe400078e0202 */
[----:B------:R-:W-:Y:S02]  /*13b70*/  IMAD R2, R7, R9, R8 ;  /* 0x0000000907027224 */ /* 0x000fe400078e0208 */
[----:B------:R-:W-:-:S05]  /*13b80*/  IMAD R3, R3, 0x10000, R4 ;  /* 0x0001000003037824 */ /* 0x000fca00078e0204 */
[----:B------:R0:W-:Y:S01]  /*13b90*/  STL [R1+0x8], R3 ;  /* 0x0000080301007387 */ /* 0x0001e20000100800 */
[----:B------:R-:W-:Y:S05]  /*13ba0*/  BRA `(.L_x_1080) ;  /* 0x0000000400047947 */ /* 0x000fea0003800000 */
.L_x_1079:
[----:B------:R-:W-:Y:S02]  /*13bb0*/  ULDC.64 UR4, c[0x0][0xc90] ;  /* 0x0003240000047ab9 */ /* 0x000fe40000000a00 */
[----:B------:R-:W-:-:S06]  /*13bc0*/  UIMAD.WIDE UR4, UR41, 0x4, UR4 ;  /* 0x00000004290478a5 */ /* 0x000fcc000f8e0204 */
[----:B0-----:R-:W-:Y:S02]  /*13bd0*/  IMAD.U32 R2, RZ, RZ, UR4 ;  /* 0x00000004ff027e24 */ /* 0x001fe4000f8e00ff */
[----:B------:R-:W-:-:S05]  /*13be0*/  IMAD.U32 R3, RZ, RZ, UR5 ;  /* 0x00000005ff037e24 */ /* 0x000fca000f8e00ff */
[----:B------:R0:W2:Y:S01]  /*13bf0*/  LDG.E R10, desc[UR54][R2.64] ;  /* 0x00000036020a7981 */ /* 0x0000a2000c1e1900 */
[----:B------:R-:W-:Y:S01]  /*13c00*/  IABS R14, R8 ;  /* 0x00000008000e7213 */ /* 0x000fe20000000000 */
[----:B0-----:R-:W-:Y:S02]  /*13c10*/  IMAD.MOV.U32 R2, RZ, RZ, RZ ;  /* 0x000000ffff027224 */ /* 0x001fe400078e00ff */
[----:B--2---:R-:W-:-:S05]  /*13c20*/  IMAD R5, R7, R10, RZ ;  /* 0x0000000a07057224 */ /* 0x004fca00078e02ff */
[-C--:B------:R-:W-:Y:S02]  /*13c30*/  IABS R12, R5.reuse ;  /* 0x00000005000c7213 */ /* 0x080fe40000000000 */
[----:B------:R-:W-:Y:S02]  /*13c40*/  IABS R15, R5 ;  /* 0x00000005000f7213 */ /* 0x000fe40000000000 */
[----:B------:R-:W0:Y:S08]  /*13c50*/  I2F.RP R9, R12 ;  /* 0x0000000c00097306 */ /* 0x000e300000209400 */
[----:B0-----:R-:W0:Y:S02]  /*13c60*/  MUFU.RCP R9, R9 ;  /* 0x0000000900097308 */ /* 0x001e240000001000 */
[----:B0-----:R-:W-:-:S06]  /*13c70*/  VIADD R11, R9, 0xffffffe ;  /* 0x0ffffffe090b7836 */ /* 0x001fcc0000000000 */
[----:B------:R-:W0:Y:S02]  /*13c80*/  F2I.FTZ.U32.TRUNC.NTZ R3, R11 ;  /* 0x0000000b00037305 */ /* 0x000e24000021f000 */
[----:B0-----:R-:W-:-:S04]  /*13c90*/  IMAD.MOV R13, RZ, RZ, -R3 ;  /* 0x000000ffff0d7224 */ /* 0x001fc800078e0a03 */
[----:B------:R-:W-:-:S04]  /*13ca0*/  IMAD R13, R13, R12, RZ ;  /* 0x0000000c0d0d7224 */ /* 0x000fc800078e02ff */
[----:B------:R-:W-:-:S04]  /*13cb0*/  IMAD.HI.U32 R2, R3, R13, R2 ;  /* 0x0000000d03027227 */ /* 0x000fc800078e0002 */
[----:B------:R-:W-:Y:S02]  /*13cc0*/  IMAD.MOV.U32 R13, RZ, RZ, R14 ;  /* 0x000000ffff0d7224 */ /* 0x000fe400078e000e */
[----:B------:R-:W-:Y:S02]  /*13cd0*/  IMAD.MOV R3, RZ, RZ, -R15 ;  /* 0x000000ffff037224 */ /* 0x000fe400078e0a0f */
[----:B------:R-:W-:-:S04]  /*13ce0*/  IMAD.HI.U32 R2, R2, R13, RZ ;  /* 0x0000000d02027227 */ /* 0x000fc800078e00ff */
[----:B------:R-:W-:-:S05]  /*13cf0*/  IMAD R3, R2, R3, R13 ;  /* 0x0000000302037224 */ /* 0x000fca00078e020d */
        /* <DEDUP_REMOVED lines=10> */
[----:B------:R-:W-:Y:S02]  /*13da0*/  IMAD R9, R10, R2, RZ ;  /* 0x000000020a097224 */ /* 0x000fe400078e02ff */
[----:B------:R-:W-:Y:S02]  /*13db0*/  IMAD.MOV R2, RZ, RZ, -R2 ;  /* 0x000000ffff027224 */ /* 0x000fe400078e0a02 */
[----:B------:R-:W-:Y:S02]  /*13dc0*/  IMAD.MOV R3, RZ, RZ, -R9 ;  /* 0x000000ffff037224 */ /* 0x000fe400078e0a09 */
[----:B------:R-:W-:Y:S02]  /*13dd0*/  IMAD R8, R5, R2, R8 ;  /* 0x0000000205087224 */ /* 0x000fe400078e0208 */
[----:B------:R-:W-:Y:S01]  /*13de0*/  IMAD.MOV.U32 R2, RZ, RZ, RZ ;  /* 0x000000ffff027224 */ /* 0x000fe200078e00ff */
[----:B------:R-:W-:Y:S02]  /*13df0*/  VIADDMNMX R4, R3, R4, R10, PT ;  /* 0x0000000403047246 */ /* 0x000fe4000380010a */
[----:B------:R-:W-:-:S02]  /*13e00*/  IABS R13, R8 ;  /* 0x00000008000d7213 */ /* 0x000fc40000000000 */
[----:B------:R-:W-:Y:S02]  /*13e10*/  IABS R10, R4 ;  /* 0x00000004000a7213 */ /* 0x000fe40000000000 */
[----:B------:R-:W-:Y:S02]  /*13e20*/  IADD3 R9, R9, 0x1000000, R8 ;  /* 0x0100000009097810 */ /* 0x000fe40007ffe008 */
[----:B------:R-:W0:Y:S08]  /*13e30*/  I2F.RP R11, R10 ;  /* 0x0000000a000b7306 */ /* 0x000e300000209400 */
[----:B0-----:R-:W0:Y:S02]  /*13e40*/  MUFU.RCP R11, R11 ;  /* 0x0000000b000b7308 */ /* 0x001e240000001000 */
[----:B0-----:R-:W-:-:S06]  /*13e50*/  VIADD R3, R11, 0xffffffe ;  /* 0x0ffffffe0b037836 */ /* 0x001fcc0000000000 */
[----:B------:R-:W0:Y:S02]  /*13e60*/  F2I.FTZ.U32.TRUNC.NTZ R3, R3 ;  /* 0x0000000300037305 */ /* 0x000e24000021f000 */
[----:B0-----:R-:W-:-:S04]  /*13e70*/  IMAD.MOV R12, RZ, RZ, -R3 ;  /* 0x000000ffff0c7224 */ /* 0x001fc800078e0a03 */
[----:B------:R-:W-:Y:S01]  /*13e80*/  IMAD.MOV.U32 R5, RZ, RZ, R12 ;  /* 0x000000ffff057224 */ /* 0x000fe200078e000c */
[----:B------:R-:W-:-:S03]  /*13e90*/  IABS R12, R4 ;  /* 0x00000004000c7213 */ /* 0x000fc60000000000 */
[----:B------:R-:W-:-:S04]  /*13ea0*/  IMAD R5, R5, R10, RZ ;  /* 0x0000000a05057224 */ /* 0x000fc800078e02ff */
[----:B------:R-:W-:-:S04]  /*13eb0*/  IMAD.HI.U32 R2, R3, R5, R2 ;  /* 0x0000000503027227 */ /* 0x000fc800078e0002 */
        /* <DEDUP_REMOVED lines=9> */
[----:B------:R-:W-:Y:S01]  /*13f50*/  ISETP.GE.AND P2, PT, R3, RZ, PT ;  /* 0x000000ff0300720c */ /* 0x000fe20003f46270 */
[----:B------:R-:W-:-:S06]  /*13f60*/  IMAD.MOV R3, RZ, RZ, -R4 ;  /* 0x000000ffff037224 */ /* 0x000fcc00078e0a04 */
[----:B------:R-:W-:-:S06]  /*13f70*/  @P0 VIADD R2, R2, 0x1 ;  /* 0x0000000102020836 */ /* 0x000fcc0000000000 */
[----:B------:R-:W-:Y:S01]  /*13f80*/  @!P2 IMAD.MOV R2, RZ, RZ, -R2 ;  /* 0x000000ffff02a224 */ /* 0x000fe200078e0a02 */
[----:B------:R-:W-:-:S05]  /*13f90*/  @!P1 LOP3.LUT R2, RZ, R4, RZ, 0x33, !PT ;  /* 0x00000004ff029212 */ /* 0x000fca00078e33ff */
[----:B------:R-:W-:-:S05]  /*13fa0*/  IMAD R3, R2, R3, R9 ;  /* 0x0000000302037224 */ /* 0x000fca00078e0209 */
[----:B------:R1:W-:Y:S02]  /*13fb0*/  STL [R1+0x8], R3 ;  /* 0x0000080301007387 */ /* 0x0003e40000100800 */
.L_x_1080:
[----:B------:R-:W-:-:S05]  /*13fc0*/  LOP3.LUT R2, RZ, R2, RZ, 0x33, !PT ;  /* 0x00000002ff027212 */ /* 0x000fca00078e33ff */
[----:B------:R-:W-:-:S05]  /*13fd0*/  IMAD.IADD R2, R7, 0x1, R2 ;  /* 0x0000000107027824 */ /* 0x000fca00078e0202 */
[----:B------:R2:W-:Y:S01]  /*13fe0*/  STL [R1+0x4], R2 ;  /* 0x0000040201007387 */ /* 0x0005e20000100800 */
[----:B------:R-:W-:Y:S05]  /*13ff0*/  BRA `(.L_x_1081) ;  /* 0x0000000000107947 */ /* 0x000fea0003800000 */
.L_x_1076:
[----:B------:R0:W-:Y:S01]  /*14000*/  STL [R1], R9 ;  /* 0x0000000901007387 */ /* 0x0001e20000100800 */
[----:B------:R-:W-:-:S03]  /*14010*/  ULDC UR41, c[0x0][0xc3c] ;  /* 0x00030f0000297ab9 */ /* 0x000fc60000000800 */
[----:B------:R0:W-:Y:S04]  /*14020*/  STL [R1+0x4], RZ ;  /* 0x000004ff01007387 */ /* 0x0001e80000100800 */
[----:B------:R0:W-:Y:S02]  /*14030*/  STL [R1+0x8], RZ ;  /* 0x000008ff01007387 */ /* 0x0001e40000100800 */
.L_x_1081:
[----:B------:R-:W3:Y:S04]  /*14040*/  LDL R8, [R1] ;  /* 0x0000000001087983 */ /* 0x000ee80000100800 */
[----:B0-----:R-:W3:Y:S04]  /*14050*/  LDL R9, [R1+0x4] ;  /* 0x0000040001097983 */ /* 0x001ee80000100800 */
[----:B------:R-:W3:Y:S01]  /*14060*/  LDL R10, [R1+0x8] ;  /* 0x00000800010a7983 */ /* 0x000ee20000100800 */
[----:B------:R-:W-:Y:S01]  /*14070*/  ISETP.NE.AND P0, PT, R0, RZ, PT ;  /* 0x000000ff0000720c */ /* 0x000fe20003f05270 */
[----:B--2---:R-:W-:-:S12]  /*14080*/  IMAD.U32 R2, RZ, RZ, UR41 ;  /* 0x00000029ff027e24 */ /* 0x004fd8000f8e00ff */
[----:B-1----:R-:W0:Y:S01]  /*14090*/  @!P0 S2R R3, SR_CgaCtaId ;  /* 0x0000000000038919 */ /* 0x002e220000008800 */
[----:B------:R-:W-:Y:S01]  /*140a0*/  @!P0 MOV R0, 0x400 ;  /* 0x0000040000008802 */ /* 0x000fe20000000f00 */
[----:B------:R-:W-:-:S03]  /*140b0*/  @!P0 IMAD.MOV.U32 R11, RZ, RZ, R2 ;  /* 0x000000ffff0b8224 */ /* 0x000fc600078e0002 */
[----:B0-----:R-:W-:-:S05]  /*140c0*/  @!P0 LEA R0, R3, R0, 0x18 ;  /* 0x0000000003008211 */ /* 0x001fca00078ec0ff */
[----:B---3--:R1:W-:Y:S01]  /*140d0*/  @!P0 STS.128 [R0+0x19cd0], R8 ;  /* 0x019cd00800008388 */ /* 0x0083e20000000c00 */
[----:B------:R-:W-:Y:S06]  /*140e0*/  BAR.ARV 0x5, 0x200 ;  /* 0x0148000000007b1d */ /* 0x000fec0000002000 */
.L_x_1074:
[----:B------:R-:W-:Y:S01]  /*140f0*/  ULDC UR4, c[0x0][0xc3c] ;  /* 0x00030f0000047ab9 */ /* 0x000fe20000000800 */
[----:B------:R2:W-:Y:S01]  /*14100*/  STL [R1+0x1c], RZ ;  /* 0x00001cff01007387 */ /* 0x0005e20000100800 */
[----:B------:R-:W-:Y:S01]  /*14110*/  UISETP.GE.AND UP0, UPT, UR41, UR4, UPT ;  /* 0x000000042900728c */ /* 0x000fe2000bf06270 */
[----:B------:R-:W-:Y:S02]  /*14120*/  IMAD.MOV.U32 R23, RZ, RZ, 0x1 ;  /* 0x00000001ff177424 */ /* 0x000fe400078e00ff */
[----:B------:R-:W-:-:S03]  /*14130*/  IMAD.MOV.U32 R22, RZ, RZ, RZ ;  /* 0x000000ffff167224 */ /* 0x000fc600078e00ff */
[----:B------:R-:W-:-:S13]  /*14140*/  PLOP3.LUT P0, PT, PT, PT, UP0, 0x80, 0x0 ;  /* 0x000000000000781c */ /* 0x000fda0003f0f008 */
[----:B--2---:R-:W-:Y:S05]  /*14150*/  @P0 BRA `(.L_x_1082) ;  /* 0x0000005400700947 */ /* 0x004fea0003800000 */
[----:B01----:R-:W0:Y:S01]  /*14160*/  S2R R8, SR_TID.X ;  /* 0x0000000000087919 */ /* 0x003e220000002100 */
        /* <DEDUP_REMOVED lines=8> */
[----:B-1----:R-:W-:-:S05]  /*141f0*/  IMAD.U32 R28, RZ, RZ, UR4 ;  /* 0x00000004ff1c7e24 */ /* 0x002fca000f8e00ff */
[----:B------:R-:W-:Y:S01]  /*14200*/  LEA R17, R28, R17, 0x18 ;  /* 0x000000111c117211 */ /* 0x000fe200078ec0ff */
[C---:B0-----:R-:W-:Y:S01]  /*14210*/  IMAD.SHL.U32 R0, R8.reuse, 0x20, RZ ;  /* 0x0000002008007824 */ /* 0x041fe200078e00ff */
[----:B------:R-:W-:Y:S01]  /*14220*/  SHF.R.U32.HI R3, RZ, 0x1, R8 ;  /* 0x00000001ff037819 */ /* 0x000fe20000011608 */
[C---:B------:R-:W-:Y:S01]  /*14230*/  IMAD.SHL.U32 R4, R8.reuse, 0x80, RZ ;  /* 0x0000008008047824 */ /* 0x040fe200078e00ff */
[C---:B------:R-:W-:Y:S01]  /*14240*/  LOP3.LUT P0, RZ, R8.reuse, 0x4, RZ, 0xc0, !PT ;  /* 0x0000000408ff7812 */ /* 0x040fe2000780c0ff */
[----:B------:R-:W-:Y:S01]  /*14250*/  IMAD.SHL.U32 R9, R8, 0x4, RZ ;  /* 0x0000000408097824 */ /* 0x000fe200078e00ff */
[----:B------:R-:W-:Y:S02]  /*14260*/  LOP3.LUT R2, R0, 0x80, RZ, 0xc0, !PT ;  /* 0x0000008000027812 */ /* 0x000fe400078ec0ff */
[----:B------:R-:W-:Y:S02]  /*14270*/  LOP3.LUT R5, R4, 0x400, RZ, 0xc0, !PT ;  /* 0x0000040004057812 */ /* 0x000fe400078ec0ff */
[----:B------:R-:W-:-:S02]  /*14280*/  LOP3.LUT R2, R2, 0x10, R3, 0xf8, !PT ;  /* 0x0000001002027812 */ /* 0x000fc400078ef803 */
[----:B------:R-:W-:Y:S02]  /*14290*/  LOP3.LUT R3, R3, 0x20, RZ, 0xc0, !PT ;  /* 0x0000002003037812 */ /* 0x000fe400078ec0ff */
[----:B------:R-:W-:Y:S02]  /*142a0*/  LOP3.LUT R0, R0, 0x360, RZ, 0xc0, !PT ;  /* 0x0000036000007812 */ /* 0x000fe400078ec0ff */
[----:B------:R-:W-:Y:S01]  /*142b0*/  LOP3.LUT R7, R3, 0x10, R8, 0xf8, !PT ;  /* 0x0000001003077812 */ /* 0x000fe200078ef808 */
[----:B------:R-:W-:Y:S01]  /*142c0*/  IMAD.SHL.U32 R3, R8, 0x10, RZ ;  /* 0x0000001008037824 */ /* 0x000fe200078e00ff */
[----:B------:R-:W-:Y:S02]  /*142d0*/  LOP3.LUT R6, R5, 0x800, R6, 0xf8, !PT ;  /* 0x0000080005067812 */ /* 0x000fe400078ef806 */
[----:B------:R-:W-:Y:S02]  /*142e0*/  LOP3.LUT R4, R7, 0x380, R4, 0xf8, !PT ;  /* 0x0000038007047812 */ /* 0x000fe400078ef804 */
[----:B------:R-:W-:Y:S01]  /*142f0*/  LOP3.LUT R5, R2, 0x10, R9, 0x78, !PT ;  /* 0x0000001002057812 */ /* 0x000fe200078e7809 */
[----:B------:R-:W-:Y:S01]  /*14300*/  IMAD.SHL.U32 R9, R8, 0x2, RZ ;  /* 0x0000000208097824 */ /* 0x000fe200078e00ff */
[----:B------:R-:W-:-:S02]  /*14310*/  LOP3.LUT R0, R0, 0x400, R3, 0xf8, !PT ;  /* 0x0000040000007812 */ /* 0x000fc400078ef803 */
[----:B------:R-:W-:Y:S02]  /*14320*/  LOP3.LUT R7, R4, 0x70, R3, 0x78, !PT ;  /* 0x0000007004077812 */ /* 0x000fe400078e7803 */
[----:B------:R-:W-:Y:S02]  /*14330*/  LOP3.LUT R4, R0, R5, RZ, 0xfc, !PT ;  /* 0x0000000500047212 */ /* 0x000fe400078efcff */
[----:B------:R-:W-:Y:S02]  /*14340*/  LOP3.LUT R0, R6, R7, RZ, 0xfc, !PT ;  /* 0x0000000706007212 */ /* 0x000fe400078efcff */
[C---:B------:R-:W-:Y:S01]  /*14350*/  LOP3.LUT R2, R3.reuse, 0x90, RZ, 0xc0, !PT ;  /* 0x0000009003027812 */ /* 0x040fe200078ec0ff */
[----:B------:R0:W-:Y:S01]  /*14360*/  STL [R1+0x14], R4 ;  /* 0x0000140401007387 */ /* 0x0001e20000100800 */
[----:B------:R-:W-:Y:S02]  /*14370*/  LOP3.LUT R26, R3, 0x10, RZ, 0xc0, !PT ;  /* 0x00000010031a7812 */ /* 0x000fe400078ec0ff */
[----:B------:R-:W-:Y:S01]  /*14380*/  LOP3.LUT R2, R2, 0x10, R9, 0x78, !PT ;  /* 0x0000001002027812 */ /* 0x000fe200078e7809 */
[----:B------:R1:W-:Y:S03]  /*14390*/  STL [R1+0xc], R0 ;  /* 0x00000c0001007387 */ /* 0x0003e60000100800 */
[----:B------:R-:W-:-:S02]  /*143a0*/  LOP3.LUT R29, R2, 0x760, R3, 0xf8, !PT ;  /* 0x00000760021d7812 */ /* 0x000fc400078ef803 */
[----:B------:R-:W-:Y:S01]  /*143b0*/  LOP3.LUT R3, R26, 0x20, RZ, 0xfc, !PT ;  /* 0x000000201a037812 */ /* 0x000fe200078efcff */
[----:B0-----:R-:W-:Y:S02]  /*143c0*/  IMAD.MOV.U32 R4, RZ, RZ, 0x40 ;  /* 0x00000040ff047424 */ /* 0x001fe400078e00ff */
[C---:B-1----:R-:W-:Y:S01]  /*143d0*/  IMAD.SHL.U32 R0, R8.reuse, 0x40, RZ ;  /* 0x0000004008007824 */ /* 0x042fe200078e00ff */
[----:B------:R-:W-:Y:S02]  /*143e0*/  LOP3.LUT R8, R8, 0x7f, RZ, 0xc0, !PT ;  /* 0x0000007f08087812 */ /* 0x000fe400078ec0ff */
[----:B------:R-:W-:Y:S02]  /*143f0*/  SEL R2, R4, 0xffffffc0, !P0 ;  /* 0xffffffc004027807 */ /* 0x000fe40004000000 */
[----:B------:R-:W-:Y:S02]  /*14400*/  LOP3.LUT R5, R0, 0x40, RZ, 0xc0, !PT ;  /* 0x0000004000057812 */ /* 0x000fe400078ec0ff */
[----:B------:R-:W-:Y:S01]  /*14410*/  SHF.R.U32.HI R0, RZ, 0x1, R8 ;  /* 0x00000001ff007819 */ /* 0x000fe20000011608 */
[----:B------:R0:W-:Y:S03]  /*14420*/  STL [R1+0x10], R2 ;  /* 0x0000100201007387 */ /* 0x0001e60000100800 */
[----:B------:R-:W-:Y:S01]  /*14430*/  LOP3.LUT R0, R0, R5, RZ, 0xfc, !PT ;  /* 0x0000000500007212 */ /* 0x000fe200078efcff */
[----:B------:R-:W-:Y:S01]  /*14440*/  IMAD.IADD R0, R17, 0x1, R29 ;  /* 0x0000000111007824 */ /* 0x000fe200078e021d */
[----:B------:R1:W-:Y:S04]  /*14450*/  STL [R1+0x1c], RZ ;  /* 0x00001cff01007387 */ /* 0x0003e80000100800 */
[----:B------:R1:W-:Y:S01]  /*14460*/  STL [R1+0x18], R0 ;  /* 0x0000180001007387 */ /* 0x0003e20000100800 */
[----:B0-----:R-:W-:-:S07]  /*14470*/  LOP3.LUT R2, R26, 0x40, RZ, 0xfc, !PT ;  /* 0x000000401a027812 */ /* 0x001fce00078efcff */
.L_x_1164:
[----:B------:R-:W-:Y:S01]  /*14480*/  ULDC.64 UR4, c[0x0][0xa28] ;  /* 0x00028a0000047ab9 */ /* 0x000fe20000000a00 */
[----:B------:R-:W-:Y:S01]  /*14490*/  ULDC.64 UR6, c[0x0][0xa18] ;  /* 0x0002860000067ab9 */ /* 0x000fe20000000a00 */
[----:B------:R-:W-:Y:S02]  /*144a0*/  UISETP.NE.U32.AND UP0, UPT, UR4, URZ, UPT ;  /* 0x0000003f0400728c */ /* 0x000fe4000bf05070 */
[----:B------:R-:W-:Y:S02]  /*144b0*/  UISETP.NE.U32.AND UP2, UPT, UR6, URZ, UPT ;  /* 0x0000003f0600728c */ /* 0x000fe4000bf45070 */
[----:B------:R-:W-:Y:S02]  /*144c0*/  UISETP.NE.AND.EX UP0, UPT, UR5, URZ, UPT, UP0 ;  /* 0x0000003f0500728c */ /* 0x000fe4000bf05300 */
[----:B------:R-:W-:Y:S01]  /*144d0*/  UISETP.NE.AND.EX UP2, UPT, UR7, URZ, UPT, UP2 ;  /* 0x0000003f0700728c */ /* 0x000fe2000bf45320 */
[----:B------:R-:W-:Y:S02]  /*144e0*/  ULDC.64 UR4, c[0x0][0xa00] ;  /* 0x0002800000047ab9 */ /* 0x000fe40000000a00 */
[----:B------:R-:W-:Y:S01]  /*144f0*/  ULDC.64 UR6, c[0x0][0xa00] ;  /* 0x0002800000067ab9 */ /* 0x000fe20000000a00 */
[----:B------:R-:W-:Y:S01]  /*14500*/  UISETP.NE.U32.AND UP1, UPT, UR4, URZ, UPT ;  /* 0x0000003f0400728c */ /* 0x000fe2000bf25070 */
[----:B------:R-:W-:Y:S01]  /*14510*/  PLOP3.LUT P0, PT, PT, PT, UP0, 0x80, 0x0 ;  /* 0x000000000000781c */ /* 0x000fe20003f0f008 */
[----:B------:R-:W-:-:S02]  /*14520*/  UIMAD.WIDE UR6, UR41, 0x4, UR6 ;  /* 0x00000004290678a5 */ /* 0x000fc4000f8e0206 */
[----:B------:R-:W-:Y:S01]  /*14530*/  UISETP.NE.AND.EX UP3, UPT, UR5, URZ, UPT, UP1 ;  /* 0x0000003f0500728c */ /* 0x000fe2000bf65310 */
[----:B------:R-:W-:Y:S02]  /*14540*/  UMOV UR37, URZ ;  /* 0x0000003f00257c82 */ /* 0x000fe40008000000 */
[----:B------:R-:W-:Y:S01]  /*14550*/  @UP0 ULDC.64 UR4, c[0x0][0xa28] ;  /* 0x00028a0000040ab9 */ /* 0x000fe20000000a00 */
[----:B------:R-:W-:Y:S01]  /*14560*/  ULDC.64 UR8, c[0x0][0xa20] ;  /* 0x0002880000087ab9 */ /* 0x000fe20000000a00 */
[----:B------:R-:W-:Y:S01]  /*14570*/  @UP0 UIMAD.WIDE UR4, UR41, 0x4, UR4 ;  /* 0x00000004290408a5 */ /* 0x000fe2000f8e0204 */
[----:B------:R-:W-:Y:S01]  /*14580*/  PLOP3.LUT P1, PT, PT, PT, UP3, 0x80, 0x0 ;  /* 0x000000000000781c */ /* 0x000fe20003f2f038 */
[----:B------:R-:W-:Y:S01]  /*14590*/  ULDC UR38, c[0x0][0x2f0] ;  /* 0x0000bc0000267ab9 */ /* 0x000fe20000000800 */
[----:B------:R-:W-:Y:S01]  /*145a0*/  PLOP3.LUT P2, PT, PT, PT, UP3, 0x80, 0x0 ;  /* 0x000000000000781c */ /* 0x000fe20003f4f038 */
[----:B------:R-:W-:Y:S01]  /*145b0*/  UMOV UR40, URZ ;  /* 0x0000003f00287c82 */ /* 0x000fe20008000000 */
[----:B------:R-:W-:Y:S01]  /*145c0*/  UP2UR UR48, UPR, URZ, 0x8 ;  /* 0x000000083f307883 */ /* 0x000fe20008000000 */
[----:B------:R-:W-:-:S02]  /*145d0*/  IMAD.U32 R2, RZ, RZ, UR4 ;  /* 0x00000004ff027e24 */ /* 0x000fc4000f8e00ff */
[----:B-1----:R-:W-:Y:S01]  /*145e0*/  IMAD.U32 R3, RZ, RZ, UR5 ;  /* 0x00000005ff037e24 */ /* 0x002fe2000f8e00ff */
[----:B------:R-:W-:-:S04]  /*145f0*/  @UP2 ULDC.64 UR4, c[0x0][0xa18] ;  /* 0x0002860000042ab9 */ /* 0x000fc80000000a00 */
[----:B012---:R0:W2:Y:S01]  /*14600*/  @P0 LDG.E R0, desc[UR54][R2.64] ;  /* 0x0000003602000981 */ /* 0x0070a2000c1e1900 */
[----:B------:R-:W-:Y:S01]  /*14610*/  @UP2 UIMAD.WIDE UR4, UR41, 0x4, UR4 ;  /* 0x00000004290428a5 */ /* 0x000fe2000f8e0204 */
[----:B0-----:R-:W-:Y:S02]  /*14620*/  IMAD.U32 R2, RZ, RZ, UR6 ;  /* 0x00000006ff027e24 */ /* 0x001fe4000f8e00ff */
[----:B------:R-:W-:-:S05]  /*14630*/  IMAD.U32 R3, RZ, RZ, UR7 ;  /* 0x00000007ff037e24 */ /* 0x000fca000f8e00ff */
[----:B------:R0:W3:Y:S01]  /*14640*/  @P1 LDG.E R4, desc[UR54][R2.64] ;  /* 0x0000003602041981 */ /* 0x0000e2000c1e1900 */
[----:B------:R-:W-:Y:S01]  /*14650*/  PLOP3.LUT P1, PT, PT, PT, UP2, 0x80, 0x0 ;  /* 0x000000000000781c */ /* 0x000fe20003f2f028 */
[----:B0-----:R-:W-:Y:S02]  /*14660*/  IMAD.U32 R2, RZ, RZ, UR4 ;  /* 0x00000004ff027e24 */ /* 0x001fe4000f8e00ff */
[----:B------:R-:W-:Y:S01]  /*14670*/  IMAD.U32 R3, RZ, RZ, UR5 ;  /* 0x00000005ff037e24 */ /* 0x000fe2000f8e00ff */
[----:B------:R-:W-:-:S09]  /*14680*/  ULDC.64 UR4, c[0x0][0x418] ;  /* 0x0001060000047ab9 */ /* 0x000fd20000000a00 */
[----:B------:R-:W4:Y:S01]  /*14690*/  @P1 LDG.E R5, desc[UR54][R2.64] ;  /* 0x0000003602051981 */ /* 0x000f22000c1e1900 */
[----:B------:R-:W-:-:S03]  /*146a0*/  UISETP.NE.U32.AND UP0, UPT, UR4, URZ, UPT ;  /* 0x0000003f0400728c */ /* 0x000fc6000bf05070 */
[----:B------:R-:W-:Y:S01]  /*146b0*/  ULDC UR4, c[0x0][0x424] ;  /* 0x0001090000047ab9 */ /* 0x000fe20000000800 */
[----:B------:R-:W-:-:S04]  /*146c0*/  UISETP.NE.AND.EX UP0, UPT, UR5, URZ, UPT, UP0 ;  /* 0x0000003f0500728c */ /* 0x000fc8000bf05300 */
[----:B------:R-:W-:-:S04]  /*146d0*/  USEL UR4, UR4, 0x1, UP0 ;  /* 0x0000000104047887 */ /* 0x000fc80008000000 */
[----:B------:R-:W-:Y:S01]  /*146e0*/  UIMAD UR38, UR4, UR38, URZ ;  /* 0x00000026042672a4 */ /* 0x000fe2000f8e023f */
[----:B--2---:R-:W-:Y:S02]  /*146f0*/  @P0 R2UR UR37, R0 ;  /* 0x00000000002502ca */ /* 0x004fe400000e0000 */
[----:B------:R-:W-:-:S04]  /*14700*/  ISETP.NE.U32.AND P0, PT, RZ, UR8, PT ;  /* 0x00000008ff007c0c */ /* 0x000fc8000bf05070 */
[----:B------:R-:W-:Y:S02]  /*14710*/  ISETP.NE.AND.EX P0, PT, RZ, UR9, PT, P0 ;  /* 0x00000009ff007c0c */ /* 0x000fe4000bf05300 */
[----:B---3--:R-:W-:Y:S02]  /*14720*/  @P2 R2UR UR40, R4 ;  /* 0x00000000042822ca */ /* 0x008fe400000e0000 */
[----:B----4-:R-:W-:Y:S01]  /*14730*/  @P1 R2UR UR42, R5 ;  /* 0x00000000052a12ca */ /* 0x010fe200000e0000 */
[----:B------:R-:W-:-:S14]  /*14740*/  @P1 BRA `(.L_x_1083) ;  /* 0x00000000002c1947 */ /* 0x000fdc0003800000 */
[----:B------:R-:W-:Y:S01]  /*14750*/  UISETP.NE.AND UP0, UPT, UR48, URZ, UPT ;  /* 0x0000003f3000728c */ /* 0x000fe2000bf05270 */
[----:B------:R-:W-:-:S05]  /*14760*/  ULDC UR42, c[0x0][0x288] ;  /* 0x0000a200002a7ab9 */ /* 0x000fca0000000800 */
[----:B------:R-:W-:-:S13]  /*14770*/  PLOP3.LUT P1, PT, PT, PT, UP0, 0x40, 0x0 ;  /* 0x000000000000781c */ /* 0x000fda0003f2e808 */
[----:B------:R-:W-:Y:S05]  /*14780*/  @P1 BRA `(.L_x_1083) ;  /* 0x00000000001c1947 */ /* 0x000fea0003800000 */
[----:B------:R-:W-:Y:S02]  /*14790*/  IMAD.U32 R2, RZ, RZ, UR6 ;  /* 0x00000006ff027e24 */ /* 0x000fe4000f8e00ff */
[----:B------:R-:W-:-:S05]  /*147a0*/  IMAD.U32 R3, RZ, RZ, UR7 ;  /* 0x00000007ff037e24 */ /* 0x000fca000f8e00ff */
[----:B------:R-:W2:Y:S04]  /*147b0*/  LDG.E R0, desc[UR54][R2.64] ;  /* 0x0000003602007981 */ /* 0x000ea8000c1e1900 */
[----:B------:R-:W3:Y:S01]  /*147c0*/  LDG.E R4, desc[UR54][R2.64+0x4] ;  /* 0x0000043602047981 */ /* 0x000ee2000c1e1900 */
[----:B--2---:R-:W-:Y:S02]  /*147d0*/  R2UR UR4, R0 ;  /* 0x00000000000472ca */ /* 0x004fe400000e0000 */
[----:B---3--:R-:W-:-:S13]  /*147e0*/  R2UR UR42, R4 ;  /* 0x00000000042a72ca */ /* 0x008fda00000e0000 */
[----:B------:R-:W-:-:S12]  /*147f0*/  UIADD3 UR42, -UR4, UR42, URZ ;  /* 0x0000002a042a7290 */ /* 0x000fd8000fffe13f */
.L_x_1083:
        /* <DEDUP_REMOVED lines=8> */
.L_x_1084:
        /* <DEDUP_REMOVED lines=13> */
.L_x_1085:
[----:B------:R-:W2:Y:S01]  /*14950*/  LDL.LU R0, [R1+0x4] ;  /* 0x0000040001007983 */ /* 0x000ea20000300800 */
[----:B------:R-:W-:Y:S01]  /*14960*/  ULDC UR4, c[0x0][0x448] ;  /* 0x0001120000047ab9 */ /* 0x000fe20000000800 */
[----:B------:R-:W-:Y:S02]  /*14970*/  UIADD3 UR38, -UR37, UR38, URZ ;  /* 0x0000002625267290 */ /* 0x000fe4000fffe13f */
[----:B------:R-:W-:Y:S02]  /*14980*/  UISETP.NE.AND UP0, UPT, UR4, 0x1, UPT ;  /* 0x000000010400788c */ /* 0x000fe4000bf05270 */
[----:B------:R-:W-:Y:S02]  /*14990*/  UIADD3 UR6, UR38, 0x1, -UR42 ;  /* 0x0000000126067890 */ /* 0x000fe4000fffe82a */
[----:B------:R-:W-:Y:S02]  /*149a0*/  UP2UR UR49, UPR, URZ, 0x1 ;  /* 0x000000013f317883 */ /* 0x000fe40008000000 */
[----:B------:R-:W-:-:S02]  /*149b0*/  PLOP3.LUT P0, PT, PT, PT, UP0, 0x80, 0x0 ;  /* 0x000000000000781c */ /* 0x000fc40003f0f008 */
[----:B------:R-:W-:-:S03]  /*149c0*/  PLOP3.LUT P1, PT, PT, PT, UP0, 0x80, 0x0 ;  /* 0x000000000000781c */ /* 0x000fc60003f2f008 */
[----:B------:R-:W-:Y:S01]  /*149d0*/  @UP0 ULDC UR4, c[0x0][0x44c] ;  /* 0x0001130000040ab9 */ /* 0x000fe20000000800 */
[----:B--2---:R-:W-:-:S04]  /*149e0*/  IMAD R18, R0, 0xc0, RZ ;  /* 0x000000c000127824 */ /* 0x004fc800078e02ff */
[----:B------:R-:W-:-:S04]  /*149f0*/  VIADD R0, R18, 0xbf ;  /* 0x000000bf12007836 */ /* 0x000fc80000000000 */
[----:B------:R-:W-:Y:S01]  /*14a00*/  @P0 IMAD.HI.U32 R2, R0, UR4, RZ ;  /* 0x0000000400020c27 */ /* 0x000fe2000f8e00ff */
[----:B------:R-:W-:-:S04]  /*14a10*/  @UP0 ULDC UR4, c[0x0][0x450] ;  /* 0x0001140000040ab9 */ /* 0x000fc80000000800 */
[----:B------:R-:W-:Y:S01]  /*14a20*/  @P1 SHF.R.U32.HI R0, RZ, UR4, R2 ;  /* 0x00000004ff001c19 */ /* 0x000fe20008011602 */
[----:B------:R-:W-:Y:S02]  /*14a30*/  ULDC.64 UR4, c[0x0][0x9e0] ;  /* 0x0002780000047ab9 */ /* 0x000fe40000000a00 */
[----:B------:R-:W-:Y:S01]  /*14a40*/  UISETP.GE.AND UP0, UPT, UR5, 0x1, UPT ;  /* 0x000000010500788c */ /* 0x000fe2000bf06270 */
[----:B------:R-:W-:-:S05]  /*14a50*/  R2UR UR7, R0 ;  /* 0x00000000000772ca */ /* 0x000fca00000e0000 */
[----:B------:R-:W-:-:S08]  /*14a60*/  PLOP3.LUT P1, PT, PT, PT, UP0, 0x80, 0x0 ;  /* 0x000000000000781c */ /* 0x000fd00003f2f008 */
[----:B------:R-:W-:-:S04]  /*14a70*/  UIADD3 UR6, UR6, UR7, URZ ;  /* 0x0000000706067290 */ /* 0x000fc8000fffe03f */
[----:B------:R-:W-:-:S06]  /*14a80*/  UIADD3 UR4, UR6, UR4, URZ ;  /* 0x0000000406047290 */ /* 0x000fcc000fffe03f */
[----:B------:R-:W-:Y:S01]  /*14a90*/  IMAD.U32 R0, RZ, RZ, UR4 ;  /* 0x00000004ff007e24 */ /* 0x000fe2000f8e00ff */
[----:B------:R-:W-:Y:S06]  /*14aa0*/  @!P1 BRA `(.L_x_1086) ;  /* 0x0000000000409947 */ /* 0x000fec0003800000 */
        /* <DEDUP_REMOVED lines=10> */
.L_x_1087:
[----:B------:R-:W-:-:S11]  /*14b50*/  UISETP.NE.AND UP0, UPT, UR5, 0x1, UPT ;  /* 0x000000010500788c */ /* 0x000fd6000bf05270 */
[----:B------:R-:W-:Y:S02]  /*14b60*/  @UP0 ULDC.64 UR8, c[0x0][0x9e8] ;  /* 0x00027a0000080ab9 */ /* 0x000fe40000000a00 */
[----:B------:R-:W-:-:S04]  /*14b70*/  UIMAD.WIDE.U32 UR6, UR4, UR8, URZ ;  /* 0x00000008040672a5 */ /* 0x000fc8000f8e003f */
[----:B------:R-:W-:-:S12]  /*14b80*/  @UP0 USHF.R.U32.HI UR4, URZ, UR9, UR7 ;  /* 0x000000093f040299 */ /* 0x000fd80008011607 */
.L_x_1088:
[----:B------:R-:W-:-:S06]  /*14b90*/  UIMAD UR4, UR4, UR5, UR5 ;  /* 0x00000005040472a4 */ /* 0x000fcc000f8e0205 */
[----:B------:R-:W-:-:S07]  /*14ba0*/  VIMNMX R0, R0, UR4, PT ;  /* 0x0000000400007c48 */ /* 0x000fce000bfe0100 */
.L_x_1086:
[----:B------:R-:W-:Y:S01]  /*14bb0*/  UISETP.NE.AND UP0, UPT, UR49, URZ, UPT ;  /* 0x0000003f3100728c */ /* 0x000fe2000bf05270 */
[----:B------:R-:W-:Y:S01]  /*14bc0*/  R2UR UR9, R18 ;  /* 0x00000000120972ca */ /* 0x000fe200000e0000 */
[----:B------:R-:W-:Y:S01]  /*14bd0*/  UIADD3 UR4, UR38, 0x7f, URZ ;  /* 0x0000007f26047890 */ /* 0x000fe2000fffe03f */
[----:B------:R-:W-:-:S03]  /*14be0*/  VIADD R0, R0, 0x7f ;  /* 0x0000007f00007836 */ /* 0x000fc60000000000 */
[----:B------:R-:W-:Y:S02]  /*14bf0*/  USHF.R.S32.HI UR8, URZ, 0x1f, UR4 ;  /* 0x0000001f3f087899 */ /* 0x000fe40008011404 */
[----:B------:R-:W-:Y:S02]  /*14c00*/  SHF.R.S32.HI R3, RZ, 0x1f, R0 ;  /* 0x0000001fff037819 */ /* 0x000fe40000011400 */
[----:B------:R-:W-:Y:S01]  /*14c10*/  ULEA.HI UR8, UR8, UR4, URZ, 0x7 ;  /* 0x0000000408087291 */ /* 0x000fe2000f8f383f */
[----:B------:R-:W-:Y:S01]  /*14c20*/  @UP0 ULDC UR6, c[0x0][0x44c] ;  /* 0x0001130000060ab9 */ /* 0x000fe20000000800 */
[----:B------:R-:W-:Y:S02]  /*14c30*/  @UP0 ULDC UR10, c[0x0][0x450] ;  /* 0x00011400000a0ab9 */ /* 0x000fe40000000800 */
[----:B------:R-:W-:Y:S01]  /*14c40*/  UIMAD.WIDE.U32 UR6, UR9, UR6, URZ ;  /* 0x00000006090672a5 */ /* 0x000fe2000f8e003f */
[----:B------:R-:W-:Y:S01]  /*14c50*/  LEA.HI R3, R3, R0, RZ, 0x7 ;  /* 0x0000000003037211 */ /* 0x000fe200078f38ff */
[----:B------:R-:W-:-:S02]  /*14c60*/  USHF.R.S32.HI UR8, URZ, 0x7, UR8 ;  /* 0x000000073f087899 */ /* 0x000fc40008011408 */
[----:B------:R-:W-:Y:S01]  /*14c70*/  @UP0 USHF.R.U32.HI UR9, URZ, UR10, UR7 ;  /* 0x0000000a3f090299 */ /* 0x000fe20008011607 */
[----:B------:R-:W-:Y:S01]  /*14c80*/  SHF.R.S32.HI R3, RZ, 0x7, R3 ;  /* 0x00000007ff037819 */ /* 0x000fe20000011403 */
[----:B------:R-:W-:Y:S02]  /*14c90*/  ULDC UR4, c[0x0][0x9dc] ;  /* 0x0002770000047ab9 */ /* 0x000fe40000000800 */
[----:B------:R-:W-:Y:S01]  /*14ca0*/  UIADD3 UR9, UR9, UR38, -UR42 ;  /* 0x0000002609097290 */ /* 0x000fe2000fffe82a */
[----:B------:R-:W-:-:S03]  /*14cb0*/  VIMNMX R25, R3, UR8, PT ;  /* 0x0000000803197c48 */ /* 0x000fc6000bfe0100 */
        /* <DEDUP_REMOVED lines=12> */
.L_x_1090:
[----:B------:R-:W-:-:S11]  /*14d80*/  UISETP.NE.AND UP0, UPT, UR5, 0x1, UPT ;  /* 0x000000010500788c */ /* 0x000fd6000bf05270 */
[----:B------:R-:W-:Y:S02]  /*14d90*/  @UP0 ULDC.64 UR10, c[0x0][0x9e8] ;  /* 0x00027a00000a0ab9 */ /* 0x000fe40000000a00 */
[----:B------:R-:W-:-:S04]  /*14da0*/  UIMAD.WIDE.U32 UR6, UR9, UR10, URZ ;  /* 0x0000000a090672a5 */ /* 0x000fc8000f8e003f */
[----:B------:R-:W-:-:S12]  /*14db0*/  @UP0 USHF.R.U32.HI UR9, URZ, UR11, UR7 ;  /* 0x0000000b3f090299 */ /* 0x000fd80008011607 */
.L_x_1091:
[----:B------:R-:W-:-:S04]  /*14dc0*/  UIMAD UR5, UR9, UR5, URZ ;  /* 0x00000005090572a4 */ /* 0x000fc8000f8e023f */
[----:B------:R-:W-:-:S04]  /*14dd0*/  UISETP.LT.AND UP0, UPT, UR4, UR5, UPT ;  /* 0x000000050400728c */ /* 0x000fc8000bf01270 */
[----:B------:R-:W-:-:S12]  /*14de0*/  USEL UR4, UR4, UR5, !UP0 ;  /* 0x0000000504047287 */ /* 0x000fd8000c000000 */
.L_x_1089:
[----:B------:R-:W2:Y:S01]  /*14df0*/  LDL R19, [R1+0x8] ;  /* 0x0000080001137983 */ /* 0x000ea20000100800 */
[----:B------:R-:W-:-:S04]  /*14e00*/  USHF.R.S32.HI UR5, URZ, 0x1f, UR4 ;  /* 0x0000001f3f057899 */ /* 0x000fc80008011404 */
[----:B------:R-:W-:-:S04]  /*14e10*/  ULEA.HI UR5, UR5, UR4, URZ, 0x7 ;  /* 0x0000000405057291 */ /* 0x000fc8000f8f383f */
[----:B------:R-:W-:-:S04]  /*14e20*/  USHF.R.S32.HI UR6, URZ, 0x7, UR5 ;  /* 0x000000073f067899 */ /* 0x000fc80008011405 */
[----:B------:R-:W-:-:S04]  /*14e30*/  UISETP.LT.AND UP0, UPT, URZ, UR6, UPT ;  /* 0x000000063f00728c */ /* 0x000fc8000bf01270 */
[----:B------:R-:W-:-:S06]  /*14e40*/  USEL UR11, URZ, UR6, !UP0 ;  /* 0x000000063f0b7287 */ /* 0x000fcc000c000000 */
[----:B------:R-:W-:Y:S02]  /*14e50*/  ISETP.GT.AND P0, PT, R25, UR11, PT ;  /* 0x0000000b19007c0c */ /* 0x000fe4000bf04270 */
[----:B--2---:R-:W-:-:S13]  /*14e60*/  R2UR UR7, R19 ;  /* 0x00000000130772ca */ /* 0x004fda00000e0000 */
[----:B------:R-:W-:Y:S02]  /*14e70*/  ULOP3.LUT UR5, UR7, 0xff000000, URZ, 0xc0, !UPT ;  /* 0xff00000007057892 */ /* 0x000fe4000f8ec03f */
[----:B------:R-:W-:Y:S02]  /*14e80*/  ULOP3.LUT UR4, UR7, 0xff0000, URZ, 0xc0, !UPT ;  /* 0x00ff000007047892 */ /* 0x000fe4000f8ec03f */
[----:B------:R-:W-:-:S04]  /*14e90*/  USHF.R.U32.HI UR5, URZ, 0x8, UR5 ;  /* 0x000000083f057899 */ /* 0x000fc80008011605 */
[----:B------:R-:W-:-:S03]  /*14ea0*/  ULEA.HI UR5, UR4, UR5, URZ, 0x10 ;  /* 0x0000000504057291 */ /* 0x000fc6000f8f803f */
[----:B------:R-:W-:Y:S01]  /*14eb0*/  UMOV UR4, URZ ;  /* 0x0000003f00047c82 */ /* 0x000fe20008000000 */
[----:B------:R-:W-:Y:S01]  /*14ec0*/  ULOP3.LUT UR43, UR5, 0xff, URZ, 0xc0, !UPT ;  /* 0x000000ff052b7892 */ /* 0x000fe2000f8ec03f */
[----:B------:R-:W-:Y:S11]  /*14ed0*/  @!P0 BRA `(.L_x_1092) ;  /* 0x0000000000908947 */ /* 0x000ff60003800000 */
[----:B------:R-:W-:Y:S01]  /*14ee0*/  USHF.R.U32.HI UR6, URZ, 0x10, UR5 ;  /* 0x000000103f067899 */ /* 0x000fe20008011605 */
[----:B------:R-:W-:-:S03]  /*14ef0*/  UMOV UR4, URZ ;  /* 0x0000003f00047c82 */ /* 0x000fc60008000000 */
[----:B------:R-:W-:-:S11]  /*14f00*/  UISETP.NE.AND UP0, UPT, UR6, URZ, UPT ;  /* 0x0000003f0600728c */ /* 0x000fd6000bf05270 */
[----:B------:R-:W-:Y:S02]  /*14f10*/  @!UP0 ULDC UR6, c[0x0][0x9f0] ;  /* 0x00027c0000068ab9 */ /* 0x000fe40000000800 */
[----:B------:R-:W-:-:S04]  /*14f20*/  IABS R0, UR6 ;  /* 0x0000000600007c13 */ /* 0x000fc80008000000 */
[----:B------:R-:W-:Y:S01]  /*14f30*/  R2UR UR12, R0 ;  /* 0x00000000000c72ca */ /* 0x000fe200000e0000 */
[----:B------:R-:W-:-:S05]  /*14f40*/  IMAD.U32 R0, RZ, RZ, UR6 ;  /* 0x00000006ff007e24 */ /* 0x000fca000f8e00ff */
[----:B------:R-:W-:-:S04]  /*14f50*/  IADD3 R0, R0, -0x1, R25 ;  /* 0xffffffff00007810 */ /* 0x000fc80007ffe019 */
[----:B------:R-:W-:Y:S02]  /*14f60*/  R2UR UR7, R0 ;  /* 0x00000000000772ca */ /* 0x000fe400000e0000 */
[----:B------:R-:W-:Y:S01]  /*14f70*/  IABS R0, UR6 ;  /* 0x0000000600007c13 */ /* 0x000fe20008000000 */
[----:B------:R-:W0:Y:S10]  /*14f80*/  I2F.RP R2, UR12 ;  /* 0x0000000c00027d06 */ /* 0x000e340008209400 */
[----:B------:R-:W-:Y:S01]  /*14f90*/  UIADD3 UR7, -UR11, UR7, URZ ;  /* 0x000000070b077290 */ /* 0x000fe2000fffe13f */
[----:B0-----:R-:W0:Y:S02]  /*14fa0*/  MUFU.RCP R2, R2 ;  /* 0x0000000200027308 */ /* 0x001e240000001000 */
[----:B0-----:R-:W-:-:S02]  /*14fb0*/  VIADD R3, R2, 0xffffffe ;  /* 0x0ffffffe02037836 */ /* 0x001fc40000000000 */
[----:B------:R-:W-:Y:S01]  /*14fc0*/  IMAD.MOV R2, RZ, RZ, -R0 ;  /* 0x000000ffff027224 */ /* 0x000fe200078e0a00 */
[----:B------:R-:W-:Y:S01]  /*14fd0*/  IABS R0, UR7 ;  /* 0x0000000700007c13 */ /* 0x000fe20008000000 */
[----:B------:R-:W-:Y:S02]  /*14fe0*/  ULOP3.LUT UR7, UR7, UR6, URZ, 0x3c, !UPT ;  /* 0x0000000607077292 */ /* 0x000fe4000f8e3c3f */
[----:B------:R-:W0:Y:S01]  /*14ff0*/  F2I.FTZ.U32.TRUNC.NTZ R3, R3 ;  /* 0x0000000300037305 */ /* 0x000e22000021f000 */
[----:B------:R-:W-:Y:S02]  /*15000*/  R2UR UR9, R0 ;  /* 0x00000000000972ca */ /* 0x000fe400000e0000 */
[----:B------:R-:W-:Y:S02]  /*15010*/  R2UR UR10, R2 ;  /* 0x00000000020a72ca */ /* 0x000fe400000e0000 */
[----:B0-----:R-:W-:-:S13]  /*15020*/  R2UR UR5, R3 ;  /* 0x00000000030572ca */ /* 0x001fda00000e0000 */
[----:B------:R-:W-:-:S04]  /*15030*/  UIADD3 UR8, URZ, -UR5, URZ ;  /* 0x800000053f087290 */ /* 0x000fc8000fffe03f */
[----:B------:R-:W-:-:S04]  /*15040*/  UIMAD UR8, UR8, UR12, URZ ;  /* 0x0000000c080872a4 */ /* 0x000fc8000f8e023f */
[----:B------:R-:W-:-:S04]  /*15050*/  UIMAD.WIDE.U32 UR4, UR5, UR8, UR4 ;  /* 0x00000008050472a5 */ /* 0x000fc8000f8e0004 */
[----:B------:R-:W-:-:S04]  /*15060*/  UIMAD.WIDE.U32 UR4, UR5, UR9, URZ ;  /* 0x00000009050472a5 */ /* 0x000fc8000f8e003f */
        /* <DEDUP_REMOVED lines=11> */
.L_x_1092:
[----:B------:R-:W-:Y:S01]  /*15120*/  UIMAD UR43, UR43, UR4, UR11 ;  /* 0x000000042b2b72a4 */ /* 0x000fe2000f8e020b */
[----:B------:R-:W-:Y:S05]  /*15130*/  BSSY B7, `(.L_x_1093) ;  /* 0x0000352000077945 */ /* 0x000fea0003800000 */
[----:B------:R-:W-:-:S05]  /*15140*/  IMAD.U32 R0, RZ, RZ, UR43 ;  /* 0x0000002bff007e24 */ /* 0x000fca000f8e00ff */
[----:B------:R-:W-:-:S04]  /*15150*/  VIADDMNMX R25, R0, UR4, R25, PT ;  /* 0x0000000400197c46 */ /* 0x000fc8000b800119 */
[----:B------:R-:W-:-:S13]  /*15160*/  ISETP.GT.AND P0, PT, R25, UR43, PT ;  /* 0x0000002b19007c0c */ /* 0x000fda000bf04270 */
[----:B------:R-:W-:Y:S05]  /*15170*/  @P0 BRA `(.L_x_1094) ;  /* 0x0000000000480947 */ /* 0x000fea0003800000 */
        /* <DEDUP_REMOVED lines=15> */
[----:B0-----:R-:W-:-:S05]  /*15270*/  IADD3 R0, R0, UR47, R7 ;  /* 0x0000002f00007c10 */ /* 0x001fca000fffe007 */
[----:B------:R0:W-:Y:S01]  /*15280*/  STL [R1], R0 ;  /* 0x0000000001007387 */ /* 0x0001e20000100800 */
[----:B------:R-:W-:Y:S05]  /*15290*/  BRA `(.L_x_1095) ;  /* 0x0000003000ec7947 */ /* 0x000fea0003800000 */
.L_x_1094:
        /* <DEDUP_REMOVED lines=20> */
.L_x_1097:
[----:B------:R-:W-:Y:S05]  /*153e0*/  BSYNC B6 ;  /* 0x0000000000067941 */ /* 0x000fea0003800000 */
.L_x_1096:
        /* <DEDUP_REMOVED lines=22> */
.L_x_1099:
[----:B------:R-:W-:Y:S05]  /*15550*/  BSYNC B6 ;  /* 0x0000000000067941 */ /* 0x000fea0003800000 */
.L_x_1098:
        /* <DEDUP_REMOVED lines=20> */
.L_x_1101:
[----:B------:R-:W-:Y:S05]  /*156a0*/  BSYNC B6 ;  /* 0x0000000000067941 */ /* 0x000fea0003800000 */
.L_x_1100:
        /* <DEDUP_REMOVED lines=19> */
.L_x_1103:
[----:B------:R-:W-:Y:S05]  /*157e0*/  BSYNC B6 ;  /* 0x0000000000067941 */ /* 0x000fea0003800000 */
.L_x_1102:
[----:B------:R-:W-:Y:S01]  /*157f0*/  ULDC.64 UR4, c[0x0][0x9f8] ;  /* 0x00027e0000047ab9 */ /* 0x000fe20000000a00 */
[----:B------:R-:W-:Y:S01]  /*15800*/  IMAD.U32 R24, RZ, RZ, UR41 ;  /* 0x00000029ff187e24 */ /* 0x000fe2000f8e00ff */
[----:B------:R-:W-:Y:S01]  /*15810*/  UISETP.NE.U32.AND UP0, UPT, UR4, URZ, UPT ;  /* 0x0000003f0400728c */ /* 0x000fe2000bf05070 */
[----:B------:R-:W0:Y:S01]  /*15820*/  S2R R21, SR_TID.X ;  /* 0x0000000000157919 */ /* 0x000e220000002100 */
[----:B------:R-:W1:Y:S02]  /*15830*/  LDC R8, c[0x0][0x430] ;  /* 0x00010c00ff087b82 */ /* 0x000e640000000800 */
[----:B------:R-:W-:Y:S01]  /*15840*/  UISETP.NE.AND.EX UP0, UPT, UR5, URZ, UPT, UP0 ;  /* 0x0000003f0500728c */ /* 0x000fe2000bf05300 */
[----:B------:R-:W2:Y:S05]  /*15850*/  S2R R20, SR_TID.X ;  /* 0x0000000000147919 */ /* 0x000eaa0000002100 */
[----:B------:R-:W-:Y:S01]  /*15860*/  PLOP3.LUT P0, PT, PT, PT, UP0, 0x80, 0x0 ;  /* 0x000000000000781c */ /* 0x000fe20003f0f008 */
[----:B------:R-:W3:Y:S04]  /*15870*/  LDC R9, c[0x0][0x2f4] ;  /* 0x0000bd00ff097b82 */ /* 0x000ee80000000800 */
[----:B------:R-:W-:-:S02]  /*15880*/  @UP0 ULDC.64 UR4, c[0x0][0x9f8] ;  /* 0x00027e0000040ab9 */ /* 0x000fc40000000a00 */
[----:B------:R-:W-:-:S06]  /*15890*/  @UP0 UIMAD.WIDE UR4, UR41, 0x4, UR4 ;  /* 0x00000004290408a5 */ /* 0x000fcc000f8e0204 */
[----:B------:R-:W-:Y:S02]  /*158a0*/  IMAD.U32 R2, RZ, RZ, UR4 ;  /* 0x00000004ff027e24 */ /* 0x000fe4000f8e00ff */
[----:B------:R-:W-:-:S05]  /*158b0*/  IMAD.U32 R3, RZ, RZ, UR5 ;  /* 0x00000005ff037e24 */ /* 0x000fca000f8e00ff */
[----:B------:R4:W4:Y:S01]  /*158c0*/  @P0 LDG.E R24, desc[UR54][R2.64] ;  /* 0x0000003602180981 */ /* 0x000922000c1e1900 */
[----:B-1----:R-:W-:Y:S01]  /*158d0*/  ISETP.NE.AND P1, PT, R8, 0x1, PT ;  /* 0x000000010800780c */ /* 0x002fe20003f25270 */
[----:B0-----:R-:W-:Y:S01]  /*158e0*/  IMAD.SHL.U32 R21, R21, 0x40, RZ ;  /* 0x0000004015157824 */ /* 0x001fe200078e00ff */
[----:B------:R-:W-:Y:S02]  /*158f0*/  LEA R7, R25, 0xffffff80, 0x7 ;  /* 0xffffff8019077811 */ /* 0x000fe400078e38ff */
[----:B------:R-:W-:Y:S02]  /*15900*/  LOP3.LUT R16, R16, 0xffffffef, RZ, 0xc0, !PT ;  /* 0xffffffef10107812 */ /* 0x000fe400078ec0ff */
[----:B--2---:R-:W-:Y:S02]  /*15910*/  LOP3.LUT R20, R20, 0x7f, RZ, 0xc0, !PT ;  /* 0x0000007f14147812 */ /* 0x004fe400078ec0ff */
[----:B------:R-:W-:Y:S02]  /*15920*/  LOP3.LUT R21, R21, 0x40, RZ, 0xc0, !PT ;  /* 0x0000004015157812 */ /* 0x000fe400078ec0ff */
[----:B------:R-:W-:-:S03]  /*15930*/  SHF.R.U32.HI R20, RZ, 0x1, R20 ;  /* 0x00000001ff147819 */ /* 0x000fc60000011614 */
[----:B------:R-:W0:Y:S01]  /*15940*/  @P1 LDC R6, c[0x0][0x434] ;  /* 0x00010d00ff061b82 */ /* 0x000e220000000800 */
[----:B---3--:R-:W-:Y:S02]  /*15950*/  ISETP.GE.AND P3, PT, R26, R9, PT ;  /* 0x000000091a00720c */ /* 0x008fe40003f66270 */
[----:B------:R-:W-:Y:S02]  /*15960*/  LOP3.LUT R5, R7, R20, R21, 0xfe, !PT ;  /* 0x0000001407057212 */ /* 0x000fe400078efe15 */
[----:B------:R-:W-:Y:S02]  /*15970*/  @P1 LOP3.LUT R16, R16, 0x10, RZ, 0xfc, !PT ;  /* 0x0000001010101812 */ /* 0x000fe400078efcff */
[C---:B------:R-:W-:Y:S01]  /*15980*/  ISETP.GE.AND P0, PT, R5.reuse, UR38, PT ;  /* 0x0000002605007c0c */ /* 0x040fe2000bf06270 */
[----:B------:R-:W1:Y:S01]  /*15990*/  @P1 LDC R0, c[0x0][0x438] ;  /* 0x00010e00ff001b82 */ /* 0x000e620000000800 */
[----:B------:R-:W-:-:S04]  /*159a0*/  VIADD R5, R5, UR37 ;  /* 0x0000002505057c36 */ /* 0x000fc80008000000 */
[----:B------:R-:W-:-:S07]  /*159b0*/  IMAD.MOV.U32 R4, RZ, RZ, R5 ;  /* 0x000000ffff047224 */ /* 0x000fce00078e0005 */
[----:B----4-:R-:W2:Y:S01]  /*159c0*/  @!P0 LDC.64 R2, c[0x0][0x428] ;  /* 0x00010a00ff028b82 */ /* 0x010ea20000000a00 */
[----:B0-----:R-:W-:-:S05]  /*159d0*/  @P1 IMAD.HI.U32 R6, R5, R6, RZ ;  /* 0x0000000605061227 */ /* 0x001fca00078e00ff */
[----:B-1----:R-:W-:-:S05]  /*159e0*/  @P1 SHF.R.U32.HI R4, RZ, R0, R6 ;  /* 0x00000000ff041219 */ /* 0x002fca0000011606 */
[----:B------:R-:W-:-:S04]  /*159f0*/  IMAD.MOV R0, RZ, RZ, -R4 ;  /* 0x000000ffff007224 */ /* 0x000fc800078e0a04 */
[----:B------:R-:W-:Y:S01]  /*15a00*/  IMAD R0, R8, R0, R5 ;  /* 0x0000000008007224 */ /* 0x000fe200078e0205 */
[----:B------:R-:W-:Y:S02]  /*15a10*/  @!P0 SHF.R.S32.HI R5, RZ, 0x1f, R4 ;  /* 0x0000001fff058819 */ /* 0x000fe40000011404 */
[----:B------:R-:W-:Y:S02]  /*15a20*/  LOP3.LUT R10, R26, 0x20, RZ, 0xfc, !PT ;  /* 0x000000201a0a7812 */ /* 0x000fe400078efcff */
[----:B------:R-:W-:Y:S01]  /*15a30*/  LOP3.LUT R16, R16, 0xfffffff7, RZ, 0xc0, !PT ;  /* 0xfffffff710107812 */ /* 0x000fe200078ec0ff */
[----:B------:R-:W-:-:S03]  /*15a40*/  IMAD.U32 R11, RZ, RZ, UR44 ;  /* 0x0000002cff0b7e24 */ /* 0x000fc6000f8e00ff */
[----:B------:R-:W-:Y:S02]  /*15a50*/  @P3 LOP3.LUT R16, R16, 0x8, RZ, 0xfc, !PT ;  /* 0x0000000810103812 */ /* 0x000fe400078efcff */
[----:B------:R-:W-:Y:S02]  /*15a60*/  ISETP.NE.AND P2, PT, R11, 0x3, PT ;  /* 0x000000030b00780c */ /* 0x000fe40003f45270 */
[----:B------:R-:W-:Y:S02]  /*15a70*/  LOP3.LUT R16, R16, 0xfffffffe, RZ, 0xc0, !PT ;  /* 0xfffffffe10107812 */ /* 0x000fe400078ec0ff */
[----:B------:R-:W-:Y:S02]  /*15a80*/  LOP3.LUT R8, R26, 0x40, RZ, 0xfc, !PT ;  /* 0x000000401a087812 */ /* 0x000fe400078efcff */
[----:B------:R-:W-:Y:S01]  /*15a90*/  LOP3.LUT R16, R16, 0xfffffffb, RZ, 0xc0, !PT ;  /* 0xfffffffb10107812 */ /* 0x000fe200078ec0ff */
[----:B------:R-:W-:Y:S01]  /*15aa0*/  UMOV UR4, 0xffffffff ;  /* 0xffffffff00047882 */ /* 0x000fe20000000000 */
[----:B------:R-:W-:Y:S01]  /*15ab0*/  SHF.R.S32.HI R27, RZ, 0x1f, R24 ;  /* 0x0000001fff1b7819 */ /* 0x000fe20000011418 */
[----:B--2---:R-:W-:-:S04]  /*15ac0*/  @!P0 IMAD.WIDE.U32 R4, R24, R2, R4 ;  /* 0x0000000218048225 */ /* 0x004fc800078e0004 */
[----:B------:R-:W-:-:S04]  /*15ad0*/  @!P0 IMAD R6, R27, R2, RZ ;  /* 0x000000021b068224 */ /* 0x000fc800078e02ff */
[----:B------:R-:W-:Y:S02]  /*15ae0*/  @!P0 IMAD R6, R24, R3, R6 ;  /* 0x0000000318068224 */ /* 0x000fe400078e0206 */
[----:B------:R-:W0:Y:S02]  /*15af0*/  @!P0 LDC.64 R2, c[0x0][0x418] ;  /* 0x00010600ff028b82 */ /* 0x000e240000000a00 */
[----:B------:R-:W-:Y:S01]  /*15b00*/  @!P0 IMAD.IADD R6, R5, 0x1, R6 ;  /* 0x0000000105068824 */ /* 0x000fe200078e0206 */
        /* <DEDUP_REMOVED lines=11> */
.L_x_1184:
[----:B------:R-:W-:Y:S01]  /*15bc0*/  LOP3.LUT R19, R19, 0xffff, RZ, 0xc0, !PT ;  /* 0x0000ffff13137812 */ /* 0x000fe200078ec0ff */
[----:B------:R-:W-:Y:S06]  /*15bd0*/  @!P2 BRA `(.L_x_1105) ;  /* 0x000000000004a947 */ /* 0x000fec0003800000 */
[----:B------:R-:W-:Y:S01]  /*15be0*/  BPT.TRAP 0x1 ;  /* 0x000000040000795c */ /* 0x000fe20000300000 */
.L_x_1105:
[----:B------:R-:W-:Y:S01]  /*15bf0*/  IMAD R5, R22, 0x8, R17 ;  /* 0x0000000816057824 */ /* 0x000fe200078e0211 */
[----:B------:R-:W-:Y:S01]  /*15c00*/  SHF.L.U32 R21, R23, 0x1f, RZ ;  /* 0x0000001f17157819 */ /* 0x000fe200000006ff */
[----:B------:R-:W-:Y:S01]  /*15c10*/  BSSY B0, `(.L_x_1106) ;  /* 0x0000004000007945 */ /* 0x000fe20003800000 */
[----:B------:R-:W-:Y:S02]  /*15c20*/  SHF.R.S32.HI R10, RZ, 0x1f, R0 ;  /* 0x0000001fff0a7819 */ /* 0x000fe40000011400 */
[----:B------:R-:W0:Y:S02]  /*15c30*/  SYNCS.PHASECHK.TRANS64.TRYWAIT P0, [R5+URZ+0x19c80], R21 ;  /* 0x019c8015050075a7 */ /* 0x000e24000800017f */
[----:B0-----:R-:W-:Y:S05]  /*15c40*/  @!P0 BRA `(.L_x_1107) ;  /* 0x0000004000bc8947 */ /* 0x001fea0003800000 */
.L_x_1185:
[----:B------:R-:W-:Y:S05]  /*15c50*/  BSYNC B0 ;  /* 0x0000000000007941 */ /* 0x000fea0003800000 */
.L_x_1106:
[----:B------:R-:W1:Y:S01]  /*15c60*/  S2R R8, SR_TID.X ;  /* 0x0000000000087919 */ /* 0x000e620000002100 */
        /* <DEDUP_REMOVED lines=13> */
[----:B------:R-:W-:Y:S02]  /*15d40*/  IMAD R4, R22, 0x3000, R29 ;  /* 0x0000300016047824 */ /* 0x000fe400078e021d */
[C---:B------:R-:W-:Y:S01]  /*15d50*/  IMAD.WIDE.U32 R2, R19.reuse, UR4, R2 ;  /* 0x0000000413027c25 */ /* 0x040fe2000f8e0002 */
[----:B------:R-:W-:Y:S01]  /*15d60*/  UMOV UR4, 0xffffffff ;  /* 0xffffffff00047882 */ /* 0x000fe20000000000 */
[----:B-1----:R-:W-:Y:S02]  /*15d70*/  LOP3.LUT R8, R8, 0x7f, RZ, 0xc0, !PT ;  /* 0x0000007f08087812 */ /* 0x002fe400078ec0ff */
[----:B------:R-:W-:Y:S02]  /*15d80*/  IMAD R9, R19, UR5, R3 ;  /* 0x0000000513097c24 */ /* 0x000fe4000f8e0203 */
[----:B------:R-:W-:-:S02]  /*15d90*/  SHF.R.U32.HI R11, RZ, 0x1, R8 ;  /* 0x00000001ff0b7819 */ /* 0x000fc40000011608 */
[----:B------:R-:W-:Y:S02]  /*15da0*/  IADD3 R8, P0, R2, UR6, RZ ;  /* 0x0000000602087c10 */ /* 0x000fe4000ff1e0ff */
[----:B------:R-:W-:Y:S02]  /*15db0*/  IADD3 R7, -R11, UR38, -R7 ;  /* 0x000000260b077c10 */ /* 0x000fe4000fffe907 */
[----:B------:R-:W-:Y:S02]  /*15dc0*/  IADD3.X R9, R9, UR7, RZ, P0, !PT ;  /* 0x0000000709097c10 */ /* 0x000fe400087fe4ff */
[----:B------:R-:W-:Y:S01]  /*15dd0*/  ISETP.GE.AND P0, PT, R7, 0x1, PT ;  /* 0x000000010700780c */ /* 0x000fe20003f06270 */
[----:B------:R-:W-:-:S12]  /*15de0*/  BRA.DIV UR4, `(.L_x_1108) ;  /* 0x0000004204687947 */ /* 0x000fd8000b800000 */
        /* <DEDUP_REMOVED lines=20> */
.L_x_1191:
        /* <DEDUP_REMOVED lines=13> */
.L_x_1109:
        /* <DEDUP_REMOVED lines=11> */
.L_x_1110:
[----:B------:R2:W-:Y:S01]  /*160b0*/  SYNCS.ARRIVE.TRANS64.A1T0 RZ, [R5+URZ+0x19c70], RZ ;  /* 0x019c70ff05ff79a7 */ /* 0x0005e2000810003f */
[----:B------:R-:W-:Y:S05]  /*160c0*/  @!P3 BRA `(.L_x_1111) ;  /* 0x000000000004b947 */ /* 0x000fea0003800000 */
[----:B------:R-:W-:Y:S01]  /*160d0*/  BPT.TRAP 0x1 ;  /* 0x000000040000795c */ /* 0x000fe20000300000 */
.L_x_1111:
[----:B------:R-:W3:Y:S01]  /*160e0*/  SYNCS.PHASECHK.TRANS64.TRYWAIT P1, [R5+URZ+0x19c40], R21 ;  /* 0x019c4015050075a7 */ /* 0x000ee2000802017f */
[----:B------:R-:W-:Y:S04]  /*160f0*/  BSSY B0, `(.L_x_1112) ;  /* 0x0000002000007945 */ /* 0x000fe80003800000 */
[----:B---3--:R-:W-:Y:S05]  /*16100*/  @!P1 BRA `(.L_x_1113) ;  /* 0x0000004000789947 */ /* 0x008fea0003800000 */
.L_x_1192:
[----:B------:R-:W-:Y:S05]  /*16110*/  BSYNC B0 ;  /* 0x0000000000007941 */ /* 0x000fea0003800000 */
.L_x_1112:
[----:B------:R-:W-:Y:S01]  /*16120*/  ULDC.64 UR4, c[0x0][0x300] ;  /* 0x0000c00000047ab9 */ /* 0x000fe20000000a00 */
[----:B-1----:R-:W1:Y:S01]  /*16130*/  LDC R8, c[0x0][0x2f4] ;  /* 0x0000bd00ff087b82 */ /* 0x002e620000000800 */
        /* <DEDUP_REMOVED lines=13> */
[----:B------:R-:W-:Y:S01]  /*16210*/  IMAD.WIDE.U32 R2, R19, UR4, R2 ;  /* 0x0000000413027c25 */ /* 0x000fe2000f8e0002 */
        /* <DEDUP_REMOVED lines=20> */
.L_x_1198:
        /* <DEDUP_REMOVED lines=12> */
.L_x_1115:
        /* <DEDUP_REMOVED lines=11> */
.L_x_1116:
[----:B------:R1:W-:Y:S02]  /*164d0*/  SYNCS.ARRIVE.TRANS64.A1T0 RZ, [R5+URZ+0x19c30], RZ ;  /* 0x019c30ff05ff79a7 */ /* 0x0003e4000810003f */
[----:B------:R-:W-:Y:S05]  /*164e0*/  WARPSYNC.ALL ;  /* 0x0000000000007948 */ /* 0x000fea0003800000 */
[----:B------:R-:W-:Y:S01]  /*164f0*/  VIADD R0, R17, 0xf000 ;  /* 0x0000f00011007836 */ /* 0x000fe20000000000 */
[----:B------:R-:W-:Y:S01]  /*16500*/  USHF.R.S32.HI UR4, URZ, 0x1f, UR40 ;  /* 0x0000001f3f047899 */ /* 0x000fe20008011428 */
[----:B------:R-:W-:Y:S03]  /*16510*/  BAR.SYNC.DEFER_BLOCKING 0x8, 0x200 ;  /* 0x0208000000007b1d */ /* 0x000fe60000010000 */
[----:B------:R-:W-:-:S03]  /*16520*/  LOP3.LUT P0, RZ, R0, 0x9f, RZ, 0xc0, !PT ;  /* 0x0000009f00ff7812 */ /* 0x000fc6000780c0ff */
[----:B------:R-:W-:Y:S01]  /*16530*/  ULDC.64 UR6, c[0x0][0x298] ;  /* 0x0000a60000067ab9 */ /* 0x000fe20000000a00 */
[----:B------:R-:W-:Y:S01]  /*16540*/  BSSY B6, `(.L_x_1117) ;  /* 0x0000016000067945 */ /* 0x000fe20003800000 */
        /* <DEDUP_REMOVED lines=21> */
.L_x_1118:
[----:B------:R-:W-:Y:S05]  /*166a0*/  BSYNC B6 ;  /* 0x0000000000067941 */ /* 0x000fea0003800000 */
.L_x_1117:
[----:B------:R4:W5:Y:S01]  /*166b0*/  LDL R10, [R1+0x18] ;  /* 0x00001800010a7983 */ /* 0x0009620000100800 */
[----:B------:R-:W-:Y:S01]  /*166c0*/  UISETP.NE.AND UP0, UPT, UR49, URZ, UPT ;  /* 0x0000003f3100728c */ /* 0x000fe2000bf05270 */
[C---:B------:R-:W-:Y:S01]  /*166d0*/  R2UR UR8, R19.reuse ;  /* 0x00000000130872ca */ /* 0x040fe200000e0000 */
[----:B------:R-:W-:Y:S01]  /*166e0*/  UMOV UR4, UR38 ;  /* 0x0000002600047c82 */ /* 0x000fe20008000000 */
[----:B---3--:R-:W3:Y:S01]  /*166f0*/  S2R R21, SR_TID.X ;  /* 0x0000000000157919 */ /* 0x008ee20000002100 */
[----:B------:R-:W-:Y:S01]  /*16700*/  R2UR UR9, R19 ;  /* 0x00000000130972ca */ /* 0x000fe200000e0000 */
[----:B------:R-:W-:Y:S01]  /*16710*/  UMOV UR5, UR45 ;  /* 0x0000002d00057c82 */ /* 0x000fe20008000000 */
[----:B------:R-:W-:Y:S01]  /*16720*/  PLOP3.LUT P0, PT, PT, PT, UP0, 0x80, 0x0 ;  /* 0x000000000000781c */ /* 0x000fe20003f0f008 */
[----:B------:R-:W0:Y:S01]  /*16730*/  S2R R20, SR_TID.X ;  /* 0x0000000000147919 */ /* 0x000e220000002100 */
[----:B------:R-:W-:Y:S01]  /*16740*/  ULDC.64 UR6, c[0x0][0x2d8] ;  /* 0x0000b60000067ab9 */ /* 0x000fe20000000a00 */
[----:B------:R-:W-:Y:S01]  /*16750*/  UISETP.NE.AND UP1, UPT, UR48, URZ, UPT ;  /* 0x0000003f3000728c */ /* 0x000fe2000bf25270 */
[----:B------:R-:W4:Y:S01]  /*16760*/  LDC R9, c[0x0][0x448] ;  /* 0x00011200ff097b82 */ /* 0x000f220000000800 */
[----:B------:R-:W-:-:S03]  /*16770*/  @UP0 ULDC UR10, c[0x0][0x44c] ;  /* 0x00011300000a0ab9 */ /* 0x000fc60000000800 */
[----:B------:R-:W-:Y:S02]  /*16780*/  UIMAD.WIDE.U32 UR4, UR8, UR6, UR4 ;  /* 0x00000006080472a5 */ /* 0x000fe4000f8e0004 */
[----:B------:R-:W-:Y:S02]  /*16790*/  USHF.R.S32.HI UR6, URZ, 0x1f, UR41 ;  /* 0x0000001f3f067899 */ /* 0x000fe40008011429 */
[----:B------:R-:W-:Y:S02]  /*167a0*/  UIMAD UR5, UR9, UR7, UR5 ;  /* 0x00000007090572a4 */ /* 0x000fe4000f8e0205 */
[----:B------:R-:W-:Y:S02]  /*167b0*/  USEL UR6, UR6, URZ, !UP1 ;  /* 0x0000003f06067287 */ /* 0x000fe4000c800000 */
[----:B------:R-:W-:Y:S01]  /*167c0*/  USEL UR7, UR41, URZ, !UP1 ;  /* 0x0000003f29077287 */ /* 0x000fe2000c800000 */
[----:B------:R-:W-:Y:S01]  /*167d0*/  ULDC.64 UR8, c[0x0][0x2e0] ;  /* 0x0000b80000087ab9 */ /* 0x000fe20000000a00 */
[----:B---3--:R-:W-:Y:S01]  /*167e0*/  IMAD.SHL.U32 R21, R21, 0x40, RZ ;  /* 0x0000004015157824 */ /* 0x008fe200078e00ff */
[----:B0-----:R-:W-:-:S04]  /*167f0*/  LOP3.LUT R20, R20, 0x7f, RZ, 0xc0, !PT ;  /* 0x0000007f14147812 */ /* 0x001fc800078ec0ff */
[----:B------:R-:W-:Y:S02]  /*16800*/  LOP3.LUT R21, R21, 0x40, RZ, 0xc0, !PT ;  /* 0x0000004015157812 */ /* 0x000fe400078ec0ff */
[----:B------:R-:W-:-:S04]  /*16810*/  SHF.R.U32.HI R20, RZ, 0x1, R20 ;  /* 0x00000001ff147819 */ /* 0x000fc80000011614 */
[----:B------:R-:W-:-:S05]  /*16820*/  LOP3.LUT R20, R20, R21, RZ, 0xfc, !PT ;  /* 0x0000001514147212 */ /* 0x000fca00078efcff */
[----:B------:R-:W-:-:S04]  /*16830*/  IMAD.IADD R6, R20, 0x1, R18 ;  /* 0x0000000114067824 */ /* 0x000fc800078e0212 */
[----:B------:R-:W-:Y:S01]  /*16840*/  @P0 IMAD.HI.U32 R0, R6, UR10, RZ ;  /* 0x0000000a06000c27 */ /* 0x000fe2000f8e00ff */
[----:B------:R-:W-:Y:S01]  /*16850*/  PLOP3.LUT P0, PT, PT, PT, UP0, 0x80, 0x0 ;  /* 0x000000000000781c */ /* 0x000fe20003f0f008 */
[----:B------:R-:W-:Y:S02]  /*16860*/  UIMAD UR6, UR6, UR8, URZ ;  /* 0x00000008060672a4 */ /* 0x000fe4000f8e023f */
[----:B------:R-:W-:Y:S02]  /*16870*/  UIMAD.WIDE.U32 UR4, UR7, UR8, UR4 ;  /* 0x00000008070472a5 */ /* 0x000fe4000f8e0004 */
[----:B------:R-:W-:Y:S01]  /*16880*/  UIMAD UR6, UR7, UR9, UR6 ;  /* 0x00000009070672a4 */ /* 0x000fe2000f8e0206 */
[----:B------:R-:W-:Y:S01]  /*16890*/  IMAD.MOV.U32 R7, RZ, RZ, R6 ;  /* 0x000000ffff077224 */ /* 0x000fe200078e0006 */
[----:B------:R-:W-:Y:S01]  /*168a0*/  @UP0 ULDC UR10, c[0x0][0x44c] ;  /* 0x00011300000a0ab9 */ /* 0x000fe20000000800 */
[----:B------:R-:W-:Y:S01]  /*168b0*/  @UP0 ULDC UR7, c[0x0][0x450] ;  /* 0x0001140000070ab9 */ /* 0x000fe20000000800 */
[----:B------:R-:W-:Y:S01]  /*168c0*/  IMAD.U32 R4, RZ, RZ, UR4 ;  /* 0x00000004ff047e24 */ /* 0x000fe2000f8e00ff */
[----:B------:R-:W-:-:S03]  /*168d0*/  ULDC.64 UR8, c[0x0][0x280] ;  /* 0x0000a00000087ab9 */ /* 0x000fc60000000a00 */
[----:B------:R-:W-:Y:S01]  /*168e0*/  @P0 SHF.R.U32.HI R7, RZ, UR7, R0 ;  /* 0x00000007ff070c19 */ /* 0x000fe20008011600 */
[----:B------:R-:W-:Y:S02]  /*168f0*/  UIADD3 UR6, UR5, UR6, URZ ;  /* 0x0000000605067290 */ /* 0x000fe4000fffe03f */
[----:B-12---:R-:W-:Y:S01]  /*16900*/  IMAD.U32 R5, RZ, RZ, UR5 ;  /* 0x00000005ff057e24 */ /* 0x006fe2000f8e00ff */
[----:B------:R-:W-:Y:S01]  /*16910*/  SHF.R.S32.HI R0, RZ, 0x1f, R7 ;  /* 0x0000001fff007819 */ /* 0x000fe20000011407 */
[----:B------:R-:W-:-:S04]  /*16920*/  ULDC.64 UR4, c[0x0][0x2d0] ;  /* 0x0000b40000047ab9 */ /* 0x000fc80000000a00 */
[----:B------:R-:W-:-:S04]  /*16930*/  IMAD R0, R0, UR4, RZ ;  /* 0x0000000400007c24 */ /* 0x000fc8000f8e02ff */
[----:B------:R-:W-:Y:S02]  /*16940*/  IMAD R8, R7, UR5, R0 ;  /* 0x0000000507087c24 */ /* 0x000fe4000f8e0200 */
[----:B------:R-:W-:Y:S02]  /*16950*/  IMAD.MOV R0, RZ, RZ, -R7 ;  /* 0x000000ffff007224 */ /* 0x000fe400078e0a07 */
[----:B------:R-:W-:Y:S01]  /*16960*/  IMAD.U32 R3, RZ, RZ, UR6 ;  /* 0x00000006ff037e24 */ /* 0x000fe2000f8e00ff */
[----:B------:R-:W-:Y:S01]  /*16970*/  ULDC.64 UR6, c[0x0][0x2c8] ;  /* 0x0000b20000067ab9 */ /* 0x000fe20000000a00 */
[----:B------:R-:W-:Y:S02]  /*16980*/  IMAD.MOV.U32 R2, RZ, RZ, R4 ;  /* 0x000000ffff027224 */ /* 0x000fe400078e0004 */
[----:B----4-:R-:W-:Y:S02]  /*16990*/  IMAD R0, R9, R0, R6 ;  /* 0x0000000009007224 */ /* 0x010fe400078e0206 */
[----:B------:R-:W-:-:S03]  /*169a0*/  IMAD.WIDE.U32 R4, R7, UR4, R2 ;  /* 0x0000000407047c25 */ /* 0x000fc6000f8e0002 */
[----:B------:R-:W-:Y:S01]  /*169b0*/  SHF.R.S32.HI R7, RZ, 0x1f, R0 ;  /* 0x0000001fff077819 */ /* 0x000fe20000011400 */
[----:B------:R-:W-:-:S04]  /*169c0*/  IMAD.IADD R5, R5, 0x1, R8 ;  /* 0x0000000105057824 */ /* 0x000fc800078e0208 */
[----:B------:R-:W-:Y:S02]  /*169d0*/  IMAD R7, R7, UR6, RZ ;  /* 0x0000000607077c24 */ /* 0x000fe4000f8e02ff */
[----:B------:R-:W-:-:S04]  /*169e0*/  IMAD.WIDE.U32 R4, R0, UR6, R4 ;  /* 0x0000000600047c25 */ /* 0x000fc8000f8e0004 */
[----:B------:R-:W-:Y:S01]  /*169f0*/  IMAD R7, R0, UR7, R7 ;  /* 0x0000000700077c24 */ /* 0x000fe2000f8e0207 */
[----:B------:R-:W-:-:S04]  /*16a00*/  IADD3 R0, P0, R4, UR8, RZ ;  /* 0x0000000804007c10 */ /* 0x000fc8000ff1e0ff */
[----:B------:R-:W-:Y:S02]  /*16a10*/  IADD3.X R4, R5, UR9, R7, P0, !PT ;  /* 0x0000000905047c10 */ /* 0x000fe400087fe407 */
[----:B------:R-:W-:Y:S01]  /*16a20*/  PLOP3.LUT P0, PT, PT, PT, UP0, 0x80, 0x0 ;  /* 0x000000000000781c */ /* 0x000fe20003f0f008 */
[----:B------:R-:W-:-:S12]  /*16a30*/  VIADD R5, R6, 0x80 ;  /* 0x0000008006057836 */ /* 0x000fd80000000000 */
[----:B------:R-:W-:Y:S01]  /*16a40*/  @P0 IMAD.HI.U32 R7, R5, UR10, RZ ;  /* 0x0000000a05070c27 */ /* 0x000fe2000f8e00ff */
[----:B------:R-:W-:Y:S01]  /*16a50*/  PLOP3.LUT P0, PT, PT, PT, UP0, 0x80, 0x0 ;  /* 0x000000000000781c */ /* 0x000fe20003f0f008 */
[----:B------:R-:W-:Y:S02]  /*16a60*/  @UP0 ULDC UR10, c[0x0][0x450] ;  /* 0x00011400000a0ab9 */ /* 0x000fe40000000800 */
[----:B------:R-:W-:Y:S01]  /*16a70*/  IMAD.MOV.U32 R6, RZ, RZ, R5 ;  /* 0x000000ffff067224 */ /* 0x000fe200078e0005 */
[----:B------:R-:W0:Y:S09]  /*16a80*/  S2R R20, SR_TID.X ;  /* 0x0000000000147919 */ /* 0x000e320000002100 */
[----:B------:R-:W-:-:S05]  /*16a90*/  @P0 SHF.R.U32.HI R6, RZ, UR10, R7 ;  /* 0x0000000aff060c19 */ /* 0x000fca0008011607 */
        /* <DEDUP_REMOVED lines=16> */
[----:B0-----:R-:W-:Y:S02]  /*16ba0*/  LOP3.LUT R20, R20, 0x7f, RZ, 0xc0, !PT ;  /* 0x0000007f14147812 */ /* 0x001fe400078ec0ff */
[----:B------:R-:W-:Y:S02]  /*16bb0*/  IADD3.X R6, R3, UR9, R6, P0, !PT ;  /* 0x0000000903067c10 */ /* 0x000fe400087fe406 */
[----:B------:R-:W-:Y:S02]  /*16bc0*/  ISETP.GE.AND P3, PT, R26, UR4, PT ;  /* 0x000000041a007c0c */ /* 0x000fe4000bf66270 */
[----:B------:R-:W-:Y:S02]  /*16bd0*/  ISETP.GE.AND P2, PT, R12, UR4, PT ;  /* 0x000000040c007c0c */ /* 0x000fe4000bf46270 */
[----:B------:R-:W-:-:S02]  /*16be0*/  ISETP.GE.AND P0, PT, R11, UR4, PT ;  /* 0x000000040b007c0c */ /* 0x000fc4000bf06270 */
[----:B------:R-:W-:Y:S01]  /*16bf0*/  SHF.R.U32.HI R20, RZ, 0x1, R20 ;  /* 0x00000001ff147819 */ /* 0x000fe20000011614 */
[----:B------:R-:W-:Y:S10]  /*16c00*/  BRA.DIV UR5, `(.L_x_1119) ;  /* 0x0000003a05707947 */ /* 0x000ff4000b800000 */
[----:B------:R-:W0:Y:S01]  /*16c10*/  SHFL.IDX PT, R3, R0, RZ, 0x1e1f ;  /* 0x001e1fff00037589 */ /* 0x000e2200000e0000 */
[----:B------:R-:W-:Y:S02]  /*16c20*/  IMAD R5, R9, UR42, RZ ;  /* 0x0000002a09057c24 */ /* 0x000fe4000f8e02ff */
[----:B------:R-:W-:Y:S01]  /*16c30*/  IMAD.IADD R18, R20, 0x1, R18 ;  /* 0x0000000114127824 */ /* 0x000fe200078e0212 */
        /* <DEDUP_REMOVED lines=17> */
[----:B------:R-:W-:Y:S02]  /*16d50*/  @!P1 IMAD.MOV.U32 R3, RZ, RZ, R2 ;  /* 0x000000ffff039224 */ /* 0x000fe400078e0002 */
[----:B------:R-:W-:-:S05]  /*16d60*/  @!P1 IMAD.MOV.U32 R2, RZ, RZ, R0 ;  /* 0x000000ffff029224 */ /* 0x000fca00078e0000 */
[----:B------:R-:W-:Y:S04]  /*16d70*/  @!P1 LDGSTS.E.BYPASS.LTC128B.128 [R10+0xf800], desc[UR54][R2.64], !P3 ;  /* 0x0f800000020a9fae */ /* 0x000fe8000d901d76 */
[----:B------:R-:W-:Y:S04]  /*16d80*/  @!P1 LDGSTS.E.BYPASS.LTC128B.128 [R10+0x11000], desc[UR54][R2.64+0x20], !P2 ;  /* 0x11000020020a9fae */ /* 0x000fe8000d101d76 */
[----:B------:R0:W-:Y:S04]  /*16d90*/  @!P1 LDGSTS.E.BYPASS.LTC128B.128 [R10+0x12800], desc[UR54][R2.64+0x40], !P0 ;  /* 0x12800040020a9fae */ /* 0x0001e8000c101d76 */
[----:B0---4-:R0:W1:Y:S02]  /*16da0*/  SHFL.IDX PT, R2, R7, RZ, 0x1e1f ;  /* 0x001e1fff07027589 */ /* 0x01106400000e0000 */
.L_x_1205:
        /* <DEDUP_REMOVED lines=12> */
.L_x_1121:
[----:B------:R-:W-:Y:S05]  /*16e70*/  BSYNC B0 ;  /* 0x0000000000007941 */ /* 0x000fea0003800000 */
.L_x_1120:
[----:B------:R-:W-:Y:S01]  /*16e80*/  NOP ;  /* 0x0000000000007918 */ /* 0x000fe20000000000 */
[----:B------:R-:W-:-:S13]  /*16e90*/  PLOP3.LUT P0, PT, PT, PT, PT, 0x80, 0x0 ;  /* 0x000000000000781c */ /* 0x000fda0003f0f070 */
.L_x_1122:
        /* <DEDUP_REMOVED lines=16> */
[----:B------:R-:W-:Y:S01]  /*16fa0*/  VIADD R20, R25, 0xfffffffe ;  /* 0xfffffffe19147836 */ /* 0x000fe20000000000 */
[----:B------:R-:W2:Y:S02]  /*16fb0*/  SYNCS.PHASECHK.TRANS64.TRYWAIT P0, [R17+URZ+0x19c20], R0 ;  /* 0x019c2000110075a7 */ /* 0x000ea4000800017f */
[----:B-12---:R-:W-:Y:S05]  /*16fc0*/  @!P0 BRA `(.L_x_1124) ;  /* 0x0000003800788947 */ /* 0x006fea0003800000 */
.L_x_1206:
[----:B------:R-:W-:Y:S05]  /*16fd0*/  BSYNC B0 ;  /* 0x0000000000007941 */ /* 0x000fea0003800000 */
.L_x_1123:
[----:B------:R-:W-:-:S13]  /*16fe0*/  ISETP.GE.AND P0, PT, R20, UR43, PT ;  /* 0x0000002b14007c0c */ /* 0x000fda000bf06270 */
[----:B------:R-:W-:Y:S05]  /*16ff0*/  @!P0 BRA `(.L_x_1125) ;  /* 0x0000000c00f08947 */ /* 0x000fea0003800000 */
[----:B-1----:R-:W-:Y:S02]  /*17000*/  IMAD.MOV.U32 R0, RZ, RZ, R22 ;  /* 0x000000ffff007224 */ /* 0x002fe400078e0016 */
[----:B------:R-:W-:-:S07]  /*17010*/  IMAD.MOV.U32 R5, RZ, RZ, R23 ;  /* 0x000000ffff057224 */ /* 0x000fce00078e0017 */
.L_x_1145:
[----:B-1----:R-:W1:Y:S01]  /*17020*/  LDC R4, c[0x0][0x430] ;  /* 0x00010c00ff047b82 */ /* 0x002e620000000800 */
[----:B--2---:R-:W2:Y:S01]  /*17030*/  S2R R2, SR_TID.X ;  /* 0x0000000000027919 */ /* 0x004ea20000002100 */
[----:B------:R-:W-:Y:S05]  /*17040*/  YIELD ;  /* 0x0000000000007946 */ /* 0x000fea0003800000 */
[----:B------:R-:W-:Y:S01]  /*17050*/  ULDC UR4, c[0x0][0x430] ;  /* 0x00010c0000047ab9 */ /* 0x000fe20000000800 */
[----:B-1----:R-:W-:Y:S02]  /*17060*/  ISETP.NE.AND P0, PT, R4, 0x1, PT ;  /* 0x000000010400780c */ /* 0x002fe40003f05270 */
[C---:B--23--:R-:W-:Y:S01]  /*17070*/  LOP3.LUT R3, R2.reuse, 0x7f, RZ, 0xc0, !PT ;  /* 0x0000007f02037812 */ /* 0x04cfe200078ec0ff */
[----:B------:R-:W-:-:S10]  /*17080*/  IMAD.SHL.U32 R2, R2, 0x40, RZ ;  /* 0x0000004002027824 */ /* 0x000fd400078e00ff */
[----:B------:R-:W1:Y:S01]  /*17090*/  @P0 LDC R6, c[0x0][0x434] ;  /* 0x00010d00ff060b82 */ /* 0x000e620000000800 */
[----:B------:R-:W-:Y:S02]  /*170a0*/  SHF.R.U32.HI R4, RZ, 0x1, R3 ;  /* 0x00000001ff047819 */ /* 0x000fe40000011603 */
[----:B------:R-:W-:-:S03]  /*170b0*/  LOP3.LUT R2, R2, 0x40, RZ, 0xc0, !PT ;  /* 0x0000004002027812 */ /* 0x000fc600078ec0ff */
[----:B------:R-:W-:Y:S02]  /*170c0*/  IMAD R4, R20, 0x80, R4 ;  /* 0x0000008014047824 */ /* 0x000fe400078e0204 */
[----:B------:R-:W2:Y:S03]  /*170d0*/  @P0 LDC R3, c[0x0][0x438] ;  /* 0x00010e00ff030b82 */ /* 0x000ea60000000800 */
[----:B------:R-:W-:-:S05]  /*170e0*/  IADD3 R4, R2, UR37, R4 ;  /* 0x0000002502047c10 */ /* 0x000fca000fffe004 */
[----:B------:R-:W-:Y:S02]  /*170f0*/  IMAD.MOV.U32 R2, RZ, RZ, R4 ;  /* 0x000000ffff027224 */ /* 0x000fe400078e0004 */
[----:B-1----:R-:W-:-:S05]  /*17100*/  @P0 IMAD.HI.U32 R6, R4, R6, RZ ;  /* 0x0000000604060227 */ /* 0x002fca00078e00ff */
[----:B--2---:R-:W-:-:S04]  /*17110*/  @P0 SHF.R.U32.HI R2, RZ, R3, R6 ;  /* 0x00000003ff020219 */ /* 0x004fc80000011606 */
[--C-:B------:R-:W-:Y:S01]  /*17120*/  SHF.R.S32.HI R3, RZ, 0x1f, R2.reuse ;  /* 0x0000001fff037819 */ /* 0x100fe20000011402 */
[----:B------:R-:W-:-:S04]  /*17130*/  IMAD.MOV R8, RZ, RZ, -R2 ;  /* 0x000000ffff087224 */ /* 0x000fc800078e0a02 */
[----:B------:R-:W-:Y:S01]  /*17140*/  IMAD R8, R8, UR4, R4 ;  /* 0x0000000408087c24 */ /* 0x000fe2000f8e0204 */
[----:B------:R-:W-:Y:S02]  /*17150*/  ULDC.64 UR4, c[0x0][0x428] ;  /* 0x00010a0000047ab9 */ /* 0x000fe40000000a00 */
[----:B------:R-:W-:Y:S02]  /*17160*/  IMAD R4, R27, UR4, RZ ;  /* 0x000000041b047c24 */ /* 0x000fe4000f8e02ff */
[----:B------:R-:W-:-:S04]  /*17170*/  IMAD.WIDE.U32 R2, R24, UR4, R2 ;  /* 0x0000000418027c25 */ /* 0x000fc8000f8e0002 */
[----:B------:R-:W-:Y:S01]  /*17180*/  IMAD R4, R24, UR5, R4 ;  /* 0x0000000518047c24 */ /* 0x000fe2000f8e0204 */
[----:B------:R-:W-:Y:S02]  /*17190*/  ULDC.64 UR4, c[0x0][0x418] ;  /* 0x0001060000047ab9 */ /* 0x000fe40000000a00 */
[----:B------:R-:W-:Y:S01]  /*171a0*/  LEA R6, P0, R2, UR4, 0x2 ;  /* 0x0000000402067c11 */ /* 0x000fe2000f8010ff */
[----:B------:R-:W-:-:S05]  /*171b0*/  IMAD.IADD R4, R4, 0x1, R3 ;  /* 0x0000000104047824 */ /* 0x000fca00078e0203 */
[----:B0-----:R-:W-:-:S06]  /*171c0*/  LEA.HI.X R7, R2, UR5, R4, 0x2, P0 ;  /* 0x0000000502077c11 */ /* 0x001fcc00080f1404 */
[----:B------:R-:W2:Y:S01]  /*171d0*/  LDG.E R7, desc[UR54][R6.64] ;  /* 0x0000003606077981 */ /* 0x000ea2000c1e1900 */
[----:B------:R-:W-:Y:S02]  /*171e0*/  IMAD.U32 R9, RZ, RZ, UR44 ;  /* 0x0000002cff097e24 */ /* 0x000fe4000f8e00ff */
[----:B------:R-:W-:Y:S02]  /*171f0*/  VIADD R22, R0, 0x1 ;  /* 0x0000000100167836 */ /* 0x000fe40000000000 */
[----:B------:R-:W-:Y:S01]  /*17200*/  IMAD.MOV.U32 R2, RZ, RZ, R20 ;  /* 0x000000ffff027224 */ /* 0x000fe200078e0014 */
[----:B------:R-:W-:Y:S01]  /*17210*/  ISETP.NE.AND P2, PT, R9, 0x3, PT ;  /* 0x000000030900780c */ /* 0x000fe20003f45270 */
[----:B------:R-:W-:Y:S01]  /*17220*/  VIADD R20, R20, 0xffffffff ;  /* 0xffffffff14147836 */ /* 0x000fe20000000000 */
[----:B------:R-:W-:Y:S02]  /*17230*/  ISETP.NE.AND P0, PT, R22, 0x2, PT ;  /* 0x000000021600780c */ /* 0x000fe40003f05270 */
[----:B------:R-:W-:-:S02]  /*17240*/  ISETP.GT.AND P1, PT, R2, UR43, PT ;  /* 0x0000002b02007c0c */ /* 0x000fc4000bf24270 */
[----:B------:R-:W-:Y:S02]  /*17250*/  SEL R23, RZ, 0x1, P0 ;  /* 0x00000001ff177807 */ /* 0x000fe40000000000 */
[----:B------:R-:W-:Y:S02]  /*17260*/  SEL R22, R22, RZ, P0 ;  /* 0x000000ff16167207 */ /* 0x000fe40000000000 */
[----:B------:R-:W-:Y:S02]  /*17270*/  LOP3.LUT R23, R5, R23, RZ, 0x3c, !PT ;  /* 0x0000001705177212 */ /* 0x000fe400078e3cff */
[----:B--2---:R-:W-:Y:S01]  /*17280*/  SHF.R.S32.HI R18, RZ, 0x1f, R7 ;  /* 0x0000001fff127819 */ /* 0x004fe20000011407 */
[----:B------:R-:W-:Y:S06]  /*17290*/  @!P2 BRA `(.L_x_1126) ;  /* 0x000000000004a947 */ /* 0x000fec0003800000 */
[----:B------:R-:W-:Y:S01]  /*172a0*/  BPT.TRAP 0x1 ;  /* 0x000000040000795c */ /* 0x000fe20000300000 */
.L_x_1126:
[----:B------:R-:W-:Y:S01]  /*172b0*/  IMAD R4, R22, 0x8, R17 ;  /* 0x0000000816047824 */ /* 0x000fe200078e0211 */
[----:B------:R-:W-:Y:S01]  /*172c0*/  SHF.L.U32 R10, R23, 0x1f, RZ ;  /* 0x0000001f170a7819 */ /* 0x000fe200000006ff */
[----:B------:R-:W-:Y:S01]  /*172d0*/  BSSY B0, `(.L_x_1127) ;  /* 0x0000004000007945 */ /* 0x000fe20003800000 */
[----:B------:R-:W-:Y:S02]  /*172e0*/  SHF.R.S32.HI R9, RZ, 0x1f, R8 ;  /* 0x0000001fff097819 */ /* 0x000fe40000011408 */
[----:B------:R-:W0:Y:S02]  /*172f0*/  SYNCS.PHASECHK.TRANS64.TRYWAIT P0, [R4+URZ+0x19c80], R10 ;  /* 0x019c800a040075a7 */ /* 0x000e24000800017f */
[----:B0-----:R-:W-:Y:S05]  /*17300*/  @!P0 BRA `(.L_x_1128) ;  /* 0x0000003400bc8947 */ /* 0x001fea0003800000 */
.L_x_1207:
[----:B------:R-:W-:Y:S05]  /*17310*/  BSYNC B0 ;  /* 0x0000000000007941 */ /* 0x000fea0003800000 */
.L_x_1127:
        /* <DEDUP_REMOVED lines=15> */
[-C--:B-1----:R-:W-:Y:S01]  /*17410*/  ISETP.GE.AND P2, PT, R13, R11.reuse, PT ;  /* 0x0000000b0d00720c */ /* 0x082fe20003f46270 */
[----:B------:R-:W-:Y:S01]  /*17420*/  IMAD R6, R22, 0x3000, R29 ;  /* 0x0000300016067824 */ /* 0x000fe200078e021d */
[-C--:B------:R-:W-:Y:S01]  /*17430*/  ISETP.GE.AND P3, PT, R12, R11.reuse, PT ;  /* 0x0000000b0c00720c */ /* 0x080fe20003f66270 */
[C---:B------:R-:W-:Y:S01]  /*17440*/  IMAD.WIDE.U32 R2, R19.reuse, UR4, R2 ;  /* 0x0000000413027c25 */ /* 0x040fe2000f8e0002 */
[----:B------:R-:W-:Y:S01]  /*17450*/  UMOV UR4, 0xffffffff ;  /* 0xffffffff00047882 */ /* 0x000fe20000000000 */
[----:B------:R-:W-:Y:S02]  /*17460*/  ISETP.GE.AND P4, PT, R26, R11, PT ;  /* 0x0000000b1a00720c */ /* 0x000fe40003f86270 */
[----:B------:R-:W-:Y:S01]  /*17470*/  IMAD R21, R19, UR5, R3 ;  /* 0x0000000513157c24 */ /* 0x000fe2000f8e0203 */
[----:B------:R-:W-:-:S04]  /*17480*/  IADD3 R25, P0, R2, UR6, RZ ;  /* 0x0000000602197c10 */ /* 0x000fc8000ff1e0ff */
[----:B------:R-:W-:Y:S01]  /*17490*/  IADD3.X R21, R21, UR7, RZ, P0, !PT ;  /* 0x0000000715157c10 */ /* 0x000fe200087fe4ff */
[----:B------:R-:W-:Y:S08]  /*174a0*/  BRA.DIV UR4, `(.L_x_1129) ;  /* 0x0000003604687947 */ /* 0x000ff0000b800000 */
        /* <DEDUP_REMOVED lines=10> */
.L_x_1213:
        /* <DEDUP_REMOVED lines=10> */
.L_x_1130:
        /* <DEDUP_REMOVED lines=11> */
.L_x_1131:
[----:B------:R2:W-:Y:S01]  /*176a0*/  SYNCS.ARRIVE.TRANS64.A1T0 RZ, [R4+URZ+0x19c70], RZ ;  /* 0x019c70ff04ff79a7 */ /* 0x0005e2000810003f */
[----:B------:R-:W-:Y:S05]  /*176b0*/  @!P3 BRA `(.L_x_1132) ;  /* 0x000000000004b947 */ /* 0x000fea0003800000 */
[----:B------:R-:W-:Y:S01]  /*176c0*/  BPT.TRAP 0x1 ;  /* 0x000000040000795c */ /* 0x000fe20000300000 */
.L_x_1132:
[----:B------:R-:W3:Y:S01]  /*176d0*/  SYNCS.PHASECHK.TRANS64.TRYWAIT P0, [R4+URZ+0x19c40], R10 ;  /* 0x019c400a040075a7 */ /* 0x000ee2000800017f */
[----:B------:R-:W-:Y:S04]  /*176e0*/  BSSY B0, `(.L_x_1133) ;  /* 0x0000002000007945 */ /* 0x000fe80003800000 */
[----:B---3--:R-:W-:Y:S05]  /*176f0*/  @!P0 BRA `(.L_x_1134) ;  /* 0x0000003400708947 */ /* 0x008fea0003800000 */
.L_x_1214:
[----:B------:R-:W-:Y:S05]  /*17700*/  BSYNC B0 ;  /* 0x0000000000007941 */ /* 0x000fea0003800000 */
.L_x_1133:
        /* <DEDUP_REMOVED lines=33> */
.L_x_1220:
        /* <DEDUP_REMOVED lines=10> */
.L_x_1136:
        /* <DEDUP_REMOVED lines=11> */
.L_x_1137:
[----:B------:R-:W-:Y:S01]  /*17a70*/  IMAD.U32 R2, RZ, RZ, UR46 ;  /* 0x0000002eff027e24 */ /* 0x000fe2000f8e00ff */
[----:B------:R0:W-:Y:S04]  /*17a80*/  SYNCS.ARRIVE.TRANS64.A1T0 RZ, [R4+URZ+0x19c30], RZ ;  /* 0x019c30ff04ff79a7 */ /* 0x0001e8000810003f */
[----:B------:R-:W-:-:S13]  /*17a90*/  ISETP.NE.AND P0, PT, R2, 0x3, PT ;  /* 0x000000030200780c */ /* 0x000fda0003f05270 */
[----:B0-----:R-:W-:Y:S05]  /*17aa0*/  @!P0 BRA `(.L_x_1138) ;  /* 0x0000000000048947 */ /* 0x001fea0003800000 */
[----:B------:R-:W-:Y:S01]  /*17ab0*/  BPT.TRAP 0x1 ;  /* 0x000000040000795c */ /* 0x000fe20000300000 */
.L_x_1138:
[----:B------:R-:W-:Y:S01]  /*17ac0*/  LOP3.LUT R3, R5, 0x1, RZ, 0x3c, !PT ;  /* 0x0000000105037812 */ /* 0x000fe200078e3cff */
[----:B------:R-:W-:Y:S01]  /*17ad0*/  IMAD R2, R0, 0x8, R17 ;  /* 0x0000000800027824 */ /* 0x000fe200078e0211 */
[----:B------:R-:W-:Y:S02]  /*17ae0*/  BSSY B0, `(.L_x_1139) ;  /* 0x0000004000007945 */ /* 0x000fe40003800000 */
[----:B------:R-:W-:-:S04]  /*17af0*/  SHF.L.U32 R3, R3, 0x1f, RZ ;  /* 0x0000001f03037819 */ /* 0x000fc800000006ff */
[----:B------:R-:W0:Y:S02]  /*17b00*/  SYNCS.PHASECHK.TRANS64.TRYWAIT P2, [R2+URZ+0x19c70], R3 ;  /* 0x019c7003020075a7 */ /* 0x000e24000804017f */
[----:B0-----:R-:W-:Y:S05]  /*17b10*/  @!P2 BRA `(.L_x_1140) ;  /* 0x000000340014a947 */ /* 0x001fea0003800000 */
.L_x_1221:
[----:B------:R-:W-:Y:S05]  /*17b20*/  BSYNC B0 ;  /* 0x0000000000007941 */ /* 0x000fea0003800000 */
.L_x_1139:
[----:B--23--:R-:W-:-:S05]  /*17b30*/  IMAD.U32 R4, RZ, RZ, UR44 ;  /* 0x0000002cff047e24 */ /* 0x00cfca000f8e00ff */
[----:B------:R-:W-:-:S13]  /*17b40*/  ISETP.NE.AND P2, PT, R4, 0x3, PT ;  /* 0x000000030400780c */ /* 0x000fda0003f45270 */
[----:B------:R-:W-:Y:S05]  /*17b50*/  @!P2 BRA `(.L_x_1141) ;  /* 0x000000000004a947 */ /* 0x000fea0003800000 */
[----:B------:R-:W-:Y:S01]  /*17b60*/  BPT.TRAP 0x1 ;  /* 0x000000040000795c */ /* 0x000fe20000300000 */
.L_x_1141:
[----:B------:R-:W-:Y:S01]  /*17b70*/  SHF.L.U32 R4, R5, 0x1f, RZ ;  /* 0x0000001f05047819 */ /* 0x000fe200000006ff */
[----:B------:R-:W-:-:S03]  /*17b80*/  IMAD R3, R0, 0x3000, RZ ;  /* 0x0000300000037824 */ /* 0x000fc600078e02ff */
[----:B------:R-:W0:Y:S02]  /*17b90*/  SYNCS.PHASECHK.TRANS64.TRYWAIT P2, [R2+URZ+0x19c60], R4 ;  /* 0x019c6004020075a7 */ /* 0x000e24000804017f */
[----:B0-----:R-:W-:Y:S05]  /*17ba0*/  @!P2 BRA `(.L_x_1142) ;  /* 0x000000340004a947 */ /* 0x001fea0003800000 */
.L_x_1222:
        /* <DEDUP_REMOVED lines=55> */
.L_x_1143:
[----:B--2---:R2:W-:Y:S01]  /*17f20*/  SYNCS.ARRIVE.TRANS64.A1T0 RZ, [R2+URZ+0x19c50], RZ ;  /* 0x019c50ff02ff79a7 */ /* 0x0045e2000810003f */
[----:B------:R-:W-:Y:S06]  /*17f30*/  BAR.SYNC.DEFER_BLOCKING 0x2, 0x80 ;  /* 0x0082000000007b1d */ /* 0x000fec0000010000 */
[----:B------:R-:W-:Y:S05]  /*17f40*/  @!P0 BRA `(.L_x_1144) ;  /* 0x0000000000048947 */ /* 0x000fea0003800000 */
[----:B------:R-:W-:Y:S01]  /*17f50*/  BPT.TRAP 0x1 ;  /* 0x000000040000795c */ /* 0x000fe20000300000 */
.L_x_1144:
[----:B0-----:R-:W-:Y:S02]  /*17f60*/  VIADD R3, R2, 0x19c80 ;  /* 0x00019c8002037836 */ /* 0x001fe40000000000 */
[----:B------:R-:W-:Y:S02]  /*17f70*/  IMAD.MOV.U32 R0, RZ, RZ, R22 ;  /* 0x000000ffff007224 */ /* 0x000fe400078e0016 */
[----:B------:R-:W-:Y:S01]  /*17f80*/  IMAD.MOV.U32 R5, RZ, RZ, R23 ;  /* 0x000000ffff057224 */ /* 0x000fe200078e0017 */
[----:B------:R-:W-:-:S04]  /*17f90*/  PRMT R3, R28, 0x654, R3 ;  /* 0x000006541c037816 */ /* 0x000fc80000000003 */
[----:B------:R3:W-:Y:S01]  /*17fa0*/  SYNCS.ARRIVE.TRANS64.RED.A1T0 RZ, [R3+URZ], RZ ;  /* 0x000000ff03ff79a7 */ /* 0x0007e2000810043f */
[----:B------:R-:W-:Y:S05]  /*17fb0*/  @P1 BRA `(.L_x_1145) ;  /* 0xfffffff000181947 */ /* 0x000fea000383ffff */
.L_x_1125:
        /* <DEDUP_REMOVED lines=9> */
[----:B---3--:R-:W2:Y:S01]  /*18050*/  LDC.64 R2, c[0x0][0xc60] ;  /* 0x00031800ff027b82 */ /* 0x008ea20000000a00 */
[----:B------:R-:W1:Y:S02]  /*18060*/  FLO.U32 R0, UR4 ;  /* 0x0000000400007d00 */ /* 0x000e6400080e0000 */
[----:B-1----:R-:W-:-:S06]  /*18070*/  ISETP.EQ.U32.AND P1, PT, R0, R5, PT ;  /* 0x000000050000720c */ /* 0x002fcc0003f22070 */
[----:B------:R-:W2:Y:S07]  /*18080*/  POPC R5, UR4 ;  /* 0x0000000400057d09 */ /* 0x000eae0008000000 */
[----:B--2---:R-:W2:Y:S01]  /*18090*/  @P1 ATOMG.E.ADD.STRONG.GPU PT, R3, desc[UR54][R2.64], R5 ;  /* 0x00000005020319a8 */ /* 0x004ea200081ee1f6 */
[----:B------:R-:W1:Y:S02]  /*180a0*/  S2R R4, SR_LTMASK ;  /* 0x0000000000047919 */ /* 0x000e640000003900 */
[----:B-1----:R-:W-:-:S04]  /*180b0*/  LOP3.LUT R4, R4, UR4, RZ, 0xc0, !PT ;  /* 0x0000000404047c12 */ /* 0x002fc8000f8ec0ff */
[----:B0-----:R-:W0:Y:S01]  /*180c0*/  POPC R7, R4 ;  /* 0x0000000400077309 */ /* 0x001e220000000000 */
[----:B--2---:R-:W0:Y:S02]  /*180d0*/  SHFL.IDX PT, R0, R3, R0, 0x1f ;  /* 0x00001f0003007589 */ /* 0x004e2400000e0000 */
[----:B0-----:R-:W-:-:S05]  /*180e0*/  IADD3 R0, R0, UR47, R7 ;  /* 0x0000002f00007c10 */ /* 0x001fca000fffe007 */
[----:B------:R1:W-:Y:S02]  /*180f0*/  STL [R1], R0 ;  /* 0x0000000001007387 */ /* 0x0003e40000100800 */
.L_x_1147:
[----:B------:R-:W-:Y:S05]  /*18100*/  BSYNC B0 ;  /* 0x0000000000007941 */ /* 0x000fea0003800000 */
.L_x_1146:
[----:B------:R-:W-:Y:S05]  /*18110*/  @!P0 BRA `(.L_x_1148) ;  /* 0x0000000000048947 */ /* 0x000fea0003800000 */
[----:B------:R-:W-:Y:S01]  /*18120*/  BPT.TRAP 0x1 ;  /* 0x000000040000795c */ /* 0x000fe20000300000 */
.L_x_1148:
[----:B-1----:R-:W-:Y:S01]  /*18130*/  LOP3.LUT R0, R23, 0x1, RZ, 0x3c, !PT ;  /* 0x0000000117007812 */ /* 0x002fe200078e3cff */
[----:B---3--:R-:W-:Y:S01]  /*18140*/  IMAD R3, R22, 0x8, R17 ;  /* 0x0000000816037824 */ /* 0x008fe200078e0211 */
[----:B------:R-:W-:Y:S02]  /*18150*/  BSSY B0, `(.L_x_1149) ;  /* 0x0000004000007945 */ /* 0x000fe40003800000 */
[----:B------:R-:W-:-:S04]  /*18160*/  SHF.L.U32 R0, R0, 0x1f, RZ ;  /* 0x0000001f00007819 */ /* 0x000fc800000006ff */
[----:B------:R-:W1:Y:S02]  /*18170*/  SYNCS.PHASECHK.TRANS64.TRYWAIT P1, [R3+URZ+0x19c70], R0 ;  /* 0x019c7000030075a7 */ /* 0x000e64000802017f */
[----:B-1----:R-:W-:Y:S05]  /*18180*/  @!P1 BRA `(.L_x_1150) ;  /* 0x0000002c00a09947 */ /* 0x002fea0003800000 */
.L_x_1223:
[----:B------:R-:W-:Y:S05]  /*18190*/  BSYNC B0 ;  /* 0x0000000000007941 */ /* 0x000fea0003800000 */
.L_x_1149:
[----:B------:R-:W-:-:S05]  /*181a0*/  IMAD.U32 R2, RZ, RZ, UR44 ;  /* 0x0000002cff027e24 */ /* 0x000fca000f8e00ff */
[----:B------:R-:W-:-:S13]  /*181b0*/  ISETP.NE.AND P1, PT, R2, 0x3, PT ;  /* 0x000000030200780c */ /* 0x000fda0003f25270 */
[----:B------:R-:W-:Y:S05]  /*181c0*/  @!P1 BRA `(.L_x_1151) ;  /* 0x0000000000049947 */ /* 0x000fea0003800000 */
[----:B------:R-:W-:Y:S01]  /*181d0*/  BPT.TRAP 0x1 ;  /* 0x000000040000795c */ /* 0x000fe20000300000 */
.L_x_1151:
[----:B-1----:R-:W-:-:S04]  /*181e0*/  SHF.L.U32 R0, R23, 0x1f, RZ ;  /* 0x0000001f17007819 */ /* 0x002fc800000006ff */
[----:B------:R-:W1:Y:S02]  /*181f0*/  SYNCS.PHASECHK.TRANS64.TRYWAIT P1, [R3+URZ+0x19c60], R0 ;  /* 0x019c6000030075a7 */ /* 0x000e64000802017f */
[----:B-1----:R-:W-:Y:S05]  /*18200*/  @!P1 BRA `(.L_x_1152) ;  /* 0x0000002c00949947 */ /* 0x002fea0003800000 */
.L_x_1224:
[----:B------:R-:W1:Y:S04]  /*18210*/  LDL R4, [R1+0x14] ;  /* 0x0000140001047983 */ /* 0x000e680000100800 */
[----:B------:R-:W2:Y:S04]  /*18220*/  LDL R10, [R1+0xc] ;  /* 0x00000c00010a7983 */ /* 0x000ea80000100800 */
[----:B------:R-:W3:Y:S01]  /*18230*/  LDL R12, [R1+0x10] ;  /* 0x00001000010c7983 */ /* 0x000ee20000100800 */
[----:B------:R-:W-:Y:S01]  /*18240*/  IMAD R2, R22, 0x3000, RZ ;  /* 0x0000300016027824 */ /* 0x000fe200078e02ff */
[----:B------:R-:W-:Y:S05]  /*18250*/  WARPSYNC.ALL ;  /* 0x0000000000007948 */ /* 0x000fea0003800000 */
[----:B-1----:R-:W-:-:S02]  /*18260*/  LOP3.LUT R0, R2, R4, RZ, 0xfc, !PT ;  /* 0x0000000402007212 */ /* 0x002fc400078efcff */
[----:B--2---:R-:W-:-:S03]  /*18270*/  LOP3.LUT R2, R2, R10, RZ, 0xfc, !PT ;  /* 0x0000000a02027212 */ /* 0x004fc600078efcff */
[C---:B------:R-:W-:Y:S02]  /*18280*/  IMAD.IADD R0, R17.reuse, 0x1, R0 ;  /* 0x0000000111007824 */ /* 0x040fe400078e0200 */
[----:B------:R-:W-:-:S03]  /*18290*/  IMAD.IADD R2, R17, 0x1, R2 ;  /* 0x0000000111027824 */ /* 0x000fc600078e0202 */
[----:B0-----:R-:W0:Y:S02]  /*182a0*/  LDSM.16.MT88.4 R4, [R0+0x9000] ;  /* 0x009000000004783b */ /* 0x001e240000004200 */
        /* <DEDUP_REMOVED lines=46> */
.L_x_1153:
[----:B-1----:R1:W-:Y:S01]  /*18590*/  SYNCS.ARRIVE.TRANS64.A1T0 RZ, [R3+URZ+0x19c50], RZ ;  /* 0x019c50ff03ff79a7 */ /* 0x0023e2000810003f */
[----:B------:R-:W-:Y:S06]  /*185a0*/  BAR.SYNC.DEFER_BLOCKING 0x2, 0x80 ;  /* 0x0082000000007b1d */ /* 0x000fec0000010000 */
[----:B------:R-:W-:Y:S05]  /*185b0*/  @!P0 BRA `(.L_x_1154) ;  /* 0x0000000000048947 */ /* 0x000fea0003800000 */
[----:B------:R-:W-:Y:S01]  /*185c0*/  BPT.TRAP 0x1 ;  /* 0x000000040000795c */ /* 0x000fe20000300000 */
.L_x_1154:
[----:B-1----:R-:W-:Y:S02]  /*185d0*/  VIADD R3, R3, 0x19c80 ;  /* 0x00019c8003037836 */ /* 0x002fe40000000000 */
[----:B------:R-:W-:-:S03]  /*185e0*/  VIADD R22, R22, 0x1 ;  /* 0x0000000116167836 */ /* 0x000fc60000000000 */
[----:B------:R-:W-:Y:S02]  /*185f0*/  PRMT R3, R28, 0x654, R3 ;  /* 0x000006541c037816 */ /* 0x000fe40000000003 */
[C---:B------:R-:W-:Y:S02]  /*18600*/  ISETP.NE.AND P0, PT, R22.reuse, 0x2, PT ;  /* 0x000000021600780c */ /* 0x040fe40003f05270 */
[----:B------:R1:W-:Y:S02]  /*18610*/  SYNCS.ARRIVE.TRANS64.RED.A1T0 RZ, [R3+URZ], RZ ;  /* 0x000000ff03ff79a7 */ /* 0x0003e4000810043f */
[----:B------:R-:W-:Y:S02]  /*18620*/  SEL R0, RZ, 0x1, P0 ;  /* 0x00000001ff007807 */ /* 0x000fe40000000000 */
[----:B------:R-:W-:Y:S02]  /*18630*/  SEL R22, R22, RZ, P0 ;  /* 0x000000ff16167207 */ /* 0x000fe40000000000 */
[----:B------:R-:W-:-:S07]  /*18640*/  LOP3.LUT R23, R23, R0, RZ, 0x3c, !PT ;  /* 0x0000000017177212 */ /* 0x000fce00078e3cff */
.L_x_1095:
[----:B------:R-:W-:Y:S05]  /*18650*/  BSYNC B7 ;  /* 0x0000000000077941 */ /* 0x000fea0003800000 */
.L_x_1093:
[----:B------:R-:W-:-:S13]  /*18660*/  LOP3.LUT P0, RZ, R16, 0x20, RZ, 0xc0, !PT ;  /* 0x0000002010ff7812 */ /* 0x000fda000780c0ff */
[----:B------:R-:W-:Y:S05]  /*18670*/  @!P0 BRA `(.L_x_1155) ;  /* 0x0000000000308947 */ /* 0x000fea0003800000 */
[----:B------:R-:W2:Y:S08]  /*18680*/  S2UR UR4, SR_CgaCtaId ;  /* 0x00000000000479c3 */ /* 0x000eb00000008800 */
[----:B------:R-:W-:Y:S01]  /*18690*/  BAR.SYNC.DEFER_BLOCKING 0x5, 0x200 ;  /* 0x0148000000007b1d */ /* 0x000fe20000010000 */
[----:B------:R-:W-:Y:S01]  /*186a0*/  MOV R17, 0x400 ;  /* 0x0000040000117802 */ /* 0x000fe20000000f00 */
[----:B--2---:R-:W-:-:S05]  /*186b0*/  IMAD.U32 R28, RZ, RZ, UR4 ;  /* 0x00000004ff1c7e24 */ /* 0x004fca000f8e00ff */
[----:B------:R-:W-:-:S05]  /*186c0*/  LEA R17, R28, R17, 0x18 ;  /* 0x000000111c117211 */ /* 0x000fca00078ec0ff */
[----:B------:R-:W2:Y:S04]  /*186d0*/  LDS.128 R4, [R17+0x19cd0] ;  /* 0x019cd00011047984 */ /* 0x000ea80000000c00 */
[----:B--2---:R2:W-:Y:S01]  /*186e0*/  STL.64 [R1], R4 ;  /* 0x0000000401007387 */ /* 0x0045e20000100a00 */
[----:B0-----:R-:W-:-:S03]  /*186f0*/  IMAD.MOV.U32 R0, RZ, RZ, R7 ;  /* 0x000000ffff007224 */ /* 0x001fc600078e0007 */
[----:B------:R2:W-:Y:S02]  /*18700*/  STL [R1+0x8], R6 ;  /* 0x0000080601007387 */ /* 0x0005e40000100800 */
[----:B------:R-:W-:Y:S01]  /*18710*/  R2UR UR41, R0 ;  /* 0x00000000002972ca */ /* 0x000fe200000e0000 */
[----:B------:R-:W-:Y:S06]  /*18720*/  BAR.ARV 0x4, 0x200 ;  /* 0x0108000000007b1d */ /* 0x000fec0000002000 */
[----:B------:R-:W-:Y:S08]  /*18730*/  BRA `(.L_x_1156) ;  /* 0x0000000c00e87947 */ /* 0x000ff00003800000 */
.L_x_1155:
[----:B0-----:R-:W2:Y:S01]  /*18740*/  LDL.LU R0, [R1] ;  /* 0x0000000001007983 */ /* 0x001ea20000300800 */
[----:B------:R-:W-:Y:S01]  /*18750*/  ULDC UR4, c[0x0][0xc3c] ;  /* 0x00030f0000047ab9 */ /* 0x000fe20000000800 */
[----:B------:R-:W0:Y:S02]  /*18760*/  S2R R2, SR_TID.X ;  /* 0x0000000000027919 */ /* 0x000e240000002100 */
[----:B0-----:R-:W-:-:S04]  /*18770*/  LOP3.LUT R10, R2, 0x1f, RZ, 0xc0, !PT ;  /* 0x0000001f020a7812 */ /* 0x001fc800078ec0ff */
[C---:B------:R-:W-:Y:S01]  /*18780*/  ISETP.NE.AND P0, PT, R10.reuse, 0x1f, PT ;  /* 0x0000001f0a00780c */ /* 0x040fe20003f05270 */
[----:B------:R-:W-:-:S05]  /*18790*/  VIADD R7, R10, UR41 ;  /* 0x000000290a077c36 */ /* 0x000fca0008000000 */
[----:B------:R-:W-:Y:S01]  /*187a0*/  ISETP.GE.OR P1, PT, R7, UR4, !P0 ;  /* 0x0000000407007c0c */ /* 0x000fe2000c726670 */
[----:B------:R-:W-:Y:S02]  /*187b0*/  IMAD.MOV.U32 R8, RZ, RZ, RZ ;  /* 0x000000ffff087224 */ /* 0x000fe400078e00ff */
[----:B--2---:R-:W-:-:S10]  /*187c0*/  IMAD.MOV.U32 R9, RZ, RZ, R0 ;  /* 0x000000ffff097224 */ /* 0x004fd400078e0000 */
[----:B-1----:R-:W0:Y:S01]  /*187d0*/  @!P1 LDC.64 R2, c[0x0][0xc80] ;  /* 0x00032000ff029b82 */ /* 0x002e220000000a00 */
[----:B------:R-:W-:Y:S01]  /*187e0*/  IMAD.MOV.U32 R0, RZ, RZ, RZ ;  /* 0x000000ffff007224 */ /* 0x000fe200078e00ff */
[----:B------:R-:W-:Y:S01]  /*187f0*/  ISETP.GE.U32.AND P2, PT, R10, 0x2, PT ;  /* 0x000000020a00780c */ /* 0x000fe20003f46070 */
[----:B------:R-:W-:-:S05]  /*18800*/  ULDC UR4, c[0x0][0xc3c] ;  /* 0x00030f0000047ab9 */ /* 0x000fca0000000800 */
[----:B------:R-:W1:Y:S01]  /*18810*/  @!P1 LDC.64 R4, c[0x0][0xc78] ;  /* 0x00031e00ff049b82 */ /* 0x000e620000000a00 */
[----:B0-----:R-:W-:-:S05]  /*18820*/  @!P1 IMAD.WIDE R2, R7, 0x4, R2 ;  /* 0x0000000407029825 */ /* 0x001fca00078e0202 */
[----:B------:R1:W2:Y:S02]  /*18830*/  @!P1 LDG.E R0, desc[UR54][R2.64] ;  /* 0x0000003602009981 */ /* 0x0002a4000c1e1900 */
[----:B-1----:R-:W-:-:S05]  /*18840*/  @!P1 IMAD.WIDE R2, R7, 0x4, R4 ;  /* 0x0000000407029825 */ /* 0x002fca00078e0204 */
[----:B------:R-:W2:Y:S01]  /*18850*/  @!P1 LDG.E R8, desc[UR54][R2.64] ;  /* 0x0000003602089981 */ /* 0x000ea2000c1e1900 */
[C---:B------:R-:W-:Y:S02]  /*18860*/  ISETP.NE.AND P1, PT, R10.reuse, RZ, PT ;  /* 0x000000ff0a00720c */ /* 0x040fe40003f25270 */
[C---:B------:R-:W-:Y:S02]  /*18870*/  ISETP.GE.U32.AND P3, PT, R10.reuse, 0x4, PT ;  /* 0x000000040a00780c */ /* 0x040fe40003f66070 */
[C---:B------:R-:W-:Y:S02]  /*18880*/  ISETP.GE.U32.AND P4, PT, R10.reuse, 0x8, PT ;  /* 0x000000080a00780c */ /* 0x040fe40003f86070 */
[----:B------:R-:W-:Y:S02]  /*18890*/  ISETP.GE.U32.AND P5, PT, R10, 0x10, PT ;  /* 0x000000100a00780c */ /* 0x000fe40003fa6070 */
[----:B------:R-:W-:Y:S01]  /*188a0*/  SHFL.IDX PT, R10, R9, 0x1, 0x1f ;  /* 0x00201f00090a7f89 */ /* 0x000fe200000e0000 */
[----:B--2---:R-:W-:-:S05]  /*188b0*/  IMAD R4, R8, R0, RZ ;  /* 0x0000000008047224 */ /* 0x004fca00078e02ff */
[----:B------:R-:W0:Y:S02]  /*188c0*/  SHFL.UP PT, R5, R4, 0x1, RZ ;  /* 0x0420000004057989 */ /* 0x000e2400000e00ff */
[----:B0-----:R-:W-:-:S05]  /*188d0*/  SEL R5, R5, RZ, P1 ;  /* 0x000000ff05057207 */ /* 0x001fca0000800000 */
[----:B------:R-:W-:Y:S02]  /*188e0*/  IMAD.IADD R5, R4, 0x1, R5 ;  /* 0x0000000104057824 */ /* 0x000fe400078e0205 */
[----:B------:R-:W-:Y:S04]  /*188f0*/  SHFL.IDX PT, R4, R9, RZ, 0x1f ;  /* 0x00001fff09047589 */ /* 0x000fe800000e0000 */
[----:B------:R-:W0:Y:S02]  /*18900*/  SHFL.UP PT, R6, R5, 0x2, RZ ;  /* 0x0440000005067989 */ /* 0x000e2400000e00ff */
[----:B0-----:R-:W-:-:S05]  /*18910*/  SEL R6, R6, RZ, P2 ;  /* 0x000000ff06067207 */ /* 0x001fca0001000000 */
[----:B------:R-:W-:-:S05]  /*18920*/  IMAD.IADD R6, R5, 0x1, R6 ;  /* 0x0000000105067824 */ /* 0x000fca00078e0206 */
[----:B------:R-:W0:Y:S02]  /*18930*/  SHFL.UP PT, R7, R6, 0x4, RZ ;  /* 0x0480000006077989 */ /* 0x000e2400000e00ff */
[----:B0-----:R-:W-:-:S05]  /*18940*/  SEL R7, R7, RZ, P3 ;  /* 0x000000ff07077207 */ /* 0x001fca0001800000 */
[----:B------:R-:W-:Y:S02]  /*18950*/  IMAD.IADD R3, R6, 0x1, R7 ;  /* 0x0000000106037824 */ /* 0x000fe400078e0207 */
[----:B------:R-:W0:Y:S03]  /*18960*/  LDC R7, c[0x0][0xc38] ;  /* 0x00030e00ff077b82 */ /* 0x000e260000000800 */
[----:B------:R-:W1:Y:S02]  /*18970*/  SHFL.UP PT, R2, R3, 0x8, RZ ;  /* 0x0500000003027989 */ /* 0x000e6400000e00ff */
[----:B-1----:R-:W-:-:S05]  /*18980*/  SEL R2, R2, RZ, P4 ;  /* 0x000000ff02027207 */ /* 0x002fca0002000000 */
[----:B------:R-:W-:-:S05]  /*18990*/  IMAD.IADD R5, R3, 0x1, R2 ;  /* 0x0000000103057824 */ /* 0x000fca00078e0202 */
[----:B------:R-:W1:Y:S02]  /*189a0*/  SHFL.UP PT, R2, R5, 0x10, RZ ;  /* 0x0600000005027989 */ /* 0x000e6400000e00ff */
[----:B-1----:R-:W-:-:S05]  /*189b0*/  SEL R2, R2, RZ, P5 ;  /* 0x000000ff02027207 */ /* 0x002fca0002800000 */
[----:B------:R-:W-:Y:S02]  /*189c0*/  IMAD.IADD R2, R5, 0x1, R2 ;  /* 0x0000000105027824 */ /* 0x000fe400078e0202 */
[----:B------:R-:W-:-:S03]  /*189d0*/  IMAD.MOV.U32 R5, RZ, RZ, RZ ;  /* 0x000000ffff057224 */ /* 0x000fc600078e00ff */
[----:B------:R-:W0:Y:S02]  /*189e0*/  SHFL.IDX PT, R6, R2, 0x1f, 0x1f ;  /* 0x03e01f0002067f89 */ /* 0x000e2400000e0000 */
[----:B0-----:R-:W-:-:S04]  /*189f0*/  IMAD R3, R6, R7, RZ ;  /* 0x0000000706037224 */ /* 0x001fc800078e02ff */
[----:B------:R-:W-:-:S05]  /*18a00*/  IMAD.IADD R6, R10, 0x1, R3 ;  /* 0x000000010a067824 */ /* 0x000fca00078e0203 */
[----:B------:R-:W-:-:S13]  /*18a10*/  ISETP.GT.AND P6, PT, R6, R4, PT ;  /* 0x000000040600720c */ /* 0x000fda0003fc4270 */
[----:B------:R-:W-:Y:S05]  /*18a20*/  @P6 BRA `(.L_x_1157) ;  /* 0x0000000000986947 */ /* 0x000fea0003800000 */
.L_x_1159:
        /* <DEDUP_REMOVED lines=11> */
[----:B------:R0:W2:Y:S01]  /*18ae0*/  @!P6 LDG.E R0, desc[UR54][R2.64] ;  /* 0x000000360200e981 */ /* 0x0000a2000c1e1900 */
[----:B------:R-:W-:Y:S01]  /*18af0*/  IMAD.MOV.U32 R8, RZ, RZ, RZ ;  /* 0x000000ffff087224 */ /* 0x000fe200078e00ff */
[----:B0-----:R-:W0:Y:S02]  /*18b00*/  @!P6 LDC.64 R2, c[0x0][0xc78] ;  /* 0x00031e00ff02eb82 */ /* 0x001e240000000a00 */
[----:B0-----:R-:W-:-:S05]  /*18b10*/  @!P6 IMAD.WIDE R2, R7, 0x4, R2 ;  /* 0x000000040702e825 */ /* 0x001fca00078e0202 */
[----:B------:R-:W2:Y:S02]  /*18b20*/  @!P6 LDG.E R8, desc[UR54][R2.64] ;  /* 0x000000360208e981 */ /* 0x000ea4000c1e1900 */
[----:B--2---:R-:W-:-:S05]  /*18b30*/  IMAD R12, R8, R0, RZ ;  /* 0x00000000080c7224 */ /* 0x004fca00078e02ff */
        /* <DEDUP_REMOVED lines=21> */
.L_x_1157:
        /* <DEDUP_REMOVED lines=12> */
[----:B------:R-:W-:-:S06]  /*18d50*/  IMAD.U32 R5, RZ, RZ, UR5 ;  /* 0x00000005ff057e24 */ /* 0x000fcc000f8e00ff */
[----:B------:R3:W4:Y:S02]  /*18d60*/  SHFL.IDX PT, R5, R2, R5, 0x1f ;  /* 0x00001f0502057589 */ /* 0x00072400000e0000 */
.L_x_1160:
[----:B0---4-:R-:W-:Y:S01]  /*18d70*/  IMAD R3, R5, R7, R6 ;  /* 0x0000000705037224 */ /* 0x011fe200078e0206 */
[----:B--2---:R-:W-:Y:S01]  /*18d80*/  ISETP.NE.AND P0, PT, R8, 0x1, PT ;  /* 0x000000010800780c */ /* 0x004fe20003f05270 */
[----:B------:R-:W-:Y:S02]  /*18d90*/  UIADD3 UR41, UR4, UR41, URZ ;  /* 0x0000002904297290 */ /* 0x000fe4000fffe03f */
[----:B------:R-:W-:Y:S01]  /*18da0*/  IMAD.IADD R4, R4, 0x1, -R3 ;  /* 0x0000000104047824 */ /* 0x000fe200078e0a03 */
[----:B------:R0:W-:Y:S09]  /*18db0*/  STL [R1], R3 ;  /* 0x0000000301007387 */ /* 0x0001f20000100800 */
[----:B------:R-:W-:Y:S05]  /*18dc0*/  @!P0 BRA `(.L_x_1161) ;  /* 0x0000000000e48947 */ /* 0x000fea0003800000 */
[----:B-1----:R-:W-:-:S04]  /*18dd0*/  IABS R5, R0 ;  /* 0x0000000000057213 */ /* 0x002fc80000000000 */
[----:B------:R-:W1:Y:S08]  /*18de0*/  I2F.RP R6, R5 ;  /* 0x0000000500067306 */ /* 0x000e700000209400 */
[----:B-1----:R-:W1:Y:S02]  /*18df0*/  MUFU.RCP R6, R6 ;  /* 0x0000000600067308 */ /* 0x002e640000001000 */
[----:B-1----:R-:W-:-:S06]  /*18e00*/  VIADD R7, R6, 0xffffffe ;  /* 0x0ffffffe06077836 */ /* 0x002fcc0000000000 */
[----:B0-----:R-:W3:Y:S02]  /*18e10*/  F2I.FTZ.U32.TRUNC.NTZ R3, R7 ;  /* 0x0000000700037305 */ /* 0x001ee4000021f000 */
[----:B---3--:R-:W-:-:S04]  /*18e20*/  IMAD.MOV R2, RZ, RZ, -R3 ;  /* 0x000000ffff027224 */ /* 0x008fc800078e0a03 */
        /* <DEDUP_REMOVED lines=12> */
[----:B------:R-:W-:Y:S02]  /*18ef0*/  ISETP.GE.U32.AND P0, PT, R2, R5, PT ;  /* 0x000000050200720c */ /* 0x000fe40003f06070 */
[----:B------:R-:W-:-:S04]  /*18f00*/  IABS R5, R8 ;  /* 0x0000000800057213 */ /* 0x000fc80000000000 */
        /* <DEDUP_REMOVED lines=9> */
[----:B------:R-:W-:-:S04]  /*18fa0*/  LOP3.LUT R3, R4, R0, RZ, 0x3c, !PT ;  /* 0x0000000004037212 */ /* 0x000fc800078e3cff */
[----:B------:R-:W-:Y:S01]  /*18fb0*/  ISETP.GE.AND P2, PT, R3, RZ, PT ;  /* 0x000000ff0300720c */ /* 0x000fe20003f46270 */
[----:B------:R-:W-:Y:S01]  /*18fc0*/  IMAD.MOV.U32 R3, RZ, RZ, R6 ;  /* 0x000000ffff037224 */ /* 0x000fe200078e0006 */
[----:B------:R-:W-:-:S05]  /*18fd0*/  IABS R6, R8 ;  /* 0x0000000800067213 */ /* 0x000fca0000000000 */
[----:B------:R-:W-:-:S06]  /*18fe0*/  IMAD.MOV R6, RZ, RZ, -R6 ;  /* 0x000000ffff067224 */ /* 0x000fcc00078e0a06 */
[----:B------:R-:W-:Y:S01]  /*18ff0*/  @!P2 IMAD.MOV R3, RZ, RZ, -R3 ;  /* 0x000000ffff03a224 */ /* 0x000fe200078e0a03 */
[----:B------:R-:W-:-:S04]  /*19000*/  @!P1 LOP3.LUT R3, RZ, R0, RZ, 0x33, !PT ;  /* 0x00000000ff039212 */ /* 0x000fc800078e33ff */
[----:B------:R-:W-:-:S05]  /*19010*/  IABS R7, R3 ;  /* 0x0000000300077213 */ /* 0x000fca0000000000 */
[----:B------:R-:W-:-:S04]  /*19020*/  IMAD.HI.U32 R2, R2, R7, RZ ;  /* 0x0000000702027227 */ /* 0x000fc800078e00ff */
[----:B------:R-:W-:-:S05]  /*19030*/  IMAD R6, R2, R6, R7 ;  /* 0x0000000602067224 */ /* 0x000fca00078e0207 */
[----:B------:R-:W-:-:S13]  /*19040*/  ISETP.GT.U32.AND P1, PT, R5, R6, PT ;  /* 0x000000060500720c */ /* 0x000fda0003f24070 */
[----:B------:R-:W-:Y:S02]  /*19050*/  @!P1 IMAD.IADD R6, R6, 0x1, -R5 ;  /* 0x0000000106069824 */ /* 0x000fe400078e0a05 */
[----:B------:R-:W-:Y:S01]  /*19060*/  @!P1 VIADD R2, R2, 0x1 ;  /* 0x0000000102029836 */ /* 0x000fe20000000000 */
[----:B------:R-:W-:Y:S02]  /*19070*/  ISETP.NE.AND P1, PT, R8, RZ, PT ;  /* 0x000000ff0800720c */ /* 0x000fe40003f25270 */
[----:B------:R-:W-:Y:S01]  /*19080*/  ISETP.GE.U32.AND P0, PT, R6, R5, PT ;  /* 0x000000050600720c */ /* 0x000fe20003f06070 */
[----:B------:R-:W-:-:S04]  /*19090*/  IMAD.MOV R5, RZ, RZ, -R3 ;  /* 0x000000ffff057224 */ /* 0x000fc800078e0a03 */
[----:B------:R-:W-:Y:S01]  /*190a0*/  IMAD R4, R0, R5, R4 ;  /* 0x0000000500047224 */ /* 0x000fe200078e0204 */
[----:B------:R-:W-:-:S04]  /*190b0*/  LOP3.LUT R5, R3, R8, RZ, 0x3c, !PT ;  /* 0x0000000803057212 */ /* 0x000fc800078e3cff */
[----:B------:R-:W-:-:S03]  /*190c0*/  ISETP.GE.AND P2, PT, R5, RZ, PT ;  /* 0x000000ff0500720c */ /* 0x000fc60003f46270 */
[----:B------:R-:W-:-:S10]  /*190d0*/  @P0 VIADD R2, R2, 0x1 ;  /* 0x0000000102020836 */ /* 0x000fd40000000000 */
[----:B------:R-:W-:Y:S01]  /*190e0*/  @!P2 IMAD.MOV R2, RZ, RZ, -R2 ;  /* 0x000000ffff02a224 */ /* 0x000fe200078e0a02 */
[----:B------:R-:W-:-:S05]  /*190f0*/  @!P1 LOP3.LUT R2, RZ, R8, RZ, 0x33, !PT ;  /* 0x00000008ff029212 */ /* 0x000fca00078e33ff */
[--C-:B------:R-:W-:Y:S02]  /*19100*/  IMAD.MOV R5, RZ, RZ, -R2.reuse ;  /* 0x000000ffff057224 */ /* 0x100fe400078e0a02 */
[C---:B------:R-:W-:Y:S02]  /*19110*/  IMAD R2, R8.reuse, 0x1000000, R2 ;  /* 0x0100000008027824 */ /* 0x040fe400078e0202 */
[----:B------:R-:W-:-:S04]  /*19120*/  IMAD R3, R8, R5, R3 ;  /* 0x0000000508037224 */ /* 0x000fc800078e0203 */
[----:B------:R-:W-:-:S05]  /*19130*/  IMAD R2, R3, 0x10000, R2 ;  /* 0x0001000003027824 */ /* 0x000fca00078e0202 */
[----:B------:R0:W-:Y:S01]  /*19140*/  STL [R1+0x8], R2 ;  /* 0x0000080201007387 */ /* 0x0001e20000100800 */
[----:B------:R-:W-:Y:S05]  /*19150*/  BRA `(.L_x_1162) ;  /* 0x0000000400007947 */ /* 0x000fea0003800000 */
.L_x_1161:
[----:B------:R-:W-:Y:S02]  /*19160*/  ULDC.64 UR4, c[0x0][0xc90] ;  /* 0x0003240000047ab9 */ /* 0x000fe40000000a00 */
[----:B------:R-:W-:-:S06]  /*19170*/  UIMAD.WIDE UR4, UR41, 0x4, UR4 ;  /* 0x00000004290478a5 */ /* 0x000fcc000f8e0204 */
[----:B---3--:R-:W-:Y:S02]  /*19180*/  IMAD.U32 R2, RZ, RZ, UR4 ;  /* 0x00000004ff027e24 */ /* 0x008fe4000f8e00ff */
[----:B0-----:R-:W-:-:S05]  /*19190*/  IMAD.U32 R3, RZ, RZ, UR5 ;  /* 0x00000005ff037e24 */ /* 0x001fca000f8e00ff */
[----:B------:R-:W1:Y:S02]  /*191a0*/  LDG.E R6, desc[UR54][R2.64] ;  /* 0x0000003602067981 */ /* 0x000e64000c1e1900 */
[----:B-1----:R-:W-:-:S05]  /*191b0*/  IMAD R5, R0, R6, RZ ;  /* 0x0000000600057224 */ /* 0x002fca00078e02ff */
[----:B------:R-:W-:-:S04]  /*191c0*/  IABS R8, R5 ;  /* 0x0000000500087213 */ /* 0x000fc80000000000 */
        /* <DEDUP_REMOVED lines=26> */
[----:B------:R-:W-:-:S03]  /*19370*/  IMAD R5, R5, R2, R4 ;  /* 0x0000000205057224 */ /* 0x000fc600078e0204 */
[----:B------:R-:W-:-:S04]  /*19380*/  VIADDMNMX R6, R3, R7, R6, PT ;  /* 0x0000000703067246 */ /* 0x000fc80003800106 */
        /* <DEDUP_REMOVED lines=19> */
[----:B------:R-:W-:Y:S02]  /*194c0*/  LOP3.LUT R2, R5, R6, RZ, 0x3c, !PT ;  /* 0x0000000605027212 */ /* 0x000fe400078e3cff */
[----:B------:R-:W-:Y:S02]  /*194d0*/  IADD3 R5, R8, 0x1000000, R5 ;  /* 0x0100000008057810 */ /* 0x000fe40007ffe005 */
[----:B------:R-:W-:-:S07]  /*194e0*/  ISETP.GE.AND P2, PT, R2, RZ, PT ;  /* 0x000000ff0200720c */ /* 0x000fce0003f46270 */
[----:B------:R-:W-:-:S04]  /*194f0*/  @P0 VIADD R9, R9, 0x1 ;  /* 0x0000000109090836 */ /* 0x000fc80000000000 */
[----:B------:R-:W-:-:S04]  /*19500*/  IMAD.MOV.U32 R4, RZ, RZ, R9 ;  /* 0x000000ffff047224 */ /* 0x000fc800078e0009 */
[----:B------:R-:W-:Y:S01]  /*19510*/  @!P2 IMAD.MOV R4, RZ, RZ, -R4 ;  /* 0x000000ffff04a224 */ /* 0x000fe200078e0a04 */
[----:B------:R-:W-:Y:S01]  /*19520*/  @!P1 LOP3.LUT R4, RZ, R6, RZ, 0x33, !PT ;  /* 0x00000006ff049212 */ /* 0x000fe200078e33ff */
[----:B------:R-:W-:-:S04]  /*19530*/  IMAD.MOV R6, RZ, RZ, -R6 ;  /* 0x000000ffff067224 */ /* 0x000fc800078e0a06 */
[----:B------:R-:W-:-:S05]  /*19540*/  IMAD R2, R4, R6, R5 ;  /* 0x0000000604027224 */ /* 0x000fca00078e0205 */
[----:B------:R1:W-:Y:S02]  /*19550*/  STL [R1+0x8], R2 ;  /* 0x0000080201007387 */ /* 0x0003e40000100800 */
.L_x_1162:
[----:B------:R-:W-:-:S05]  /*19560*/  LOP3.LUT R3, RZ, R4, RZ, 0x33, !PT ;  /* 0x00000004ff037212 */ /* 0x000fca00078e33ff */
[----:B------:R-:W-:-:S05]  /*19570*/  IMAD.IADD R0, R0, 0x1, R3 ;  /* 0x0000000100007824 */ /* 0x000fca00078e0203 */
[----:B------:R2:W-:Y:S01]  /*19580*/  STL [R1+0x4], R0 ;  /* 0x0000040001007387 */ /* 0x0005e20000100800 */
[----:B------:R-:W-:Y:S05]  /*19590*/  BRA `(.L_x_1163) ;  /* 0x0000000000107947 */ /* 0x000fea0003800000 */
.L_x_1158:
[----:B------:R0:W-:Y:S01]  /*195a0*/  STL [R1], R4 ;  /* 0x0000000401007387 */ /* 0x0001e20000100800 */
[----:B------:R-:W-:-:S03]  /*195b0*/  ULDC UR41, c[0x0][0xc3c] ;  /* 0x00030f0000297ab9 */ /* 0x000fc60000000800 */
[----:B------:R0:W-:Y:S04]  /*195c0*/  STL [R1+0x4], RZ ;  /* 0x000004ff01007387 */ /* 0x0001e80000100800 */
[----:B------:R0:W-:Y:S02]  /*195d0*/  STL [R1+0x8], RZ ;  /* 0x000008ff01007387 */ /* 0x0001e40000100800 */
.L_x_1163:
[----:B------:R-:W3:Y:S04]  /*195e0*/  LDL R3, [R1+0x4] ;  /* 0x0000040001037983 */ /* 0x000ee80000100800 */
[----:B01----:R-:W4:Y:S04]  /*195f0*/  LDL R2, [R1+0x8] ;  /* 0x0000080001027983 */ /* 0x003f280000100800 */
[----:B------:R-:W5:Y:S01]  /*19600*/  LDL R4, [R1] ;  /* 0x0000000001047983 */ /* 0x000f620000100800 */
[----:B--2---:R-:W0:Y:S02]  /*19610*/  S2R R0, SR_TID.X ;  /* 0x0000000000007919 */ /* 0x004e240000002100 */
[----:B0-----:R-:W-:Y:S01]  /*19620*/  LOP3.LUT R0, R0, 0x1f, RZ, 0xc0, !PT ;  /* 0x0000001f00007812 */ /* 0x001fe200078ec0ff */
[----:B------:R-:W-:Y:S03]  /*19630*/  BAR.SYNC.DEFER_BLOCKING 0x4, 0x200 ;  /* 0x0108000000007b1d */ /* 0x000fe60000010000 */
[----:B------:R-:W-:-:S13]  /*19640*/  ISETP.NE.AND P0, PT, R0, RZ, PT ;  /* 0x000000ff0000720c */ /* 0x000fda0003f05270 */
[----:B------:R-:W0:Y:S01]  /*19650*/  @!P0 S2R R28, SR_CgaCtaId ;  /* 0x00000000001c8919 */ /* 0x000e220000008800 */
[----:B------:R-:W-:-:S04]  /*19660*/  IMAD.U32 R0, RZ, RZ, UR41 ;  /* 0x00000029ff007e24 */ /* 0x000fc8000f8e00ff */
[----:B------:R-:W-:Y:S02]  /*19670*/  @!P0 IMAD.MOV.U32 R7, RZ, RZ, R0 ;  /* 0x000000ffff078224 */ /* 0x000fe400078e0000 */
[----:B---3--:R-:W-:Y:S01]  /*19680*/  IMAD.MOV.U32 R5, RZ, RZ, R3 ;  /* 0x000000ffff057224 */ /* 0x008fe200078e0003 */
[----:B------:R-:W-:Y:S01]  /*19690*/  @!P0 MOV R3, 0x400 ;  /* 0x0000040000038802 */ /* 0x000fe20000000f00 */
[----:B----4-:R-:W-:-:S03]  /*196a0*/  IMAD.MOV.U32 R6, RZ, RZ, R2 ;  /* 0x000000ffff067224 */ /* 0x010fc600078e0002 */
[----:B0-----:R-:W-:-:S05]  /*196b0*/  @!P0 LEA R17, R28, R3, 0x18 ;  /* 0x000000031c118211 */ /* 0x001fca00078ec0ff */
[----:B-----5:R0:W-:Y:S01]  /*196c0*/  @!P0 STS.128 [R17+0x19cd0], R4 ;  /* 0x019cd00411008388 */ /* 0x0201e20000000c00 */
[----:B------:R-:W-:Y:S06]  /*196d0*/  BAR.ARV 0x5, 0x200 ;  /* 0x0148000000007b1d */ /* 0x000fec0000002000 */
.L_x_1156:
[----:B------:R-:W-:Y:S02]  /*196e0*/  ULDC UR4, c[0x0][0xc3c] ;  /* 0x00030f0000047ab9 */ /* 0x000fe40000000800 */
[----:B------:R-:W-:-:S06]  /*196f0*/  UISETP.GE.AND UP0, UPT, UR41, UR4, UPT ;  /* 0x000000042900728c */ /* 0x000fcc000bf06270 */
[----:B------:R-:W-:-:S13]  /*19700*/  PLOP3.LUT P0, PT, PT, PT, UP0, 0x80, 0x0 ;  /* 0x000000000000781c */ /* 0x000fda0003f0f008 */
[----:B------:R-:W-:Y:S05]  /*19710*/  @!P0 BRA `(.L_x_1164) ;  /* 0xffffffac00588947 */ /* 0x000fea000383ffff */
.L_x_1082:
[----:B-1----:R-:W3:Y:S01]  /*19720*/  LDL.LU R0, [R1+0x1c] ;  /* 0x00001c0001007983 */ /* 0x002ee20000300800 */
[----:B------:R-:W-:Y:S01]  /*19730*/  BSSY B0, `(.L_x_1165) ;  /* 0x000000b000007945 */ /* 0x000fe20003800000 */
[----:B0-2---:R-:W0:Y:S01]  /*19740*/  S2R R5, SR_CgaCtaId ;  /* 0x0000000000057919 */ /* 0x005e220000008800 */
[----:B---3--:R-:W-:-:S05]  /*19750*/  VIADD R0, R0, 0x1 ;  /* 0x0000000100007836 */ /* 0x008fca0000000000 */
[----:B------:R-:W-:-:S04]  /*19760*/  LEA.HI R2, R0, R0, RZ, 0x1 ;  /* 0x0000000000027211 */ /* 0x000fc800078f08ff */
[----:B------:R-:W-:Y:S02]  /*19770*/  LOP3.LUT R3, R2, 0xfffffffe, RZ, 0xc0, !PT ;  /* 0xfffffffe02037812 */ /* 0x000fe400078ec0ff */
[----:B------:R-:W-:-:S03]  /*19780*/  MOV R2, 0x400 ;  /* 0x0000040000027802 */ /* 0x000fc60000000f00 */
[----:B------:R-:W-:Y:S01]  /*19790*/  IMAD.IADD R0, R0, 0x1, -R3 ;  /* 0x0000000100007824 */ /* 0x000fe200078e0a03 */
[----:B0-----:R-:W-:-:S04]  /*197a0*/  LEA R5, R5, R2, 0x18 ;  /* 0x0000000205057211 */ /* 0x001fc800078ec0ff */
[----:B------:R-:W-:-:S04]  /*197b0*/  SHF.L.U32 R0, R0, 0x1f, RZ ;  /* 0x0000001f00007819 */ /* 0x000fc800000006ff */
[----:B------:R-:W0:Y:S02]  /*197c0*/  SYNCS.PHASECHK.TRANS64.TRYWAIT P0, [R5+URZ+0x19c20], R0 ;  /* 0x019c2000050075a7 */ /* 0x000e24000800017f */
[----:B0-----:R-:W-:Y:S05]  /*197d0*/  @!P0 BRA `(.L_x_1166) ;  /* 0x0000001800348947 */ /* 0x001fea0003800000 */
.L_x_1225:
[----:B------:R-:W-:Y:S05]  /*197e0*/  BSYNC B0 ;  /* 0x0000000000007941 */ /* 0x000fea0003800000 */
.L_x_1165:
[----:B------:R-:W-:-:S03]  /*197f0*/  UMOV UR4, 0xffffffff ;  /* 0xffffffff00047882 */ /* 0x000fc60000000000 */
[----:B------:R-:W-:Y:S05]  /*19800*/  BRA.DIV UR4, `(.L_x_1167) ;  /* 0x0000001a043c7947 */ /* 0x000fea000b800000 */
[----:B0-----:R-:W0:Y:S02]  /*19810*/  S2R R0, SR_TID.X ;  /* 0x0000000000007919 */ /* 0x001e240000002100 */
[----:B0-----:R-:W-:-:S04]  /*19820*/  SHF.R.U32.HI R0, RZ, 0x5, R0 ;  /* 0x00000005ff007819 */ /* 0x001fc80000011600 */
[----:B------:R-:W-:-:S05]  /*19830*/  LOP3.LUT R0, R0, 0x3, RZ, 0xc0, !PT ;  /* 0x0000000300007812 */ /* 0x000fca00078ec0ff */
[----:B------:R0:W1:Y:S02]  /*19840*/  SHFL.IDX PT, R14, R0, RZ, 0x1f ;  /* 0x00001fff000e7589 */ /* 0x00006400000e0000 */
.L_x_1228:
[----:B-1----:R-:W-:Y:S01]  /*19850*/  ISETP.NE.AND P0, PT, R14, RZ, PT ;  /* 0x000000ff0e00720c */ /* 0x002fe20003f05270 */
[----:B------:R-:W-:-:S12]  /*19860*/  BSSY B0, `(.L_x_1168) ;  /* 0x000002c000007945 */ /* 0x000fd80003800000 */
[----:B------:R-:W-:Y:S05]  /*19870*/  @P0 BRA `(.L_x_1169) ;  /* 0x0000000000a80947 */ /* 0x000fea0003800000 */
[----:B------:R-:W-:-:S03]  /*19880*/  UMOV UR4, 0xffffffff ;  /* 0xffffffff00047882 */ /* 0x000fc60000000000 */
[----:B------:R-:W-:Y:S05]  /*19890*/  BRA.DIV UR4, `(.L_x_1170) ;  /* 0x0000001a044c7947 */ /* 0x000fea000b800000 */
[----:B------:R-:W-:-:S13]  /*198a0*/  ELECT P6, URZ, PT ;  /* 0x00000000003f782f */ /* 0x000fda00038c0000 */
.L_x_1231:
[----:B------:R-:W-:Y:S05]  /*198b0*/  @!P6 BRA `(.L_x_1169) ;  /* 0x000000000098e947 */ /* 0x000fea0003800000 */
[----:B------:R-:W-:-:S06]  /*198c0*/  ULOP3.LUT UR4, UR36, 0x2, URZ, 0xfc, !UPT ;  /* 0x0000000224047892 */ /* 0x000fcc000f8efc3f */
[----:B0-----:R-:W-:-:S05]  /*198d0*/  IMAD.U32 R0, RZ, RZ, UR4 ;  /* 0x00000004ff007e24 */ /* 0x001fca000f8e00ff */
[----:B------:R-:W-:-:S13]  /*198e0*/  ISETP.NE.AND P0, PT, R0, 0x3, PT ;  /* 0x000000030000780c */ /* 0x000fda0003f05270 */
[----:B------:R-:W-:Y:S05]  /*198f0*/  @!P0 BRA `(.L_x_1171) ;  /* 0x0000000000048947 */ /* 0x000fea0003800000 */
[----:B------:R-:W-:Y:S01]  /*19900*/  BPT.TRAP 0x1 ;  /* 0x000000040000795c */ /* 0x000fe20000300000 */
.L_x_1171:
[C---:B------:R-:W-:Y:S01]  /*19910*/  IMAD R3, R22.reuse, 0x8, R5 ;  /* 0x0000000816037824 */ /* 0x040fe200078e0205 */
[----:B------:R-:W-:Y:S01]  /*19920*/  SHF.L.U32 R2, R23, 0x1f, RZ ;  /* 0x0000001f17027819 */ /* 0x000fe200000006ff */
[----:B------:R-:W-:-:S03]  /*19930*/  VIADD R22, R22, 0x1 ;  /* 0x0000000116167836 */ /* 0x000fc60000000000 */
[----:B------:R-:W0:Y:S02]  /*19940*/  SYNCS.PHASECHK.TRANS64.TRYWAIT P1, [R3+URZ+0x19c40], R2 ;  /* 0x019c4002030075a7 */ /* 0x000e24000802017f */
[----:B------:R-:W-:-:S04]  /*19950*/  ISETP.NE.AND P2, PT, R22, 0x2, PT ;  /* 0x000000021600780c */ /* 0x000fc80003f45270 */
[----:B------:R-:W-:Y:S01]  /*19960*/  SEL R0, RZ, 0x1, P2 ;  /* 0x00000001ff007807 */ /* 0x000fe20001000000 */
[----:B0-----:R-:W-:Y:S08]  /*19970*/  @!P1 BRA `(.L_x_1172) ;  /* 0x0000001800349947 */ /* 0x001ff00003800000 */
.L_x_1232:
[----:B------:R-:W-:Y:S02]  /*19980*/  SEL R22, R22, RZ, P2 ;  /* 0x000000ff16167207 */ /* 0x000fe40001000000 */
[----:B------:R-:W-:Y:S01]  /*19990*/  LOP3.LUT R0, R23, R0, RZ, 0x3c, !PT ;  /* 0x0000000017007212 */ /* 0x000fe200078e3cff */
[----:B------:R-:W-:Y:S06]  /*199a0*/  @!P0 BRA `(.L_x_1173) ;  /* 0x0000000000048947 */ /* 0x000fec0003800000 */
[----:B------:R-:W-:Y:S01]  /*199b0*/  BPT.TRAP 0x1 ;  /* 0x000000040000795c */ /* 0x000fe20000300000 */
.L_x_1173:
[----:B------:R-:W-:Y:S01]  /*199c0*/  IMAD R5, R22, 0x8, R5 ;  /* 0x0000000816057824 */ /* 0x000fe200078e0205 */
[----:B------:R-:W-:-:S04]  /*199d0*/  SHF.L.U32 R0, R0, 0x1f, RZ ;  /* 0x0000001f00007819 */ /* 0x000fc800000006ff */
[----:B------:R-:W1:Y:S02]  /*199e0*/  SYNCS.PHASECHK.TRANS64.TRYWAIT P1, [R5+URZ+0x19c40], R0 ;  /* 0x019c4000050075a7 */ /* 0x000e64000802017f */
[----:B-1----:R-:W-:Y:S05]  /*199f0*/  @!P1 BRA `(.L_x_1174) ;  /* 0x0000001800289947 */ /* 0x002fea0003800000 */
.L_x_1233:
[----:B------:R-:W-:Y:S05]  /*19a00*/  @!P0 BRA `(.L_x_1175) ;  /* 0x0000000000048947 */ /* 0x000fea0003800000 */
[----:B------:R-:W-:Y:S01]  /*19a10*/  BPT.TRAP 0x1 ;  /* 0x000000040000795c */ /* 0x000fe20000300000 */
.L_x_1175:
[----:B------:R-:W2:Y:S02]  /*19a20*/  SYNCS.PHASECHK.TRANS64.TRYWAIT P1, [R3+URZ+0x19c60], R2 ;  /* 0x019c6002030075a7 */ /* 0x000ea4000802017f */
[----:B--2---:R-:W-:Y:S05]  /*19a30*/  @!P1 BRA `(.L_x_1176) ;  /* 0x00000018002c9947 */ /* 0x004fea0003800000 */
.L_x_1234:
[----:B------:R-:W-:Y:S05]  /*19a40*/  @!P0 BRA `(.L_x_1177) ;  /* 0x0000000000048947 */ /* 0x000fea0003800000 */
[----:B------:R-:W-:Y:S01]  /*19a50*/  BPT.TRAP 0x1 ;  /* 0x000000040000795c */ /* 0x000fe20000300000 */
.L_x_1177:
[----:B------:R-:W3:Y:S02]  /*19a60*/  SYNCS.PHASECHK.TRANS64.TRYWAIT P1, [R5+URZ+0x19c60], R0 ;  /* 0x019c6000050075a7 */ /* 0x000ee4000802017f */
[----:B---3--:R-:W-:Y:S05]  /*19a70*/  @!P1 BRA `(.L_x_1178) ;  /* 0x0000001800309947 */ /* 0x008fea0003800000 */
.L_x_1235:
[----:B------:R-:W-:Y:S05]  /*19a80*/  @!P0 BRA `(.L_x_1179) ;  /* 0x0000000000048947 */ /* 0x000fea0003800000 */
[----:B------:R-:W-:Y:S01]  /*19a90*/  BPT.TRAP 0x1 ;  /* 0x000000040000795c */ /* 0x000fe20000300000 */
.L_x_1179:
[----:B------:R-:W4:Y:S02]  /*19aa0*/  SYNCS.PHASECHK.TRANS64.TRYWAIT P1, [R3+URZ+0x19c80], R2 ;  /* 0x019c8002030075a7 */ /* 0x000f24000802017f */
[----:B----4-:R-:W-:Y:S05]  /*19ab0*/  @!P1 BRA `(.L_x_1180) ;  /* 0x0000001800349947 */ /* 0x010fea0003800000 */
.L_x_1236:
[----:B------:R-:W-:Y:S05]  /*19ac0*/  @!P0 BRA `(.L_x_1181) ;  /* 0x0000000000048947 */ /* 0x000fea0003800000 */
[----:B------:R-:W-:Y:S01]  /*19ad0*/  BPT.TRAP 0x1 ;  /* 0x000000040000795c */ /* 0x000fe20000300000 */
.L_x_1181:
[----:B------:R0:W0:Y:S02]  /*19ae0*/  SYNCS.PHASECHK.TRANS64.TRYWAIT P0, [R5+URZ+0x19c80], R0 ;  /* 0x019c8000050075a7 */ /* 0x000024000800017f */
[----:B0-----:R-:W-:Y:S05]  /*19af0*/  @!P0 NANOSLEEP.SYNCS 0x989680 ;  /* 0x009896800000895d */ /* 0x001fea0003900000 */
[----:B------:R-:W0:Y:S02]  /*19b00*/  @!P0 SYNCS.PHASECHK.TRANS64 P0, [R5+URZ+0x19c80], R0 ;  /* 0x019c8000050085a7 */ /* 0x000e24000800007f */
[----:B0-----:R-:W-:Y:S05]  /*19b10*/  @!P0 BRA `(.L_x_1181) ;  /* 0xfffffffc00f08947 */ /* 0x001fea000383ffff */
.L_x_1169:
[----:B------:R-:W-:Y:S05]  /*19b20*/  BSYNC B0 ;  /* 0x0000000000007941 */ /* 0x000fea0003800000 */
.L_x_1168:
[----:B------:R-:W-:Y:S05]  /*19b30*/  EXIT ;  /* 0x000000000000794d */ /* 0x000fea0003800000 */
.L_x_982:
[----:B0-----:R-:W-:-:S04]  /*19b40*/  IMAD.U32 R3, RZ, RZ, UR46 ;  /* 0x0000002eff037e24 */ /* 0x001fc8000f8e00ff */
[----:B------:R0:W1:Y:S03]  /*19b50*/  SYNCS.PHASECHK.TRANS64.TRYWAIT P1, [R3+URZ+0x19c00], R6 ;  /* 0x019c0006030075a7 */ /* 0x000066000802017f */
[----:B-1----:R-:W-:Y:S05]  /*19b60*/  @!P1 NANOSLEEP.SYNCS 0x989680 ;  /* 0x009896800000995d */ /* 0x002fea0003900000 */
[----:B------:R-:W1:Y:S02]  /*19b70*/  @!P1 SYNCS.PHASECHK.TRANS64 P1, [R3+URZ+0x19c00], R6 ;  /* 0x019c0006030095a7 */ /* 0x000e64000802007f */
[----:B-1----:R-:W-:Y:S05]  /*19b80*/  @!P1 BRA `(.L_x_982) ;  /* 0xfffffffc00ec9947 */ /* 0x002fea000383ffff */
[----:B------:R-:W-:Y:S05]  /*19b90*/  BRA `(.L_x_1182) ;  /* 0xfffffe8400c47947 */ /* 0x000fea000383ffff */
.L_x_986:
[----:B-1----:R1:W2:Y:S02]  /*19ba0*/  SYNCS.PHASECHK.TRANS64.TRYWAIT P1, [R2+URZ+0x19c30], R3 ;  /* 0x019c3003020075a7 */ /* 0x0022a4000802017f */
[----:B--2---:R-:W-:Y:S05]  /*19bb0*/  @!P1 NANOSLEEP.SYNCS 0x989680 ;  /* 0x009896800000995d */ /* 0x004fea0003900000 */
[----:B------:R-:W2:Y:S02]  /*19bc0*/  @!P1 SYNCS.PHASECHK.TRANS64 P1, [R2+URZ+0x19c30], R3 ;  /* 0x019c3003020095a7 */ /* 0x000ea4000802007f */
[----:B--2---:R-:W-:Y:S05]  /*19bd0*/  @!P1 BRA `(.L_x_986) ;  /* 0xfffffffc00f09947 */ /* 0x004fea000383ffff */
[----:B------:R-:W-:Y:S05]  /*19be0*/  BRA `(.L_x_985) ;  /* 0xfffffe8400e07947 */ /* 0x000fea000383ffff */
.L_x_1003:
[----:B-1----:R-:W-:-:S04]  /*19bf0*/  IMAD.U32 R8, RZ, RZ, UR20 ;  /* 0x00000014ff087e24 */ /* 0x002fc8000f8e00ff */
[----:B------:R1:W2:Y:S03]  /*19c00*/  SYNCS.PHASECHK.TRANS64.TRYWAIT P1, [R8+URZ+0x19c30], R7 ;  /* 0x019c3007080075a7 */ /* 0x0002a6000802017f */
[----:B--2---:R-:W-:Y:S05]  /*19c10*/  @!P1 NANOSLEEP.SYNCS 0x989680 ;  /* 0x009896800000995d */ /* 0x004fea0003900000 */
[----:B------:R-:W2:Y:S02]  /*19c20*/  @!P1 SYNCS.PHASECHK.TRANS64 P1, [R8+URZ+0x19c30], R7 ;  /* 0x019c3007080095a7 */ /* 0x000ea4000802007f */
[----:B--2---:R-:W-:Y:S05]  /*19c30*/  @!P1 BRA `(.L_x_1003) ;  /* 0xfffffffc00ec9947 */ /* 0x004fea000383ffff */
[----:B------:R-:W-:Y:S05]  /*19c40*/  BRA `(.L_x_1002) ;  /* 0xfffffec000c47947 */ /* 0x000fea000383ffff */
.L_x_1007:
[----:B-1----:R-:W-:-:S04]  /*19c50*/  IMAD.U32 R8, RZ, RZ, UR10 ;  /* 0x0000000aff087e24 */ /* 0x002fc8000f8e00ff */
[----:B------:R1:W2:Y:S03]  /*19c60*/  SYNCS.PHASECHK.TRANS64.TRYWAIT P1, [R8+URZ+0x19c50], R7 ;  /* 0x019c5007080075a7 */ /* 0x0002a6000802017f */
[----:B--2---:R-:W-:Y:S05]  /*19c70*/  @!P1 NANOSLEEP.SYNCS 0x989680 ;  /* 0x009896800000995d */ /* 0x004fea0003900000 */
[----:B------:R-:W2:Y:S02]  /*19c80*/  @!P1 SYNCS.PHASECHK.TRANS64 P1, [R8+URZ+0x19c50], R7 ;  /* 0x019c5007080095a7 */ /* 0x000ea4000802007f */
[----:B--2---:R-:W-:Y:S05]  /*19c90*/  @!P1 BRA `(.L_x_1007) ;  /* 0xfffffffc00ec9947 */ /* 0x004fea000383ffff */
[----:B------:R-:W-:Y:S05]  /*19ca0*/  BRA `(.L_x_1006) ;  /* 0xfffffec400147947 */ /* 0x000fea000383ffff */
.L_x_1026:
[----:B-1----:R-:W-:-:S04]  /*19cb0*/  IMAD.U32 R8, RZ, RZ, UR6 ;  /* 0x00000006ff087e24 */ /* 0x002fc8000f8e00ff */
[----:B------:R1:W2:Y:S03]  /*19cc0*/  SYNCS.PHASECHK.TRANS64.TRYWAIT P1, [R8+URZ+0x19c30], R7 ;  /* 0x019c3007080075a7 */ /* 0x0002a6000802017f */
[----:B--2---:R-:W-:Y:S05]  /*19cd0*/  @!P1 NANOSLEEP.SYNCS 0x989680 ;  /* 0x009896800000995d */ /* 0x004fea0003900000 */
[----:B------:R-:W2:Y:S02]  /*19ce0*/  @!P1 SYNCS.PHASECHK.TRANS64 P1, [R8+URZ+0x19c30], R7 ;  /* 0x019c3007080095a7 */ /* 0x000ea4000802007f */
[----:B--2---:R-:W-:Y:S05]  /*19cf0*/  @!P1 BRA `(.L_x_1026) ;  /* 0xfffffffc00ec9947 */ /* 0x004fea000383ffff */
[----:B------:R-:W-:Y:S05]  /*19d00*/  BRA `(.L_x_1025) ;  /* 0xfffffef800fc7947 */ /* 0x000fea000383ffff */
.L_x_1030:
[----:B-1----:R-:W-:-:S04]  /*19d10*/  IMAD.U32 R8, RZ, RZ, UR11 ;  /* 0x0000000bff087e24 */ /* 0x002fc8000f8e00ff */
[----:B------:R1:W2:Y:S03]  /*19d20*/  SYNCS.PHASECHK.TRANS64.TRYWAIT P1, [R8+URZ+0x19c50], R7 ;  /* 0x019c5007080075a7 */ /* 0x0002a6000802017f */
[----:B--2---:R-:W-:Y:S05]  /*19d30*/  @!P1 NANOSLEEP.SYNCS 0x989680 ;  /* 0x009896800000995d */ /* 0x004fea0003900000 */
[----:B------:R-:W2:Y:S02]  /*19d40*/  @!P1 SYNCS.PHASECHK.TRANS64 P1, [R8+URZ+0x19c50], R7 ;  /* 0x019c5007080095a7 */ /* 0x000ea4000802007f */
[----:B--2---:R-:W-:Y:S05]  /*19d50*/  @!P1 BRA `(.L_x_1030) ;  /* 0xfffffffc00ec9947 */ /* 0x004fea000383ffff */
[----:B------:R-:W-:Y:S05]  /*19d60*/  BRA `(.L_x_1029) ;  /* 0xfffffefc004c7947 */ /* 0x000fea000383ffff */
.L_x_1038:
[----:B-1----:R-:W-:-:S04]  /*19d70*/  IMAD.U32 R8, RZ, RZ, UR6 ;  /* 0x00000006ff087e24 */ /* 0x002fc8000f8e00ff */
[----:B------:R1:W2:Y:S03]  /*19d80*/  SYNCS.PHASECHK.TRANS64.TRYWAIT P1, [R8+URZ+0x19c30], R7 ;  /* 0x019c3007080075a7 */ /* 0x0002a6000802017f */
[----:B--2---:R-:W-:Y:S05]  /*19d90*/  @!P1 NANOSLEEP.SYNCS 0x989680 ;  /* 0x009896800000995d */ /* 0x004fea0003900000 */
[----:B------:R-:W2:Y:S02]  /*19da0*/  @!P1 SYNCS.PHASECHK.TRANS64 P1, [R8+URZ+0x19c30], R7 ;  /* 0x019c3007080095a7 */ /* 0x000ea4000802007f */
[----:B--2---:R-:W-:Y:S05]  /*19db0*/  @!P1 BRA `(.L_x_1038) ;  /* 0xfffffffc00ec9947 */ /* 0x004fea000383ffff */
[----:B------:R-:W-:Y:S05]  /*19dc0*/  BRA `(.L_x_1037) ;  /* 0xffffff1c00d87947 */ /* 0x000fea000383ffff */
.L_x_1042:
[----:B-1----:R-:W-:-:S04]  /*19dd0*/  IMAD.U32 R8, RZ, RZ, UR11 ;  /* 0x0000000bff087e24 */ /* 0x002fc8000f8e00ff */
[----:B------:R1:W2:Y:S03]  /*19de0*/  SYNCS.PHASECHK.TRANS64.TRYWAIT P1, [R8+URZ+0x19c50], R7 ;  /* 0x019c5007080075a7 */ /* 0x0002a6000802017f */
[----:B--2---:R-:W-:Y:S05]  /*19df0*/  @!P1 NANOSLEEP.SYNCS 0x989680 ;  /* 0x009896800000995d */ /* 0x004fea0003900000 */
[----:B------:R-:W2:Y:S02]  /*19e00*/  @!P1 SYNCS.PHASECHK.TRANS64 P1, [R8+URZ+0x19c50], R7 ;  /* 0x019c5007080095a7 */ /* 0x000ea4000802007f */
[----:B--2---:R-:W-:Y:S05]  /*19e10*/  @!P1 BRA `(.L_x_1042) ;  /* 0xfffffffc00ec9947 */ /* 0x004fea000383ffff */
[----:B------:R-:W-:Y:S05]  /*19e20*/  BRA `(.L_x_1041) ;  /* 0xffffff2000287947 */ /* 0x000fea000383ffff */
.L_x_1057:
[----:B-1----:R-:W-:-:S04]  /*19e30*/  IMAD.U32 R5, RZ, RZ, UR14 ;  /* 0x0000000eff057e24 */ /* 0x002fc8000f8e00ff */
[----:B------:R1:W2:Y:S03]  /*19e40*/  SYNCS.PHASECHK.TRANS64.TRYWAIT P1, [R5+URZ+0x19c50], R0 ;  /* 0x019c5000050075a7 */ /* 0x0002a6000802017f */
[----:B--2---:R-:W-:Y:S05]  /*19e50*/  @!P1 NANOSLEEP.SYNCS 0x989680 ;  /* 0x009896800000995d */ /* 0x004fea0003900000 */
[----:B------:R-:W2:Y:S02]  /*19e60*/  @!P1 SYNCS.PHASECHK.TRANS64 P1, [R5+URZ+0x19c50], R0 ;  /* 0x019c5000050095a7 */ /* 0x000ea4000802007f */
[----:B--2---:R-:W-:Y:S05]  /*19e70*/  @!P1 BRA `(.L_x_1057) ;  /* 0xfffffffc00ec9947 */ /* 0x004fea000383ffff */
[----:B------:R-:W-:Y:S05]  /*19e80*/  BRA `(.L_x_1056) ;  /* 0xffffff54004c7947 */ /* 0x000fea000383ffff */
.L_x_1104:
        /* <DEDUP_REMOVED lines=10> */
.L_x_1183:
[----:B------:R-:W-:Y:S05]  /*19f30*/  BRA `(.L_x_1184) ;  /* 0xffffffbc00207947 */ /* 0x000fea000383ffff */
.L_x_1107:
[----:B0-----:R0:W1:Y:S02]  /*19f40*/  SYNCS.PHASECHK.TRANS64.TRYWAIT P0, [R5+URZ+0x19c80], R21 ;  /* 0x019c8015050075a7 */ /* 0x001064000800017f */
[----:B-1----:R-:W-:Y:S05]  /*19f50*/  @!P0 NANOSLEEP.SYNCS 0x989680 ;  /* 0x009896800000895d */ /* 0x002fea0003900000 */
[----:B------:R-:W1:Y:S02]  /*19f60*/  @!P0 SYNCS.PHASECHK.TRANS64 P0, [R5+URZ+0x19c80], R21 ;  /* 0x019c8015050085a7 */ /* 0x000e64000800007f */
[----:B-1----:R-:W-:Y:S05]  /*19f70*/  @!P0 BRA `(.L_x_1107) ;  /* 0xfffffffc00f08947 */ /* 0x002fea000383ffff */
[----:B------:R-:W-:Y:S05]  /*19f80*/  BRA `(.L_x_1185) ;  /* 0xffffffbc00307947 */ /* 0x000fea000383ffff */
.L_x_1108:
        /* <DEDUP_REMOVED lines=8> */
.L_x_1187:
[----:B------:R-:W-:Y:S05]  /*1a010*/  BSYNC B0 ;  /* 0x0000000000007941 */ /* 0x000fea0003800000 */
.L_x_1186:
        /* <DEDUP_REMOVED lines=9> */
.L_x_1188:
[----:B------:R-:W0:Y:S01]  /*1a0b0*/  LDC R11, c[0x0][0x2f4] ;  /* 0x0000bd00ff0b7b82 */ /* 0x000e220000000800 */
[C---:B------:R-:W-:Y:S01]  /*1a0c0*/  LOP3.LUT R12, R26.reuse, 0x20, RZ, 0xfc, !PT ;  /* 0x000000201a0c7812 */ /* 0x040fe200078efcff */
[----:B------:R-:W-:Y:S01]  /*1a0d0*/  IMAD.MOV.U32 R13, RZ, RZ, R9 ;  /* 0x000000ffff0d7224 */ /* 0x000fe200078e0009 */
[----:B------:R-:W-:Y:S01]  /*1a0e0*/  LOP3.LUT R15, R26, 0x40, RZ, 0xfc, !PT ;  /* 0x000000401a0f7812 */ /* 0x000fe200078efcff */
[----:B------:R-:W-:-:S05]  /*1a0f0*/  IMAD.MOV.U32 R2, RZ, RZ, R14 ;  /* 0x000000ffff027224 */ /* 0x000fca00078e000e */
[----:B------:R-:W-:-:S05]  /*1a100*/  IADD3 R2, P1, R26, R2, RZ ;  /* 0x000000021a027210 */ /* 0x000fca0007f3e0ff */
[----:B------:R-:W-:Y:S01]  /*1a110*/  IMAD.X R3, RZ, RZ, R3, P1 ;  /* 0x000000ffff037224 */ /* 0x000fe200008e0603 */
[-C--:B0-----:R-:W-:Y:S02]  /*1a120*/  ISETP.GE.AND P3, PT, R26, R11.reuse, PT ;  /* 0x0000000b1a00720c */ /* 0x081fe40003f66270 */
[----:B------:R-:W-:Y:S01]  /*1a130*/  ISETP.GE.AND P2, PT, R12, R11, PT ;  /* 0x0000000b0c00720c */ /* 0x000fe20003f46270 */
[----:B------:R-:W-:Y:S01]  /*1a140*/  IMAD.MOV.U32 R12, RZ, RZ, 0x1 ;  /* 0x00000001ff0c7424 */ /* 0x000fe200078e00ff */
[----:B------:R-:W-:-:S13]  /*1a150*/  ISETP.LT.OR P1, PT, R7, 0x1, P3 ;  /* 0x000000010700780c */ /* 0x000fda0001f21670 */
        /* <DEDUP_REMOVED lines=13> */
.L_x_1189:
        /* <DEDUP_REMOVED lines=10> */
.L_x_1190:
[----:B------:R-:W-:Y:S01]  /*1a2d0*/  IMAD.MOV.U32 R2, RZ, RZ, R14 ;  /* 0x000000ffff027224 */ /* 0x000fe200078e000e */
[----:B------:R-:W-:Y:S06]  /*1a2e0*/  BRA `(.L_x_1191) ;  /* 0xffffffbc00107947 */ /* 0x000fec000383ffff */
.L_x_1113:
[----:B---3--:R3:W4:Y:S02]  /*1a2f0*/  SYNCS.PHASECHK.TRANS64.TRYWAIT P1, [R5+URZ+0x19c40], R21 ;  /* 0x019c4015050075a7 */ /* 0x008724000802017f */
[----:B----4-:R-:W-:Y:S05]  /*1a300*/  @!P1 NANOSLEEP.SYNCS 0x989680 ;  /* 0x009896800000995d */ /* 0x010fea0003900000 */
[----:B------:R-:W4:Y:S02]  /*1a310*/  @!P1 SYNCS.PHASECHK.TRANS64 P1, [R5+URZ+0x19c40], R21 ;  /* 0x019c4015050095a7 */ /* 0x000f24000802007f */
[----:B----4-:R-:W-:Y:S05]  /*1a320*/  @!P1 BRA `(.L_x_1113) ;  /* 0xfffffffc00f09947 */ /* 0x010fea000383ffff */
[----:B------:R-:W-:Y:S05]  /*1a330*/  BRA `(.L_x_1192) ;  /* 0xffffffbc00747947 */ /* 0x000fea000383ffff */
.L_x_1114:
        /* <DEDUP_REMOVED lines=8> */
.L_x_1194:
[----:B------:R-:W-:Y:S05]  /*1a3c0*/  BSYNC B0 ;  /* 0x0000000000007941 */ /* 0x000fea0003800000 */
.L_x_1193:
        /* <DEDUP_REMOVED lines=8> */
.L_x_1195:
[----:B------:R-:W-:Y:S02]  /*1a450*/  IMAD.MOV.U32 R13, RZ, RZ, R6 ;  /* 0x000000ffff0d7224 */ /* 0x000fe400078e0006 */
[----:B------:R-:W-:Y:S02]  /*1a460*/  IMAD.MOV.U32 R12, RZ, RZ, 0x1 ;  /* 0x00000001ff0c7424 */ /* 0x000fe400078e00ff */
[----:B------:R-:W-:-:S07]  /*1a470*/  IMAD.MOV.U32 R3, RZ, RZ, R14 ;  /* 0x000000ffff037224 */ /* 0x000fce00078e000e */
[----:B------:R-:W-:Y:S05]  /*1a480*/  WARPSYNC.COLLECTIVE R15, `(.L_x_1196) ;  /* 0x000000000f087348 */ /* 0x000fea0003c00000 */
[----:B------:R0:W1:Y:S02]  /*1a490*/  SHFL.IDX P6, R14, R13, R12, R11 ;  /* 0x0000000c0d0e7389 */ /* 0x00006400000c000b */
[----:B01----:R-:W-:Y:S01]  /*1a4a0*/  ENDCOLLECTIVE ;  /* 0x000000000000791b */ /* 0x003fe20003800000 */
.L_x_1196:
        /* <DEDUP_REMOVED lines=10> */
.L_x_1197:
        /* <DEDUP_REMOVED lines=8> */
.L_x_1119:
[----:B------:R-:W-:Y:S02]  /*1a5d0*/  IMAD.MOV.U32 R13, RZ, RZ, R4 ;  /* 0x000000ffff0d7224 */ /* 0x000fe400078e0004 */
[----:B------:R-:W-:Y:S02]  /*1a5e0*/  IMAD.MOV.U32 R12, RZ, RZ, RZ ;  /* 0x000000ffff0c7224 */ /* 0x000fe400078e00ff */
[----:B------:R-:W-:Y:S02]  /*1a5f0*/  IMAD.MOV.U32 R11, RZ, RZ, 0x1e1f ;  /* 0x00001e1fff0b7424 */ /* 0x000fe400078e00ff */
[----:B------:R-:W-:Y:S02]  /*1a600*/  IMAD.MOV.U32 R15, RZ, RZ, -0x1 ;  /* 0xffffffffff0f7424 */ /* 0x000fe400078e00ff */
[----:B------:R-:W-:Y:S02]  /*1a610*/  IMAD R5, R9, UR42, RZ ;  /* 0x0000002a09057c24 */ /* 0x000fe4000f8e02ff */
[----:B------:R-:W-:-:S07]  /*1a620*/  IMAD.IADD R18, R20, 0x1, R18 ;  /* 0x0000000114127824 */ /* 0x000fce00078e0212 */
[----:B-----5:R-:W-:Y:S05]  /*1a630*/  WARPSYNC.COLLECTIVE R15, `(.L_x_1199) ;  /* 0x000000000f087348 */ /* 0x020fea0003c00000 */
[----:B------:R0:W1:Y:S02]  /*1a640*/  SHFL.IDX P6, R14, R13, R12, R11 ;  /* 0x0000000c0d0e7389 */ /* 0x00006400000c000b */
[----:B01---5:R-:W-:Y:S01]  /*1a650*/  ENDCOLLECTIVE ;  /* 0x000000000000791b */ /* 0x023fe20003800000 */
.L_x_1199:
[----:B------:R-:W-:Y:S01]  /*1a660*/  ISETP.GE.AND P1, PT, R18, R5, PT ;  /* 0x000000051200720c */ /* 0x000fe20003f26270 */
[----:B------:R-:W-:Y:S02]  /*1a670*/  IMAD.MOV.U32 R13, RZ, RZ, R0 ;  /* 0x000000ffff0d7224 */ /* 0x000fe400078e0000 */
[----:B------:R-:W-:-:S10]  /*1a680*/  IMAD.MOV.U32 R2, RZ, RZ, R14 ;  /* 0x000000ffff027224 */ /* 0x000fd400078e000e */
[----:B------:R-:W-:Y:S05]  /*1a690*/  WARPSYNC.COLLECTIVE R15, `(.L_x_1200) ;  /* 0x000000000f087348 */ /* 0x000fea0003c00000 */
[----:B------:R0:W1:Y:S02]  /*1a6a0*/  SHFL.IDX P6, R14, R13, R12, R11 ;  /* 0x0000000c0d0e7389 */ /* 0x00006400000c000b */
[----:B01----:R-:W-:Y:S01]  /*1a6b0*/  ENDCOLLECTIVE ;  /* 0x000000000000791b */ /* 0x003fe20003800000 */
.L_x_1200:
[----:B------:R-:W-:Y:S02]  /*1a6c0*/  IMAD.MOV.U32 R13, RZ, RZ, R4 ;  /* 0x000000ffff0d7224 */ /* 0x000fe400078e0004 */
[----:B------:R-:W-:Y:S02]  /*1a6d0*/  IMAD.MOV.U32 R12, RZ, RZ, 0x1 ;  /* 0x00000001ff0c7424 */ /* 0x000fe400078e00ff */
[----:B------:R-:W-:-:S07]  /*1a6e0*/  IMAD.MOV.U32 R3, RZ, RZ, R14 ;  /* 0x000000ffff037224 */ /* 0x000fce00078e000e */
[----:B------:R-:W-:Y:S05]  /*1a6f0*/  WARPSYNC.COLLECTIVE R15, `(.L_x_1201) ;  /* 0x000000000f087348 */ /* 0x000fea0003c00000 */
[----:B------:R0:W1:Y:S02]  /*1a700*/  SHFL.IDX P6, R14, R13, R12, R11 ;  /* 0x0000000c0d0e7389 */ /* 0x00006400000c000b */
[----:B01----:R-:W-:Y:S01]  /*1a710*/  ENDCOLLECTIVE ;  /* 0x000000000000791b */ /* 0x003fe20003800000 */
.L_x_1201:
        /* <DEDUP_REMOVED lines=10> */
.L_x_1202:
        /* <DEDUP_REMOVED lines=12> */
.L_x_1203:
        /* <DEDUP_REMOVED lines=8> */
.L_x_1204:
[----:B------:R-:W-:-:S04]  /*1a900*/  @!P1 IMAD.X R2, RZ, RZ, R4, P4 ;  /* 0x000000ffff029224 */ /* 0x000fc800020e0604 */
[----:B------:R-:W-:Y:S02]  /*1a910*/  @!P1 IMAD.MOV.U32 R3, RZ, RZ, R2 ;  /* 0x000000ffff039224 */ /* 0x000fe400078e0002 */
        /* <DEDUP_REMOVED lines=9> */
.L_x_1124:
[----:B-1----:R1:W2:Y:S02]  /*1a9b0*/  SYNCS.PHASECHK.TRANS64.TRYWAIT P0, [R17+URZ+0x19c20], R0 ;  /* 0x019c2000110075a7 */ /* 0x0022a4000800017f */
[----:B--2---:R-:W-:Y:S05]  /*1a9c0*/  @!P0 NANOSLEEP.SYNCS 0x989680 ;  /* 0x009896800000895d */ /* 0x004fea0003900000 */
[----:B------:R-:W2:Y:S02]  /*1a9d0*/  @!P0 SYNCS.PHASECHK.TRANS64 P0, [R17+URZ+0x19c20], R0 ;  /* 0x019c2000110085a7 */ /* 0x000ea4000800007f */
[----:B--2---:R-:W-:Y:S05]  /*1a9e0*/  @!P0 BRA `(.L_x_1124) ;  /* 0xfffffffc00f08947 */ /* 0x004fea000383ffff */
[----:B------:R-:W-:Y:S05]  /*1a9f0*/  BRA `(.L_x_1206) ;  /* 0xffffffc400747947 */ /* 0x000fea000383ffff */
.L_x_1128:
[----:B0-----:R0:W1:Y:S02]  /*1aa00*/  SYNCS.PHASECHK.TRANS64.TRYWAIT P0, [R4+URZ+0x19c80], R10 ;  /* 0x019c800a040075a7 */ /* 0x001064000800017f */
[----:B-1----:R-:W-:Y:S05]  /*1aa10*/  @!P0 NANOSLEEP.SYNCS 0x989680 ;  /* 0x009896800000895d */ /* 0x002fea0003900000 */
[----:B------:R-:W1:Y:S02]  /*1aa20*/  @!P0 SYNCS.PHASECHK.TRANS64 P0, [R4+URZ+0x19c80], R10 ;  /* 0x019c800a040085a7 */ /* 0x000e64000800007f */
[----:B-1----:R-:W-:Y:S05]  /*1aa30*/  @!P0 BRA `(.L_x_1128) ;  /* 0xfffffffc00f08947 */ /* 0x002fea000383ffff */
[----:B------:R-:W-:Y:S05]  /*1aa40*/  BRA `(.L_x_1207) ;  /* 0xffffffc800307947 */ /* 0x000fea000383ffff */
.L_x_1129:
        /* <DEDUP_REMOVED lines=8> */
.L_x_1209:
[----:B------:R-:W-:Y:S05]  /*1aad0*/  BSYNC B0 ;  /* 0x0000000000007941 */ /* 0x000fea0003800000 */
.L_x_1208:
        /* <DEDUP_REMOVED lines=9> */
.L_x_1210:
[----:B------:R-:W-:Y:S02]  /*1ab70*/  IMAD.MOV.U32 R13, RZ, RZ, R21 ;  /* 0x000000ffff0d7224 */ /* 0x000fe400078e0015 */
[----:B------:R-:W-:Y:S02]  /*1ab80*/  IMAD.MOV.U32 R12, RZ, RZ, 0x1 ;  /* 0x00000001ff0c7424 */ /* 0x000fe400078e00ff */
[----:B------:R-:W-:-:S07]  /*1ab90*/  IMAD.MOV.U32 R2, RZ, RZ, R14 ;  /* 0x000000ffff027224 */ /* 0x000fce00078e000e */
[----:B------:R-:W-:Y:S05]  /*1aba0*/  WARPSYNC.COLLECTIVE R15, `(.L_x_1211) ;  /* 0x000000000f087348 */ /* 0x000fea0003c00000 */
[----:B------:R0:W1:Y:S02]  /*1abb0*/  SHFL.IDX P6, R14, R13, R12, R11 ;  /* 0x0000000c0d0e7389 */ /* 0x00006400000c000b */
[----:B01----:R-:W-:Y:S01]  /*1abc0*/  ENDCOLLECTIVE ;  /* 0x000000000000791b */ /* 0x003fe20003800000 */
.L_x_1211:
        /* <DEDUP_REMOVED lines=13> */
.L_x_1212:
[----:B------:R-:W-:Y:S01]  /*1aca0*/  IMAD.MOV.U32 R2, RZ, RZ, R14 ;  /* 0x000000ffff027224 */ /* 0x000fe200078e000e */
[----:B------:R-:W-:Y:S06]  /*1acb0*/  BRA `(.L_x_1213) ;  /* 0xffffffc800247947 */ /* 0x000fec000383ffff */
.L_x_1134:
[----:B---3--:R3:W4:Y:S02]  /*1acc0*/  SYNCS.PHASECHK.TRANS64.TRYWAIT P0, [R4+URZ+0x19c40], R10 ;  /* 0x019c400a040075a7 */ /* 0x008724000800017f */
[----:B----4-:R-:W-:Y:S05]  /*1acd0*/  @!P0 NANOSLEEP.SYNCS 0x989680 ;  /* 0x009896800000895d */ /* 0x010fea0003900000 */
[----:B------:R-:W4:Y:S02]  /*1ace0*/  @!P0 SYNCS.PHASECHK.TRANS64 P0, [R4+URZ+0x19c40], R10 ;  /* 0x019c400a040085a7 */ /* 0x000f24000800007f */
[----:B----4-:R-:W-:Y:S05]  /*1acf0*/  @!P0 BRA `(.L_x_1134) ;  /* 0xfffffffc00f08947 */ /* 0x010fea000383ffff */
[----:B------:R-:W-:Y:S05]  /*1ad00*/  BRA `(.L_x_1214) ;  /* 0xffffffc8007c7947 */ /* 0x000fea000383ffff */
.L_x_1135:
        /* <DEDUP_REMOVED lines=8> */
.L_x_1216:
[----:B------:R-:W-:Y:S05]  /*1ad90*/  BSYNC B0 ;  /* 0x0000000000007941 */ /* 0x000fea0003800000 */
.L_x_1215:
        /* <DEDUP_REMOVED lines=8> */
.L_x_1217:
[----:B------:R-:W-:Y:S02]  /*1ae20*/  IMAD.MOV.U32 R13, RZ, RZ, R8 ;  /* 0x000000ffff0d7224 */ /* 0x000fe400078e0008 */
[----:B------:R-:W-:Y:S02]  /*1ae30*/  IMAD.MOV.U32 R12, RZ, RZ, 0x1 ;  /* 0x00000001ff0c7424 */ /* 0x000fe400078e00ff */
[----:B------:R-:W-:-:S07]  /*1ae40*/  IMAD.MOV.U32 R2, RZ, RZ, R14 ;  /* 0x000000ffff027224 */ /* 0x000fce00078e000e */
[----:B------:R-:W-:Y:S05]  /*1ae50*/  WARPSYNC.COLLECTIVE R15, `(.L_x_1218) ;  /* 0x000000000f087348 */ /* 0x000fea0003c00000 */
[----:B------:R0:W1:Y:S02]  /*1ae60*/  SHFL.IDX P6, R14, R13, R12, R11 ;  /* 0x0000000c0d0e7389 */ /* 0x00006400000c000b */
[----:B01----:R-:W-:Y:S01]  /*1ae70*/  ENDCOLLECTIVE ;  /* 0x000000000000791b */ /* 0x003fe20003800000 */
.L_x_1218:
        /* <DEDUP_REMOVED lines=13> */
.L_x_1219:
[----:B------:R-:W-:Y:S01]  /*1af50*/  IMAD.MOV.U32 R2, RZ, RZ, R14 ;  /* 0x000000ffff027224 */ /* 0x000fe200078e000e */
[----:B------:R-:W-:Y:S06]  /*1af60*/  BRA `(.L_x_1220) ;  /* 0xffffffc8006c7947 */ /* 0x000fec000383ffff */
.L_x_1140:
[----:B------:R0:W0:Y:S02]  /*1af70*/  SYNCS.PHASECHK.TRANS64.TRYWAIT P2, [R2+URZ+0x19c70], R3 ;  /* 0x019c7003020075a7 */ /* 0x000024000804017f */
[----:B0-----:R-:W-:Y:S05]  /*1af80*/  @!P2 NANOSLEEP.SYNCS 0x989680 ;  /* 0x009896800000a95d */ /* 0x001fea0003900000 */
[----:B------:R-:W0:Y:S02]  /*1af90*/  @!P2 SYNCS.PHASECHK.TRANS64 P2, [R2+URZ+0x19c70], R3 ;  /* 0x019c70030200a5a7 */ /* 0x000e24000804007f */
[----:B0-----:R-:W-:Y:S05]  /*1afa0*/  @!P2 BRA `(.L_x_1140) ;  /* 0xfffffffc00f0a947 */ /* 0x001fea000383ffff */
[----:B------:R-:W-:Y:S05]  /*1afb0*/  BRA `(.L_x_1221) ;  /* 0xffffffc800d87947 */ /* 0x000fea000383ffff */
.L_x_1142:
[----:B0-----:R0:W2:Y:S02]  /*1afc0*/  SYNCS.PHASECHK.TRANS64.TRYWAIT P2, [R2+URZ+0x19c60], R4 ;  /* 0x019c6004020075a7 */ /* 0x0010a4000804017f */
[----:B--2---:R-:W-:Y:S05]  /*1afd0*/  @!P2 NANOSLEEP.SYNCS 0x989680 ;  /* 0x009896800000a95d */ /* 0x004fea0003900000 */
[----:B------:R-:W2:Y:S02]  /*1afe0*/  @!P2 SYNCS.PHASECHK.TRANS64 P2, [R2+URZ+0x19c60], R4 ;  /* 0x019c60040200a5a7 */ /* 0x000ea4000804007f */
[----:B--2---:R-:W-:Y:S05]  /*1aff0*/  @!P2 BRA `(.L_x_1142) ;  /* 0xfffffffc00f0a947 */ /* 0x004fea000383ffff */
[----:B------:R-:W-:Y:S05]  /*1b000*/  BRA `(.L_x_1222) ;  /* 0xffffffc800e87947 */ /* 0x000fea000383ffff */
.L_x_1150:
[----:B-1----:R1:W2:Y:S02]  /*1b010*/  SYNCS.PHASECHK.TRANS64.TRYWAIT P1, [R3+URZ+0x19c70], R0 ;  /* 0x019c7000030075a7 */ /* 0x0022a4000802017f */
[----:B--2---:R-:W-:Y:S05]  /*1b020*/  @!P1 NANOSLEEP.SYNCS 0x989680 ;  /* 0x009896800000995d */ /* 0x004fea0003900000 */
[----:B------:R-:W2:Y:S02]  /*1b030*/  @!P1 SYNCS.PHASECHK.TRANS64 P1, [R3+URZ+0x19c70], R0 ;  /* 0x019c7000030095a7 */ /* 0x000ea4000802007f */
[----:B--2---:R-:W-:Y:S05]  /*1b040*/  @!P1 BRA `(.L_x_1150) ;  /* 0xfffffffc00f09947 */ /* 0x004fea000383ffff */
[----:B------:R-:W-:Y:S05]  /*1b050*/  BRA `(.L_x_1223) ;  /* 0xffffffd0004c7947 */ /* 0x000fea000383ffff */
.L_x_1152:
[----:B-1----:R1:W2:Y:S02]  /*1b060*/  SYNCS.PHASECHK.TRANS64.TRYWAIT P1, [R3+URZ+0x19c60], R0 ;  /* 0x019c6000030075a7 */ /* 0x0022a4000802017f */
[----:B--2---:R-:W-:Y:S05]  /*1b070*/  @!P1 NANOSLEEP.SYNCS 0x989680 ;  /* 0x009896800000995d */ /* 0x004fea0003900000 */
[----:B------:R-:W2:Y:S02]  /*1b080*/  @!P1 SYNCS.PHASECHK.TRANS64 P1, [R3+URZ+0x19c60], R0 ;  /* 0x019c6000030095a7 */ /* 0x000ea4000802007f */
[----:B--2---:R-:W-:Y:S05]  /*1b090*/  @!P1 BRA `(.L_x_1152) ;  /* 0xfffffffc00f09947 */ /* 0x004fea000383ffff */
[----:B------:R-:W-:Y:S05]  /*1b0a0*/  BRA `(.L_x_1224) ;  /* 0xffffffd000587947 */ /* 0x000fea000383ffff */
.L_x_1166:
[----:B0-----:R0:W1:Y:S02]  /*1b0b0*/  SYNCS.PHASECHK.TRANS64.TRYWAIT P0, [R5+URZ+0x19c20], R0 ;  /* 0x019c2000050075a7 */ /* 0x001064000800017f */
[----:B-1----:R-:W-:Y:S05]  /*1b0c0*/  @!P0 NANOSLEEP.SYNCS 0x989680 ;  /* 0x009896800000895d */ /* 0x002fea0003900000 */
[----:B------:R-:W1:Y:S02]  /*1b0d0*/  @!P0 SYNCS.PHASECHK.TRANS64 P0, [R5+URZ+0x19c20], R0 ;  /* 0x019c2000050085a7 */ /* 0x000e64000800007f */
[----:B-1----:R-:W-:Y:S05]  /*1b0e0*/  @!P0 BRA `(.L_x_1166) ;  /* 0xfffffffc00f08947 */ /* 0x002fea000383ffff */
[----:B------:R-:W-:Y:S05]  /*1b0f0*/  BRA `(.L_x_1225) ;  /* 0xffffffe400b87947 */ /* 0x000fea000383ffff */
.L_x_1167:
        /* <DEDUP_REMOVED lines=11> */
.L_x_1227:
[----:B------:R-:W-:Y:S05]  /*1b1b0*/  BSYNC B0 ;  /* 0x0000000000007941 */ /* 0x000fea0003800000 */
.L_x_1226:
[----:B------:R-:W-:Y:S05]  /*1b1c0*/  BRA `(.L_x_1228) ;  /* 0xffffffe400a07947 */ /* 0x000fea000383ffff */
.L_x_1170:
[----:B------:R-:W-:Y:S01]  /*1b1d0*/  BSSY B1, `(.L_x_1229) ;  /* 0x0000006000017945 */ /* 0x000fe20003800000 */
[----:B------:R-:W-:-:S07]  /*1b1e0*/  IMAD.MOV.U32 R15, RZ, RZ, -0x1 ;  /* 0xffffffffff0f7424 */ /* 0x000fce00078e00ff */
[----:B0-----:R-:W-:Y:S05]  /*1b1f0*/  WARPSYNC.COLLECTIVE R15, `(.L_x_1230) ;  /* 0x000000000f0c7348 */ /* 0x001fea0003c00000 */
[----:B------:R-:W-:Y:S02]  /*1b200*/  ELECT P6, UR62, PT ;  /* 0x00000000003e782f */ /* 0x000fe400038c0000 */
[----:B------:R-:W-:Y:S01]  /*1b210*/  MOV R14, UR62 ;  /* 0x0000003e000e7c02 */ /* 0x000fe20008000f00 */
[----:B0-----:R-:W-:Y:S10]  /*1b220*/  ENDCOLLECTIVE ;  /* 0x000000000000791b */ /* 0x001ff40003800000 */
.L_x_1230:
[----:B------:R-:W-:Y:S05]  /*1b230*/  BSYNC B1 ;  /* 0x0000000000017941 */ /* 0x000fea0003800000 */
.L_x_1229:
[----:B------:R-:W-:Y:S05]  /*1b240*/  BRA `(.L_x_1231) ;  /* 0xffffffe400987947 */ /* 0x000fea000383ffff */
.L_x_1172:
[----:B0-----:R0:W1:Y:S02]  /*1b250*/  SYNCS.PHASECHK.TRANS64.TRYWAIT P1, [R3+URZ+0x19c40], R2 ;  /* 0x019c4002030075a7 */ /* 0x001064000802017f */
[----:B-1----:R-:W-:Y:S05]  /*1b260*/  @!P1 NANOSLEEP.SYNCS 0x989680 ;  /* 0x009896800000995d */ /* 0x002fea0003900000 */
[----:B------:R-:W1:Y:S02]  /*1b270*/  @!P1 SYNCS.PHASECHK.TRANS64 P1, [R3+URZ+0x19c40], R2 ;  /* 0x019c4002030095a7 */ /* 0x000e64000802007f */
[----:B-1----:R-:W-:Y:S05]  /*1b280*/  @!P1 BRA `(.L_x_1172) ;  /* 0xfffffffc00f09947 */ /* 0x002fea000383ffff */
[----:B------:R-:W-:Y:S05]  /*1b290*/  BRA `(.L_x_1232) ;  /* 0xffffffe400b87947 */ /* 0x000fea000383ffff */
.L_x_1174:
[----:B-1----:R1:W2:Y:S02]  /*1b2a0*/  SYNCS.PHASECHK.TRANS64.TRYWAIT P1, [R5+URZ+0x19c40], R0 ;  /* 0x019c4000050075a7 */ /* 0x0022a4000802017f */
[----:B--2---:R-:W-:Y:S05]  /*1b2b0*/  @!P1 NANOSLEEP.SYNCS 0x989680 ;  /* 0x009896800000995d */ /* 0x004fea0003900000 */
[----:B------:R-:W2:Y:S02]  /*1b2c0*/  @!P1 SYNCS.PHASECHK.TRANS64 P1, [R5+URZ+0x19c40], R0 ;  /* 0x019c4000050095a7 */ /* 0x000ea4000802007f */
[----:B--2---:R-:W-:Y:S05]  /*1b2d0*/  @!P1 BRA `(.L_x_1174) ;  /* 0xfffffffc00f09947 */ /* 0x004fea000383ffff */
[----:B------:R-:W-:Y:S05]  /*1b2e0*/  BRA `(.L_x_1233) ;  /* 0xffffffe400c47947 */ /* 0x000fea000383ffff */
.L_x_1176:
[----:B--2---:R2:W3:Y:S02]  /*1b2f0*/  SYNCS.PHASECHK.TRANS64.TRYWAIT P1, [R3+URZ+0x19c60], R2 ;  /* 0x019c6002030075a7 */ /* 0x0044e4000802017f */
[----:B---3--:R-:W-:Y:S05]  /*1b300*/  @!P1 NANOSLEEP.SYNCS 0x989680 ;  /* 0x009896800000995d */ /* 0x008fea0003900000 */
[----:B------:R-:W3:Y:S02]  /*1b310*/  @!P1 SYNCS.PHASECHK.TRANS64 P1, [R3+URZ+0x19c60], R2 ;  /* 0x019c6002030095a7 */ /* 0x000ee4000802007f */
[----:B---3--:R-:W-:Y:S05]  /*1b320*/  @!P1 BRA `(.L_x_1176) ;  /* 0xfffffffc00f09947 */ /* 0x008fea000383ffff */
[----:B------:R-:W-:Y:S05]  /*1b330*/  BRA `(.L_x_1234) ;  /* 0xffffffe400c07947 */ /* 0x000fea000383ffff */
.L_x_1178:
[----:B---3--:R3:W4:Y:S02]  /*1b340*/  SYNCS.PHASECHK.TRANS64.TRYWAIT P1, [R5+URZ+0x19c60], R0 ;  /* 0x019c6000050075a7 */ /* 0x008724000802017f */
[----:B----4-:R-:W-:Y:S05]  /*1b350*/  @!P1 NANOSLEEP.SYNCS 0x989680 ;  /* 0x009896800000995d */ /* 0x010fea0003900000 */
[----:B------:R-:W4:Y:S02]  /*1b360*/  @!P1 SYNCS.PHASECHK.TRANS64 P1, [R5+URZ+0x19c60], R0 ;  /* 0x019c6000050095a7 */ /* 0x000f24000802007f */
[----:B----4-:R-:W-:Y:S05]  /*1b370*/  @!P1 BRA `(.L_x_1178) ;  /* 0xfffffffc00f09947 */ /* 0x010fea000383ffff */
[----:B------:R-:W-:Y:S05]  /*1b380*/  BRA `(.L_x_1235) ;  /* 0xffffffe400bc7947 */ /* 0x000fea000383ffff */
.L_x_1180:
[----:B----4-:R4:W0:Y:S02]  /*1b390*/  SYNCS.PHASECHK.TRANS64.TRYWAIT P1, [R3+URZ+0x19c80], R2 ;  /* 0x019c8002030075a7 */ /* 0x010824000802017f */
[----:B0-----:R-:W-:Y:S05]  /*1b3a0*/  @!P1 NANOSLEEP.SYNCS 0x989680 ;  /* 0x009896800000995d */ /* 0x001fea0003900000 */
[----:B------:R-:W0:Y:S02]  /*1b3b0*/  @!P1 SYNCS.PHASECHK.TRANS64 P1, [R3+URZ+0x19c80], R2 ;  /* 0x019c8002030095a7 */ /* 0x000e24000802007f */
[----:B0-----:R-:W-:Y:S05]  /*1b3c0*/  @!P1 BRA `(.L_x_1180) ;  /* 0xfffffffc00f09947 */ /* 0x001fea000383ffff */
[----:B------:R-:W-:Y:S05]  /*1b3d0*/  BRA `(.L_x_1236) ;  /* 0xffffffe400b87947 */ /* 0x000fea000383ffff */
.L_x_1237:
        /* <DEDUP_REMOVED lines=10> */
.L_x_2541:


//--------------------- .text._ZN7cutlass13device_kernelIN5flash11enable_sm90INS1_16FlashAttnFwdSm90INS1_25CollectiveMainloopFwdSm90ILi2EN4cute5tupleIJNS5_1CILi1EEES8_S8_EEENS6_IJNS7_ILi192EEENS7_ILi128EEENS7_ILi96EEEEEELi96ENS_12float_e4m3_tEfNS_4arch4Sm90ELb0ELb1ELb1ELb1ELb1ELb1ELb0ELb1ELb1ELb1ELb1ELb0EEENS1_21CollectiveEpilogueFwdINS6_IJSA_SC_SB_EEES9_NS_10bfloat16_tESG_Li384ELb1ELb1ELb1ELb1EEENS1_36VarlenDynamicPersistentTileSchedulerILi192ELi128ELi384ELi128ELb1ELb1ELb1ELb1ELb0ELb1EEEEEEEEEvNT_6ParamsE --------------------------
	.section	.text._ZN7cutlass13device_kernelIN5flash11enable_sm90INS1_16FlashAttnFwdSm90INS1_25CollectiveMainloopFwdSm90ILi2EN4cute5tupleIJNS5_1CILi1EEES8_S8_EEENS6_IJNS7_ILi192EEENS7_ILi128EEENS7_ILi96EEEEEELi96ENS_12float_e4m3_tEfNS_4arch4Sm90ELb0ELb1ELb1ELb1ELb1ELb1ELb0ELb1ELb1ELb1ELb1ELb0EEENS1_21CollectiveEpilogueFwdINS6_IJSA_SC_SB_EEES9_NS_10bfloat16_tESG_Li384ELb1ELb1ELb1ELb1EEENS1_36VarlenDynamicPersistentTileSchedulerILi192ELi128ELi384ELi128ELb1ELb1ELb1ELb1ELb0ELb1EEEEEEEEEvNT_6ParamsE,"ax",@progbits
	.align	128
.text._ZN7cutlass13device_kernelIN5flash11enable_sm90INS1_16FlashAttnFwdSm90INS1_25CollectiveMainloopFwdSm90ILi2EN4cute5tupleIJNS5_1CILi1EEES8_S8_EEENS6_IJNS7_ILi192EEENS7_ILi128EEENS7_ILi96EEEEEELi96ENS_12float_e4m3_tEfNS_4arch4Sm90ELb0ELb1ELb1ELb1ELb1ELb1ELb0ELb1ELb1ELb1ELb1ELb0EEENS1_21CollectiveEpilogueFwdINS6_IJSA_SC_SB_EEES9_NS_10bfloat16_tESG_Li384ELb1ELb1ELb1ELb1EEENS1_36VarlenDynamicPersistentTileSchedulerILi192ELi128ELi384ELi128ELb1ELb1ELb1ELb1ELb0ELb1EEEEEEEEEvNT_6ParamsE:
        .type           _ZN7cutlass13device_kernelIN5flash11enable_sm90INS1_16FlashAttnFwdSm90INS1_25CollectiveMainloopFwdSm90ILi2EN4cute5tupleIJNS5_1CILi1EEES8_S8_EEENS6_IJNS7_ILi192EEENS7_ILi128EEENS7_ILi96EEEEEELi96ENS_12float_e4m3_tEfNS_4arch4Sm90ELb0ELb1ELb1ELb1ELb1ELb1ELb0ELb1ELb1ELb1ELb1ELb0EEENS1_21CollectiveEpilogueFwdINS6_IJSA_SC_SB_EEES9_NS_10bfloat16_tESG_Li384ELb1ELb1ELb1ELb1EEENS1_36VarlenDynamicPersistentTileSchedulerILi192ELi128ELi384ELi128ELb1ELb1ELb1ELb1ELb0ELb1EEEEEEEEEvNT_6ParamsE,@function
        .size           _ZN7cutlass13device_kernelIN5flash11enable_sm90INS1_16FlashAttnFwdSm90INS1_25CollectiveMainloopFwdSm90ILi2EN4cute5tupleIJNS5_1CILi1EEES8_S8_EEENS6_IJNS7_ILi192EEENS7_ILi128EEENS7_ILi96EEEEEELi96ENS_12float_e4m3_tEfNS_4arch4Sm90ELb0ELb1ELb1ELb1ELb1ELb1ELb0ELb1ELb1ELb1ELb1ELb0EEENS1_21CollectiveEpilogueFwdINS6_IJSA_SC_SB_EEES9_NS_10bfloat16_tESG_Li384ELb1ELb1ELb1ELb1EEENS1_36VarlenDynamicPersistentTileSchedulerILi192ELi128ELi384ELi128ELb1ELb1ELb1ELb1ELb0ELb1EEEEEEEEEvNT_6ParamsE,(.L_x_2542 - _ZN7cutlass13device_kernelIN5flash11enable_sm90INS1_16FlashAttnFwdSm90INS1_25CollectiveMainloopFwdSm90ILi2EN4cute5tupleIJNS5_1CILi1EEES8_S8_EEENS6_IJNS7_ILi192EEENS7_ILi128EEENS7_ILi96EEEEEELi96ENS_12float_e4m3_tEfNS_4arch4Sm90ELb0ELb1ELb1ELb1ELb1ELb1ELb0ELb1ELb1ELb1ELb1ELb0EEENS1_21CollectiveEpilogueFwdINS6_IJSA_SC_SB_EEES9_NS_10bfloat16_tESG_Li384ELb1ELb1ELb1ELb1EEENS1_36VarlenDynamicPersistentTileSchedulerILi192ELi128ELi384ELi128ELb1ELb1ELb1ELb1ELb0ELb1EEEEEEEEEvNT_6ParamsE)
        .other          _ZN7cutlass13device_kernelIN5flash11enable_sm90INS1_16FlashAttnFwdSm90INS1_25CollectiveMainloopFwdSm90ILi2EN4cute5tupleIJNS5_1CILi1EEES8_S8_EEENS6_IJNS7_ILi192EEENS7_ILi128EEENS7_ILi96EEEEEELi96ENS_12float_e4m3_tEfNS_4arch4Sm90ELb0ELb1ELb1ELb1ELb1ELb1ELb0ELb1ELb1ELb1ELb1ELb0EEENS1_21CollectiveEpilogueFwdINS6_IJSA_SC_SB_EEES9_NS_10bfloat16_tESG_Li384ELb1ELb1ELb1ELb1EEENS1_36VarlenDynamicPersistentTileSchedulerILi192ELi128ELi384ELi128ELb1ELb1ELb1ELb1ELb0ELb1EEEEEEEEEvNT_6ParamsE,@"STO_CUDA_ENTRY STV_DEFAULT"
_ZN7cutlass13device_kernelIN5flash11enable_sm90INS1_16FlashAttnFwdSm90INS1_25CollectiveMainloopFwdSm90ILi2EN4cute5tupleIJNS5_1CILi1EEES8_S8_EEENS6_IJNS7_ILi192EEENS7_ILi128EEENS7_ILi96EEEEEELi96ENS_12float_e4m3_tEfNS_4arch4Sm90ELb0ELb1ELb1ELb1ELb1ELb1ELb0ELb1ELb1ELb1ELb1ELb0EEENS1_21CollectiveEpilogueFwdINS6_IJSA_SC_SB_EEES9_NS_10bfloat16_tESG_Li384ELb1ELb1ELb1ELb1EEENS1_36VarlenDynamicPersistentTileSchedulerILi192ELi128ELi384ELi128ELb1ELb1ELb1ELb1ELb0ELb1EEEEEEEEEvNT_6ParamsE:
[----:B------:R-:W0:Y:S02]  /*0000*/  LDC R1, c[0x0][0x28] ;  /* 0x00000a00ff017b82 */ /* 0x000e240000000800 */
[----:B0-----:R-:W-:Y:S01]  /*0010*/  VIADD R1, R1, 0xffffff70 ;  /* 0xffffff7001017836 */ /* 0x001fe20000000000 */
[----:B------:R-:W0:Y:S01]  /*0020*/  S2R R2, SR_TID.X ;  /* 0x0000000000027919 */ /* 0x000e220000002100 */
[----:B------:R-:W-:Y:S01]  /*0030*/  ELECT P0, URZ, PT ;  /* 0x00000000003f782f */ /* 0x000fe20003800000 */
[----:B------:R-:W-:Y:S01]  /*0040*/  BSSY B0, `(.L_x_1238) ;  /* 0x000000e000007945 */ /* 0x000fe20003800000 */
[--C-:B0-----:R-:W-:Y:S02]  /*0050*/  SHF.R.U32.HI R6, RZ, 0x5, R2.reuse ;  /* 0x00000005ff067819 */ /* 0x101fe40000011602 */
[----:B------:R-:W-:-:S03]  /*0060*/  SHF.R.U32.HI R2, RZ, 0x7, R2 ;  /* 0x00000007ff027819 */ /* 0x000fc60000011602 */
        /* <DEDUP_REMOVED lines=11> */
.L_x_1239:
[----:B------:R-:W-:Y:S05]  /*0120*/  BSYNC B0 ;  /* 0x0000000000007941 */ /* 0x000fea0003800000 */
.L_x_1238:
[----:B------:R-:W-:Y:S01]  /*0130*/  VOTEU.ANY UP0, P0 ;  /* 0x00000000003f7886 */ /* 0x000fe20000000100 */
[----:B------:R-:W0:Y:S01]  /*0140*/  SHFL.IDX PT, R2, R2, RZ, 0x1f ;  /* 0x00001fff02027589 */ /* 0x000e2200000e0000 */
[----:B------:R-:W-:Y:S01]  /*0150*/  UMOV UR4, 0x80 ;  /* 0x0000008000047882 */ /* 0x000fe20000000000 */
[----:B------:R-:W-:Y:S01]  /*0160*/  UMOV UR7, 0x180 ;  /* 0x0000018000077882 */ /* 0x000fe20000000000 */
[----:B------:R-:W-:Y:S01]  /*0170*/  VOTEU.ANY UP1, P0 ;  /* 0x00000000003f7886 */ /* 0x000fe20000020100 */
[----:B------:R-:W1:Y:S01]  /*0180*/  @UP0 S2UR UR8, SR_CgaCtaId ;  /* 0x00000000000809c3 */ /* 0x000e620000008800 */
[----:B------:R-:W2:Y:S01]  /*0190*/  SHFL.IDX PT, R0, R6, RZ, 0x1f ;  /* 0x00001fff06007589 */ /* 0x000ea200000e0000 */
[----:B------:R-:W-:Y:S01]  /*01a0*/  @UP0 UMOV UR6, 0x400 ;  /* 0x0000040000060882 */ /* 0x000fe20000000000 */
[----:B------:R-:W-:-:S04]  /*01b0*/  @UP0 UIADD3 UR4, -UR4, 0x100000, URZ ;  /* 0x0010000004040890 */ /* 0x000fc8000fffe13f */
[----:B------:R-:W-:Y:S02]  /*01c0*/  @UP0 USHF.L.U32 UR5, UR4, 0xb, URZ ;  /* 0x0000000b04050899 */ /* 0x000fe4000800063f */
[----:B------:R-:W-:Y:S01]  /*01d0*/  @UP0 USHF.L.U32 UR4, UR4, 0x1, URZ ;  /* 0x0000000104040899 */ /* 0x000fe2000800063f */
[----:B------:R-:W-:Y:S01]  /*01e0*/  VOTEU.ANY UP2, P0 ;  /* 0x00000000003f7886 */ /* 0x000fe20000040100 */
[----:B0-----:R-:W-:Y:S01]  /*01f0*/  R2UR UR9, R2 ;  /* 0x00000000020972ca */ /* 0x001fe200000e0000 */
[----:B-1----:R-:W-:Y:S01]  /*0200*/  @UP0 ULEA UR8, UR8, UR6, 0x18 ;  /* 0x0000000608080291 */ /* 0x002fe2000f8ec03f */
[----:B--2---:R-:W-:Y:S01]  /*0210*/  ISETP.NE.AND P1, PT, R0, RZ, PT ;  /* 0x000000ff0000720c */ /* 0x004fe20003f25270 */
[----:B------:R-:W-:-:S04]  /*0220*/  @UP0 UIADD3 UR6, -UR7, 0x100000, URZ ;  /* 0x0010000007060890 */ /* 0x000fc8000fffe13f */
[----:B------:R-:W-:Y:S02]  /*0230*/  @UP0 USHF.L.U32 UR7, UR6, 0xb, URZ ;  /* 0x0000000b06070899 */ /* 0x000fe4000800063f */
[----:B------:R-:W-:-:S04]  /*0240*/  @UP0 USHF.L.U32 UR6, UR6, 0x1, URZ ;  /* 0x0000000106060899 */ /* 0x000fc8000800063f */
[----:B------:R-:W-:Y:S01]  /*0250*/  UISETP.NE.AND UP0, UPT, UR9, URZ, UPT ;  /* 0x0000003f0900728c */ /* 0x000fe2000bf05270 */
[----:B------:R-:W0:Y:S02]  /*0260*/  FENCE.VIEW.ASYNC.S ;  /* 0x00000000000073c6 */ /* 0x000e240000000000 */
[----:B0-----:R0:W1:Y:S05]  /*0270*/  @UP1 SYNCS.EXCH.64 URZ, [UR8+0x19c00], UR4 ;  /* 0x019c0004083f15b2 */ /* 0x00106a0008000100 */
[----:B------:R0:W2:Y:S01]  /*0280*/  @UP2 SYNCS.EXCH.64 URZ, [UR8+0x19c20], UR6 ;  /* 0x019c2006083f25b2 */ /* 0x0000a20008000100 */
        /* <DEDUP_REMOVED lines=17> */
[----:B------:R3:W0:Y:S02]  /*03a0*/  SYNCS.EXCH.64 URZ, [UR8+0x19c48], UR6 ;  /* 0x019c4806083f75b2 */ /* 0x0006240008000100 */
[----:B---3--:R-:W-:Y:S01]  /*03b0*/  NOP ;  /* 0x0000000000007918 */ /* 0x008fe20000000000 */
.L_x_1240:
[----:B------:R-:W3:Y:S01]  /*03c0*/  SHFL.IDX PT, R0, R6, RZ, 0x1f ;  /* 0x00001fff06007589 */ /* 0x000ee200000e0000 */
[----:B------:R-:W-:Y:S01]  /*03d0*/  NOP ;  /* 0x0000000000007918 */ /* 0x000fe20000000000 */
[----:B---3--:R-:W-:-:S13]  /*03e0*/  ISETP.NE.AND P0, PT, R0, RZ, PT ;  /* 0x000000ff0000720c */ /* 0x008fda0003f05270 */
        /* <DEDUP_REMOVED lines=17> */
[----:B------:R3:W0:Y:S02]  /*0500*/  SYNCS.EXCH.64 URZ, [UR8+0x19c68], UR6 ;  /* 0x019c6806083f75b2 */ /* 0x0006240008000100 */
[----:B---3--:R-:W-:Y:S01]  /*0510*/  NOP ;  /* 0x0000000000007918 */ /* 0x008fe20000000000 */
.L_x_1241:
[----:B------:R-:W3:Y:S01]  /*0520*/  SHFL.IDX PT, R0, R6, RZ, 0x1f ;  /* 0x00001fff06007589 */ /* 0x000ee200000e0000 */
[----:B------:R-:W-:Y:S01]  /*0530*/  NOP ;  /* 0x0000000000007918 */ /* 0x000fe20000000000 */
[----:B---3--:R-:W-:-:S13]  /*0540*/  ISETP.NE.AND P0, PT, R0, RZ, PT ;  /* 0x000000ff0000720c */ /* 0x008fda0003f05270 */
        /* <DEDUP_REMOVED lines=13> */
[----:B------:R3:W0:Y:S02]  /*0620*/  SYNCS.EXCH.64 URZ, [UR6+0x19c88], UR4 ;  /* 0x019c8804063f75b2 */ /* 0x0006240008000100 */
[----:B---3--:R-:W-:Y:S01]  /*0630*/  NOP ;  /* 0x0000000000007918 */ /* 0x008fe20000000000 */
.L_x_1242:
        /* <DEDUP_REMOVED lines=22> */
.L_x_1243:
[----:B------:R-:W3:Y:S01]  /*07a0*/  SHFL.IDX PT, R2, R6, RZ, 0x1f ;  /* 0x00001fff06027589 */ /* 0x000ee200000e0000 */
[----:B------:R-:W-:Y:S01]  /*07b0*/  NOP ;  /* 0x0000000000007918 */ /* 0x000fe20000000000 */
[----:B------:R-:W0:Y:S01]  /*07c0*/  S2R R0, SR_CgaCtaId ;  /* 0x0000000000007919 */ /* 0x000e220000008800 */
[----:B---3--:R-:W-:-:S13]  /*07d0*/  ISETP.NE.AND P0, PT, R2, RZ, PT ;  /* 0x000000ff0200720c */ /* 0x008fda0003f05270 */
        /* <DEDUP_REMOVED lines=14> */
[----:B0-----:R0:W3:Y:S08]  /*08c0*/  SYNCS.EXCH.64 URZ, [UR8+0x19cb0], UR4 ;  /* 0x019cb004083f75b2 */ /* 0x0010f00008000100 */
[----:B------:R0:W0:Y:S01]  /*08d0*/  SYNCS.EXCH.64 URZ, [UR8+0x19cc0], UR6 ;  /* 0x019cc006083f75b2 */ /* 0x0000220008000100 */
[----:B------:R0:W0:Y:S01]  /*08e0*/  SYNCS.EXCH.64 URZ, [UR8+0x19cb8], UR4 ;  /* 0x019cb804083f75b2 */ /* 0x0000220008000100 */
[----:B------:R0:W0:Y:S01]  /*08f0*/  SYNCS.EXCH.64 URZ, [UR8+0x19cc8], UR6 ;  /* 0x019cc806083f75b2 */ /* 0x0000220008000100 */
[----:B------:R-:W-:Y:S01]  /*0900*/  NOP ;  /* 0x0000000000007918 */ /* 0x000fe20000000000 */
.L_x_1244:
[----:B------:R-:W-:Y:S01]  /*0910*/  PLOP3.LUT P0, PT, PT, PT, UP0, 0x80, 0x0 ;  /* 0x000000000000781c */ /* 0x000fe20003f0f008 */
[----:B------:R-:W-:Y:S01]  /*0920*/  UMOV UR37, 0x1 ;  /* 0x0000000100257882 */ /* 0x000fe20000000000 */
[----:B------:R-:W-:Y:S01]  /*0930*/  NOP ;  /* 0x0000000000007918 */ /* 0x000fe20000000000 */
[----:B------:R-:W-:Y:S01]  /*0940*/  USEL UR37, UR37, 0x2, !UP0 ;  /* 0x0000000225257887 */ /* 0x000fe2000c000000 */
[----:B------:R-:W-:Y:S01]  /*0950*/  BSSY B8, `(.L_x_1245) ;  /* 0x0002577000087945 */ /* 0x000fe20003800000 */
[----:B------:R-:W-:Y:S01]  /*0960*/  ULDC.64 UR40, c[0x0][0x208] ;  /* 0x0000820000287ab9 */ /* 0x000fe20000000a00 */
[----:B01234-:R-:W-:Y:S07]  /*0970*/  BAR.SYNC.DEFER_BLOCKING 0x0 ;  /* 0x0000000000007b1d */ /* 0x01ffee0000010000 */
[----:B------:R-:W-:Y:S05]  /*0980*/  @!P0 BRA `(.L_x_1246) ;  /* 0x000001d0004c8947 */ /* 0x000fea0003800000 */
.L_x_1247:
[----:B------:R-:W-:-:S08]  /*0990*/  NOP ;  /* 0x0000000000007918 */ /* 0x000fd00000000000 */
[----:B------:R-:W0:Y:S02]  /*09a0*/  USETMAXREG.TRY_ALLOC.CTAPOOL UP0, 0xa0 ;  /* 0x000000a0000079c8 */ /* 0x000e240008000600 */
[----:B0-----:R-:W-:-:S13]  /*09b0*/  PLOP3.LUT P0, PT, PT, PT, UP0, 0x80, 0x0 ;  /* 0x000000000000781c */ /* 0x001fda0003f0f008 */
[----:B------:R-:W-:Y:S05]  /*09c0*/  @!P0 BRA `(.L_x_1247) ;  /* 0xfffffffc00f08947 */ /* 0x000fea000383ffff */
[----:B------:R-:W0:Y:S08]  /*09d0*/  S2UR UR4, SR_CgaCtaId ;  /* 0x00000000000479c3 */ /* 0x000e300000008800 */
[----:B------:R-:W-:Y:S06]  /*09e0*/  BAR.ARV 0x8, 0x200 ;  /* 0x0208000000007b1d */ /* 0x000fec0000002000 */
[----:B------:R-:W-:-:S02]  /*09f0*/  MOV R16, 0x400 ;  /* 0x0000040000107802 */ /* 0x000fc40000000f00 */
[----:B------:R-:W-:Y:S01]  /*0a00*/  BAR.SYNC.DEFER_BLOCKING 0x5, 0x200 ;  /* 0x0148000000007b1d */ /* 0x000fe20000010000 */
[----:B0-----:R-:W-:-:S05]  /*0a10*/  IMAD.U32 R0, RZ, RZ, UR4 ;  /* 0x00000004ff007e24 */ /* 0x001fca000f8e00ff */
[----:B------:R-:W-:Y:S01]  /*0a20*/  ULDC UR4, c[0x0][0xc3c] ;  /* 0x00030f0000047ab9 */ /* 0x000fe20000000800 */
[----:B------:R-:W-:Y:S01]  /*0a30*/  LEA R16, R0, R16, 0x18 ;  /* 0x0000001000107211 */ /* 0x000fe200078ec0ff */
[----:B------:R-:W-:Y:S04]  /*0a40*/  STL [R1+0x4], R0 ;  /* 0x0000040001007387 */ /* 0x000fe80000100800 */
[----:B------:R-:W0:Y:S01]  /*0a50*/  LDS.128 R8, [R16+0x19cd0] ;  /* 0x019cd00010087984 */ /* 0x000e220000000c00 */
[----:B------:R-:W-:Y:S06]  /*0a60*/  BAR.ARV 0x4, 0x200 ;  /* 0x0108000000007b1d */ /* 0x000fec0000002000 */
[----:B0-----:R-:W-:-:S13]  /*0a70*/  ISETP.GE.AND P0, PT, R11, UR4, PT ;  /* 0x000000040b007c0c */ /* 0x001fda000bf06270 */
[----:B------:R-:W-:Y:S05]  /*0a80*/  @P0 BRA `(.L_x_1248) ;  /* 0x00000254008c0947 */ /* 0x000fea0003800000 */
[----:B------:R-:W0:Y:S01]  /*0a90*/  S2R R0, SR_TID.X ;  /* 0x0000000000007919 */ /* 0x000e220000002100 */
[----:B------:R-:W-:Y:S01]  /*0aa0*/  IMAD.MOV.U32 R152, RZ, RZ, RZ ;  /* 0x000000ffff987224 */ /* 0x000fe200078e00ff */
[----:B------:R-:W-:Y:S01]  /*0ab0*/  ULOP3.LUT UR36, UR37, 0x1, URZ, 0xfc, !UPT ;  /* 0x0000000125247892 */ /* 0x000fe2000f8efc3f */
[----:B0-----:R-:W-:-:S05]  /*0ac0*/  VIADD R22, R0, 0xffffff80 ;  /* 0xffffff8000167836 */ /* 0x001fca0000000000 */
[----:B------:R-:W-:Y:S02]  /*0ad0*/  SHF.R.S32.HI R0, RZ, 0x1f, R22 ;  /* 0x0000001fff007819 */ /* 0x000fe40000011416 */
[-C--:B------:R-:W-:Y:S02]  /*0ae0*/  LEA.HI R3, R22, R22.reuse, RZ, 0x1 ;  /* 0x0000001616037211 */ /* 0x080fe400078f08ff */
[CC--:B------:R-:W-:Y:S02]  /*0af0*/  LEA.HI R2, R0.reuse, R22.reuse, RZ, 0x5 ;  /* 0x0000001600027211 */ /* 0x0c0fe400078f28ff */
[----:B------:R-:W-:Y:S02]  /*0b00*/  LEA.HI R6, R0, R22, RZ, 0x4 ;  /* 0x0000001600067211 */ /* 0x000fe400078f20ff */
[----:B------:R-:W-:Y:S01]  /*0b10*/  SHF.R.S32.HI R12, RZ, 0x1, R3 ;  /* 0x00000001ff0c7819 */ /* 0x000fe20000011403 */
[----:B------:R-:W-:Y:S01]  /*0b20*/  IMAD.SHL.U32 R4, R2, 0x10, RZ ;  /* 0x0000001002047824 */ /* 0x000fe200078e00ff */
[----:B------:R-:W-:-:S04]  /*0b30*/  LOP3.LUT R2, R6, 0x7fffff0, RZ, 0xc0, !PT ;  /* 0x07fffff006027812 */ /* 0x000fc800078ec0ff */
[----:B------:R-:W-:Y:S01]  /*0b40*/  LOP3.LUT R5, R4, 0xfffffe00, RZ, 0xc0, !PT ;  /* 0xfffffe0004057812 */ /* 0x000fe200078ec0ff */
[----:B------:R-:W-:Y:S01]  /*0b50*/  IMAD.IADD R4, R22, 0x1, -R2 ;  /* 0x0000000116047824 */ /* 0x000fe200078e0a02 */
[----:B------:R-:W-:-:S03]  /*0b60*/  LEA.HI R2, R0, R22, RZ, 0x7 ;  /* 0x0000001600027211 */ /* 0x000fc600078f38ff */
[----:B------:R-:W-:Y:S01]  /*0b70*/  IMAD R13, R4, 0x20, R5 ;  /* 0x00000020040d7824 */ /* 0x000fe200078e0205 */
[----:B------:R-:W-:Y:S02]  /*0b80*/  SHF.R.S32.HI R5, RZ, 0x1f, R3 ;  /* 0x0000001fff057819 */ /* 0x000fe40000011403 */
[----:B------:R-:W-:Y:S02]  /*0b90*/  LOP3.LUT R7, R2, 0xffffff80, RZ, 0xc0, !PT ;  /* 0xffffff8002077812 */ /* 0x000fe400078ec0ff */
[----:B------:R-:W-:Y:S02]  /*0ba0*/  LOP3.LUT R3, R3, 0xfffffffe, RZ, 0xc0, !PT ;  /* 0xfffffffe03037812 */ /* 0x000fe400078ec0ff */
[----:B------:R-:W-:Y:S01]  /*0bb0*/  LEA.HI R5, R5, R12, RZ, 0x2 ;  /* 0x0000000c05057211 */ /* 0x000fe200078f10ff */
[C---:B------:R-:W-:Y:S01]  /*0bc0*/  IMAD.IADD R21, R22.reuse, 0x1, -R7 ;  /* 0x0000000116157824 */ /* 0x040fe200078e0a07 */
[----:B------:R-:W-:Y:S01]  /*0bd0*/  SHF.R.S32.HI R7, RZ, 0x4, R6 ;  /* 0x00000004ff077819 */ /* 0x000fe20000011406 */
[----:B------:R-:W-:Y:S01]  /*0be0*/  IMAD.IADD R18, R22, 0x1, -R3 ;  /* 0x0000000116127824 */ /* 0x000fe200078e0a03 */
[----:B------:R-:W-:-:S02]  /*0bf0*/  LOP3.LUT R5, R5, 0x7fffffc, RZ, 0xc0, !PT ;  /* 0x07fffffc05057812 */ /* 0x000fc400078ec0ff */
[----:B------:R-:W-:Y:S01]  /*0c00*/  SHF.R.S32.HI R3, RZ, 0x1f, R21 ;  /* 0x0000001fff037819 */ /* 0x000fe20000011415 */
[----:B------:R-:W-:Y:S01]  /*0c10*/  IMAD.SHL.U32 R26, R18, 0x8, RZ ;  /* 0x00000008121a7824 */ /* 0x000fe200078e00ff */
[----:B------:R-:W-:Y:S01]  /*0c20*/  SHF.R.S32.HI R23, RZ, 0x7, R2 ;  /* 0x00000007ff177819 */ /* 0x000fe20000011402 */
[----:B------:R-:W-:Y:S01]  /*0c30*/  IMAD.IADD R5, R12, 0x1, -R5 ;  /* 0x000000010c057824 */ /* 0x000fe200078e0a05 */
[----:B------:R-:W-:Y:S01]  /*0c40*/  LEA.HI R8, R3, R21, RZ, 0x2 ;  /* 0x0000001503087211 */ /* 0x000fe200078f10ff */
[----:B------:R-:W-:Y:S01]  /*0c50*/  VIADD R2, R26, 0x20 ;  /* 0x000000201a027836 */ /* 0x000fe20000000000 */
[----:B------:R-:W-:Y:S01]  /*0c60*/  LEA.HI R4, R0, R22, RZ, 0x3 ;  /* 0x0000001600047211 */ /* 0x000fe200078f18ff */
[----:B------:R-:W-:Y:S01]  /*0c70*/  IMAD R17, R7, 0x8, R5 ;  /* 0x0000000807117824 */ /* 0x000fe200078e0205 */
[----:B------:R-:W-:Y:S01]  /*0c80*/  LEA.HI R6, R6, R7, RZ, 0x1 ;  /* 0x0000000706067211 */ /* 0x000fe200078f08ff */
[----:B------:R-:W-:Y:S01]  /*0c90*/  IMAD.IADD R5, R26, 0x1, R2 ;  /* 0x000000011a057824 */ /* 0x000fe200078e0202 */
[--C-:B------:R-:W-:Y:S01]  /*0ca0*/  SHF.R.S32.HI R12, RZ, 0x2, R8.reuse ;  /* 0x00000002ff0c7819 */ /* 0x100fe20000011408 */
[----:B------:R-:W-:Y:S01]  /*0cb0*/  STL [R1+0x10], R26 ;  /* 0x0000101a01007387 */ /* 0x000fe20000100800 */
[----:B------:R-:W-:Y:S01]  /*0cc0*/  SHF.R.S32.HI R15, RZ, 0x1f, R8 ;  /* 0x0000001fff0f7819 */ /* 0x000fe20000011408 */
[----:B------:R-:W-:Y:S01]  /*0cd0*/  IMAD.SHL.U32 R17, R17, 0x20, RZ ;  /* 0x0000002011117824 */ /* 0x000fe200078e00ff */
[----:B------:R-:W-:Y:S01]  /*0ce0*/  SHF.R.S32.HI R4, RZ, 0x3, R4 ;  /* 0x00000003ff047819 */ /* 0x000fe20000011404 */
[----:B------:R0:W-:Y:S01]  /*0cf0*/  STL [R1+0x38], R2 ;  /* 0x0000380201007387 */ /* 0x0001e20000100800 */
[----:B------:R-:W-:Y:S01]  /*0d00*/  LOP3.LUT R6, R6, 0x1ffffffe, RZ, 0xc0, !PT ;  /* 0x1ffffffe06067812 */ /* 0x000fe200078ec0ff */
[----:B------:R-:W-:Y:S01]  /*0d10*/  IMAD.SHL.U32 R18, R18, 0x10, RZ ;  /* 0x0000001012127824 */ /* 0x000fe200078e00ff */
[----:B------:R-:W-:Y:S01]  /*0d20*/  LEA.HI R15, R15, R12, RZ, 0x3 ;  /* 0x0000000c0f0f7211 */ /* 0x000fe200078f18ff */
[----:B------:R-:W-:Y:S01]  /*0d30*/  IMAD.SHL.U32 R4, R4, 0x80, RZ ;  /* 0x0000008004047824 */ /* 0x000fe200078e00ff */
[----:B------:R-:W-:Y:S01]  /*0d40*/  SHF.R.S32.HI R14, RZ, 0x1f, R5 ;  /* 0x0000001fff0e7819 */ /* 0x000fe20000011405 */
[----:B------:R-:W-:Y:S01]  /*0d50*/  IMAD.IADD R6, R7, 0x1, -R6 ;  /* 0x0000000107067824 */ /* 0x000fe200078e0a06 */
[----:B------:R-:W-:-:S02]  /*0d60*/  LOP3.LUT R15, R15, 0xfffffff8, RZ, 0xc0, !PT ;  /* 0xfffffff80f0f7812 */ /* 0x000fc400078ec0ff */
[----:B------:R-:W-:Y:S01]  /*0d70*/  LEA.HI R3, R3, R21, RZ, 0x5 ;  /* 0x0000001503037211 */ /* 0x000fe200078f28ff */
[----:B0-----:R-:W-:Y:S01]  /*0d80*/  IMAD.HI R2, R23, 0x55555556, RZ ;  /* 0x5555555617027827 */ /* 0x001fe200078e02ff */
[CC--:B------:R-:W-:Y:S02]  /*0d90*/  LEA.HI R7, R14.reuse, R5.reuse, RZ, 0x4 ;  /* 0x000000050e077211 */ /* 0x0c0fe400078f20ff */
[----:B------:R-:W-:Y:S01]  /*0da0*/  LEA.HI R5, R14, R5, RZ, 0x5 ;  /* 0x000000050e057211 */ /* 0x000fe200078f28ff */
[----:B------:R-:W-:Y:S01]  /*0db0*/  IMAD.IADD R12, R12, 0x1, -R15 ;  /* 0x000000010c0c7824 */ /* 0x000fe200078e0a0f */
[----:B------:R-:W-:Y:S01]  /*0dc0*/  LEA.HI R2, R2, R2, RZ, 0x1 ;  /* 0x0000000202027211 */ /* 0x000fe200078f08ff */
[----:B------:R-:W-:Y:S01]  /*0dd0*/  IMAD R6, R6, 0x8, R13 ;  /* 0x0000000806067824 */ /* 0x000fe200078e020d */
[----:B------:R-:W-:Y:S02]  /*0de0*/  LOP3.LUT R24, R4, 0x80, RZ, 0xc0, !PT ;  /* 0x0000008004187812 */ /* 0x000fe400078ec0ff */
[----:B------:R-:W-:Y:S01]  /*0df0*/  SHF.R.S32.HI R3, RZ, 0x5, R3 ;  /* 0x00000005ff037819 */ /* 0x000fe20000011403 */
[----:B------:R-:W-:Y:S01]  /*0e00*/  IMAD R2, R2, -0x3, R23 ;  /* 0xfffffffd02027824 */ /* 0x000fe200078e0217 */
[----:B------:R-:W-:Y:S01]  /*0e10*/  SHF.R.S32.HI R5, RZ, 0x5, R5 ;  /* 0x00000005ff057819 */ /* 0x000fe20000011405 */
[----:B------:R-:W-:Y:S01]  /*0e20*/  STL [R1+0x2c], R24 ;  /* 0x00002c1801007387 */ /* 0x000fe20000100800 */
[----:B------:R-:W-:Y:S01]  /*0e30*/  SHF.R.U32.HI R20, RZ, 0x3, R24 ;  /* 0x00000003ff147819 */ /* 0x000fe20000011618 */
[----:B------:R-:W-:Y:S01]  /*0e40*/  IMAD R3, R3, 0x10, R12 ;  /* 0x0000001003037824 */ /* 0x000fe200078e020c */
[----:B------:R-:W-:Y:S01]  /*0e50*/  LOP3.LUT R4, R24, 0x10, R7, 0xf8, !PT ;  /* 0x0000001018047812 */ /* 0x000fe200078ef807 */
[----:B------:R-:W-:Y:S01]  /*0e60*/  IMAD R5, R5, 0x1800, R17 ;  /* 0x0000180005057824 */ /* 0x000fe200078e0211 */
[----:B------:R-:W-:Y:S01]  /*0e70*/  LEA.HI R0, R0, R22, RZ, 0x2 ;  /* 0x0000001600007211 */ /* 0x000fe200078f10ff */
[----:B------:R-:W-:Y:S01]  /*0e80*/  IMAD R3, R2, 0x40, R3 ;  /* 0x0000004002037824 */ /* 0x000fe200078e0203 */
[----:B------:R-:W-:Y:S01]  /*0e90*/  LOP3.LUT R4, R4, R20, RZ, 0x3c, !PT ;  /* 0x0000001404047212 */ /* 0x000fe200078e3cff */
[----:B------:R-:W-:Y:S01]  /*0ea0*/  STL [R1+0x3c], R17 ;  /* 0x00003c1101007387 */ /* 0x000fe20000100800 */
[----:B------:R-:W-:-:S02]  /*0eb0*/  LOP3.LUT R2, R0, 0xfffffffc, RZ, 0xc0, !PT ;  /* 0xfffffffc00027812 */ /* 0x000fc400078ec0ff */
[----:B------:R-:W-:Y:S01]  /*0ec0*/  IADD3 R4, R16, R5, R4 ;  /* 0x0000000510047210 */ /* 0x000fe20007ffe004 */
[----:B------:R-:W-:Y:S01]  /*0ed0*/  STL [R1+0x7c], R20 ;  /* 0x00007c1401007387 */ /* 0x000fe20000100800 */
[----:B------:R-:W-:Y:S01]  /*0ee0*/  VIADD R5, R18, 0x40 ;  /* 0x0000004012057836 */ /* 0x000fe20000000000 */
[----:B------:R-:W-:Y:S02]  /*0ef0*/  LOP3.LUT R8, R8, 0x7ffffffc, RZ, 0xc0, !PT ;  /* 0x7ffffffc08087812 */ /* 0x000fe400078ec0ff */
[----:B------:R0:W-:Y:S03]  /*0f00*/  STL [R1+0x84], R6 ;  /* 0x0000840601007387 */ /* 0x0001e60000100800 */
[----:B------:R-:W-:Y:S01]  /*0f10*/  IMAD.IADD R8, R21, 0x1, -R8 ;  /* 0x0000000115087824 */ /* 0x000fe200078e0a08 */
[----:B------:R1:W-:Y:S03]  /*0f20*/  STL [R1+0x78], R4 ;  /* 0x0000780401007387 */ /* 0x0003e60000100800 */
[----:B------:R-:W-:Y:S01]  /*0f30*/  IMAD.SHL.U32 R153, R8, 0x2, RZ ;  /* 0x0000000208997824 */ /* 0x000fe200078e00ff */
[----:B------:R2:W-:Y:S01]  /*0f40*/  STL [R1+0x54], R9 ;  /* 0x0000540901007387 */ /* 0x0005e20000100800 */
[----:B0-----:R-:W-:Y:S01]  /*0f50*/  IMAD.IADD R6, R22, 0x1, -R2 ;  /* 0x0000000116067824 */ /* 0x001fe200078e0a02 */
[----:B------:R-:W-:-:S02]  /*0f60*/  SHF.R.S32.HI R2, RZ, 0x2, R0 ;  /* 0x00000002ff027819 */ /* 0x000fc40000011400 */
[----:B------:R-:W-:Y:S01]  /*0f70*/  STL [R1+0x58], R10 ;  /* 0x0000580a01007387 */ /* 0x000fe20000100800 */
[----:B------:R-:W-:Y:S01]  /*0f80*/  CS2R R22, SRZ ;  /* 0x0000000000167805 */ /* 0x000fe2000001ff00 */
[C---:B-1----:R-:W-:Y:S01]  /*0f90*/  IMAD.SHL.U32 R4, R6.reuse, 0x8, RZ ;  /* 0x0000000806047824 */ /* 0x042fe200078e00ff */
[----:B------:R-:W-:Y:S01]  /*0fa0*/  LEA.HI R0, R6, R6, RZ, 0x1 ;  /* 0x0000000606007211 */ /* 0x000fe200078f08ff */
[----:B------:R-:W-:Y:S01]  /*0fb0*/  STL [R1+0x80], R3 ;  /* 0x0000800301007387 */ /* 0x000fe20000100800 */
[----:B--2---:R-:W-:Y:S02]  /*0fc0*/  VIADD R9, R26, 0x10 ;  /* 0x000000101a097836 */ /* 0x004fe40000000000 */
[----:B------:R-:W-:Y:S01]  /*0fd0*/  LOP3.LUT R2, R0, 0x1ffffffe, RZ, 0xc0, !PT ;  /* 0x1ffffffe00027812 */ /* 0x000fe200078ec0ff */
[----:B------:R-:W-:Y:S01]  /*0fe0*/  STL [R1+0x5c], R11 ;  /* 0x00005c0b01007387 */ /* 0x000fe20000100800 */
[----:B------:R-:W-:-:S03]  /*0ff0*/  LOP3.LUT R0, R24, 0x10, R18, 0xf8, !PT ;  /* 0x0000001018007812 */ /* 0x000fc600078ef812 */
[----:B------:R-:W-:Y:S01]  /*1000*/  STL [R1+0x68], RZ ;  /* 0x000068ff01007387 */ /* 0x000fe20000100800 */
[----:B------:R-:W-:Y:S01]  /*1010*/  LOP3.LUT R0, R0, R20, RZ, 0x3c, !PT ;  /* 0x0000001400007212 */ /* 0x000fe200078e3cff */
[----:B------:R-:W-:Y:S02]  /*1020*/  IMAD.IADD R2, R6, 0x1, -R2 ;  /* 0x0000000106027824 */ /* 0x000fe400078e0a02 */
[----:B------:R-:W-:Y:S04]  /*1030*/  STL [R1+0xc], RZ ;  /* 0x00000cff01007387 */ /* 0x000fe80000100800 */
[----:B------:R-:W-:Y:S04]  /*1040*/  STL [R1+0x4c], R4 ;  /* 0x00004c0401007387 */ /* 0x000fe80000100800 */
[----:B------:R0:W-:Y:S04]  /*1050*/  STL [R1+0x34], R9 ;  /* 0x0000340901007387 */ /* 0x0001e80000100800 */
[----:B------:R1:W-:Y:S01]  /*1060*/  STL [R1+0x8], R5 ;  /* 0x0000080501007387 */ /* 0x0003e20000100800 */
[----:B0-----:R-:W-:Y:S01]  /*1070*/  SHF.R.S32.HI R9, RZ, 0x1f, R5 ;  /* 0x0000001fff097819 */ /* 0x001fe20000011405 */
[----:B-1----:R-:W-:-:S04]  /*1080*/  VIADD R5, R4, 0x20 ;  /* 0x0000002004057836 */ /* 0x002fc80000000000 */
[----:B------:R-:W-:Y:S01]  /*1090*/  STL [R1+0x30], R9 ;  /* 0x0000300901007387 */ /* 0x000fe20000100800 */
[----:B------:R-:W-:-:S03]  /*10a0*/  VIADD R4, R4, 0x40 ;  /* 0x0000004004047836 */ /* 0x000fc60000000000 */
[----:B------:R0:W-:Y:S02]  /*10b0*/  STL [R1+0x6c], R5 ;  /* 0x00006c0501007387 */ /* 0x0001e40000100800 */
[----:B------:R-:W-:Y:S02]  /*10c0*/  SHF.R.S32.HI R6, RZ, 0x1f, R4 ;  /* 0x0000001fff067819 */ /* 0x000fe40000011404 */
[----:B------:R1:W-:Y:S01]  /*10d0*/  STL [R1+0x74], R4 ;  /* 0x0000740401007387 */ /* 0x0003e20000100800 */
[----:B0-----:R-:W-:Y:S02]  /*10e0*/  SHF.R.S32.HI R5, RZ, 0x1f, R5 ;  /* 0x0000001fff057819 */ /* 0x001fe40000011405 */
[----:B-1----:R-:W-:-:S03]  /*10f0*/  SHF.R.S32.HI R4, RZ, 0x4, R7 ;  /* 0x00000004ff047819 */ /* 0x002fc60000011407 */
[----:B------:R0:W-:Y:S04]  /*1100*/  STL [R1+0x8c], R5 ;  /* 0x00008c0501007387 */ /* 0x0001e80000100800 */
[----:B------:R1:W-:Y:S01]  /*1110*/  STL [R1+0x88], R6 ;  /* 0x0000880601007387 */ /* 0x0003e20000100800 */
[----:B0-----:R-:W-:Y:S02]  /*1120*/  IMAD.IADD R5, R17, 0x1, R0 ;  /* 0x0000000111057824 */ /* 0x001fe400078e0200 */
[C---:B------:R-:W-:Y:S02]  /*1130*/  VIADD R0, R153.reuse, 0x38 ;  /* 0x0000003899007836 */ /* 0x040fe40000000000 */
[C---:B-1----:R-:W-:Y:S01]  /*1140*/  VIADD R6, R153.reuse, 0x40 ;  /* 0x0000004099067836 */ /* 0x042fe20000000000 */
[----:B------:R0:W-:Y:S01]  /*1150*/  STL [R1+0x48], R5 ;  /* 0x0000480501007387 */ /* 0x0001e20000100800 */
[----:B------:R-:W-:-:S03]  /*1160*/  VIADD R0, R153, 0x58 ;  /* 0x0000005899007836 */ /* 0x000fc60000000000 */
[----:B------:R1:W-:Y:S01]  /*1170*/  STL [R1+0x1c], R4 ;  /* 0x00001c0401007387 */ /* 0x0003e20000100800 */
[----:B------:R-:W-:Y:S01]  /*1180*/  SHF.R.S32.HI R7, RZ, 0x1f, R6 ;  /* 0x0000001fff077819 */ /* 0x000fe20000011406 */
[C---:B0-----:R-:W-:Y:S02]  /*1190*/  VIADD R5, R153.reuse, 0x48 ;  /* 0x0000004899057836 */ /* 0x041fe40000000000 */
[----:B-1----:R-:W-:-:S03]  /*11a0*/  VIADD R4, R153, 0x50 ;  /* 0x0000005099047836 */ /* 0x002fc60000000000 */
[----:B------:R-:W-:Y:S02]  /*11b0*/  SHF.R.S32.HI R6, RZ, 0x1f, R5 ;  /* 0x0000001fff067819 */ /* 0x000fe40000011405 */
[----:B------:R-:W-:Y:S02]  /*11c0*/  SHF.R.S32.HI R5, RZ, 0x1f, R4 ;  /* 0x0000001fff057819 */ /* 0x000fe40000011404 */
[----:B------:R-:W-:Y:S01]  /*11d0*/  SHF.R.S32.HI R4, RZ, 0x1f, R0 ;  /* 0x0000001fff047819 */ /* 0x000fe20000011400 */
[----:B------:R-:W-:-:S05]  /*11e0*/  IMAD R0, R2, 0x8, R3 ;  /* 0x0000000802007824 */ /* 0x000fca00078e0203 */
[----:B------:R0:W-:Y:S02]  /*11f0*/  STL [R1+0x40], R0 ;  /* 0x0000400001007387 */ /* 0x0001e40000100800 */
.L_x_1454:
[----:B---3--:R-:W0:Y:S01]  /*1200*/  LDL.LU R11, [R1+0x58] ;  /* 0x00005800010b7983 */ /* 0x008e220000300800 */
[----:B------:R-:W-:Y:S01]  /*1210*/  ULDC.64 UR4, c[0x0][0xa28] ;  /* 0x00028a0000047ab9 */ /* 0x000fe20000000a00 */
[----:B-1--4-:R-:W1:Y:S01]  /*1220*/  LDC.64 R4, c[0x0][0xa08] ;  /* 0x00028200ff047b82 */ /* 0x012e620000000a00 */
[----:B------:R-:W-:Y:S01]  /*1230*/  IMAD.MOV.U32 R64, RZ, RZ, RZ ;  /* 0x000000ffff407224 */ /* 0x000fe200078e00ff */
[----:B------:R-:W1:Y:S01]  /*1240*/  LDL R28, [R1+0x5c] ;  /* 0x00005c00011c7983 */ /* 0x000e620000100800 */
[----:B------:R-:W-:Y:S01]  /*1250*/  ISETP.NE.U32.AND P0, PT, RZ, UR4, PT ;  /* 0x00000004ff007c0c */ /* 0x000fe2000bf05070 */
[----:B-----5:R-:W-:Y:S01]  /*1260*/  IMAD.MOV.U32 R10, RZ, RZ, RZ ;  /* 0x000000ffff0a7224 */ /* 0x020fe200078e00ff */
[----:B------:R-:W-:Y:S02]  /*1270*/  ULDC.64 UR6, c[0x0][0xa20] ;  /* 0x0002880000067ab9 */ /* 0x000fe40000000a00 */
[----:B------:R-:W-:Y:S01]  /*1280*/  ISETP.NE.AND.EX P0, PT, RZ, UR5, PT, P0 ;  /* 0x00000005ff007c0c */ /* 0x000fe2000bf05300 */
[----:B------:R-:W-:-:S02]  /*1290*/  ULDC.64 UR4, c[0x0][0xa18] ;  /* 0x0002860000047ab9 */ /* 0x000fc40000000a00 */
[----:B------:R-:W-:-:S04]  /*12a0*/  ISETP.NE.U32.AND P1, PT, RZ, UR4, PT ;  /* 0x00000004ff007c0c */ /* 0x000fc8000bf25070 */
[----:B------:R-:W-:Y:S01]  /*12b0*/  ISETP.NE.AND.EX P1, PT, RZ, UR5, PT, P1 ;  /* 0x00000005ff007c0c */ /* 0x000fe2000bf25310 */
[----:B------:R-:W-:Y:S02]  /*12c0*/  ULDC.64 UR4, c[0x0][0xa08] ;  /* 0x0002820000047ab9 */ /* 0x000fe40000000a00 */
[----:B------:R-:W-:-:S03]  /*12d0*/  ISETP.NE.U32.AND P3, PT, RZ, UR4, PT ;  /* 0x00000004ff007c0c */ /* 0x000fc6000bf65070 */
[----:B------:R-:W2:Y:S01]  /*12e0*/  @P0 LDC.64 R2, c[0x0][0xa28] ;  /* 0x00028a00ff020b82 */ /* 0x000ea20000000a00 */
[----:B------:R-:W-:-:S07]  /*12f0*/  ISETP.NE.AND.EX P3, PT, RZ, UR5, PT, P3 ;  /* 0x00000005ff007c0c */ /* 0x000fce000bf65330 */
[----:B------:R-:W3:Y:S01]  /*1300*/  @P1 LDC.64 R6, c[0x0][0xa18] ;  /* 0x00028600ff061b82 */ /* 0x000ee20000000a00 */
[----:B------:R-:W-:Y:S02]  /*1310*/  ULDC UR4, c[0x0][0x288] ;  /* 0x0000a20000047ab9 */ /* 0x000fe40000000800 */
[----:B------:R-:W-:Y:S01]  /*1320*/  IMAD.U32 R155, RZ, RZ, UR4 ;  /* 0x00000004ff9b7e24 */ /* 0x000fe2000f8e00ff */
[----:B------:R-:W-:Y:S01]  /*1330*/  ULDC.64 UR4, c[0x0][0x418] ;  /* 0x0001060000047ab9 */ /* 0x000fe20000000a00 */
[----:B-1----:R-:W-:-:S04]  /*1340*/  IMAD.WIDE R8, R28, 0x4, R4 ;  /* 0x000000041c087825 */ /* 0x002fc800078e0204 */
[C---:B---3--:R-:W-:Y:S01]  /*1350*/  @P1 IMAD.WIDE R4, R28.reuse, 0x4, R6 ;  /* 0x000000041c041825 */ /* 0x048fe200078e0206 */
[----:B------:R-:W5:Y:S03]  /*1360*/  @P3 LDG.E R64, desc[UR40][R8.64] ;  /* 0x0000002808403981 */ /* 0x000f66000c1e1900 */
[----:B--2---:R-:W-:Y:S01]  /*1370*/  @P0 IMAD.WIDE R2, R28, 0x4, R2 ;  /* 0x000000041c020825 */ /* 0x004fe200078e0202 */
[----:B------:R-:W5:Y:S04]  /*1380*/  @P1 LDG.E R155, desc[UR40][R4.64] ;  /* 0x00000028049b1981 */ /* 0x000f68000c1e1900 */
[----:B------:R1:W-:Y:S01]  /*1390*/  STL [R1+0x64], R28 ;  /* 0x0000641c01007387 */ /* 0x0003e20000100800 */
[----:B------:R-:W-:-:S03]  /*13a0*/  UISETP.NE.U32.AND UP0, UPT, UR4, URZ, UPT ;  /* 0x0000003f0400728c */ /* 0x000fc6000bf05070 */
[----:B------:R-:W-:Y:S01]  /*13b0*/  ULDC UR4, c[0x0][0x424] ;  /* 0x0001090000047ab9 */ /* 0x000fe20000000800 */
[----:B------:R-:W-:Y:S01]  /*13c0*/  UISETP.NE.AND.EX UP0, UPT, UR5, URZ, UPT, UP0 ;  /* 0x0000003f0500728c */ /* 0x000fe2000bf05300 */
[----:B------:R2:W5:Y:S01]  /*13d0*/  @P0 LDG.E R10, desc[UR40][R2.64] ;  /* 0x00000028020a0981 */ /* 0x000562000c1e1900 */
[----:B------:R-:W-:Y:S01]  /*13e0*/  ISETP.NE.U32.AND P2, PT, RZ, UR6, PT ;  /* 0x00000006ff007c0c */ /* 0x000fe2000bf45070 */
[----:B------:R-:W-:Y:S01]  /*13f0*/  ULDC UR5, c[0x0][0x2f0] ;  /* 0x0000bc0000057ab9 */ /* 0x000fe20000000800 */
[----:B------:R-:W-:Y:S01]  /*1400*/  USEL UR4, UR4, 0x1, UP0 ;  /* 0x0000000104047887 */ /* 0x000fe20008000000 */
[C---:B0-----:R-:W-:Y:S02]  /*1410*/  LOP3.LUT R0, R11.reuse, 0xff0000, RZ, 0xc0, !PT ;  /* 0x00ff00000b007812 */ /* 0x041fe400078ec0ff */
[----:B--2---:R-:W-:Y:S01]  /*1420*/  LOP3.LUT R2, R11, 0xff000000, RZ, 0xc0, !PT ;  /* 0xff0000000b027812 */ /* 0x004fe200078ec0ff */
[----:B------:R-:W-:Y:S01]  /*1430*/  UIMAD UR4, UR4, UR5, URZ ;  /* 0x00000005040472a4 */ /* 0x000fe2000f8e023f */
[----:B------:R-:W-:-:S02]  /*1440*/  ISETP.NE.AND.EX P2, PT, RZ, UR7, PT, P2 ;  /* 0x00000007ff007c0c */ /* 0x000fc4000bf45320 */
[----:B------:R-:W-:Y:S01]  /*1450*/  SHF.R.U32.HI R3, RZ, 0x8, R2 ;  /* 0x00000008ff037819 */ /* 0x000fe20000011602 */
[----:B------:R-:W-:Y:S01]  /*1460*/  ULDC UR5, c[0x0][0x348] ;  /* 0x0000d20000057ab9 */ /* 0x000fe20000000800 */
[----:B------:R-:W-:Y:S02]  /*1470*/  LOP3.LUT R154, R11, 0xffff, RZ, 0xc0, !PT ;  /* 0x0000ffff0b9a7812 */ /* 0x000fe400078ec0ff */
[----:B------:R-:W-:Y:S01]  /*1480*/  LEA.HI R12, R0, R3, RZ, 0x10 ;  /* 0x00000003000c7211 */ /* 0x000fe200078f80ff */
[----:B-1----:R-:W-:Y:S06]  /*1490*/  @P1 BRA `(.L_x_1249) ;  /* 0x0000000000241947 */ /* 0x002fec0003800000 */
        /* <DEDUP_REMOVED lines=9> */
.L_x_1249:
[----:B------:R-:W-:Y:S02]  /*1530*/  IMAD.U32 R27, RZ, RZ, UR5 ;  /* 0x00000005ff1b7e24 */ /* 0x000fe4000f8e00ff */
[----:B------:R-:W-:Y:S01]  /*1540*/  IMAD.U32 R29, RZ, RZ, UR4 ;  /* 0x00000004ff1d7e24 */ /* 0x000fe2000f8e00ff */
[----:B------:R-:W-:Y:S06]  /*1550*/  @!P2 BRA `(.L_x_1250) ;  /* 0x000000000010a947 */ /* 0x000fec0003800000 */
[----:B------:R-:W0:Y:S02]  /*1560*/  LDC.64 R2, c[0x0][0xa20] ;  /* 0x00028800ff027b82 */ /* 0x000e240000000a00 */
[----:B0-----:R-:W-:-:S05]  /*1570*/  IMAD.WIDE R2, R28, 0x4, R2 ;  /* 0x000000041c027825 */ /* 0x001fca00078e0202 */
[----:B------:R0:W5:Y:S01]  /*1580*/  LDG.E R29, desc[UR40][R2.64] ;  /* 0x00000028021d7981 */ /* 0x000162000c1e1900 */
[----:B------:R-:W-:Y:S05]  /*1590*/  BRA `(.L_x_1251) ;  /* 0x0000000000107947 */ /* 0x000fea0003800000 */
.L_x_1250:
[----:B------:R-:W-:Y:S05]  /*15a0*/  @!P3 BRA `(.L_x_1251) ;  /* 0x00000000000cb947 */ /* 0x000fea0003800000 */
[----:B------:R-:W2:Y:S04]  /*15b0*/  LDG.E R0, desc[UR40][R8.64] ;  /* 0x0000002808007981 */ /* 0x000ea8000c1e1900 */
[----:B------:R-:W2:Y:S02]  /*15c0*/  LDG.E R29, desc[UR40][R8.64+0x4] ;  /* 0x00000428081d7981 */ /* 0x000ea4000c1e1900 */
[----:B--2---:R-:W-:-:S07]  /*15d0*/  IMAD.IADD R29, R29, 0x1, -R0 ;  /* 0x000000011d1d7824 */ /* 0x004fce00078e0a00 */
.L_x_1251:
[----:B------:R-:W-:Y:S01]  /*15e0*/  ULDC.64 UR4, c[0x0][0xa10] ;  /* 0x0002840000047ab9 */ /* 0x000fe20000000a00 */
[----:B------:R-:W2:Y:S01]  /*15f0*/  LDL R13, [R1+0x54] ;  /* 0x00005400010d7983 */ /* 0x000ea20000100800 */
[----:B------:R-:W-:Y:S01]  /*1600*/  ISETP.NE.U32.AND P0, PT, RZ, UR4, PT ;  /* 0x00000004ff007c0c */ /* 0x000fe2000bf05070 */
[----:B0-----:R-:W0:Y:S03]  /*1610*/  LDC R2, c[0x0][0x448] ;  /* 0x00011200ff027b82 */ /* 0x001e260000000800 */
[----:B------:R-:W-:Y:S01]  /*1620*/  ISETP.NE.AND.EX P0, PT, RZ, UR5, PT, P0 ;  /* 0x00000005ff007c0c */ /* 0x000fe2000bf05300 */
[----:B------:R-:W-:Y:S02]  /*1630*/  ULDC.64 UR4, c[0x0][0xa30] ;  /* 0x00028c0000047ab9 */ /* 0x000fe40000000a00 */
[----:B------:R-:W-:-:S04]  /*1640*/  ISETP.NE.U32.AND P1, PT, RZ, UR4, PT ;  /* 0x00000004ff007c0c */ /* 0x000fc8000bf25070 */
[----:B------:R-:W-:-:S06]  /*1650*/  ISETP.NE.AND.EX P1, PT, RZ, UR5, PT, P1 ;  /* 0x00000005ff007c0c */ /* 0x000fcc000bf25310 */
[----:B------:R-:W1:Y:S08]  /*1660*/  @P0 LDC.64 R4, c[0x0][0xa10] ;  /* 0x00028400ff040b82 */ /* 0x000e700000000a00 */
[----:B------:R-:W3:Y:S01]  /*1670*/  @P1 LDC.64 R6, c[0x0][0xa30] ;  /* 0x00028c00ff061b82 */ /* 0x000ee20000000a00 */
[----:B-1----:R-:W-:-:S05]  /*1680*/  @P0 IMAD.WIDE R4, R28, 0x4, R4 ;  /* 0x000000041c040825 */ /* 0x002fca00078e0204 */
[----:B------:R-:W4:Y:S04]  /*1690*/  @P0 LDG.E R0, desc[UR40][R4.64] ;  /* 0x0000002804000981 */ /* 0x000f28000c1e1900 */
[----:B------:R-:W4:Y:S01]  /*16a0*/  @P0 LDG.E R9, desc[UR40][R4.64+0x4] ;  /* 0x0000042804090981 */ /* 0x000f22000c1e1900 */
[----:B-----5:R-:W-:Y:S02]  /*16b0*/  IMAD.MOV.U32 R24, RZ, RZ, R29 ;  /* 0x000000ffff187224 */ /* 0x020fe400078e001d */
[----:B---3--:R-:W-:-:S05]  /*16c0*/  @P1 IMAD.WIDE R6, R28, 0x4, R6 ;  /* 0x000000041c061825 */ /* 0x008fca00078e0206 */
[----:B------:R1:W5:Y:S01]  /*16d0*/  @P1 LDG.E R24, desc[UR40][R6.64] ;  /* 0x0000002806181981 */ /* 0x000362000c1e1900 */
[----:B0-----:R-:W-:Y:S01]  /*16e0*/  ISETP.NE.AND P1, PT, R2, 0x1, PT ;  /* 0x000000010200780c */ /* 0x001fe20003f25270 */
[----:B------:R-:W-:Y:S01]  /*16f0*/  IMAD.IADD R10, R29, 0x1, -R10 ;  /* 0x000000011d0a7824 */ /* 0x000fe200078e0a0a */
[----:B------:R-:W0:Y:S11]  /*1700*/  LDC.64 R2, c[0x0][0x9e0] ;  /* 0x00027800ff027b82 */ /* 0x000e360000000a00 */
[----:B------:R-:W3:Y:S08]  /*1710*/  @P1 LDC R11, c[0x0][0x44c] ;  /* 0x00011300ff0b1b82 */ /* 0x000ef00000000800 */
[----:B------:R-:W1:Y:S01]  /*1720*/  @P1 LDC R8, c[0x0][0x450] ;  /* 0x00011400ff081b82 */ /* 0x000e620000000800 */
[----:B0-----:R-:W-:Y:S01]  /*1730*/  ISETP.GE.AND P2, PT, R3, 0x1, PT ;  /* 0x000000010300780c */ /* 0x001fe20003f46270 */
[----:B--2---:R-:W-:-:S05]  /*1740*/  IMAD R14, R13, 0xc0, RZ ;  /* 0x000000c00d0e7824 */ /* 0x004fca00078e02ff */
[----:B------:R0:W-:Y:S01]  /*1750*/  STL [R1+0x20], R14 ;  /* 0x0000200e01007387 */ /* 0x0001e20000100800 */
[----:B----4-:R-:W-:Y:S02]  /*1760*/  @P0 IMAD.IADD R27, R9, 0x1, -R0 ;  /* 0x00000001091b0824 */ /* 0x010fe400078e0a00 */
[----:B------:R-:W-:Y:S02]  /*1770*/  VIADD R0, R14, 0xbf ;  /* 0x000000bf0e007836 */ /* 0x000fe40000000000 */
[----:B------:R-:W-:Y:S02]  /*1780*/  IMAD.IADD R13, R10, 0x1, R27 ;  /* 0x000000010a0d7824 */ /* 0x000fe400078e021b */
[----:B---3--:R-:W-:-:S03]  /*1790*/  @P1 IMAD.HI.U32 R5, R0, R11, RZ ;  /* 0x0000000b00051227 */ /* 0x008fc600078e00ff */
[----:B------:R0:W-:Y:S01]  /*17a0*/  STL [R1], R13 ;  /* 0x0000000d01007387 */ /* 0x0001e20000100800 */
[----:B------:R-:W-:Y:S01]  /*17b0*/  IMAD.MOV.U32 R4, RZ, RZ, R0 ;  /* 0x000000ffff047224 */ /* 0x000fe200078e0000 */
[----:B-1----:R-:W-:Y:S01]  /*17c0*/  @P1 SHF.R.U32.HI R4, RZ, R8, R5 ;  /* 0x00000008ff041219 */ /* 0x002fe20000011605 */
[C---:B------:R-:W-:Y:S01]  /*17d0*/  VIADD R0, R13.reuse, 0x7f ;  /* 0x0000007f0d007836 */ /* 0x040fe20000000000 */
[----:B------:R-:W-:-:S04]  /*17e0*/  IADD3 R7, R13, 0x1, -R155 ;  /* 0x000000010d077810 */ /* 0x000fc80007ffe89b */
[----:B------:R-:W-:Y:S01]  /*17f0*/  SHF.R.S32.HI R5, RZ, 0x1f, R0 ;  /* 0x0000001fff057819 */ /* 0x000fe20000011400 */
[----:B------:R-:W-:-:S03]  /*1800*/  IMAD.IADD R9, R7, 0x1, R4 ;  /* 0x0000000107097824 */ /* 0x000fc600078e0204 */
[----:B------:R-:W-:Y:S01]  /*1810*/  LEA.HI R5, R5, R0, RZ, 0x7 ;  /* 0x0000000005057211 */ /* 0x000fe200078f38ff */
[----:B------:R-:W-:-:S03]  /*1820*/  IMAD.IADD R2, R9, 0x1, R2 ;  /* 0x0000000109027824 */ /* 0x000fc600078e0202 */
[----:B------:R-:W-:Y:S01]  /*1830*/  SHF.R.S32.HI R26, RZ, 0x7, R5 ;  /* 0x00000007ff1a7819 */ /* 0x000fe20000011405 */
[----:B0-----:R-:W-:Y:S06]  /*1840*/  @!P2 BRA `(.L_x_1252) ;  /* 0x000000000048a947 */ /* 0x001fec0003800000 */
[C---:B------:R-:W-:Y:S01]  /*1850*/  ISETP.GT.AND P0, PT, R9.reuse, RZ, PT ;  /* 0x000000ff0900720c */ /* 0x040fe20003f04270 */
[----:B------:R-:W-:Y:S01]  /*1860*/  BSSY B0, `(.L_x_1253) ;  /* 0x000000e000007945 */ /* 0x000fe20003800000 */
[----:B------:R-:W-:-:S11]  /*1870*/  VIADD R0, R9, 0xffffffff ;  /* 0xffffffff09007836 */ /* 0x000fd60000000000 */
[----:B------:R-:W-:Y:S05]  /*1880*/  @P0 BRA `(.L_x_1254) ;  /* 0x00000000001c0947 */ /* 0x000fea0003800000 */
[----:B------:R-:W-:Y:S01]  /*1890*/  ISETP.NE.AND P0, PT, R3, 0x1, PT ;  /* 0x000000010300780c */ /* 0x000fe20003f05270 */
[----:B------:R-:W-:-:S12]  /*18a0*/  IMAD.MOV R5, RZ, RZ, -R9 ;  /* 0x000000ffff057224 */ /* 0x000fd800078e0a09 */
[----:B------:R-:W0:Y:S02]  /*18b0*/  @P0 LDC.64 R6, c[0x0][0x9e8] ;  /* 0x00027a00ff060b82 */ /* 0x000e240000000a00 */
[----:B0-----:R-:W-:-:S05]  /*18c0*/  @P0 IMAD.HI.U32 R0, R5, R6, RZ ;  /* 0x0000000605000227 */ /* 0x001fca00078e00ff */
[----:B------:R-:W-:-:S04]  /*18d0*/  @P0 SHF.R.U32.HI R5, RZ, R7, R0 ;  /* 0x00000007ff050219 */ /* 0x000fc80000011600 */
[----:B------:R-:W-:Y:S01]  /*18e0*/  LOP3.LUT R0, RZ, R5, RZ, 0x33, !PT ;  /* 0x00000005ff007212 */ /* 0x000fe200078e33ff */
[----:B------:R-:W-:Y:S06]  /*18f0*/  BRA `(.L_x_1255) ;  /* 0x0000000000107947 */ /* 0x000fec0003800000 */
.L_x_1254:
[----:B------:R-:W-:-:S13]  /*1900*/  ISETP.NE.AND P0, PT, R3, 0x1, PT ;  /* 0x000000010300780c */ /* 0x000fda0003f05270 */
[----:B------:R-:W0:Y:S02]  /*1910*/  @P0 LDC.64 R4, c[0x0][0x9e8] ;  /* 0x00027a00ff040b82 */ /* 0x000e240000000a00 */
[----:B0-----:R-:W-:-:S05]  /*1920*/  @P0 IMAD.HI.U32 R4, R0, R4, RZ ;  /* 0x0000000400040227 */ /* 0x001fca00078e00ff */
[----:B------:R-:W-:-:S07]  /*1930*/  @P0 SHF.R.U32.HI R0, RZ, R5, R4 ;  /* 0x00000005ff000219 */ /* 0x000fce0000011604 */
.L_x_1255:
[----:B------:R-:W-:Y:S05]  /*1940*/  BSYNC B0 ;  /* 0x0000000000007941 */ /* 0x000fea0003800000 */
.L_x_1253:
[----:B------:R-:W-:-:S05]  /*1950*/  IMAD R5, R0, R3, R3 ;  /* 0x0000000300057224 */ /* 0x000fca00078e0203 */
[----:B------:R-:W-:-:S07]  /*1960*/  VIMNMX R2, R2, R5, PT ;  /* 0x0000000502027248 */ /* 0x000fce0003fe0100 */
.L_x_1252:
[----:B------:R-:W0:Y:S01]  /*1970*/  @P1 LDC R0, c[0x0][0x44c] ;  /* 0x00011300ff001b82 */ /* 0x000e220000000800 */
[----:B------:R-:W-:Y:S01]  /*1980*/  VIADD R2, R2, 0x7f ;  /* 0x0000007f02027836 */ /* 0x000fe20000000000 */
[----:B------:R-:W-:Y:S01]  /*1990*/  ULDC UR4, c[0x0][0x9dc] ;  /* 0x0002770000047ab9 */ /* 0x000fe20000000800 */
[----:B------:R-:W-:Y:S02]  /*19a0*/  IMAD.MOV.U32 R7, RZ, RZ, R14 ;  /* 0x000000ffff077224 */ /* 0x000fe400078e000e */
[----:B------:R-:W-:Y:S01]  /*19b0*/  IMAD.IADD R88, R13, 0x1, -R155 ;  /* 0x000000010d587824 */ /* 0x000fe200078e0a9b */
[----:B------:R-:W-:Y:S02]  /*19c0*/  SHF.R.S32.HI R5, RZ, 0x1f, R2 ;  /* 0x0000001fff057819 */ /* 0x000fe40000011402 */
[----:B------:R-:W1:Y:S02]  /*19d0*/  @P1 LDC R9, c[0x0][0x450] ;  /* 0x00011400ff091b82 */ /* 0x000e640000000800 */
[----:B------:R-:W-:-:S04]  /*19e0*/  LEA.HI R5, R5, R2, RZ, 0x7 ;  /* 0x0000000205057211 */ /* 0x000fc800078f38ff */
[----:B------:R-:W-:-:S04]  /*19f0*/  SHF.R.S32.HI R5, RZ, 0x7, R5 ;  /* 0x00000007ff057819 */ /* 0x000fc80000011405 */
[----:B------:R-:W-:Y:S01]  /*1a00*/  VIMNMX R6, R26, R5, PT ;  /* 0x000000051a067248 */ /* 0x000fe20003fe0100 */
[----:B0-----:R-:W-:-:S05]  /*1a10*/  @P1 IMAD.HI.U32 R0, R14, R0, RZ ;  /* 0x000000000e001227 */ /* 0x001fca00078e00ff */
[----:B-1----:R-:W-:-:S05]  /*1a20*/  @P1 SHF.R.U32.HI R7, RZ, R9, R0 ;  /* 0x00000009ff071219 */ /* 0x002fca0000011600 */
[----:B------:R-:W-:-:S04]  /*1a30*/  IMAD.IADD R0, R88, 0x1, R7 ;  /* 0x0000000158007824 */ /* 0x000fc800078e0207 */
[----:B------:R-:W-:Y:S01]  /*1a40*/  VIADD R2, R0, -UR4 ;  /* 0x8000000400027c36 */ /* 0x000fe20008000000 */
[----:B------:R-:W-:Y:S06]  /*1a50*/  @!P2 BRA `(.L_x_1256) ;  /* 0x000000000044a947 */ /* 0x000fec0003800000 */
[----:B------:R-:W-:Y:S01]  /*1a60*/  ISETP.GT.AND P0, PT, R0, -0x1, PT ;  /* 0xffffffff0000780c */ /* 0x000fe20003f04270 */
[----:B------:R-:W-:-:S12]  /*1a70*/  BSSY B0, `(.L_x_1257) ;  /* 0x000000d000007945 */ /* 0x000fd80003800000 */
[----:B------:R-:W-:Y:S05]  /*1a80*/  @P0 BRA `(.L_x_1258) ;  /* 0x00000000001c0947 */ /* 0x000fea0003800000 */
[----:B------:R-:W-:Y:S02]  /*1a90*/  ISETP.NE.AND P0, PT, R3, 0x1, PT ;  /* 0x000000010300780c */ /* 0x000fe40003f05270 */
[----:B------:R-:W-:-:S11]  /*1aa0*/  LOP3.LUT R5, RZ, R0, RZ, 0x33, !PT ;  /* 0x00000000ff057212 */ /* 0x000fd600078e33ff */
[----:B------:R-:W0:Y:S02]  /*1ab0*/  @P0 LDC.64 R8, c[0x0][0x9e8] ;  /* 0x00027a00ff080b82 */ /* 0x000e240000000a00 */
[----:B0-----:R-:W-:-:S05]  /*1ac0*/  @P0 IMAD.HI.U32 R0, R5, R8, RZ ;  /* 0x0000000805000227 */ /* 0x001fca00078e00ff */
[----:B------:R-:W-:-:S04]  /*1ad0*/  @P0 SHF.R.U32.HI R5, RZ, R9, R0 ;  /* 0x00000009ff050219 */ /* 0x000fc80000011600 */
[----:B------:R-:W-:Y:S01]  /*1ae0*/  LOP3.LUT R0, RZ, R5, RZ, 0x33, !PT ;  /* 0x00000005ff007212 */ /* 0x000fe200078e33ff */
[----:B------:R-:W-:Y:S06]  /*1af0*/  BRA `(.L_x_1259) ;  /* 0x0000000000107947 */ /* 0x000fec0003800000 */
.L_x_1258:
[----:B------:R-:W-:-:S13]  /*1b00*/  ISETP.NE.AND P0, PT, R3, 0x1, PT ;  /* 0x000000010300780c */ /* 0x000fda0003f05270 */
[----:B------:R-:W0:Y:S02]  /*1b10*/  @P0 LDC.64 R4, c[0x0][0x9e8] ;  /* 0x00027a00ff040b82 */ /* 0x000e240000000a00 */
[----:B0-----:R-:W-:-:S05]  /*1b20*/  @P0 IMAD.HI.U32 R4, R0, R4, RZ ;  /* 0x0000000400040227 */ /* 0x001fca00078e00ff */
[----:B------:R-:W-:-:S07]  /*1b30*/  @P0 SHF.R.U32.HI R0, RZ, R5, R4 ;  /* 0x00000005ff000219 */ /* 0x000fce0000011604 */
.L_x_1259:
[----:B------:R-:W-:Y:S05]  /*1b40*/  BSYNC B0 ;  /* 0x0000000000007941 */ /* 0x000fea0003800000 */
.L_x_1257:
[----:B------:R-:W-:-:S05]  /*1b50*/  IMAD R3, R0, R3, RZ ;  /* 0x0000000300037224 */ /* 0x000fca00078e02ff */
[----:B------:R-:W-:-:S07]  /*1b60*/  VIMNMX R2, R2, R3, !PT ;  /* 0x0000000302027248 */ /* 0x000fce0007fe0100 */
.L_x_1256:
[----:B------:R-:W-:Y:S01]  /*1b70*/  SHF.R.S32.HI R3, RZ, 0x1f, R2 ;  /* 0x0000001fff037819 */ /* 0x000fe20000011402 */
[----:B------:R-:W-:Y:S01]  /*1b80*/  BSSY B0, `(.L_x_1260) ;  /* 0x000002a000007945 */ /* 0x000fe20003800000 */
[----:B------:R-:W-:Y:S01]  /*1b90*/  LOP3.LUT R13, R12, 0xff, RZ, 0xc0, !PT ;  /* 0x000000ff0c0d7812 */ /* 0x000fe200078ec0ff */
[----:B------:R-:W-:Y:S01]  /*1ba0*/  IMAD.MOV.U32 R0, RZ, RZ, RZ ;  /* 0x000000ffff007224 */ /* 0x000fe200078e00ff */
[----:B------:R-:W-:Y:S02]  /*1bb0*/  LEA.HI R3, R3, R2, RZ, 0x7 ;  /* 0x0000000203037211 */ /* 0x000fe400078f38ff */
[----:B------:R-:W-:Y:S01]  /*1bc0*/  SHF.R.U32.HI R4, RZ, 0x10, R12 ;  /* 0x00000010ff047819 */ /* 0x000fe2000001160c */
[----:B------:R0:W-:Y:S01]  /*1bd0*/  STL [R1+0x70], R13 ;  /* 0x0000700d01007387 */ /* 0x0001e20000100800 */
[----:B------:R-:W-:-:S03]  /*1be0*/  SHF.R.S32.HI R3, RZ, 0x7, R3 ;  /* 0x00000007ff037819 */ /* 0x000fc60000011403 */
[----:B------:R0:W-:Y:S01]  /*1bf0*/  STL [R1+0x60], R4 ;  /* 0x0000600401007387 */ /* 0x0001e20000100800 */
[----:B------:R-:W-:-:S04]  /*1c00*/  VIMNMX R9, RZ, R3, !PT ;  /* 0x00000003ff097248 */ /* 0x000fc80007fe0100 */
[----:B------:R-:W-:-:S13]  /*1c10*/  ISETP.GT.AND P0, PT, R6, R9, PT ;  /* 0x000000090600720c */ /* 0x000fda0003f04270 */
[----:B0-----:R-:W-:Y:S05]  /*1c20*/  @!P0 BRA `(.L_x_1261) ;  /* 0x00000000007c8947 */ /* 0x001fea0003800000 */
[----:B------:R-:W-:Y:S01]  /*1c30*/  ISETP.NE.AND P0, PT, R4, RZ, PT ;  /* 0x000000ff0400720c */ /* 0x000fe20003f05270 */
[----:B------:R-:W-:-:S03]  /*1c40*/  ULDC UR4, c[0x0][0x9f0] ;  /* 0x00027c0000047ab9 */ /* 0x000fc60000000800 */
[----:B------:R-:W-:-:S04]  /*1c50*/  SEL R11, R4, UR4, P0 ;  /* 0x00000004040b7c07 */ /* 0x000fc80008000000 */
[-C--:B------:R-:W-:Y:S02]  /*1c60*/  IABS R5, R11.reuse ;  /* 0x0000000b00057213 */ /* 0x080fe40000000000 */
[----:B------:R-:W-:Y:S02]  /*1c70*/  IADD3 R0, R11, -0x1, R6 ;  /* 0xffffffff0b007810 */ /* 0x000fe40007ffe006 */
[----:B------:R-:W0:Y:S01]  /*1c80*/  I2F.RP R4, R5 ;  /* 0x0000000500047306 */ /* 0x000e220000209400 */
[----:B------:R-:W-:Y:S02]  /*1c90*/  IABS R12, R11 ;  /* 0x0000000b000c7213 */ /* 0x000fe40000000000 */
[----:B------:R-:W-:-:S05]  /*1ca0*/  IMAD.IADD R0, R0, 0x1, -R9 ;  /* 0x0000000100007824 */ /* 0x000fca00078e0a09 */
[----:B0-----:R-:W0:Y:S02]  /*1cb0*/  MUFU.RCP R4, R4 ;  /* 0x0000000400047308 */ /* 0x001e240000001000 */
[----:B0-----:R-:W-:Y:S02]  /*1cc0*/  VIADD R2, R4, 0xffffffe ;  /* 0x0ffffffe04027836 */ /* 0x001fe40000000000 */
[----:B------:R-:W-:-:S04]  /*1cd0*/  IMAD.MOV R4, RZ, RZ, -R12 ;  /* 0x000000ffff047224 */ /* 0x000fc800078e0a0c */
[----:B------:R0:W1:Y:S02]  /*1ce0*/  F2I.FTZ.U32.TRUNC.NTZ R3, R2 ;  /* 0x0000000200037305 */ /* 0x000064000021f000 */
[----:B0-----:R-:W-:Y:S02]  /*1cf0*/  IMAD.MOV.U32 R2, RZ, RZ, RZ ;  /* 0x000000ffff027224 */ /* 0x001fe400078e00ff */
[----:B-1----:R-:W-:-:S04]  /*1d00*/  IMAD.MOV R8, RZ, RZ, -R3 ;  /* 0x000000ffff087224 */ /* 0x002fc800078e0a03 */
[----:B------:R-:W-:Y:S01]  /*1d10*/  IMAD R7, R8, R5, RZ ;  /* 0x0000000508077224 */ /* 0x000fe200078e02ff */
[----:B------:R-:W-:Y:S02]  /*1d20*/  IABS R8, R0 ;  /* 0x0000000000087213 */ /* 0x000fe40000000000 */
[----:B------:R-:W-:Y:S01]  /*1d30*/  LOP3.LUT R0, R0, R11, RZ, 0x3c, !PT ;  /* 0x0000000b00007212 */ /* 0x000fe200078e3cff */
[----:B------:R-:W-:-:S03]  /*1d40*/  IMAD.HI.U32 R3, R3, R7, R2 ;  /* 0x0000000703037227 */ /* 0x000fc600078e0002 */
[----:B------:R-:W-:Y:S01]  /*1d50*/  ISETP.GE.AND P2, PT, R0, RZ, PT ;  /* 0x000000ff0000720c */ /* 0x000fe20003f46270 */
[----:B------:R-:W-:-:S04]  /*1d60*/  IMAD.MOV.U32 R2, RZ, RZ, R8 ;  /* 0x000000ffff027224 */ /* 0x000fc800078e0008 */
        /* <DEDUP_REMOVED lines=11> */
.L_x_1261:
[----:B------:R-:W-:Y:S05]  /*1e20*/  BSYNC B0 ;  /* 0x0000000000007941 */ /* 0x000fea0003800000 */
.L_x_1260:
[----:B------:R-:W-:-:S05]  /*1e30*/  IMAD R3, R13, R0, R9 ;  /* 0x000000000d037224 */ /* 0x000fca00078e0209 */
[C---:B------:R-:W-:Y:S01]  /*1e40*/  VIADDMNMX R0, R3.reuse, R0, R6, PT ;  /* 0x0000000003007246 */ /* 0x040fe20003800106 */
[----:B------:R-:W-:-:S04]  /*1e50*/  IMAD R3, R3, 0x80, -R10 ;  /* 0x0000008003037824 */ /* 0x000fc800078e0a0a */
[----:B------:R-:W-:Y:S01]  /*1e60*/  IMAD R0, R0, 0x80, -R10 ;  /* 0x0000008000007824 */ /* 0x000fe200078e0a0a */
        /* <DEDUP_REMOVED lines=8> */
[----:B------:R-:W-:Y:S02]  /*1ef0*/  @P0 SHF.R.S32.HI R2, RZ, 0x7, R3 ;  /* 0x00000007ff020819 */ /* 0x000fe40000011403 */
[----:B------:R-:W-:Y:S02]  /*1f00*/  PLOP3.LUT P0, PT, PT, PT, PT, 0x80, 0x0 ;  /* 0x000000000000781c */ /* 0x000fe40003f0f070 */
[----:B------:R-:W-:-:S13]  /*1f10*/  ISETP.GT.AND P1, PT, R2, R25, PT ;  /* 0x000000190200720c */ /* 0x000fda0003f24270 */
[----:B------:R-:W-:Y:S05]  /*1f20*/  @!P1 BRA `(.L_x_1262) ;  /* 0x0000005000749947 */ /* 0x000fea0003800000 */
[----:B------:R-:W-:Y:S01]  /*1f30*/  VIADD R0, R16, 0x13800 ;  /* 0x0001380010007836 */ /* 0x000fe20000000000 */
[----:B------:R-:W-:Y:S04]  /*1f40*/  BSSY B6, `(.L_x_1263) ;  /* 0x0000013000067945 */ /* 0x000fe80003800000 */
[----:B------:R-:W-:-:S13]  /*1f50*/  LOP3.LUT P0, RZ, R0, 0x9f, RZ, 0xc0, !PT ;  /* 0x0000009f00ff7812 */ /* 0x000fda000780c0ff */
[----:B------:R-:W-:Y:S05]  /*1f60*/  @!P0 BRA `(.L_x_1264) ;  /* 0x0000000000408947 */ /* 0x000fea0003800000 */
        /* <DEDUP_REMOVED lines=15> */
[----:B-1---5:R-:W-:Y:S05]  /*2060*/  CALL.ABS.NOINC R14 ;  /* 0x000000000e007343 */ /* 0x022fea0003c00000 */
.L_x_1264:
[----:B------:R-:W-:Y:S05]  /*2070*/  BSYNC B6 ;  /* 0x0000000000067941 */ /* 0x000fea0003800000 */
.L_x_1263:
        /* <DEDUP_REMOVED lines=20> */
.L_x_1266:
[----:B------:R-:W-:Y:S05]  /*21c0*/  BSYNC B6 ;  /* 0x0000000000067941 */ /* 0x000fea0003800000 */
.L_x_1265:
[----:B------:R-:W2:Y:S01]  /*21d0*/  LDL.64 R32, [R1+0x10] ;  /* 0x0000100001207983 */ /* 0x000ea20000100a00 */
[----:B------:R-:W-:-:S03]  /*21e0*/  ULDC.64 UR4, c[0x0][0x9f8] ;  /* 0x00027e0000047ab9 */ /* 0x000fc60000000a00 */
[----:B------:R-:W2:Y:S01]  /*21f0*/  LDL.64 R20, [R1+0x10] ;  /* 0x0000100001147983 */ /* 0x000ea20000100a00 */
[----:B------:R-:W-:Y:S01]  /*2200*/  ISETP.NE.U32.AND P0, PT, RZ, UR4, PT ;  /* 0x00000004ff007c0c */ /* 0x000fe2000bf05070 */
[----:B------:R-:W-:Y:S01]  /*2210*/  IMAD.MOV.U32 R66, RZ, RZ, R28 ;  /* 0x000000ffff427224 */ /* 0x000fe200078e001c */
[----:B------:R-:W0:Y:S01]  /*2220*/  LDC.64 R58, c[0x0][0x3f8] ;  /* 0x0000fe00ff3a7b82 */ /* 0x000e220000000a00 */
[----:B------:R-:W3:Y:S01]  /*2230*/  LDL R12, [R1+0x2c] ;  /* 0x00002c00010c7983 */ /* 0x000ee20000100800 */
[----:B------:R-:W-:Y:S01]  /*2240*/  ISETP.NE.AND.EX P0, PT, RZ, UR5, PT, P0 ;  /* 0x00000005ff007c0c */ /* 0x000fe2000bf05300 */
[----:B------:R-:W-:Y:S01]  /*2250*/  VIADD R65, R18, 0x20 ;  /* 0x0000002012417836 */ /* 0x000fe20000000000 */
[----:B------:R-:W-:Y:S01]  /*2260*/  ULDC UR4, c[0x0][0x2f4] ;  /* 0x0000bd0000047ab9 */ /* 0x000fe20000000800 */
[----:B------:R-:W4:Y:S03]  /*2270*/  LDL R8, [R1+0x7c] ;  /* 0x00007c0001087983 */ /* 0x000f260000100800 */
[----:B------:R-:W1:Y:S08]  /*2280*/  LDC R53, c[0x0][0x3f4] ;  /* 0x0000fd00ff357b82 */ /* 0x000e700000000800 */
[----:B------:R-:W0:Y:S08]  /*2290*/  @P0 LDC.64 R4, c[0x0][0x9f8] ;  /* 0x00027e00ff040b82 */ /* 0x000e300000000a00 */
[----:B------:R-:W1:Y:S01]  /*22a0*/  LDC.64 R56, c[0x0][0x408] ;  /* 0x00010200ff387b82 */ /* 0x000e620000000a00 */
[----:B0-----:R-:W-:-:S05]  /*22b0*/  @P0 IMAD.WIDE R4, R28, 0x4, R4 ;  /* 0x000000041c040825 */ /* 0x001fca00078e0204 */
[----:B------:R0:W4:Y:S01]  /*22c0*/  @P0 LDG.E R66, desc[UR40][R4.64] ;  /* 0x0000002804420981 */ /* 0x000122000c1e1900 */
[----:B------:R-:W-:Y:S01]  /*22d0*/  ISETP.GE.AND P1, PT, R65, UR4, PT ;  /* 0x0000000441007c0c */ /* 0x000fe2000bf26270 */
[----:B------:R-:W1:Y:S01]  /*22e0*/  S2R R28, SR_TID.X ;  /* 0x00000000001c7919 */ /* 0x000e620000002100 */
[----:B--2---:R-:W-:Y:S02]  /*22f0*/  IMAD.MOV.U32 R20, RZ, RZ, R32 ;  /* 0x000000ffff147224 */ /* 0x004fe400078e0020 */
[----:B-1----:R-:W-:-:S03]  /*2300*/  VIADD R31, R28, 0xffffff80 ;  /* 0xffffff801c1f7836 */ /* 0x002fc60000000000 */
[----:B------:R-:W-:-:S05]  /*2310*/  SHF.R.S32.HI R21, RZ, 0x1f, R20 ;  /* 0x0000001fff157819 */ /* 0x000fca0000011414 */
[----:B------:R1:W-:Y:S04]  /*2320*/  STL [R1+0x14], R21 ;  /* 0x0000141501007387 */ /* 0x0003e80000100800 */
[----:B------:R-:W2:Y:S04]  /*2330*/  LDL R11, [R1+0x3c] ;  /* 0x00003c00010b7983 */ /* 0x000ea80000100800 */
[----:B------:R-:W2:Y:S01]  /*2340*/  LDL R10, [R1+0x8] ;  /* 0x00000800010a7983 */ /* 0x000ea20000100800 */
[----:B------:R-:W-:Y:S02]  /*2350*/  LEA.HI R28, R31, R31, RZ, 0x1 ;  /* 0x0000001f1f1c7211 */ /* 0x000fe400078f08ff */
[----:B------:R-:W-:-:S02]  /*2360*/  SEL R3, RZ, 0xffffffff, P1 ;  /* 0xffffffffff037807 */ /* 0x000fc40000800000 */
[----:B------:R-:W-:Y:S02]  /*2370*/  SHF.R.S32.HI R28, RZ, 0x1, R28 ;  /* 0x00000001ff1c7819 */ /* 0x000fe4000001141c */
[C---:B------:R-:W-:Y:S01]  /*2380*/  ISETP.GE.AND P0, PT, R18.reuse, UR4, PT ;  /* 0x0000000412007c0c */ /* 0x040fe2000bf06270 */
[----:B0-----:R-:W-:Y:S01]  /*2390*/  IMAD.SHL.U32 R5, R3, 0x2, RZ ;  /* 0x0000000203057824 */ /* 0x001fe200078e00ff */
[----:B------:R-:W-:Y:S02]  /*23a0*/  SHF.R.S32.HI R3, RZ, 0x1f, R28 ;  /* 0x0000001fff037819 */ /* 0x000fe4000001141c */
[----:B------:R-:W-:Y:S02]  /*23b0*/  SEL R0, RZ, 0x1, P0 ;  /* 0x00000001ff007807 */ /* 0x000fe40000000000 */
[----:B------:R-:W-:Y:S01]  /*23c0*/  SHF.R.S32.HI R19, RZ, 0x1f, R18 ;  /* 0x0000001fff137819 */ /* 0x000fe20000011412 */
[----:B------:R-:W-:Y:S01]  /*23d0*/  IMAD R4, R3, R58, RZ ;  /* 0x0000003a03047224 */ /* 0x000fe200078e02ff */
[----:B------:R-:W-:-:S02]  /*23e0*/  ISETP.GE.AND P3, PT, R18, R53, PT ;  /* 0x000000351200720c */ /* 0x000fc40003f66270 */
[----:B------:R-:W-:Y:S01]  /*23f0*/  ISETP.GE.AND P2, PT, R65, R53, PT ;  /* 0x000000354100720c */ /* 0x000fe20003f46270 */
[----:B------:R-:W0:Y:S01]  /*2400*/  S2R R30, SR_TID.X ;  /* 0x00000000001e7919 */ /* 0x000e220000002100 */
[----:B------:R-:W-:Y:S01]  /*2410*/  LOP3.LUT R0, R5, 0x2, R0, 0xe2, !PT ;  /* 0x0000000205007812 */ /* 0x000fe200078ee200 */
[----:B------:R-:W-:Y:S01]  /*2420*/  IMAD R6, R3, R56, RZ ;  /* 0x0000003803067224 */ /* 0x000fe200078e02ff */
[C---:B------:R-:W-:Y:S01]  /*2430*/  SEL R3, R53.reuse, RZ, P3 ;  /* 0x000000ff35037207 */ /* 0x040fe20001800000 */
[C---:B------:R-:W-:Y:S01]  /*2440*/  IMAD R5, R28.reuse, R59, R4 ;  /* 0x0000003b1c057224 */ /* 0x040fe200078e0204 */
        /* <DEDUP_REMOVED lines=13> */
[----:B------:R-:W-:Y:S01]  /*2520*/  LEA.HI R5, R6, R5, RZ, 0x5 ;  /* 0x0000000506057211 */ /* 0x000fe200078f28ff */
[----:B------:R-:W-:Y:S01]  /*2530*/  IMAD.WIDE.U32 R40, R28, R56, R20 ;  /* 0x000000381c287225 */ /* 0x000fe200078e0014 */
[----:B-----5:R-:W-:-:S03]  /*2540*/  SHF.R.S32.HI R7, RZ, 0x1f, R24 ;  /* 0x0000001fff077819 */ /* 0x020fc60000011418 */
[----:B------:R-:W-:Y:S01]  /*2550*/  IMAD.SHL.U32 R4, R3, 0x80, RZ ;  /* 0x0000008003047824 */ /* 0x000fe200078e00ff */
[C---:B---3--:R-:W-:Y:S01]  /*2560*/  LOP3.LUT R3, R12.reuse, 0x10, R63, 0xf8, !PT ;  /* 0x000000100c037812 */ /* 0x048fe200078ef83f */
[----:B------:R-:W-:Y:S01]  /*2570*/  IMAD.SHL.U32 R6, R5, 0x80, RZ ;  /* 0x0000008005067824 */ /* 0x000fe200078e00ff */
[----:B------:R-:W-:Y:S01]  /*2580*/  LOP3.LUT R5, R12, 0x10, R62, 0xf8, !PT ;  /* 0x000000100c057812 */ /* 0x000fe200078ef83e */
[----:B-1----:R-:W-:Y:S01]  /*2590*/  IMAD.WIDE.U32 R20, R28, R56, R18 ;  /* 0x000000381c147225 */ /* 0x002fe200078e0012 */
[----:B------:R-:W-:Y:S02]  /*25a0*/  LEA.HI R12, R31, R31, RZ, 0x1 ;  /* 0x0000001f1f0c7211 */ /* 0x000fe400078f08ff */
[----:B------:R-:W-:Y:S02]  /*25b0*/  LOP3.LUT R4, R4, 0xfffff000, RZ, 0xc0, !PT ;  /* 0xfffff00004047812 */ /* 0x000fe400078ec0ff */
[----:B----4-:R-:W-:Y:S02]  /*25c0*/  LOP3.LUT R3, R3, R8, RZ, 0x3c, !PT ;  /* 0x0000000803037212 */ /* 0x010fe400078e3cff */
[----:B------:R-:W-:-:S02]  /*25d0*/  LOP3.LUT R6, R6, 0xfffff000, RZ, 0xc0, !PT ;  /* 0xfffff00006067812 */ /* 0x000fc400078ec0ff */
[----:B------:R-:W-:Y:S01]  /*25e0*/  LOP3.LUT R5, R5, R8, RZ, 0x3c, !PT ;  /* 0x0000000805057212 */ /* 0x000fe200078e3cff */
[----:B------:R-:W-:Y:S01]  /*25f0*/  IMAD R8, R7, R58, RZ ;  /* 0x0000003a07087224 */ /* 0x000fe200078e02ff */
[----:B------:R-:W-:Y:S01]  /*2600*/  LOP3.LUT R12, R12, 0xfffffffe, RZ, 0xc0, !PT ;  /* 0xfffffffe0c0c7812 */ /* 0x000fe200078ec0ff */
[----:B------:R-:W-:Y:S02]  /*2610*/  IMAD.IADD R41, R41, 0x1, R9 ;  /* 0x0000000129297824 */ /* 0x000fe400078e0209 */
[----:B------:R-:W-:Y:S02]  /*2620*/  IMAD.IADD R21, R9, 0x1, R21 ;  /* 0x0000000109157824 */ /* 0x000fe400078e0215 */
[----:B------:R-:W-:Y:S02]  /*2630*/  IMAD R7, R7, R56, RZ ;  /* 0x0000003807077224 */ /* 0x000fe400078e02ff */
[----:B------:R-:W-:-:S04]  /*2640*/  IMAD.WIDE.U32 R44, R24, R58, R44 ;  /* 0x0000003a182c7225 */ /* 0x000fc800078e002c */
[----:B------:R-:W-:Y:S01]  /*2650*/  IMAD.WIDE.U32 R42, R24, R58, R42 ;  /* 0x0000003a182a7225 */ /* 0x000fe200078e002a */
[----:B------:R-:W-:-:S03]  /*2660*/  LOP3.LUT R52, R0, 0x1, RZ, 0xc0, !PT ;  /* 0x0000000100347812 */ /* 0x000fc600078ec0ff */
[C---:B------:R-:W-:Y:S02]  /*2670*/  IMAD R7, R24.reuse, R57, R7 ;  /* 0x0000003918077224 */ /* 0x040fe400078e0207 */
[----:B------:R-:W-:Y:S01]  /*2680*/  IMAD.WIDE.U32 R40, R24, R56, R40 ;  /* 0x0000003818287225 */ /* 0x000fe200078e0028 */
[----:B------:R-:W-:-:S03]  /*2690*/  SHF.L.U64.HI R57, R56, 0x7, R57 ;  /* 0x0000000738397819 */ /* 0x000fc60000010239 */
[----:B------:R-:W-:Y:S02]  /*26a0*/  IMAD.IADD R12, R31, 0x1, -R12 ;  /* 0x000000011f0c7824 */ /* 0x000fe400078e0a0c */
[----:B------:R-:W-:Y:S01]  /*26b0*/  IMAD.WIDE.U32 R20, R24, R56, R20 ;  /* 0x0000003818147225 */ /* 0x000fe200078e0014 */
[----:B------:R-:W-:Y:S02]  /*26c0*/  LOP3.LUT R51, R0, 0x2, RZ, 0xc0, !PT ;  /* 0x0000000200337812 */ /* 0x000fe400078ec0ff */
[----:B------:R-:W-:Y:S01]  /*26d0*/  SHF.R.S32.HI R50, RZ, 0x1f, R66 ;  /* 0x0000001fff327819 */ /* 0x000fe20000011442 */
[----:B------:R-:W-:Y:S01]  /*26e0*/  IMAD.IADD R64, R64, 0x1, R29 ;  /* 0x0000000140407824 */ /* 0x000fe200078e021d */
[----:B------:R-:W-:Y:S01]  /*26f0*/  LOP3.LUT R0, R62, 0xfffffff0, RZ, 0xc0, !PT ;  /* 0xfffffff03e007812 */ /* 0x000fe200078ec0ff */
[----:B------:R-:W-:Y:S02]  /*2700*/  IMAD.SHL.U32 R56, R56, 0x80, RZ ;  /* 0x0000008038387824 */ /* 0x000fe400078e00ff */
[----:B------:R-:W-:-:S02]  /*2710*/  IMAD R55, R12, 0xc0, R28 ;  /* 0x000000c00c377824 */ /* 0x000fc400078e021c */
[----:B------:R-:W-:Y:S02]  /*2720*/  IMAD.SHL.U32 R53, R53, 0x2, RZ ;  /* 0x0000000235357824 */ /* 0x000fe400078e00ff */
[----:B------:R-:W-:Y:S02]  /*2730*/  IMAD.IADD R47, R41, 0x1, R7 ;  /* 0x00000001292f7824 */ /* 0x000fe400078e0207 */
[----:B------:R-:W-:Y:S01]  /*2740*/  IMAD.IADD R46, R7, 0x1, R21 ;  /* 0x00000001072e7824 */ /* 0x000fe200078e0215 */
[--C-:B--2---:R-:W-:Y:S01]  /*2750*/  IADD3 R61, R3, R4, R11.reuse ;  /* 0x00000004033d7210 */ /* 0x104fe20007ffe00b */
[----:B------:R-:W-:Y:S01]  /*2760*/  IMAD R3, R24, R59, R8 ;  /* 0x0000003b18037224 */ /* 0x000fe200078e0208 */
[----:B------:R-:W-:Y:S02]  /*2770*/  IADD3 R60, R5, R6, R11 ;  /* 0x00000006053c7210 */ /* 0x000fe40007ffe00b */
[----:B0-----:R-:W-:Y:S01]  /*2780*/  SHF.R.U32.HI R11, RZ, 0x7, R30 ;  /* 0x00000007ff0b7819 */ /* 0x001fe2000001161e */
[----:B------:R-:W-:Y:S01]  /*2790*/  IMAD.IADD R49, R45, 0x1, R3 ;  /* 0x000000012d317824 */ /* 0x000fe200078e0203 */
[----:B------:R-:W-:Y:S01]  /*27a0*/  SHF.L.U64.HI R59, R58, 0x7, R59 ;  /* 0x000000073a3b7819 */ /* 0x000fe2000001023b */
[----:B------:R-:W-:Y:S01]  /*27b0*/  IMAD.IADD R48, R3, 0x1, R43 ;  /* 0x0000000103307824 */ /* 0x000fe200078e022b */
[----:B------:R-:W-:Y:S01]  /*27c0*/  ISETP.GE.AND P1, PT, R10, UR4, PT ;  /* 0x000000040a007c0c */ /* 0x000fe2000bf26270 */
[----:B------:R-:W-:Y:S01]  /*27d0*/  IMAD.SHL.U32 R58, R58, 0x80, RZ ;  /* 0x000000803a3a7824 */ /* 0x000fe200078e00ff */
[----:B------:R-:W-:Y:S01]  /*27e0*/  LOP3.LUT R3, R63, 0xfffffff0, RZ, 0xc0, !PT ;  /* 0xfffffff03f037812 */ /* 0x000fe200078ec0ff */
[----:B------:R-:W-:-:S10]  /*27f0*/  VIADD R54, R11, 0x8 ;  /* 0x000000080b367836 */ /* 0x000fd40000000000 */
.L_x_1309:
[----:B------:R-:W2:Y:S01]  /*2800*/  LDL R13, [R1+0x48] ;  /* 0x00004800010d7983 */ /* 0x000ea20000100800 */
[----:B0-----:R-:W0:Y:S01]  /*2810*/  LDC R76, c[0x0][0x430] ;  /* 0x00010c00ff4c7b82 */ /* 0x001e220000000800 */
[----:B------:R-:W-:Y:S02]  /*2820*/  VIADD R2, R2, 0xffffffff ;  /* 0xffffffff02027836 */ /* 0x000fe40000000000 */
[----:B------:R-:W-:Y:S02]  /*2830*/  IMAD.MOV.U32 R77, RZ, RZ, RZ ;  /* 0x000000ffff4d7224 */ /* 0x000fe400078e00ff */
[----:B------:R-:W-:-:S03]  /*2840*/  IMAD R4, R2, 0x80, R55 ;  /* 0x0000008002047824 */ /* 0x000fc600078e0237 */
        /* <DEDUP_REMOVED lines=8> */
[----:B----4-:R-:W4:Y:S08]  /*28d0*/  @P4 LDC R9, c[0x0][0x434] ;  /* 0x00010d00ff094b82 */ /* 0x010f300000000800 */
        /* <DEDUP_REMOVED lines=9> */
[----:B------:R-:W-:-:S05]  /*2970*/  @!P0 LEA.HI.X R5, R6, R5, R7, 0x2, P4 ;  /* 0x0000000506058211 */ /* 0x000fca00020f1407 */
[----:B------:R0:W5:Y:S01]  /*2980*/  @!P0 LDG.E R77, desc[UR40][R4.64] ;  /* 0x00000028044d8981 */ /* 0x000162000c1e1900 */
[----:B------:R-:W-:Y:S01]  /*2990*/  ISETP.GE.AND P0, PT, R79, 0x1, PT ;  /* 0x000000014f00780c */ /* 0x000fe20003f06270 */
[----:B------:R-:W-:Y:S01]  /*29a0*/  IMAD.MOV R9, RZ, RZ, -R8 ;  /* 0x000000ffff097224 */ /* 0x000fe200078e0a08 */
[----:B------:R-:W-:Y:S05]  /*29b0*/  YIELD ;  /* 0x0000000000007946 */ /* 0x000fea0003800000 */
[----:B------:R-:W-:Y:S01]  /*29c0*/  BSSY B0, `(.L_x_1267) ;  /* 0x000041d000007945 */ /* 0x000fe20003800000 */
        /* <DEDUP_REMOVED lines=15> */
[----:B------:R-:W-:Y:S02]  /*2ac0*/  IMAD R6, R74, UR4, RZ ;  /* 0x000000044a067c24 */ /* 0x000fe4000f8e02ff */
[----:B------:R-:W-:Y:S01]  /*2ad0*/  IMAD.IADD R5, R5, 0x1, R7 ;  /* 0x0000000105057824 */ /* 0x000fe200078e0207 */
[----:B------:R-:W-:Y:S01]  /*2ae0*/  VIMNMX R69, R69, 0x80, PT ;  /* 0x0000008045457848 */ /* 0x000fe20003fe0100 */
[----:B------:R-:W-:-:S02]  /*2af0*/  IMAD R7, R77, UR5, R6 ;  /* 0x000000054d077c24 */ /* 0x000fc4000f8e0206 */
        /* <DEDUP_REMOVED lines=14> */
[----:B------:R-:W-:-:S04]  /*2be0*/  IMAD.WIDE.U32 R12, R56, R2, RZ ;  /* 0x00000002380c7225 */ /* 0x000fc800078e00ff */
[----:B------:R-:W-:Y:S02]  /*2bf0*/  IMAD.IADD R14, R11, 0x1, R9 ;  /* 0x000000010b0e7824 */ /* 0x000fe400078e0209 */
[----:B------:R-:W-:Y:S01]  /*2c00*/  IMAD.IADD R15, R13, 0x1, R7 ;  /* 0x000000010d0f7824 */ /* 0x000fe200078e0207 */
[----:B------:R-:W-:Y:S06]  /*2c10*/  @!P0 BRA `(.L_x_1269) ;  /* 0x0000001800688947 */ /* 0x000fec0003800000 */
[----:B------:R-:W0:Y:S01]  /*2c20*/  S2R R28, SR_TID.X ;  /* 0x00000000001c7919 */ /* 0x000e220000002100 */
[----:B------:R-:W-:Y:S01]  /*2c30*/  BSSY B1, `(.L_x_1270) ;  /* 0x0000024000017945 */ /* 0x000fe20003800000 */
[----:B------:R-:W-:Y:S02]  /*2c40*/  CS2R R8, SRZ ;  /* 0x0000000000087805 */ /* 0x000fe4000001ff00 */
[----:B------:R-:W-:Y:S02]  /*2c50*/  CS2R R30, SRZ ;  /* 0x00000000001e7805 */ /* 0x000fe4000001ff00 */
[----:B------:R-:W-:Y:S02]  /*2c60*/  CS2R R34, SRZ ;  /* 0x0000000000227805 */ /* 0x000fe4000001ff00 */
[----:B------:R-:W-:Y:S02]  /*2c70*/  CS2R R32, SRZ ;  /* 0x0000000000207805 */ /* 0x000fe4000001ff00 */
[----:B------:R-:W-:Y:S01]  /*2c80*/  CS2R R36, SRZ ;  /* 0x0000000000247805 */ /* 0x000fe2000001ff00 */
[----:B0-----:R-:W-:-:S05]  /*2c90*/  VIADD R28, R28, 0xffffff80 ;  /* 0xffffff801c1c7836 */ /* 0x001fca0000000000 */
[----:B------:R-:W-:-:S04]  /*2ca0*/  LEA.HI R28, R28, R28, RZ, 0x1 ;  /* 0x0000001c1c1c7211 */ /* 0x000fc800078f08ff */
[----:B------:R-:W-:-:S04]  /*2cb0*/  SHF.R.S32.HI R28, RZ, 0x1, R28 ;  /* 0x00000001ff1c7819 */ /* 0x000fc8000001141c */
[----:B------:R-:W-:Y:S02]  /*2cc0*/  ISETP.GE.AND P5, PT, R28, R69, PT ;  /* 0x000000451c00720c */ /* 0x000fe40003fa6270 */
[----:B------:R-:W-:-:S11]  /*2cd0*/  CS2R R28, SRZ ;  /* 0x00000000001c7805 */ /* 0x000fd6000001ff00 */
[----:B------:R-:W-:Y:S05]  /*2ce0*/  @P5 BRA `(.L_x_1271) ;  /* 0x0000000000605947 */ /* 0x000fea0003800000 */
[----:B------:R-:W2:Y:S01]  /*2cf0*/  LDL.64 R72, [R1+0x10] ;  /* 0x0000100001487983 */ /* 0x000ea20000100a00 */
[----:B------:R-:W-:Y:S01]  /*2d00*/  ULDC.64 UR4, c[0x0][0x3e8] ;  /* 0x0000fa0000047ab9 */ /* 0x000fe20000000a00 */
[----:B------:R-:W-:Y:S02]  /*2d10*/  ULDC.64 UR6, c[0x0][0x400] ;  /* 0x0001000000067ab9 */ /* 0x000fe40000000a00 */
[----:B------:R-:W3:Y:S04]  /*2d20*/  LDL R39, [R1+0x34] ;  /* 0x0000340001277983 */ /* 0x000ee80000100800 */
[----:B------:R-:W4:Y:S01]  /*2d30*/  LDL R38, [R1+0x38] ;  /* 0x0000380001267983 */ /* 0x000f220000100800 */
[----:B------:R-:W-:Y:S02]  /*2d40*/  IADD3 R10, P0, P6, R44, UR4, R10 ;  /* 0x000000042c0a7c10 */ /* 0x000fe4000fe1e00a */
[----:B------:R-:W-:-:S02]  /*2d50*/  CS2R R34, SRZ ;  /* 0x0000000000227805 */ /* 0x000fc4000001ff00 */
[----:B------:R-:W-:Y:S02]  /*2d60*/  CS2R R36, SRZ ;  /* 0x0000000000247805 */ /* 0x000fe4000001ff00 */
[----:B------:R-:W-:Y:S02]  /*2d70*/  IADD3.X R11, R49, UR5, R14, P0, P6 ;  /* 0x00000005310b7c10 */ /* 0x000fe400087ec40e */
[----:B------:R-:W-:-:S04]  /*2d80*/  IADD3 R12, P0, P6, R40, UR6, R12 ;  /* 0x00000006280c7c10 */ /* 0x000fc8000fe1e00c */
[----:B------:R-:W-:Y:S02]  /*2d90*/  IADD3.X R13, R47, UR7, R15, P0, P6 ;  /* 0x000000072f0d7c10 */ /* 0x000fe400087ec40f */
[----:B------:R-:W-:Y:S02]  /*2da0*/  CS2R R30, SRZ ;  /* 0x00000000001e7805 */ /* 0x000fe4000001ff00 */
[----:B------:R-:W-:Y:S02]  /*2db0*/  CS2R R8, SRZ ;  /* 0x0000000000087805 */ /* 0x000fe4000001ff00 */
[----:B------:R-:W-:Y:S02]  /*2dc0*/  CS2R R32, SRZ ;  /* 0x0000000000207805 */ /* 0x000fe4000001ff00 */
[----:B------:R-:W-:Y:S02]  /*2dd0*/  CS2R R28, SRZ ;  /* 0x00000000001c7805 */ /* 0x000fe4000001ff00 */
[----:B--2---:R-:W-:-:S02]  /*2de0*/  ISETP.GE.AND P6, PT, R72, R79, PT ;  /* 0x0000004f4800720c */ /* 0x004fc40003fc6270 */
[----:B---3--:R-:W-:-:S11]  /*2df0*/  ISETP.GE.AND P0, PT, R39, R79, PT ;  /* 0x0000004f2700720c */ /* 0x008fd60003f06270 */
[----:B------:R0:W5:Y:S04]  /*2e00*/  @!P6 LDG.E.64 R34, desc[UR40][R10.64] ;  /* 0x000000280a22e981 */ /* 0x000168000c1e1b00 */
[----:B------:R0:W5:Y:S01]  /*2e10*/  @!P6 LDG.E.64 R36, desc[UR40][R12.64] ;  /* 0x000000280c24e981 */ /* 0x000162000c1e1b00 */
[----:B----4-:R-:W-:-:S03]  /*2e20*/  ISETP.GE.AND P6, PT, R38, R79, PT ;  /* 0x0000004f2600720c */ /* 0x010fc60003fc6270 */
[----:B------:R0:W5:Y:S04]  /*2e30*/  @!P0 LDG.E.64 R30, desc[UR40][R10.64+0x10] ;  /* 0x000010280a1e8981 */ /* 0x000168000c1e1b00 */
[----:B------:R0:W5:Y:S06]  /*2e40*/  @!P0 LDG.E.64 R32, desc[UR40][R12.64+0x10] ;  /* 0x000010280c208981 */ /* 0x00016c000c1e1b00 */
[----:B------:R0:W5:Y:S04]  /*2e50*/  @!P6 LDG.E.64 R8, desc[UR40][R10.64+0x20] ;  /* 0x000020280a08e981 */ /* 0x000168000c1e1b00 */
[----:B------:R0:W5:Y:S02]  /*2e60*/  @!P6 LDG.E.64 R28, desc[UR40][R12.64+0x20] ;  /* 0x000020280c1ce981 */ /* 0x000164000c1e1b00 */
.L_x_1271:
[----:B------:R-:W-:Y:S05]  /*2e70*/  BSYNC B1 ;  /* 0x0000000000017941 */ /* 0x000fea0003800000 */
.L_x_1270:
[----:B------:R-:W-:Y:S01]  /*2e80*/  UISETP.NE.AND UP0, UPT, UR36, 0x3, UPT ;  /* 0x000000032400788c */ /* 0x000fe2000bf05270 */
[----:B-----5:R-:W-:Y:S02]  /*2e90*/  IMAD.MOV.U32 R38, RZ, RZ, R8 ;  /* 0x000000ffff267224 */ /* 0x020fe400078e0008 */
[----:B------:R-:W-:Y:S02]  /*2ea0*/  IMAD.MOV.U32 R72, RZ, RZ, R30 ;  /* 0x000000ffff487224 */ /* 0x000fe400078e001e */
[----:B------:R-:W-:Y:S01]  /*2eb0*/  IMAD.MOV.U32 R81, RZ, RZ, R34 ;  /* 0x000000ffff517224 */ /* 0x000fe200078e0022 */
[----:B------:R-:W-:Y:S01]  /*2ec0*/  PLOP3.LUT P0, PT, PT, PT, UP0, 0x80, 0x0 ;  /* 0x000000000000781c */ /* 0x000fe20003f0f008 */
[----:B------:R-:W-:Y:S02]  /*2ed0*/  IMAD.MOV.U32 R71, RZ, RZ, R28 ;  /* 0x000000ffff477224 */ /* 0x000fe400078e001c */
[----:B------:R-:W-:Y:S02]  /*2ee0*/  IMAD.MOV.U32 R73, RZ, RZ, R32 ;  /* 0x000000ffff497224 */ /* 0x000fe400078e0020 */
[----:B------:R-:W-:-:S08]  /*2ef0*/  IMAD.MOV.U32 R82, RZ, RZ, R36 ;  /* 0x000000ffff527224 */ /* 0x000fd000078e0024 */
[----:B------:R-:W-:Y:S05]  /*2f00*/  @!P0 BRA `(.L_x_1272) ;  /* 0x0000000000048947 */ /* 0x000fea0003800000 */
[----:B------:R-:W-:Y:S01]  /*2f10*/  BPT.TRAP 0x1 ;  /* 0x000000040000795c */ /* 0x000fe20000300000 */
.L_x_1272:
[----:B------:R-:W2:Y:S01]  /*2f20*/  LDL R4, [R1+0xc] ;  /* 0x00000c0001047983 */ /* 0x000ea20000100800 */
[----:B------:R-:W-:Y:S01]  /*2f30*/  IMAD R67, R23, 0x8, R16 ;  /* 0x0000000817437824 */ /* 0x000fe200078e0210 */
[----:B------:R-:W-:Y:S01]  /*2f40*/  BSSY B1, `(.L_x_1273) ;  /* 0x0000004000017945 */ /* 0x000fe20003800000 */
[----:B--2---:R-:W-:-:S04]  /*2f50*/  SHF.L.U32 R78, R4, 0x1f, RZ ;  /* 0x0000001f044e7819 */ /* 0x004fc800000006ff */
[----:B------:R-:W1:Y:S02]  /*2f60*/  SYNCS.PHASECHK.TRANS64.TRYWAIT P6, [R67+URZ+0x19c90], R78 ;  /* 0x019c904e430075a7 */ /* 0x000e6400080c017f */
[----:B-1----:R-:W-:Y:S05]  /*2f70*/  @!P6 BRA `(.L_x_1274) ;  /* 0x000002300058e947 */ /* 0x002fea0003800000 */
.L_x_1617:
[----:B------:R-:W-:Y:S05]  /*2f80*/  BSYNC B1 ;  /* 0x0000000000017941 */ /* 0x000fea0003800000 */
.L_x_1273:
[----:B------:R-:W-:-:S03]  /*2f90*/  UMOV UR4, 0xffffffff ;  /* 0xffffffff00047882 */ /* 0x000fc60000000000 */
[----:B------:R-:W-:Y:S05]  /*2fa0*/  BRA.DIV UR4, `(.L_x_1275) ;  /* 0x0000023204607947 */ /* 0x000fea000b800000 */
[----:B------:R2:W3:Y:S04]  /*2fb0*/  SHFL.IDX PT, R39, R80, RZ, 0x1e1f ;  /* 0x001e1fff50277589 */ /* 0x0004e800000e0000 */
[----:B------:R2:W4:Y:S02]  /*2fc0*/  SHFL.IDX PT, R14, R70, RZ, 0x1e1f ;  /* 0x001e1fff460e7589 */ /* 0x00052400000e0000 */
.L_x_1621:
[----:B------:R-:W-:Y:S05]  /*2fd0*/  @P5 BRA `(.L_x_1276) ;  /* 0x0000003800ec5947 */ /* 0x000fea0003800000 */
[----:B------:R-:W-:Y:S01]  /*2fe0*/  ISETP.NE.AND P5, PT, R52, RZ, PT ;  /* 0x000000ff3400720c */ /* 0x000fe20003fa5270 */
[----:B------:R-:W-:-:S12]  /*2ff0*/  BSSY B1, `(.L_x_1277) ;  /* 0x0000072000017945 */ /* 0x000fd80003800000 */
[----:B------:R-:W-:Y:S05]  /*3000*/  @!P5 BRA `(.L_x_1278) ;  /* 0x0000000400c0d947 */ /* 0x000fea0003800000 */
[----:B0-----:R-:W5:Y:S01]  /*3010*/  LDL.64 R12, [R1+0x10] ;  /* 0x00001000010c7983 */ /* 0x001f620000100a00 */
        /* <DEDUP_REMOVED lines=33> */
[--C-:B------:R-:W-:Y:S01]  /*3230*/  HADD2.F32 R36, -RZ, R5.reuse.H1_H1 ;  /* 0x30000005ff247230 */ /* 0x100fe20000004100 */
[----:B------:R-:W-:Y:S01]  /*3240*/  F2FP.F16.E4M3.UNPACK_B R86, R13.H1 ;  /* 0x0000000dff56723e */ /* 0x000fe200030006ff */
        /* <DEDUP_REMOVED lines=14> */
[--C-:B------:R-:W-:Y:S02]  /*3330*/  HADD2.F32 R34, -RZ, R15.reuse.H0_H0 ;  /* 0x2000000fff227230 */ /* 0x100fe40000004100 */
[-C--:B------:R-:W-:Y:S01]  /*3340*/  FMUL.FTZ R85, R37, R70.reuse ;  /* 0x0000004625557220 */ /* 0x080fe20000410000 */
[----:B------:R-:W-:Y:S02]  /*3350*/  HADD2.F32 R35, -RZ, R15.H1_H1 ;  /* 0x3000000fff237230 */ /* 0x000fe40000004100 */
[----:B------:R-:W-:Y:S01]  /*3360*/  FMUL.FTZ R70, R36, R70 ;  /* 0x0000004624467220 */ /* 0x000fe20000410000 */
[----:B------:R-:W-:-:S02]  /*3370*/  HADD2.F32 R15, -RZ, R81.H1_H1 ;  /* 0x30000051ff0f7230 */ /* 0x000fc40000004100 */
[----:B------:R-:W-:Y:S02]  /*3380*/  HADD2.F32 R82, -RZ, R82.H0_H0 ;  /* 0x20000052ff527230 */ /* 0x000fe40000004100 */
[----:B------:R-:W-:Y:S02]  /*3390*/  HADD2.F32 R81, -RZ, R81.H0_H0 ;  /* 0x20000051ff517230 */ /* 0x000fe40000004100 */
[-C--:B------:R-:W-:Y:S01]  /*33a0*/  FFMA.FTZ R36, R36, R15.reuse, -R85 ;  /* 0x0000000f24247223 */ /* 0x080fe20000010855 */
[----:B------:R-:W-:Y:S01]  /*33b0*/  FFMA.FTZ R85, R37, R15, R70 ;  /* 0x0000000f25557223 */ /* 0x000fe20000010046 */
[CC--:B------:R-:W-:Y:S01]  /*33c0*/  FMUL.FTZ R83, R35.reuse, R82.reuse ;  /* 0x0000005223537220 */ /* 0x0c0fe20000410000 */
[C---:B------:R-:W-:Y:S01]  /*33d0*/  FMUL.FTZ R82, R34.reuse, R82 ;  /* 0x0000005222527220 */ /* 0x040fe20000410000 */
[----:B------:R-:W-:Y:S02]  /*33e0*/  F2FP.F16.E4M3.UNPACK_B R37, R7.H1 ;  /* 0x00000007ff25723e */ /* 0x000fe400030006ff */
[-C--:B------:R-:W-:Y:S01]  /*33f0*/  FFMA.FTZ R15, R34, R81.reuse, -R83 ;  /* 0x00000051220f7223 */ /* 0x080fe20000010853 */
[----:B------:R-:W-:Y:S01]  /*3400*/  FFMA.FTZ R34, R35, R81, R82 ;  /* 0x0000005123227223 */ /* 0x000fe20000010052 */
[----:B------:R-:W-:Y:S01]  /*3410*/  F2FP.SATFINITE.E4M3.F32.PACK_AB_MERGE_C R36, R85, R36, RZ ;  /* 0x000000245524723e */ /* 0x000fe200048070ff */
[--C-:B------:R-:W-:Y:S01]  /*3420*/  HADD2.F32 R81, -RZ, R37.reuse.H0_H0 ;  /* 0x20000025ff517230 */ /* 0x100fe20000004100 */
[----:B------:R-:W-:Y:S01]  /*3430*/  F2FP.F16.E4M3.UNPACK_B R70, R6.H1 ;  /* 0x00000006ff46723e */ /* 0x000fe200030006ff */
[----:B------:R-:W-:Y:S01]  /*3440*/  HADD2.F32 R82, -RZ, R37.H1_H1 ;  /* 0x30000025ff527230 */ /* 0x000fe20000004100 */
[----:B------:R-:W-:Y:S01]  /*3450*/  F2FP.F16.E4M3.UNPACK_B R37, R12.H1 ;  /* 0x0000000cff25723e */ /* 0x000fe200030006ff */
[--C-:B------:R-:W-:Y:S01]  /*3460*/  HADD2.F32 R83, -RZ, R86.reuse.H1_H1 ;  /* 0x30000056ff537230 */ /* 0x100fe20000004100 */
[----:B------:R-:W-:Y:S01]  /*3470*/  F2FP.F16.E4M3.UNPACK_B R85, R13 ;  /* 0x0000000dff55723e */ /* 0x000fe200020006ff */
[----:B------:R-:W-:Y:S01]  /*3480*/  HADD2.F32 R86, -RZ, R86.H0_H0 ;  /* 0x20000056ff567230 */ /* 0x000fe20000004100 */
[----:B------:R-:W-:Y:S01]  /*3490*/  F2FP.SATFINITE.E4M3.F32.PACK_AB_MERGE_C R35, R87, R80, RZ ;  /* 0x000000505723723e */ /* 0x000fe200048070ff */
[----:B------:R-:W-:Y:S01]  /*34a0*/  HADD2.F32 R80, -RZ, R70.H1_H1 ;  /* 0x30000046ff507230 */ /* 0x000fe20000004100 */
[----:B------:R-:W-:Y:S01]  /*34b0*/  F2FP.F16.E4M3.UNPACK_B R13, R12 ;  /* 0x0000000cff0d723e */ /* 0x000fe200020006ff */
[----:B------:R-:W-:-:S02]  /*34c0*/  HADD2.F32 R84, -RZ, R37.H1_H1 ;  /* 0x30000025ff547230 */ /* 0x000fc40000004100 */
[-C--:B------:R-:W-:Y:S01]  /*34d0*/  FMUL.FTZ R12, R82, R83.reuse ;  /* 0x00000053520c7220 */ /* 0x080fe20000410000 */
[----:B------:R-:W-:Y:S02]  /*34e0*/  HADD2.F32 R87, -RZ, R85.H1_H1 ;  /* 0x30000055ff577230 */ /* 0x000fe40000004100 */
[C---:B------:R-:W-:Y:S01]  /*34f0*/  FMUL.FTZ R91, R81.reuse, R83 ;  /* 0x00000053515b7220 */ /* 0x040fe20000410000 */
[----:B------:R-:W-:Y:S02]  /*3500*/  HADD2.F32 R70, -RZ, R70.H0_H0 ;  /* 0x20000046ff467230 */ /* 0x000fe40000004100 */
[----:B------:R-:W-:Y:S01]  /*3510*/  FFMA.FTZ R12, R81, R84, -R12 ;  /* 0x00000054510c7223 */ /* 0x000fe2000001080c */
[----:B------:R-:W-:Y:S02]  /*3520*/  HADD2.F32 R83, -RZ, R13.H1_H1 ;  /* 0x3000000dff537230 */ /* 0x000fe40000004100 */
[----:B------:R-:W-:Y:S01]  /*3530*/  FMUL.FTZ R89, R80, R87 ;  /* 0x0000005750597220 */ /* 0x000fe20000410000 */
[----:B------:R-:W-:Y:S01]  /*3540*/  F2FP.F16.E4M3.UNPACK_B R81, R7 ;  /* 0x00000007ff51723e */ /* 0x000fe200020006ff */
[----:B------:R-:W-:Y:S01]  /*3550*/  FMUL.FTZ R87, R70, R87 ;  /* 0x0000005746577220 */ /* 0x000fe20000410000 */
[----:B------:R-:W-:Y:S01]  /*3560*/  F2FP.F16.E4M3.UNPACK_B R6, R6 ;  /* 0x00000006ff06723e */ /* 0x000fe200020006ff */
[----:B------:R-:W-:Y:S01]  /*3570*/  FFMA.FTZ R7, R82, R84, R91 ;  /* 0x0000005452077223 */ /* 0x000fe2000001005b */
[-C--:B------:R-:W-:Y:S01]  /*3580*/  FFMA.FTZ R89, R70, R83.reuse, -R89 ;  /* 0x0000005346597223 */ /* 0x080fe20000010859 */
[----:B------:R-:W-:Y:S01]  /*3590*/  FFMA.FTZ R82, R80, R83, R87 ;  /* 0x0000005350527223 */ /* 0x000fe20000010057 */
[--C-:B------:R-:W-:Y:S01]  /*35a0*/  HADD2.F32 R80, -RZ, R81.reuse.H0_H0 ;  /* 0x20000051ff507230 */ /* 0x100fe20000004100 */
[----:B------:R-:W-:Y:S01]  /*35b0*/  F2FP.SATFINITE.E4M3.F32.PACK_AB_MERGE_C R5, R5, R4, R35 ;  /* 0x000000040505723e */ /* 0x000fe20004807023 */
[--C-:B------:R-:W-:Y:S01]  /*35c0*/  HADD2.F32 R70, -RZ, R6.reuse.H0_H0 ;  /* 0x20000006ff467230 */ /* 0x100fe20000004100 */
[----:B------:R-:W-:Y:S01]  /*35d0*/  F2FP.SATFINITE.E4M3.F32.PACK_AB_MERGE_C R7, R7, R12, RZ ;  /* 0x0000000c0707723e */ /* 0x000fe200048070ff */
[----:B------:R-:W-:Y:S01]  /*35e0*/  HADD2.F32 R81, -RZ, R81.H1_H1 ;  /* 0x30000051ff517230 */ /* 0x000fe20000004100 */
[----:B------:R-:W-:Y:S01]  /*35f0*/  F2FP.SATFINITE.E4M3.F32.PACK_AB_MERGE_C R82, R82, R89, RZ ;  /* 0x000000595252723e */ /* 0x000fe200048070ff */
[----:B------:R-:W-:Y:S01]  /*3600*/  HADD2.F32 R6, -RZ, R6.H1_H1 ;  /* 0x30000006ff067230 */ /* 0x000fe20000004100 */
[----:B------:R-:W-:Y:S01]  /*3610*/  F2FP.SATFINITE.E4M3.F32.PACK_AB_MERGE_C R4, R34, R15, R36 ;  /* 0x0000000f2204723e */ /* 0x000fe20004807024 */
[----:B------:R-:W-:-:S02]  /*3620*/  HADD2.F32 R85, -RZ, R85.H0_H0 ;  /* 0x20000055ff557230 */ /* 0x000fc40000004100 */
[CC--:B------:R-:W-:Y:S01]  /*3630*/  FMUL.FTZ R87, R81.reuse, R86.reuse ;  /* 0x0000005651577220 */ /* 0x0c0fe20000410000 */
        /* <DEDUP_REMOVED lines=8> */
[----:B------:R-:W-:-:S03]  /*36c0*/  FFMA.FTZ R6, R6, R13, R85 ;  /* 0x0000000d06067223 */ /* 0x000fc60000010055 */
[----:B------:R-:W-:Y:S02]  /*36d0*/  F2FP.SATFINITE.E4M3.F32.PACK_AB_MERGE_C R7, R86, R87, R7 ;  /* 0x000000575607723e */ /* 0x000fe40004807007 */
[----:B------:R-:W-:-:S07]  /*36e0*/  F2FP.SATFINITE.E4M3.F32.PACK_AB_MERGE_C R6, R6, R83, R82 ;  /* 0x000000530606723e */ /* 0x000fce0004807052 */
.L_x_1280:
[----:B------:R-:W-:Y:S05]  /*36f0*/  BSYNC B2 ;  /* 0x0000000000027941 */ /* 0x000fea0003800000 */
.L_x_1279:
[----:B------:R0:W-:Y:S02]  /*3700*/  ST.E.128 desc[UR40][R10.64], R4 ;  /* 0x000000040a007985 */ /* 0x0001e4000c101d28 */
.L_x_1278:
[----:B------:R-:W-:Y:S05]  /*3710*/  BSYNC B1 ;  /* 0x0000000000017941 */ /* 0x000fea0003800000 */
.L_x_1277:
[----:B------:R-:W-:Y:S01]  /*3720*/  ISETP.NE.AND P5, PT, R51, RZ, PT ;  /* 0x000000ff3300720c */ /* 0x000fe20003fa5270 */
[----:B------:R-:W-:-:S12]  /*3730*/  BSSY B1, `(.L_x_1281) ;  /* 0x0000074000017945 */ /* 0x000fd80003800000 */
[----:B------:R-:W-:Y:S05]  /*3740*/  @!P5 BRA `(.L_x_1282) ;  /* 0x0000000400c8d947 */ /* 0x000fea0003800000 */
[----:B0-----:R-:W5:Y:S04]  /*3750*/  LDL R5, [R1+0x34] ;  /* 0x0000340001057983 */ /* 0x001f680000100800 */
[----:B------:R-:W2:Y:S01]  /*3760*/  LDL R4, [R1+0x1c] ;  /* 0x00001c0001047983 */ /* 0x000ea20000100800 */
[----:B------:R-:W-:Y:S01]  /*3770*/  BSSY B2, `(.L_x_1283) ;  /* 0x000006e000027945 */ /* 0x000fe20003800000 */
[----:B-----5:R-:W-:Y:S01]  /*3780*/  ISETP.GE.AND P6, PT, R5, R79, PT ;  /* 0x0000004f0500720c */ /* 0x020fe20003fc6270 */
[----:B--2---:R-:W-:Y:S02]  /*3790*/  IMAD.SHL.U32 R11, R4, 0x10, RZ ;  /* 0x00000010040b7824 */ /* 0x004fe400078e00ff */
[----:B------:R0:W2:Y:S03]  /*37a0*/  LDS.128 R4, [R68+0x14800] ;  /* 0x0148000044047984 */ /* 0x0000a60000000c00 */
[----:B----4-:R-:W-:-:S04]  /*37b0*/  IADD3 R10, P5, R14, R11, RZ ;  /* 0x0000000b0e0a7210 */ /* 0x010fc80007fbe0ff */
[----:B---3--:R-:W-:-:S03]  /*37c0*/  LEA.HI.X.SX32 R11, R11, R39, 0x1, P5 ;  /* 0x000000270b0b7211 */ /* 0x008fc600028f0eff */
[----:B0-----:R-:W-:Y:S06]  /*37d0*/  @P6 BRA `(.L_x_1284) ;  /* 0x00000004009c6947 */ /* 0x001fec0003800000 */
[--C-:B------:R-:W-:Y:S01]  /*37e0*/  SHF.R.U32.HI R13, RZ, 0x8, R31.reuse ;  /* 0x00000008ff0d7819 */ /* 0x100fe2000001161f */
[----:B--2---:R-:W-:Y:S01]  /*37f0*/  IMAD.MOV.U32 R15, RZ, RZ, R4 ;  /* 0x000000ffff0f7224 */ /* 0x004fe200078e0004 */
[----:B------:R-:W-:Y:S02]  /*3800*/  LOP3.LUT R12, R31, 0xff0000ff, RZ, 0xc0, !PT ;  /* 0xff0000ff1f0c7812 */ /* 0x000fe400078ec0ff */
[----:B------:R-:W-:Y:S01]  /*3810*/  SHF.R.U32.HI R32, RZ, 0x10, R31 ;  /* 0x00000010ff207819 */ /* 0x000fe2000001161f */
[----:B------:R-:W-:Y:S01]  /*3820*/  IMAD.SHL.U32 R13, R13, 0x100, RZ ;  /* 0x000001000d0d7824 */ /* 0x000fe200078e00ff */
[--C-:B------:R-:W-:Y:S02]  /*3830*/  SHF.R.U32.HI R31, RZ, 0x8, R33.reuse ;  /* 0x00000008ff1f7819 */ /* 0x100fe40000011621 */
[----:B------:R-:W-:Y:S02]  /*3840*/  LOP3.LUT R30, R33, 0xff0000ff, RZ, 0xc0, !PT ;  /* 0xff0000ff211e7812 */ /* 0x000fe400078ec0ff */
[----:B------:R-:W-:Y:S01]  /*3850*/  SHF.R.U32.HI R33, RZ, 0x10, R33 ;  /* 0x00000010ff217819 */ /* 0x000fe20000011621 */
[----:B------:R-:W-:Y:S01]  /*3860*/  IMAD.SHL.U32 R31, R31, 0x100, RZ ;  /* 0x000001001f1f7824 */ /* 0x000fe200078e00ff */
[----:B------:R-:W-:Y:S01]  /*3870*/  LOP3.LUT R12, R12, 0xff00, R13, 0xf8, !PT ;  /* 0x0000ff000c0c7812 */ /* 0x000fe200078ef80d */
[----:B------:R-:W-:Y:S01]  /*3880*/  IMAD.U32 R13, R32, 0x10000, RZ ;  /* 0x00010000200d7824 */ /* 0x000fe200078e00ff */
[----:B------:R-:W-:Y:S01]  /*3890*/  F2FP.F16.E4M3.UNPACK_B R4, R5 ;  /* 0x00000005ff04723e */ /* 0x000fe200020006ff */
[----:B------:R-:W-:Y:S01]  /*38a0*/  IMAD.U32 R33, R33, 0x10000, RZ ;  /* 0x0001000021217824 */ /* 0x000fe200078e00ff */
[----:B------:R-:W-:-:S02]  /*38b0*/  LOP3.LUT R30, R30, 0xff00, R31, 0xf8, !PT ;  /* 0x0000ff001e1e7812 */ /* 0x000fc400078ef81f */
[----:B------:R-:W-:Y:S02]  /*38c0*/  F2FP.F16.E4M3.UNPACK_B R31, R73.H1 ;  /* 0x00000049ff1f723e */ /* 0x000fe400030006ff */
        /* <DEDUP_REMOVED lines=27> */
[----:B------:R-:W-:Y:S02]  /*3a80*/  HADD2.F32 R33, -RZ, R30.H1_H1 ;  /* 0x3000001eff217230 */ /* 0x000fe40000004100 */
        /* <DEDUP_REMOVED lines=9> */
[----:B------:R-:W-:Y:S01]  /*3b20*/  F2FP.F16.E4M3.UNPACK_B R73, R13 ;  /* 0x0000000dff49723e */ /* 0x000fe200020006ff */
[-C--:B------:R-:W-:Y:S01]  /*3b30*/  FFMA.FTZ R32, R32, R15.reuse, -R37 ;  /* 0x0000000f20207223 */ /* 0x080fe20000010825 */
[----:B------:R-:W-:Y:S01]  /*3b40*/  FFMA.FTZ R33, R33, R15, R36 ;  /* 0x0000000f21217223 */ /* 0x000fe20000010024 */
[-C--:B------:R-:W-:Y:S01]  /*3b50*/  FFMA.FTZ R15, R30, R72.reuse, -R35 ;  /* 0x000000481e0f7223 */ /* 0x080fe20000010823 */
[----:B------:R-:W-:Y:S01]  /*3b60*/  FFMA.FTZ R30, R31, R72, R34 ;  /* 0x000000481f1e7223 */ /* 0x000fe20000010022 */
[-C--:B------:R-:W-:Y:S01]  /*3b70*/  F2FP.F16.E4M3.UNPACK_B R34, R7.reuse.H1 ;  /* 0x00000007ff22723e */ /* 0x080fe200030006ff */
[--C-:B------:R-:W-:Y:S01]  /*3b80*/  HADD2.F32 R82, -RZ, R73.reuse.H1_H1 ;  /* 0x30000049ff527230 */ /* 0x100fe20000004100 */
[----:B------:R-:W-:Y:S01]  /*3b90*/  F2FP.SATFINITE.E4M3.F32.PACK_AB_MERGE_C R32, R33, R32, RZ ;  /* 0x000000202120723e */ /* 0x000fe200048070ff */
[----:B------:R-:W-:Y:S01]  /*3ba0*/  HADD2.F32 R73, -RZ, R73.H0_H0 ;  /* 0x20000049ff497230 */ /* 0x000fe20000004100 */
[----:B------:R-:W-:Y:S01]  /*3bb0*/  F2FP.F16.E4M3.UNPACK_B R33, R6.H1 ;  /* 0x00000006ff21723e */ /* 0x000fe200030006ff */
[--C-:B------:R-:W-:Y:S01]  /*3bc0*/  HADD2.F32 R35, -RZ, R34.reuse.H0_H0 ;  /* 0x20000022ff237230 */ /* 0x100fe20000004100 */
[----:B------:R-:W-:Y:S01]  /*3bd0*/  F2FP.SATFINITE.E4M3.F32.PACK_AB_MERGE_C R31, R81, R70, RZ ;  /* 0x00000046511f723e */ /* 0x000fe200048070ff */
[----:B------:R-:W-:Y:S01]  /*3be0*/  HADD2.F32 R34, -RZ, R34.H1_H1 ;  /* 0x30000022ff227230 */ /* 0x000fe20000004100 */
[-C--:B------:R-:W-:Y:S01]  /*3bf0*/  F2FP.F16.E4M3.UNPACK_B R37, R12.reuse.H1 ;  /* 0x0000000cff25723e */ /* 0x080fe200030006ff */
[----:B------:R-:W-:Y:S01]  /*3c00*/  HADD2.F32 R70, -RZ, R80.H1_H1 ;  /* 0x30000050ff467230 */ /* 0x000fe20000004100 */
[----:B------:R-:W-:Y:S01]  /*3c10*/  F2FP.F16.E4M3.UNPACK_B R36, R12 ;  /* 0x0000000cff24723e */ /* 0x000fe200020006ff */
[--C-:B------:R-:W-:Y:S01]  /*3c20*/  HADD2.F32 R13, -RZ, R33.reuse.H1_H1 ;  /* 0x30000021ff0d7230 */ /* 0x100fe20000004100 */
[----:B------:R-:W-:Y:S01]  /*3c30*/  F2FP.F16.E4M3.UNPACK_B R7, R7 ;  /* 0x00000007ff07723e */ /* 0x000fe200020006ff */
[----:B------:R-:W-:-:S02]  /*3c40*/  HADD2.F32 R33, -RZ, R33.H0_H0 ;  /* 0x20000021ff217230 */ /* 0x000fc40000004100 */
[-C--:B------:R-:W-:Y:S01]  /*3c50*/  FMUL.FTZ R12, R34, R70.reuse ;  /* 0x00000046220c7220 */ /* 0x080fe20000410000 */
[----:B------:R-:W-:Y:S02]  /*3c60*/  HADD2.F32 R72, -RZ, R37.H1_H1 ;  /* 0x30000025ff487230 */ /* 0x000fe40000004100 */
[----:B------:R-:W-:Y:S01]  /*3c70*/  FMUL.FTZ R81, R35, R70 ;  /* 0x0000004623517220 */ /* 0x000fe20000410000 */
[----:B------:R-:W-:Y:S02]  /*3c80*/  HADD2.F32 R70, -RZ, R36.H1_H1 ;  /* 0x30000024ff467230 */ /* 0x000fe40000004100 */
[-C--:B------:R-:W-:Y:S01]  /*3c90*/  FMUL.FTZ R84, R13, R82.reuse ;  /* 0x000000520d547220 */ /* 0x080fe20000410000 */
[----:B------:R-:W-:Y:S01]  /*3ca0*/  FMUL.FTZ R82, R33, R82 ;  /* 0x0000005221527220 */ /* 0x000fe20000410000 */
[----:B------:R-:W-:Y:S01]  /*3cb0*/  F2FP.F16.E4M3.UNPACK_B R6, R6 ;  /* 0x00000006ff06723e */ /* 0x000fe200020006ff */
[----:B------:R-:W-:Y:S01]  /*3cc0*/  FFMA.FTZ R12, R35, R72, -R12 ;  /* 0x00000048230c7223 */ /* 0x000fe2000001080c */
[-C--:B------:R-:W-:Y:S01]  /*3cd0*/  FFMA.FTZ R84, R33, R70.reuse, -R84 ;  /* 0x0000004621547223 */ /* 0x080fe20000010854 */
[----:B------:R-:W-:Y:S01]  /*3ce0*/  FFMA.FTZ R35, R13, R70, R82 ;  /* 0x000000460d237223 */ /* 0x000fe20000010052 */
[----:B------:R-:W-:-:S02]  /*3cf0*/  HADD2.F32 R13, -RZ, R7.H0_H0 ;  /* 0x20000007ff0d7230 */ /* 0x000fc40000004100 */
[----:B------:R-:W-:Y:S01]  /*3d00*/  FFMA.FTZ R81, R34, R72, R81 ;  /* 0x0000004822517223 */ /* 0x000fe20000010051 */
[----:B------:R-:W-:Y:S01]  /*3d10*/  HADD2.F32 R33, -RZ, R7.H1_H1 ;  /* 0x30000007ff217230 */ /* 0x000fe20000004100 */
[----:B------:R-:W-:Y:S01]  /*3d20*/  F2FP.SATFINITE.E4M3.F32.PACK_AB_MERGE_C R5, R5, R4, R31 ;  /* 0x000000040505723e */ /* 0x000fe2000480701f */
[----:B------:R-:W-:Y:S01]  /*3d30*/  HADD2.F32 R7, -RZ, R6.H0_H0 ;  /* 0x20000006ff077230 */ /* 0x000fe20000004100 */
[----:B------:R-:W-:Y:S01]  /*3d40*/  F2FP.SATFINITE.E4M3.F32.PACK_AB_MERGE_C R35, R35, R84, RZ ;  /* 0x000000542323723e */ /* 0x000fe200048070ff */
[----:B------:R-:W-:Y:S01]  /*3d50*/  HADD2.F32 R80, -RZ, R80.H0_H0 ;  /* 0x20000050ff507230 */ /* 0x000fe20000004100 */
[----:B------:R-:W-:Y:S01]  /*3d60*/  F2FP.SATFINITE.E4M3.F32.PACK_AB_MERGE_C R12, R81, R12, RZ ;  /* 0x0000000c510c723e */ /* 0x000fe200048070ff */
[----:B------:R-:W-:Y:S01]  /*3d70*/  HADD2.F32 R6, -RZ, R6.H1_H1 ;  /* 0x30000006ff067230 */ /* 0x000fe20000004100 */
[----:B------:R-:W-:Y:S01]  /*3d80*/  F2FP.SATFINITE.E4M3.F32.PACK_AB_MERGE_C R4, R30, R15, R32 ;  /* 0x0000000f1e04723e */ /* 0x000fe20004807020 */
[----:B------:R-:W-:Y:S02]  /*3d90*/  HADD2.F32 R34, -RZ, R37.H0_H0 ;  /* 0x20000025ff227230 */ /* 0x000fe40000004100 */
[----:B------:R-:W-:Y:S01]  /*3da0*/  FMUL.FTZ R72, R33, R80 ;  /* 0x0000005021487220 */ /* 0x000fe20000410000 */
[----:B------:R-:W-:-:S02]  /*3db0*/  HADD2.F32 R36, -RZ, R36.H0_H0 ;  /* 0x20000024ff247230 */ /* 0x000fc40000004100 */
[CC--:B------:R-:W-:Y:S01]  /*3dc0*/  FMUL.FTZ R70, R6.reuse, R73.reuse ;  /* 0x0000004906467220 */ /* 0x0c0fe20000410000 */
[----:B------:R-:W-:Y:S01]  /*3dd0*/  FMUL.FTZ R80, R13, R80 ;  /* 0x000000500d507220 */ /* 0x000fe20000410000 */
[----:B------:R-:W-:Y:S01]  /*3de0*/  FMUL.FTZ R73, R7, R73 ;  /* 0x0000004907497220 */ /* 0x000fe20000410000 */
[----:B------:R-:W-:Y:S01]  /*3df0*/  FFMA.FTZ R72, R13, R34, -R72 ;  /* 0x000000220d487223 */ /* 0x000fe20000010848 */
[----:B------:R-:W-:Y:S01]  /*3e00*/  FFMA.FTZ R70, R7, R36, -R70 ;  /* 0x0000002407467223 */ /* 0x000fe20000010846 */
[----:B------:R-:W-:Y:S01]  /*3e10*/  FFMA.FTZ R33, R33, R34, R80 ;  /* 0x0000002221217223 */ /* 0x000fe20000010050 */
[----:B------:R-:W-:-:S04]  /*3e20*/  FFMA.FTZ R73, R6, R36, R73 ;  /* 0x0000002406497223 */ /* 0x000fc80000010049 */
[----:B------:R-:W-:Y:S02]  /*3e30*/  F2FP.SATFINITE.E4M3.F32.PACK_AB_MERGE_C R7, R33, R72, R12 ;  /* 0x000000482107723e */ /* 0x000fe4000480700c */
[----:B------:R-:W-:-:S07]  /*3e40*/  F2FP.SATFINITE.E4M3.F32.PACK_AB_MERGE_C R6, R73, R70, R35 ;  /* 0x000000464906723e */ /* 0x000fce0004807023 */
.L_x_1284:
[----:B------:R-:W-:Y:S05]  /*3e50*/  BSYNC B2 ;  /* 0x0000000000027941 */ /* 0x000fea0003800000 */
.L_x_1283:
[----:B--2---:R0:W-:Y:S02]  /*3e60*/  ST.E.128 desc[UR40][R10.64], R4 ;  /* 0x000000040a007985 */ /* 0x0041e4000c101d28 */
.L_x_1282:
[----:B------:R-:W-:Y:S05]  /*3e70*/  BSYNC B1 ;  /* 0x0000000000017941 */ /* 0x000fea0003800000 */
.L_x_1281:
[----:B------:R-:W-:Y:S05]  /*3e80*/  @P1 BRA `(.L_x_1276) ;  /* 0x0000002c00401947 */ /* 0x000fea0003800000 */
[----:B0-----:R-:W4:Y:S04]  /*3e90*/  LDL R4, [R1+0x8] ;  /* 0x0000080001047983 */ /* 0x001f280000100800 */
[----:B------:R-:W5:Y:S04]  /*3ea0*/  LDL R13, [R1+0x38] ;  /* 0x00003800010d7983 */ /* 0x000f680000100800 */
[----:B------:R-:W3:Y:S01]  /*3eb0*/  LDL R12, [R1+0x30] ;  /* 0x00003000010c7983 */ /* 0x000ee20000100800 */
[----:B------:R-:W-:Y:S01]  /*3ec0*/  BSSY B1, `(.L_x_1285) ;  /* 0x000006d000017945 */ /* 0x000fe20003800000 */
[----:B----4-:R-:W-:-:S02]  /*3ed0*/  IADD3 R10, P5, R4, R14, RZ ;  /* 0x0000000e040a7210 */ /* 0x010fc40007fbe0ff */
[----:B------:R0:W4:Y:S01]  /*3ee0*/  LDS.128 R4, [R68+0x15800] ;  /* 0x0158000044047984 */ /* 0x0001220000000c00 */
[----:B-----5:R-:W-:Y:S02]  /*3ef0*/  ISETP.GE.AND P6, PT, R13, R79, PT ;  /* 0x0000004f0d00720c */ /* 0x020fe40003fc6270 */
[----:B---3--:R-:W-:-:S11]  /*3f00*/  IMAD.X R11, R39, 0x1, R12, P5 ;  /* 0x00000001270b7824 */ /* 0x008fd600028e060c */
[----:B0-----:R-:W-:Y:S05]  /*3f10*/  @P6 BRA `(.L_x_1286) ;  /* 0x00000004009c6947 */ /* 0x001fea0003800000 */
[----:B------:R-:W-:Y:S01]  /*3f20*/  SHF.R.U32.HI R8, RZ, 0x8, R9 ;  /* 0x00000008ff087819 */ /* 0x000fe20000011609 */
[----:B----4-:R-:W-:Y:S01]  /*3f30*/  IMAD.MOV.U32 R12, RZ, RZ, R4 ;  /* 0x000000ffff0c7224 */ /* 0x010fe200078e0004 */
[----:B------:R-:W-:Y:S02]  /*3f40*/  SHF.R.U32.HI R13, RZ, 0x8, R29 ;  /* 0x00000008ff0d7819 */ /* 0x000fe4000001161d */
[----:B------:R-:W-:Y:S01]  /*3f50*/  SHF.R.U32.HI R30, RZ, 0x10, R9 ;  /* 0x00000010ff1e7819 */ /* 0x000fe20000011609 */
        /* <DEDUP_REMOVED lines=28> */
[-C--:B------:R-:W-:Y:S01]  /*4120*/  FMUL.FTZ R33, R15, R31.reuse ;  /* 0x0000001f0f217220 */ /* 0x080fe20000410000 */
[----:B------:R-:W-:Y:S01]  /*4130*/  FMUL.FTZ R32, R14, R31 ;  /* 0x0000001f0e207220 */ /* 0x000fe20000410000 */
[----:B------:R-:W-:Y:S01]  /*4140*/  F2FP.F16.E4M3.UNPACK_B R13, R12.H1 ;  /* 0x0000000cff0d723e */ /* 0x000fe200030006ff */
[----:B------:R-:W-:-:S02]  /*4150*/  HADD2.F32 R29, -RZ, R71.H1_H1 ;  /* 0x30000047ff1d7230 */ /* 0x000fc40000004100 */
[-C--:B------:R-:W-:Y:S01]  /*4160*/  FFMA.FTZ R33, R14, R28.reuse, -R33 ;  /* 0x0000001c0e217223 */ /* 0x080fe20000010821 */
[----:B------:R-:W-:Y:S01]  /*4170*/  FFMA.FTZ R34, R15, R28, R32 ;  /* 0x0000001c0f227223 */ /* 0x000fe20000010020 */
[----:B------:R-:W-:Y:S01]  /*4180*/  F2FP.F16.E4M3.UNPACK_B R12, R12 ;  /* 0x0000000cff0c723e */ /* 0x000fe200020006ff */
[--C-:B------:R-:W-:Y:S01]  /*4190*/  HADD2.F32 R28, -RZ, R13.reuse.H1_H1 ;  /* 0x3000000dff1c7230 */ /* 0x100fe20000004100 */
[----:B------:R-:W-:Y:S01]  /*41a0*/  F2FP.F16.E4M3.UNPACK_B R38, R38 ;  /* 0x00000026ff26723e */ /* 0x000fe200020006ff */
[----:B------:R-:W-:Y:S01]  /*41b0*/  HADD2.F32 R15, -RZ, R13.H0_H0 ;  /* 0x2000000dff0f7230 */ /* 0x000fe20000004100 */
[----:B------:R-:W-:Y:S01]  /*41c0*/  F2FP.F16.E4M3.UNPACK_B R35, R9.H1 ;  /* 0x00000009ff23723e */ /* 0x000fe200030006ff */
[----:B------:R-:W-:Y:S02]  /*41d0*/  HADD2.F32 R71, -RZ, R71.H0_H0 ;  /* 0x20000047ff477230 */ /* 0x000fe40000004100 */
[----:B------:R-:W-:Y:S01]  /*41e0*/  FMUL.FTZ R32, R28, R29 ;  /* 0x0000001d1c207220 */ /* 0x000fe20000410000 */
[----:B------:R-:W-:-:S02]  /*41f0*/  HADD2.F32 R13, -RZ, R12.H0_H0 ;  /* 0x2000000cff0d7230 */ /* 0x000fc40000004100 */
[----:B------:R-:W-:Y:S01]  /*4200*/  FMUL.FTZ R29, R15, R29 ;  /* 0x0000001d0f1d7220 */ /* 0x000fe20000410000 */
[----:B------:R-:W-:Y:S01]  /*4210*/  HADD2.F32 R14, -RZ, R12.H1_H1 ;  /* 0x3000000cff0e7230 */ /* 0x000fe20000004100 */
[----:B------:R-:W-:Y:S01]  /*4220*/  F2FP.F16.E4M3.UNPACK_B R31, R8 ;  /* 0x00000008ff1f723e */ /* 0x000fe200020006ff */
[--C-:B------:R-:W-:Y:S02]  /*4230*/  HADD2.F32 R12, -RZ, R38.reuse.H1_H1 ;  /* 0x30000026ff0c7230 */ /* 0x100fe40000004100 */
[----:B------:R-:W-:Y:S02]  /*4240*/  HADD2.F32 R38, -RZ, R38.H0_H0 ;  /* 0x20000026ff267230 */ /* 0x000fe40000004100 */
[-C--:B------:R-:W-:Y:S01]  /*4250*/  FMUL.FTZ R30, R14, R71.reuse ;  /* 0x000000470e1e7220 */ /* 0x080fe20000410000 */
[----:B------:R-:W-:Y:S01]  /*4260*/  FMUL.FTZ R71, R13, R71 ;  /* 0x000000470d477220 */ /* 0x000fe20000410000 */
[-C--:B------:R-:W-:Y:S01]  /*4270*/  FFMA.FTZ R15, R15, R12.reuse, -R32 ;  /* 0x0000000c0f0f7223 */ /* 0x080fe20000010820 */
[----:B------:R-:W-:Y:S01]  /*4280*/  FFMA.FTZ R28, R28, R12, R29 ;  /* 0x0000000c1c1c7223 */ /* 0x000fe2000001001d */
[-C--:B------:R-:W-:Y:S01]  /*4290*/  FFMA.FTZ R12, R13, R38.reuse, -R30 ;  /* 0x000000260d0c7223 */ /* 0x080fe2000001081e */
[----:B------:R-:W-:Y:S01]  /*42a0*/  FFMA.FTZ R13, R14, R38, R71 ;  /* 0x000000260e0d7223 */ /* 0x000fe20000010047 */
[----:B------:R-:W-:Y:S01]  /*42b0*/  F2FP.F16.E4M3.UNPACK_B R29, R7.H1 ;  /* 0x00000007ff1d723e */ /* 0x000fe200030006ff */
[--C-:B------:R-:W-:Y:S01]  /*42c0*/  HADD2.F32 R37, -RZ, R35.reuse.H1_H1 ;  /* 0x30000023ff257230 */ /* 0x100fe20000004100 */
[----:B------:R-:W-:Y:S01]  /*42d0*/  F2FP.SATFINITE.E4M3.F32.PACK_AB_MERGE_C R14, R34, R33, RZ ;  /* 0x00000021220e723e */ /* 0x000fe200048070ff */
[----:B------:R-:W-:Y:S01]  /*42e0*/  HADD2.F32 R35, -RZ, R35.H0_H0 ;  /* 0x20000023ff237230 */ /* 0x000fe20000004100 */
[----:B------:R-:W-:Y:S01]  /*42f0*/  F2FP.SATFINITE.E4M3.F32.PACK_AB_MERGE_C R15, R28, R15, RZ ;  /* 0x0000000f1c0f723e */ /* 0x000fe200048070ff */
[--C-:B------:R-:W-:Y:S01]  /*4300*/  HADD2.F32 R30, -RZ, R29.reuse.H0_H0 ;  /* 0x2000001dff1e7230 */ /* 0x100fe20000004100 */
[----:B------:R-:W-:Y:S01]  /*4310*/  F2FP.F16.E4M3.UNPACK_B R28, R6.H1 ;  /* 0x00000006ff1c723e */ /* 0x000fe200030006ff */
[----:B------:R-:W-:Y:S01]  /*4320*/  HADD2.F32 R29, -RZ, R29.H1_H1 ;  /* 0x3000001dff1d7230 */ /* 0x000fe20000004100 */
[----:B------:R-:W-:-:S02]  /*4330*/  F2FP.F16.E4M3.UNPACK_B R34, R9 ;  /* 0x00000009ff22723e */ /* 0x000fc400020006ff */
[----:B------:R-:W-:Y:S01]  /*4340*/  F2FP.F16.E4M3.UNPACK_B R32, R8.H1 ;  /* 0x00000008ff20723e */ /* 0x000fe200030006ff */
[----:B------:R-:W-:Y:S02]  /*4350*/  HADD2.F32 R9, -RZ, R28.H1_H1 ;  /* 0x3000001cff097230 */ /* 0x000fe40000004100 */
[-C--:B------:R-:W-:Y:S01]  /*4360*/  FMUL.FTZ R39, R29, R37.reuse ;  /* 0x000000251d277220 */ /* 0x080fe20000410000 */
[----:B------:R-:W-:Y:S02]  /*4370*/  HADD2.F32 R36, -RZ, R34.H1_H1 ;  /* 0x30000022ff247230 */ /* 0x000fe40000004100 */
[----:B------:R-:W-:Y:S01]  /*4380*/  FMUL.FTZ R38, R30, R37 ;  /* 0x000000251e267220 */ /* 0x000fe20000410000 */
[----:B------:R-:W-:Y:S01]  /*4390*/  HADD2.F32 R28, -RZ, R28.H0_H0 ;  /* 0x2000001cff1c7230 */ /* 0x000fe20000004100 */
[----:B------:R-:W-:Y:S01]  /*43a0*/  F2FP.F16.E4M3.UNPACK_B R7, R7 ;  /* 0x00000007ff07723e */ /* 0x000fe200020006ff */
[----:B------:R-:W-:Y:S02]  /*43b0*/  HADD2.F32 R8, -RZ, R31.H1_H1 ;  /* 0x3000001fff087230 */ /* 0x000fe40000004100 */
[----:B------:R-:W-:Y:S01]  /*43c0*/  FMUL.FTZ R37, R9, R36 ;  /* 0x0000002409257220 */ /* 0x000fe20000410000 */
[----:B------:R-:W-:Y:S01]  /*43d0*/  F2FP.F16.E4M3.UNPACK_B R6, R6 ;  /* 0x00000006ff06723e */ /* 0x000fe200020006ff */
[----:B------:R-:W-:Y:S01]  /*43e0*/  FMUL.FTZ R36, R28, R36 ;  /* 0x000000241c247220 */ /* 0x000fe20000410000 */
[----:B------:R-:W-:-:S02]  /*43f0*/  HADD2.F32 R33, -RZ, R32.H1_H1 ;  /* 0x30000020ff217230 */ /* 0x000fc40000004100 */
[-C--:B------:R-:W-:Y:S01]  /*4400*/  FFMA.FTZ R37, R28, R8.reuse, -R37 ;  /* 0x000000081c257223 */ /* 0x080fe20000010825 */
[----:B------:R-:W-:Y:S02]  /*4410*/  HADD2.F32 R34, -RZ, R34.H0_H0 ;  /* 0x20000022ff227230 */ /* 0x000fe40000004100 */
[----:B------:R-:W-:Y:S01]  /*4420*/  FFMA.FTZ R36, R9, R8, R36 ;  /* 0x0000000809247223 */ /* 0x000fe20000010024 */
[--C-:B------:R-:W-:Y:S02]  /*4430*/  HADD2.F32 R8, -RZ, R7.reuse.H0_H0 ;  /* 0x20000007ff087230 */ /* 0x100fe40000004100 */
[-C--:B------:R-:W-:Y:S01]  /*4440*/  FFMA.FTZ R39, R30, R33.reuse, -R39 ;  /* 0x000000211e277223 */ /* 0x080fe20000010827 */
[----:B------:R-:W-:Y:S02]  /*4450*/  HADD2.F32 R9, -RZ, R7.H1_H1 ;  /* 0x30000007ff097230 */ /* 0x000fe40000004100 */
[----:B------:R-:W-:Y:S01]  /*4460*/  FFMA.FTZ R38, R29, R33, R38 ;  /* 0x000000211d267223 */ /* 0x000fe20000010026 */
[----:B------:R-:W-:-:S02]  /*4470*/  HADD2.F32 R7, -RZ, R6.H0_H0 ;  /* 0x20000006ff077230 */ /* 0x000fc40000004100 */
[-C--:B------:R-:W-:Y:S01]  /*4480*/  FMUL.FTZ R30, R8, R35.reuse ;  /* 0x00000023081e7220 */ /* 0x080fe20000410000 */
[----:B------:R-:W-:Y:S02]  /*4490*/  HADD2.F32 R6, -RZ, R6.H1_H1 ;  /* 0x30000006ff067230 */ /* 0x000fe40000004100 */
[----:B------:R-:W-:Y:S01]  /*44a0*/  FMUL.FTZ R33, R9, R35 ;  /* 0x0000002309217220 */ /* 0x000fe20000410000 */
[----:B------:R-:W-:Y:S02]  /*44b0*/  HADD2.F32 R32, -RZ, R32.H0_H0 ;  /* 0x20000020ff207230 */ /* 0x000fe40000004100 */
[-C--:B------:R-:W-:Y:S01]  /*44c0*/  FMUL.FTZ R29, R7, R34.reuse ;  /* 0x00000022071d7220 */ /* 0x080fe20000410000 */
        /* <DEDUP_REMOVED lines=12> */
.L_x_1286:
[----:B------:R-:W-:Y:S05]  /*4590*/  BSYNC B1 ;  /* 0x0000000000017941 */ /* 0x000fea0003800000 */
.L_x_1285:
[----:B----4-:R0:W-:Y:S01]  /*45a0*/  ST.E.128 desc[UR40][R10.64], R4 ;  /* 0x000000040a007985 */ /* 0x0101e2000c101d28 */
[----:B------:R-:W-:Y:S05]  /*45b0*/  BRA `(.L_x_1276) ;  /* 0x0000002400747947 */ /* 0x000fea0003800000 */
.L_x_1269:
[----:B------:R-:W0:Y:S01]  /*45c0*/  S2R R4, SR_TID.X ;  /* 0x0000000000047919 */ /* 0x000e220000002100 */
[----:B------:R-:W-:Y:S01]  /*45d0*/  BSSY B1, `(.L_x_1287) ;  /* 0x000001e000017945 */ /* 0x000fe20003800000 */
[----:B------:R-:W-:Y:S02]  /*45e0*/  CS2R R6, SRZ ;  /* 0x0000000000067805 */ /* 0x000fe4000001ff00 */
[----:B------:R-:W-:Y:S02]  /*45f0*/  CS2R R30, SRZ ;  /* 0x00000000001e7805 */ /* 0x000fe4000001ff00 */
[----:B------:R-:W-:Y:S02]  /*4600*/  CS2R R28, SRZ ;  /* 0x00000000001c7805 */ /* 0x000fe4000001ff00 */
[----:B------:R-:W-:Y:S02]  /*4610*/  CS2R R34, SRZ ;  /* 0x0000000000227805 */ /* 0x000fe4000001ff00 */
[----:B------:R-:W-:-:S02]  /*4620*/  CS2R R32, SRZ ;  /* 0x0000000000207805 */ /* 0x000fc4000001ff00 */
        /* <DEDUP_REMOVED lines=8> */
[----:B------:R-:W-:Y:S01]  /*46b0*/  ULDC.64 UR4, c[0x0][0x3e8] ;  /* 0x0000fa0000047ab9 */ /* 0x000fe20000000a00 */
[----:B------:R-:W-:Y:S01]  /*46c0*/  ULDC.64 UR6, c[0x0][0x400] ;  /* 0x0001000000067ab9 */ /* 0x000fe20000000a00 */
[----:B------:R-:W-:Y:S02]  /*46d0*/  IADD3 R10, P0, P6, R42, UR4, R10 ;  /* 0x000000042a0a7c10 */ /* 0x000fe4000fe1e00a */
[----:B------:R-:W-:Y:S02]  /*46e0*/  CS2R R6, SRZ ;  /* 0x0000000000067805 */ /* 0x000fe4000001ff00 */
[----:B------:R-:W-:Y:S02]  /*46f0*/  CS2R R4, SRZ ;  /* 0x0000000000047805 */ /* 0x000fe4000001ff00 */
[----:B------:R-:W-:Y:S02]  /*4700*/  CS2R R34, SRZ ;  /* 0x0000000000227805 */ /* 0x000fe4000001ff00 */
[----:B------:R-:W-:-:S02]  /*4710*/  IADD3.X R11, R48, UR5, R14, P0, P6 ;  /* 0x00000005300b7c10 */ /* 0x000fc400087ec40e */
[----:B------:R-:W-:Y:S02]  /*4720*/  CS2R R32, SRZ ;  /* 0x0000000000207805 */ /* 0x000fe4000001ff00 */
[----:B------:R-:W-:-:S04]  /*4730*/  IADD3 R12, P0, P6, R20, UR6, R12 ;  /* 0x00000006140c7c10 */ /* 0x000fc8000fe1e00c */
[----:B------:R-:W-:Y:S02]  /*4740*/  IADD3.X R13, R46, UR7, R15, P0, P6 ;  /* 0x000000072e0d7c10 */ /* 0x000fe400087ec40f */
[-C--:B------:R-:W-:Y:S02]  /*4750*/  ISETP.GE.AND P0, PT, R18, R79.reuse, PT ;  /* 0x0000004f1200720c */ /* 0x080fe40003f06270 */
[----:B------:R-:W-:-:S11]  /*4760*/  ISETP.GE.AND P6, PT, R65, R79, PT ;  /* 0x0000004f4100720c */ /* 0x000fd60003fc6270 */
[----:B------:R0:W5:Y:S04]  /*4770*/  @!P0 LDG.E.128 R28, desc[UR40][R10.64] ;  /* 0x000000280a1c8981 */ /* 0x000168000c1e1d00 */
[----:B------:R0:W5:Y:S04]  /*4780*/  @!P6 LDG.E.128 R4, desc[UR40][R10.64+0x20] ;  /* 0x000020280a04e981 */ /* 0x000168000c1e1d00 */
[----:B------:R0:W5:Y:S04]  /*4790*/  @!P0 LDG.E.128 R36, desc[UR40][R12.64] ;  /* 0x000000280c248981 */ /* 0x000168000c1e1d00 */
[----:B------:R0:W5:Y:S02]  /*47a0*/  @!P6 LDG.E.128 R32, desc[UR40][R12.64+0x20] ;  /* 0x000020280c20e981 */ /* 0x000164000c1e1d00 */
.L_x_1288:
[----:B------:R-:W-:Y:S05]  /*47b0*/  BSYNC B1 ;  /* 0x0000000000017941 */ /* 0x000fea0003800000 */
.L_x_1287:
[----:B------:R-:W-:Y:S01]  /*47c0*/  UISETP.NE.AND UP0, UPT, UR36, 0x3, UPT ;  /* 0x000000032400788c */ /* 0x000fe2000bf05270 */
[----:B-----5:R-:W-:Y:S02]  /*47d0*/  IMAD.MOV.U32 R83, RZ, RZ, R6 ;  /* 0x000000ffff537224 */ /* 0x020fe400078e0006 */
[----:B------:R-:W-:Y:S02]  /*47e0*/  IMAD.MOV.U32 R82, RZ, RZ, R4 ;  /* 0x000000ffff527224 */ /* 0x000fe400078e0004 */
[----:B------:R-:W-:Y:S01]  /*47f0*/  IMAD.MOV.U32 R91, RZ, RZ, R30 ;  /* 0x000000ffff5b7224 */ /* 0x000fe200078e001e */
[----:B------:R-:W-:Y:S01]  /*4800*/  PLOP3.LUT P0, PT, PT, PT, UP0, 0x80, 0x0 ;  /* 0x000000000000781c */ /* 0x000fe20003f0f008 */
[----:B------:R-:W-:Y:S02]  /*4810*/  IMAD.MOV.U32 R87, RZ, RZ, R28 ;  /* 0x000000ffff577224 */ /* 0x000fe400078e001c */
[----:B------:R-:W-:Y:S02]  /*4820*/  IMAD.MOV.U32 R84, RZ, RZ, R34 ;  /* 0x000000ffff547224 */ /* 0x000fe400078e0022 */
[----:B------:R-:W-:-:S02]  /*4830*/  IMAD.MOV.U32 R85, RZ, RZ, R32 ;  /* 0x000000ffff557224 */ /* 0x000fc400078e0020 */
[----:B------:R-:W-:Y:S02]  /*4840*/  IMAD.MOV.U32 R90, RZ, RZ, R38 ;  /* 0x000000ffff5a7224 */ /* 0x000fe400078e0026 */
[----:B------:R-:W-:-:S04]  /*4850*/  IMAD.MOV.U32 R89, RZ, RZ, R36 ;  /* 0x000000ffff597224 */ /* 0x000fc800078e0024 */
[----:B------:R-:W-:Y:S05]  /*4860*/  @!P0 BRA `(.L_x_1289) ;  /* 0x0000000000048947 */ /* 0x000fea0003800000 */
[----:B------:R-:W-:Y:S01]  /*4870*/  BPT.TRAP 0x1 ;  /* 0x000000040000795c */ /* 0x000fe20000300000 */
.L_x_1289:
[----:B------:R-:W2:Y:S01]  /*4880*/  LDL R8, [R1+0xc] ;  /* 0x00000c0001087983 */ /* 0x000ea20000100800 */
[----:B------:R-:W-:Y:S01]  /*4890*/  IMAD R67, R23, 0x8, R16 ;  /* 0x0000000817437824 */ /* 0x000fe200078e0210 */
[----:B------:R-:W-:Y:S01]  /*48a0*/  BSSY B1, `(.L_x_1290) ;  /* 0x0000004000017945 */ /* 0x000fe20003800000 */
[----:B--2---:R-:W-:-:S04]  /*48b0*/  SHF.L.U32 R78, R8, 0x1f, RZ ;  /* 0x0000001f084e7819 */ /* 0x004fc800000006ff */
[----:B------:R-:W1:Y:S02]  /*48c0*/  SYNCS.PHASECHK.TRANS64.TRYWAIT P6, [R67+URZ+0x19c90], R78 ;  /* 0x019c904e430075a7 */ /* 0x000e6400080c017f */
[----:B-1----:R-:W-:Y:S05]  /*48d0*/  @!P6 BRA `(.L_x_1291) ;  /* 0x00000218005ce947 */ /* 0x002fea0003800000 */
.L_x_1622:
[----:B------:R-:W-:Y:S05]  /*48e0*/  BSYNC B1 ;  /* 0x0000000000017941 */ /* 0x000fea0003800000 */
.L_x_1290:
[----:B------:R-:W-:-:S03]  /*48f0*/  UMOV UR4, 0xffffffff ;  /* 0xffffffff00047882 */ /* 0x000fc60000000000 */
[----:B------:R-:W-:Y:S05]  /*4900*/  BRA.DIV UR4, `(.L_x_1292) ;  /* 0x0000021a04647947 */ /* 0x000fea000b800000 */
[----:B------:R-:W2:Y:S04]  /*4910*/  SHFL.IDX PT, R80, R80, RZ, 0x1e1f ;  /* 0x001e1fff50507589 */ /* 0x000ea800000e0000 */
[----:B------:R3:W4:Y:S02]  /*4920*/  SHFL.IDX PT, R81, R70, RZ, 0x1e1f ;  /* 0x001e1fff46517589 */ /* 0x00072400000e0000 */
.L_x_1626:
[----:B------:R-:W-:Y:S05]  /*4930*/  @P5 BRA `(.L_x_1276) ;  /* 0x0000002000945947 */ /* 0x000fea0003800000 */
[----:B------:R-:W5:Y:S01]  /*4940*/  LDC R86, c[0x0][0x2f4] ;  /* 0x0000bd00ff567b82 */ /* 0x000f620000000800 */
[----:B------:R-:W-:Y:S01]  /*4950*/  ISETP.NE.AND P5, PT, R52, RZ, PT ;  /* 0x000000ff3400720c */ /* 0x000fe20003fa5270 */
[----:B------:R-:W-:Y:S01]  /*4960*/  BSSY B1, `(.L_x_1293) ;  /* 0x00000f2000017945 */ /* 0x000fe20003800000 */
[----:B-----5:R-:W-:-:S11]  /*4970*/  IMAD.IADD R92, R86, 0x1, -R53 ;  /* 0x00000001565c7824 */ /* 0x020fd600078e0a35 */
[----:B------:R-:W-:Y:S05]  /*4980*/  @!P5 BRA `(.L_x_1294) ;  /* 0x0000000c00bcd947 */ /* 0x000fea0003800000 */
[----:B0-----:R-:W5:Y:S04]  /*4990*/  LDL R13, [R1+0x2c] ;  /* 0x00002c00010d7983 */ /* 0x001f680000100800 */
[----:B------:R-:W5:Y:S04]  /*49a0*/  LDL R12, [R1+0x7c] ;  /* 0x00007c00010c7983 */ /* 0x000f680000100800 */
[----:B------:R-:W5:Y:S01]  /*49b0*/  LDL R10, [R1+0x3c] ;  /* 0x00003c00010a7983 */ /* 0x000f620000100800 */
[----:B------:R-:W-:Y:S01]  /*49c0*/  SEL R8, R53, R92, !P3 ;  /* 0x0000005c35087207 */ /* 0x000fe20005800000 */
[----:B------:R-:W-:Y:S01]  /*49d0*/  BSSY B2, `(.L_x_1295) ;  /* 0x00000e8000027945 */ /* 0x000fe20003800000 */
[----:B---34-:R-:W-:-:S02]  /*49e0*/  IADD3 R70, P6, R3, R81, RZ ;  /* 0x0000005103467210 */ /* 0x018fc40007fde0ff */
[----:B------:R-:W-:Y:S02]  /*49f0*/  SHF.R.S32.HI R9, RZ, 0x1f, R8 ;  /* 0x0000001fff097819 */ /* 0x000fe40000011408 */
[----:B--2---:R-:W-:Y:S02]  /*4a00*/  LEA.HI.X.SX32 R71, R3, R80, 0x1, P6 ;  /* 0x0000005003477211 */ /* 0x004fe400030f0eff */
[----:B------:R-:W-:-:S04]  /*4a10*/  LEA.HI R9, R9, R8, RZ, 0x5 ;  /* 0x0000000809097211 */ /* 0x000fc800078f28ff */
[----:B------:R-:W-:-:S04]  /*4a20*/  SHF.R.S32.HI R8, RZ, 0x5, R9 ;  /* 0x00000005ff087819 */ /* 0x000fc80000011409 */
[----:B------:R-:W-:-:S04]  /*4a30*/  LEA.HI.SX32 R8, R63, R8, 0x1c ;  /* 0x000000083f087211 */ /* 0x000fc800078fe2ff */
[C---:B------:R-:W-:Y:S01]  /*4a40*/  LEA.HI R9, R8.reuse, R8, RZ, 0x1 ;  /* 0x0000000808097211 */ /* 0x040fe200078f08ff */
[----:B------:R-:W-:-:S04]  /*4a50*/  IMAD.SHL.U32 R11, R8, 0x10, RZ ;  /* 0x00000010080b7824 */ /* 0x000fc800078e00ff */
[----:B------:R-:W-:Y:S01]  /*4a60*/  IMAD.SHL.U32 R9, R9, 0x800, RZ ;  /* 0x0000080009097824 */ /* 0x000fe200078e00ff */
[----:B------:R-:W-:-:S04]  /*4a70*/  ISETP.GE.AND P5, PT, R11, R86, PT ;  /* 0x000000560b00720c */ /* 0x000fc80003fa6270 */
[----:B------:R-:W-:-:S09]  /*4a80*/  LOP3.LUT R9, R9, 0xfffff000, RZ, 0xc0, !PT ;  /* 0xfffff00009097812 */ /* 0x000fd200078ec0ff */
[----:B------:R-:W-:-:S04]  /*4a90*/  @!P5 IADD3 R72, P6, R81, R11, RZ ;  /* 0x0000000b5148d210 */ /* 0x000fc80007fde0ff */
[----:B------:R-:W-:Y:S02]  /*4aa0*/  @!P5 LEA.HI.X.SX32 R73, R11, R80, 0x1, P6 ;  /* 0x000000500b49d211 */ /* 0x000fe400030f0eff */
[----:B------:R-:W-:Y:S02]  /*4ab0*/  ISETP.GE.AND P6, PT, R18, R79, PT ;  /* 0x0000004f1200720c */ /* 0x000fe40003fc6270 */
[----:B-----5:R-:W-:-:S04]  /*4ac0*/  LOP3.LUT R8, R13, 0x10, R11, 0xf8, !PT ;  /* 0x000000100d087812 */ /* 0x020fc800078ef80b */
        /* <DEDUP_REMOVED lines=9> */
[----:B------:R-:W-:Y:S01]  /*4b60*/  SHF.R.U32.HI R28, RZ, 0x8, R37 ;  /* 0x00000008ff1c7819 */ /* 0x000fe20000011625 */
[----:B--2---:R-:W-:Y:S01]  /*4b70*/  IMAD.MOV.U32 R38, RZ, RZ, R13 ;  /* 0x000000ffff267224 */ /* 0x004fe200078e000d */
[----:B------:R-:W-:Y:S02]  /*4b80*/  LOP3.LUT R93, R37, 0xff0000ff, RZ, 0xc0, !PT ;  /* 0xff0000ff255d7812 */ /* 0x000fe400078ec0ff */
[----:B------:R-:W-:Y:S01]  /*4b90*/  SHF.R.U32.HI R36, RZ, 0x8, R29 ;  /* 0x00000008ff247819 */ /* 0x000fe2000001161d */
[----:B------:R-:W-:Y:S01]  /*4ba0*/  IMAD.SHL.U32 R28, R28, 0x100, RZ ;  /* 0x000001001c1c7824 */ /* 0x000fe200078e00ff */
[----:B------:R-:W-:Y:S02]  /*4bb0*/  SHF.R.U32.HI R30, RZ, 0x10, R37 ;  /* 0x00000010ff1e7819 */ /* 0x000fe40000011625 */
[----:B------:R-:W-:Y:S02]  /*4bc0*/  LOP3.LUT R37, R29, 0xff0000ff, RZ, 0xc0, !PT ;  /* 0xff0000ff1d257812 */ /* 0x000fe400078ec0ff */
[----:B------:R-:W-:Y:S01]  /*4bd0*/  LOP3.LUT R93, R93, 0xff00, R28, 0xf8, !PT ;  /* 0x0000ff005d5d7812 */ /* 0x000fe200078ef81c */
[----:B------:R-:W-:Y:S01]  /*4be0*/  IMAD.SHL.U32 R28, R36, 0x100, RZ ;  /* 0x00000100241c7824 */ /* 0x000fe200078e00ff */
[----:B------:R-:W-:Y:S01]  /*4bf0*/  SHF.R.U32.HI R29, RZ, 0x10, R29 ;  /* 0x00000010ff1d7819 */ /* 0x000fe2000001161d */
[----:B------:R-:W-:-:S02]  /*4c00*/  IMAD.U32 R30, R30, 0x10000, RZ ;  /* 0x000100001e1e7824 */ /* 0x000fc400078e00ff */
[----:B0-----:R-:W-:Y:S01]  /*4c10*/  IMAD.MOV.U32 R36, RZ, RZ, R9 ;  /* 0x000000ffff247224 */ /* 0x001fe200078e0009 */
[----:B------:R-:W-:Y:S01]  /*4c20*/  LOP3.LUT R28, R37, 0xff00, R28, 0xf8, !PT ;  /* 0x0000ff00251c7812 */ /* 0x000fe200078ef81c */
[----:B------:R-:W-:Y:S01]  /*4c30*/  IMAD.U32 R9, R29, 0x10000, RZ ;  /* 0x000100001d097824 */ /* 0x000fe200078e00ff */
[----:B------:R-:W-:Y:S02]  /*4c40*/  LOP3.LUT R37, R93, 0xff0000, R30, 0xf8, !PT ;  /* 0x00ff00005d257812 */ /* 0x000fe400078ef81e */
[----:B------:R-:W-:Y:S02]  /*4c50*/  F2FP.F16.E4M3.UNPACK_B R93, R38 ;  /* 0x00000026ff5d723e */ /* 0x000fe400020006ff */
[----:B------:R-:W-:Y:S02]  /*4c60*/  F2FP.F16.E4M3.UNPACK_B R13, R37 ;  /* 0x00000025ff0d723e */ /* 0x000fe400020006ff */
[----:B------:R-:W-:Y:S01]  /*4c70*/  LOP3.LUT R9, R28, 0xff0000, R9, 0xf8, !PT ;  /* 0x00ff00001c097812 */ /* 0x000fe200078ef809 */
[----:B------:R-:W-:Y:S01]  /*4c80*/  HADD2.F32 R28, -RZ, R93.H0_H0 ;  /* 0x2000005dff1c7230 */ /* 0x000fe20000004100 */
[----:B------:R-:W-:Y:S01]  /*4c90*/  F2FP.F16.E4M3.UNPACK_B R94, R36 ;  /* 0x00000024ff5e723e */ /* 0x000fe200020006ff */
[----:B------:R-:W-:Y:S01]  /*4ca0*/  HADD2.F32 R97, -RZ, R13.H0_H0 ;  /* 0x2000000dff617230 */ /* 0x000fe20000004100 */
[----:B------:R-:W-:Y:S01]  /*4cb0*/  F2FP.F16.E4M3.UNPACK_B R29, R9 ;  /* 0x00000009ff1d723e */ /* 0x000fe200020006ff */
[----:B------:R-:W-:Y:S01]  /*4cc0*/  HADD2.F32 R93, -RZ, R93.H1_H1 ;  /* 0x3000005dff5d7230 */ /* 0x000fe20000004100 */
[----:B------:R-:W-:Y:S01]  /*4cd0*/  F2FP.F16.E4M3.UNPACK_B R38, R38.H1 ;  /* 0x00000026ff26723e */ /* 0x000fe200030006ff */
[----:B------:R-:W-:-:S02]  /*4ce0*/  HADD2.F32 R30, -RZ, R94.H0_H0 ;  /* 0x2000005eff1e7230 */ /* 0x000fc40000004100 */
[----:B------:R-:W-:Y:S01]  /*4cf0*/  FMUL.FTZ R99, R28, R97 ;  /* 0x000000611c637220 */ /* 0x000fe20000410000 */
[----:B------:R-:W-:Y:S01]  /*4d00*/  HADD2.F32 R95, -RZ, R29.H0_H0 ;  /* 0x2000001dff5f7230 */ /* 0x000fe20000004100 */
[----:B------:R-:W-:Y:S01]  /*4d10*/  F2FP.F16.E4M3.UNPACK_B R37, R37.H1 ;  /* 0x00000025ff25723e */ /* 0x000fe200030006ff */
[----:B------:R-:W-:Y:S02]  /*4d20*/  HADD2.F32 R94, -RZ, R94.H1_H1 ;  /* 0x3000005eff5e7230 */ /* 0x000fe40000004100 */
[C---:B------:R-:W-:Y:S01]  /*4d30*/  FMUL.FTZ R97, R30.reuse, R97 ;  /* 0x000000611e617220 */ /* 0x040fe20000410000 */
[----:B------:R-:W-:Y:S01]  /*4d40*/  F2FP.F16.E4M3.UNPACK_B R36, R36.H1 ;  /* 0x00000024ff24723e */ /* 0x000fe200030006ff */
[-C--:B------:R-:W-:Y:S02]  /*4d50*/  FFMA.FTZ R30, R30, R95.reuse, -R99 ;  /* 0x0000005f1e1e7223 */ /* 0x080fe40000010863 */
[----:B------:R-:W-:Y:S01]  /*4d60*/  FFMA.FTZ R28, R28, R95, R97 ;  /* 0x0000005f1c1c7223 */ /* 0x000fe20000010061 */
[----:B------:R-:W-:-:S02]  /*4d70*/  HADD2.F32 R95, -RZ, R13.H1_H1 ;  /* 0x3000000dff5f7230 */ /* 0x000fc40000004100 */
[----:B------:R-:W-:-:S03]  /*4d80*/  HADD2.F32 R13, -RZ, R29.H1_H1 ;  /* 0x3000001dff0d7230 */ /* 0x000fc60000004100 */
[CC--:B------:R-:W-:Y:S01]  /*4d90*/  FMUL.FTZ R29, R93.reuse, R95.reuse ;  /* 0x0000005f5d1d7220 */ /* 0x0c0fe20000410000 */
[C---:B------:R-:W-:Y:S01]  /*4da0*/  FMUL.FTZ R96, R94.reuse, R95 ;  /* 0x0000005f5e607220 */ /* 0x040fe20000410000 */
[----:B------:R-:W-:Y:S02]  /*4db0*/  HADD2.F32 R95, -RZ, R36.H0_H0 ;  /* 0x20000024ff5f7230 */ /* 0x000fe40000004100 */
[-C--:B------:R-:W-:Y:S01]  /*4dc0*/  FFMA.FTZ R29, R94, R13.reuse, -R29 ;  /* 0x0000000d5e1d7223 */ /* 0x080fe2000001081d */
[----:B------:R-:W-:Y:S01]  /*4dd0*/  FFMA.FTZ R13, R93, R13, R96 ;  /* 0x0000000d5d0d7223 */ /* 0x000fe20000010060 */
[----:B------:R-:W-:Y:S01]  /*4de0*/  F2FP.F16.E4M3.UNPACK_B R93, R9.H1 ;  /* 0x00000009ff5d723e */ /* 0x000fe200030006ff */
[--C-:B------:R-:W-:Y:S02]  /*4df0*/  HADD2.F32 R9, -RZ, R38.reuse.H0_H0 ;  /* 0x20000026ff097230 */ /* 0x100fe40000004100 */
[----:B------:R-:W-:Y:S02]  /*4e00*/  HADD2.F32 R96, -RZ, R37.H0_H0 ;  /* 0x20000025ff607230 */ /* 0x000fe40000004100 */
[----:B------:R-:W-:-:S02]  /*4e10*/  HADD2.F32 R38, -RZ, R38.H1_H1 ;  /* 0x30000026ff267230 */ /* 0x000fc40000004100 */
[----:B------:R-:W-:Y:S02]  /*4e20*/  HADD2.F32 R37, -RZ, R37.H1_H1 ;  /* 0x30000025ff257230 */ /* 0x000fe40000004100 */
[-C--:B------:R-:W-:Y:S01]  /*4e30*/  FMUL.FTZ R98, R9, R96.reuse ;  /* 0x0000006009627220 */ /* 0x080fe20000410000 */
[----:B------:R-:W-:Y:S02]  /*4e40*/  HADD2.F32 R36, -RZ, R36.H1_H1 ;  /* 0x30000024ff247230 */ /* 0x000fe40000004100 */
[----:B------:R-:W-:Y:S01]  /*4e50*/  FMUL.FTZ R96, R95, R96 ;  /* 0x000000605f607220 */ /* 0x000fe20000410000 */
[--C-:B------:R-:W-:Y:S02]  /*4e60*/  HADD2.F32 R94, -RZ, R93.reuse.H0_H0 ;  /* 0x2000005dff5e7230 */ /* 0x100fe40000004100 */
[-C--:B------:R-:W-:Y:S01]  /*4e70*/  FMUL.FTZ R97, R38, R37.reuse ;  /* 0x0000002526617220 */ /* 0x080fe20000410000 */
[----:B------:R-:W-:Y:S02]  /*4e80*/  HADD2.F32 R93, -RZ, R93.H1_H1 ;  /* 0x3000005dff5d7230 */ /* 0x000fe40000004100 */
[C---:B------:R-:W-:Y:S01]  /*4e90*/  FMUL.FTZ R37, R36.reuse, R37 ;  /* 0x0000002524257220 */ /* 0x040fe20000410000 */
[-C--:B------:R-:W-:Y:S01]  /*4ea0*/  FFMA.FTZ R9, R9, R94.reuse, R96 ;  /* 0x0000005e09097223 */ /* 0x080fe20000010060 */
[----:B------:R-:W-:Y:S01]  /*4eb0*/  FFMA.FTZ R95, R95, R94, -R98 ;  /* 0x0000005e5f5f7223 */ /* 0x000fe20000010862 */
[-C--:B------:R-:W-:Y:S01]  /*4ec0*/  FFMA.FTZ R96, R36, R93.reuse, -R97 ;  /* 0x0000005d24607223 */ /* 0x080fe20000010861 */
[----:B------:R-:W-:Y:S01]  /*4ed0*/  FFMA.FTZ R36, R38, R93, R37 ;  /* 0x0000005d26247223 */ /* 0x000fe20000010025 */
[----:B------:R-:W-:-:S02]  /*4ee0*/  SHF.R.U32.HI R93, RZ, 0x8, R39 ;  /* 0x00000008ff5d7819 */ /* 0x000fc40000011627 */
[----:B------:R-:W-:Y:S02]  /*4ef0*/  SHF.R.U32.HI R97, RZ, 0x10, R39 ;  /* 0x00000010ff617819 */ /* 0x000fe40000011627 */
[----:B------:R-:W-:Y:S01]  /*4f00*/  LOP3.LUT R94, R39, 0xff0000ff, RZ, 0xc0, !PT ;  /* 0xff0000ff275e7812 */ /* 0x000fe200078ec0ff */
[----:B------:R-:W-:Y:S01]  /*4f10*/  IMAD.SHL.U32 R39, R93, 0x100, RZ ;  /* 0x000001005d277824 */ /* 0x000fe200078e00ff */
[--C-:B------:R-:W-:Y:S02]  /*4f20*/  SHF.R.U32.HI R98, RZ, 0x8, R31.reuse ;  /* 0x00000008ff627819 */ /* 0x100fe4000001161f */
[----:B------:R-:W-:Y:S02]  /*4f30*/  SHF.R.U32.HI R37, RZ, 0x10, R31 ;  /* 0x00000010ff257819 */ /* 0x000fe4000001161f */
[----:B------:R-:W-:Y:S01]  /*4f40*/  LOP3.LUT R38, R31, 0xff0000ff, RZ, 0xc0, !PT ;  /* 0xff0000ff1f267812 */ /* 0x000fe200078ec0ff */
[----:B------:R-:W-:Y:S01]  /*4f50*/  IMAD.SHL.U32 R31, R98, 0x100, RZ ;  /* 0x00000100621f7824 */ /* 0x000fe200078e00ff */
[----:B------:R-:W-:Y:S01]  /*4f60*/  LOP3.LUT R39, R94, 0xff00, R39, 0xf8, !PT ;  /* 0x0000ff005e277812 */ /* 0x000fe200078ef827 */
[----:B------:R-:W-:Y:S01]  /*4f70*/  IMAD.U32 R94, R97, 0x10000, RZ ;  /* 0x00010000615e7824 */ /* 0x000fe200078e00ff */
[----:B------:R-:W-:Y:S01]  /*4f80*/  F2FP.SATFINITE.E4M3.F32.PACK_AB_MERGE_C R95, R96, R95, RZ ;  /* 0x0000005f605f723e */ /* 0x000fe200048070ff */
[----:B------:R-:W-:Y:S01]  /*4f90*/  IMAD.U32 R37, R37, 0x10000, RZ ;  /* 0x0001000025257824 */ /* 0x000fe200078e00ff */
[----:B------:R-:W-:-:S02]  /*4fa0*/  LOP3.LUT R38, R38, 0xff00, R31, 0xf8, !PT ;  /* 0x0000ff0026267812 */ /* 0x000fc400078ef81f */
[----:B------:R-:W-:Y:S02]  /*4fb0*/  LOP3.LUT R94, R39, 0xff0000, R94, 0xf8, !PT ;  /* 0x00ff0000275e7812 */ /* 0x000fe400078ef85e */
[----:B------:R-:W-:Y:S02]  /*4fc0*/  LOP3.LUT R93, R38, 0xff0000, R37, 0xf8, !PT ;  /* 0x00ff0000265d7812 */ /* 0x000fe400078ef825 */
[----:B------:R-:W-:Y:S02]  /*4fd0*/  F2FP.F16.E4M3.UNPACK_B R31, R15 ;  /* 0x0000000fff1f723e */ /* 0x000fe400020006ff */
[-C--:B------:R-:W-:Y:S02]  /*4fe0*/  F2FP.F16.E4M3.UNPACK_B R97, R94.reuse ;  /* 0x0000005eff61723e */ /* 0x080fe400020006ff */
[----:B------:R-:W-:Y:S01]  /*4ff0*/  F2FP.F16.E4M3.UNPACK_B R38, R11 ;  /* 0x0000000bff26723e */ /* 0x000fe200020006ff */
[----:B------:R-:W-:Y:S01]  /*5000*/  HADD2.F32 R37, -RZ, R31.H0_H0 ;  /* 0x2000001fff257230 */ /* 0x000fe20000004100 */
[-C--:B------:R-:W-:Y:S01]  /*5010*/  F2FP.F16.E4M3.UNPACK_B R98, R93.reuse ;  /* 0x0000005dff62723e */ /* 0x080fe200020006ff */
[----:B------:R-:W-:Y:S01]  /*5020*/  HADD2.F32 R102, -RZ, R97.H0_H0 ;  /* 0x20000061ff667230 */ /* 0x000fe20000004100 */
[----:B------:R-:W-:Y:S01]  /*5030*/  F2FP.F16.E4M3.UNPACK_B R94, R94.H1 ;  /* 0x0000005eff5e723e */ /* 0x000fe200030006ff */
[----:B------:R-:W-:Y:S01]  /*5040*/  HADD2.F32 R39, -RZ, R38.H0_H0 ;  /* 0x20000026ff277230 */ /* 0x000fe20000004100 */
[----:B------:R-:W-:Y:S01]  /*5050*/  F2FP.F16.E4M3.UNPACK_B R93, R93.H1 ;  /* 0x0000005dff5d723e */ /* 0x000fe200030006ff */
[----:B------:R-:W-:-:S02]  /*5060*/  HADD2.F32 R100, -RZ, R98.H0_H0 ;  /* 0x20000062ff647230 */ /* 0x000fc40000004100 */
[-C--:B------:R-:W-:Y:S01]  /*5070*/  FMUL.FTZ R104, R37, R102.reuse ;  /* 0x0000006625687220 */ /* 0x080fe20000410000 */
[----:B------:R-:W-:Y:S02]  /*5080*/  HADD2.F32 R31, -RZ, R31.H1_H1 ;  /* 0x3000001fff1f7230 */ /* 0x000fe40000004100 */
[C---:B------:R-:W-:Y:S01]  /*5090*/  FMUL.FTZ R102, R39.reuse, R102 ;  /* 0x0000006627667220 */ /* 0x040fe20000410000 */
[----:B------:R-:W-:Y:S02]  /*50a0*/  HADD2.F32 R97, -RZ, R97.H1_H1 ;  /* 0x30000061ff617230 */ /* 0x000fe40000004100 */
[-C--:B------:R-:W-:Y:S01]  /*50b0*/  FFMA.FTZ R39, R39, R100.reuse, -R104 ;  /* 0x0000006427277223 */ /* 0x080fe20000010868 */
[----:B------:R-:W-:Y:S02]  /*50c0*/  HADD2.F32 R38, -RZ, R38.H1_H1 ;  /* 0x30000026ff267230 */ /* 0x000fe40000004100 */
[----:B------:R-:W-:Y:S01]  /*50d0*/  FFMA.FTZ R37, R37, R100, R102 ;  /* 0x0000006425257223 */ /* 0x000fe20000010066 */
[----:B------:R-:W-:-:S02]  /*50e0*/  HADD2.F32 R98, -RZ, R98.H1_H1 ;  /* 0x30000062ff627230 */ /* 0x000fc40000004100 */
[CC--:B------:R-:W-:Y:S01]  /*50f0*/  FMUL.FTZ R99, R31.reuse, R97.reuse ;  /* 0x000000611f637220 */ /* 0x0c0fe20000410000 */
[--C-:B------:R-:W-:Y:S02]  /*5100*/  HADD2.F32 R102, -RZ, R94.reuse.H0_H0 ;  /* 0x2000005eff667230 */ /* 0x100fe40000004100 */
[C---:B------:R-:W-:Y:S01]  /*5110*/  FMUL.FTZ R100, R38.reuse, R97 ;  /* 0x0000006126647220 */ /* 0x040fe20000410000 */
[----:B------:R-:W-:Y:S01]  /*5120*/  F2FP.F16.E4M3.UNPACK_B R97, R15.H1 ;  /* 0x0000000fff61723e */ /* 0x000fe200030006ff */
[-C--:B------:R-:W-:Y:S01]  /*5130*/  FFMA.FTZ R38, R38, R98.reuse, -R99 ;  /* 0x0000006226267223 */ /* 0x080fe20000010863 */
[----:B------:R-:W-:Y:S02]  /*5140*/  HADD2.F32 R94, -RZ, R94.H1_H1 ;  /* 0x3000005eff5e7230 */ /* 0x000fe40000004100 */
[----:B------:R-:W-:Y:S01]  /*5150*/  FFMA.FTZ R31, R31, R98, R100 ;  /* 0x000000621f1f7223 */ /* 0x000fe20000010064 */
[----:B------:R-:W-:Y:S01]  /*5160*/  F2FP.F16.E4M3.UNPACK_B R98, R11.H1 ;  /* 0x0000000bff62723e */ /* 0x000fe200030006ff */
[----:B------:R-:W-:Y:S01]  /*5170*/  HADD2.F32 R11, -RZ, R97.H0_H0 ;  /* 0x20000061ff0b7230 */ /* 0x000fe20000004100 */
[-C--:B------:R-:W-:Y:S01]  /*5180*/  F2FP.F16.E4M3.UNPACK_B R96, R89.reuse.H1 ;  /* 0x00000059ff60723e */ /* 0x080fe200030006ff */
[----:B------:R-:W-:Y:S01]  /*5190*/  HADD2.F32 R100, -RZ, R93.H0_H0 ;  /* 0x2000005dff647230 */ /* 0x000fe20000004100 */
[----:B------:R-:W-:Y:S01]  /*51a0*/  F2FP.F16.E4M3.UNPACK_B R89, R89 ;  /* 0x00000059ff59723e */ /* 0x000fe200020006ff */
[----:B------:R-:W-:-:S02]  /*51b0*/  HADD2.F32 R15, -RZ, R98.H0_H0 ;  /* 0x20000062ff0f7230 */ /* 0x000fc40000004100 */
[-C--:B------:R-:W-:Y:S01]  /*51c0*/  FMUL.FTZ R104, R11, R102.reuse ;  /* 0x000000660b687220 */ /* 0x080fe20000410000 */
[----:B------:R-:W-:Y:S01]  /*51d0*/  HADD2.F32 R97, -RZ, R97.H1_H1 ;  /* 0x30000061ff617230 */ /* 0x000fe20000004100 */
[----:B------:R-:W-:Y:S01]  /*51e0*/  F2FP.SATFINITE.E4M3.F32.PACK_AB_MERGE_C R36, R36, R9, RZ ;  /* 0x000000092424723e */ /* 0x000fe200048070ff */
[----:B------:R-:W-:Y:S02]  /*51f0*/  HADD2.F32 R98, -RZ, R98.H1_H1 ;  /* 0x30000062ff627230 */ /* 0x000fe40000004100 */
[C---:B------:R-:W-:Y:S01]  /*5200*/  FMUL.FTZ R102, R15.reuse, R102 ;  /* 0x000000660f667220 */ /* 0x040fe20000410000 */
[----:B------:R-:W-:Y:S02]  /*5210*/  HADD2.F32 R93, -RZ, R93.H1_H1 ;  /* 0x3000005dff5d7230 */ /* 0x000fe40000004100 */
[----:B------:R-:W-:Y:S01]  /*5220*/  FFMA.FTZ R15, R15, R100, -R104 ;  /* 0x000000640f0f7223 */ /* 0x000fe20000010868 */
[----:B------:R-:W-:Y:S01]  /*5230*/  FMUL.FTZ R99, R97, R94 ;  /* 0x0000005e61637220 */ /* 0x000fe20000410000 */
[----:B------:R-:W-:Y:S01]  /*5240*/  FFMA.FTZ R11, R11, R100, R102 ;  /* 0x000000640b0b7223 */ /* 0x000fe20000010066 */
[----:B------:R-:W-:Y:S01]  /*5250*/  FMUL.FTZ R100, R98, R94 ;  /* 0x0000005e62647220 */ /* 0x000fe20000410000 */
[----:B------:R-:W-:-:S02]  /*5260*/  HADD2.F32 R104, -RZ, R96.H0_H0 ;  /* 0x20000060ff687230 */ /* 0x000fc40000004100 */
[-C--:B------:R-:W-:Y:S01]  /*5270*/  FFMA.FTZ R94, R98, R93.reuse, -R99 ;  /* 0x0000005d625e7223 */ /* 0x080fe20000010863 */
[----:B------:R-:W-:Y:S01]  /*5280*/  F2FP.F16.E4M3.UNPACK_B R98, R12.H1 ;  /* 0x0000000cff62723e */ /* 0x000fe200030006ff */
[----:B------:R-:W-:Y:S01]  /*5290*/  FFMA.FTZ R93, R97, R93, R100 ;  /* 0x0000005d615d7223 */ /* 0x000fe20000010064 */
[----:B------:R-:W-:Y:S01]  /*52a0*/  F2FP.F16.E4M3.UNPACK_B R97, R8.H1 ;  /* 0x00000008ff61723e */ /* 0x000fe200030006ff */
[----:B------:R-:W-:Y:S01]  /*52b0*/  HADD2.F32 R96, -RZ, R96.H1_H1 ;  /* 0x30000060ff607230 */ /* 0x000fe20000004100 */
[----:B------:R-:W-:Y:S01]  /*52c0*/  F2FP.F16.E4M3.UNPACK_B R100, R87.H1 ;  /* 0x00000057ff64723e */ /* 0x000fe200030006ff */
[----:B------:R-:W-:Y:S01]  /*52d0*/  HADD2.F32 R99, -RZ, R98.H0_H0 ;  /* 0x20000062ff637230 */ /* 0x000fe20000004100 */
[----:B------:R-:W-:Y:S01]  /*52e0*/  F2FP.F16.E4M3.UNPACK_B R12, R12 ;  /* 0x0000000cff0c723e */ /* 0x000fe200020006ff */
[----:B------:R-:W-:Y:S01]  /*52f0*/  HADD2.F32 R101, -RZ, R97.H0_H0 ;  /* 0x20000061ff657230 */ /* 0x000fe20000004100 */
[----:B------:R-:W-:Y:S01]  /*5300*/  F2FP.F16.E4M3.UNPACK_B R8, R8 ;  /* 0x00000008ff08723e */ /* 0x000fe200020006ff */
[----:B------:R-:W-:-:S02]  /*5310*/  HADD2.F32 R102, -RZ, R100.H0_H0 ;  /* 0x20000064ff667230 */ /* 0x000fc40000004100 */
[-C--:B------:R-:W-:Y:S01]  /*5320*/  FMUL.FTZ R103, R99, R104.reuse ;  /* 0x0000006863677220 */ /* 0x080fe20000410000 */
[----:B------:R-:W-:Y:S02]  /*5330*/  HADD2.F32 R97, -RZ, R97.H1_H1 ;  /* 0x30000061ff617230 */ /* 0x000fe40000004100 */
[C---:B------:R-:W-:Y:S01]  /*5340*/  FMUL.FTZ R104, R101.reuse, R104 ;  /* 0x0000006865687220 */ /* 0x040fe20000410000 */
[----:B------:R-:W-:Y:S02]  /*5350*/  HADD2.F32 R100, -RZ, R100.H1_H1 ;  /* 0x30000064ff647230 */ /* 0x000fe40000004100 */
[-C--:B------:R-:W-:Y:S01]  /*5360*/  FFMA.FTZ R103, R101, R102.reuse, -R103 ;  /* 0x0000006665677223 */ /* 0x080fe20000010867 */
[----:B------:R-:W-:Y:S01]  /*5370*/  F2FP.F16.E4M3.UNPACK_B R87, R87 ;  /* 0x00000057ff57723e */ /* 0x000fe200020006ff */
[----:B------:R-:W-:Y:S01]  /*5380*/  FFMA.FTZ R104, R99, R102, R104 ;  /* 0x0000006663687223 */ /* 0x000fe20000010068 */
[----:B------:R-:W-:Y:S01]  /*5390*/  HADD2.F32 R99, -RZ, R98.H1_H1 ;  /* 0x30000062ff637230 */ /* 0x000fe20000004100 */
[----:B------:R-:W-:Y:S01]  /*53a0*/  F2FP.SATFINITE.E4M3.F32.PACK_AB_MERGE_C R15, R94, R15, RZ ;  /* 0x0000000f5e0f723e */ /* 0x000fe200048070ff */
[--C-:B------:R-:W-:Y:S01]  /*53b0*/  HADD2.F32 R102, -RZ, R89.reuse.H0_H0 ;  /* 0x20000059ff667230 */ /* 0x100fe20000004100 */
[----:B------:R-:W-:Y:S01]  /*53c0*/  F2FP.SATFINITE.E4M3.F32.PACK_AB_MERGE_C R9, R29, R30, R95 ;  /* 0x0000001e1d09723e */ /* 0x000fe2000480705f */
[----:B------:R-:W-:-:S02]  /*53d0*/  HADD2.F32 R89, -RZ, R89.H1_H1 ;  /* 0x30000059ff597230 */ /* 0x000fc40000004100 */
[-C--:B------:R-:W-:Y:S01]  /*53e0*/  FMUL.FTZ R98, R99, R96.reuse ;  /* 0x0000006063627220 */ /* 0x080fe20000410000 */
[----:B------:R-:W-:Y:S01]  /*53f0*/  FMUL.FTZ R96, R97, R96 ;  /* 0x0000006061607220 */ /* 0x000fe20000410000 */
[----:B------:R-:W-:Y:S02]  /*5400*/  F2FP.SATFINITE.E4M3.F32.PACK_AB_MERGE_C R13, R13, R28, R36 ;  /* 0x0000001c0d0d723e */ /* 0x000fe40004807024 */
[-C--:B------:R-:W-:Y:S01]  /*5410*/  FFMA.FTZ R97, R97, R100.reuse, -R98 ;  /* 0x0000006461617223 */ /* 0x080fe20000010862 */
[----:B------:R-:W-:Y:S01]  /*5420*/  FFMA.FTZ R96, R99, R100, R96 ;  /* 0x0000006463607223 */ /* 0x000fe20000010060 */
[----:B------:R-:W-:Y:S02]  /*5430*/  HADD2.F32 R98, -RZ, R12.H0_H0 ;  /* 0x2000000cff627230 */ /* 0x000fe40000004100 */
[----:B------:R-:W-:Y:S01]  /*5440*/  HADD2.F32 R100, -RZ, R8.H0_H0 ;  /* 0x20000008ff647230 */ /* 0x000fe20000004100 */
[----:B------:R-:W-:Y:S01]  /*5450*/  F2FP.SATFINITE.E4M3.F32.PACK_AB_MERGE_C R97, R97, R103, RZ ;  /* 0x000000676161723e */ /* 0x000fe200048070ff */
        /* <DEDUP_REMOVED lines=8> */
[-C--:B------:R-:W-:Y:S01]  /*54e0*/  FMUL.FTZ R99, R12, R89.reuse ;  /* 0x000000590c637220 */ /* 0x080fe20000410000 */
[C---:B------:R-:W-:Y:S01]  /*54f0*/  FMUL.FTZ R89, R8.reuse, R89 ;  /* 0x0000005908597220 */ /* 0x040fe20000410000 */
[----:B------:R-:W-:Y:S01]  /*5500*/  IMAD.MOV.U32 R98, RZ, RZ, R10 ;  /* 0x000000ffff627224 */ /* 0x000fe200078e000a */
[----:B------:R-:W-:Y:S01]  /*5510*/  F2FP.F16.E4M3.UNPACK_B R100, R91.H1 ;  /* 0x0000005bff64723e */ /* 0x000fe200030006ff */
[-C--:B------:R-:W-:Y:S01]  /*5520*/  FFMA.FTZ R8, R8, R87.reuse, -R99 ;  /* 0x0000005708087223 */ /* 0x080fe20000010863 */
[----:B------:R-:W-:Y:S01]  /*5530*/  FFMA.FTZ R87, R12, R87, R89 ;  /* 0x000000570c577223 */ /* 0x000fe20000010059 */
[----:B------:R-:W-:-:S02]  /*5540*/  F2FP.F16.E4M3.UNPACK_B R89, R90.H1 ;  /* 0x0000005aff59723e */ /* 0x000fc400030006ff */
[----:B------:R-:W-:Y:S02]  /*5550*/  F2FP.F16.E4M3.UNPACK_B R99, R98.H1 ;  /* 0x00000062ff63723e */ /* 0x000fe400030006ff */
[----:B------:R-:W-:Y:S01]  /*5560*/  F2FP.SATFINITE.E4M3.F32.PACK_AB_MERGE_C R8, R8, R101, R97 ;  /* 0x000000650808723e */ /* 0x000fe20004807061 */
[--C-:B------:R-:W-:Y:S01]  /*5570*/  HADD2.F32 R103, -RZ, R89.reuse.H0_H0 ;  /* 0x20000059ff677230 */ /* 0x100fe20000004100 */
[----:B------:R-:W-:Y:S01]  /*5580*/  F2FP.F16.E4M3.UNPACK_B R97, R14.H1 ;  /* 0x0000000eff61723e */ /* 0x000fe200030006ff */
[----:B------:R-:W-:Y:S01]  /*5590*/  HADD2.F32 R106, -RZ, R89.H1_H1 ;  /* 0x30000059ff6a7230 */ /* 0x000fe20000004100 */
[----:B------:R-:W-:Y:S01]  /*55a0*/  F2FP.F16.E4M3.UNPACK_B R90, R90 ;  /* 0x0000005aff5a723e */ /* 0x000fe200020006ff */
[----:B------:R-:W-:Y:S01]  /*55b0*/  HADD2.F32 R10, -RZ, R99.H0_H0 ;  /* 0x20000063ff0a7230 */ /* 0x000fe20000004100 */
[----:B------:R-:W-:Y:S01]  /*55c0*/  F2FP.F16.E4M3.UNPACK_B R14, R14 ;  /* 0x0000000eff0e723e */ /* 0x000fe200020006ff */
[--C-:B------:R-:W-:Y:S01]  /*55d0*/  HADD2.F32 R89, -RZ, R97.reuse.H1_H1 ;  /* 0x30000061ff597230 */ /* 0x100fe20000004100 */
[----:B------:R-:W-:Y:S01]  /*55e0*/  F2FP.F16.E4M3.UNPACK_B R98, R98 ;  /* 0x00000062ff62723e */ /* 0x000fe200020006ff */
[----:B------:R-:W-:Y:S01]  /*55f0*/  HADD2.F32 R12, -RZ, R97.H0_H0 ;  /* 0x20000061ff0c7230 */ /* 0x000fe20000004100 */
[----:B------:R-:W-:Y:S01]  /*5600*/  F2FP.F16.E4M3.UNPACK_B R91, R91 ;  /* 0x0000005bff5b723e */ /* 0x000fe200020006ff */
[----:B------:R-:W-:-:S02]  /*5610*/  HADD2.F32 R99, -RZ, R99.H1_H1 ;  /* 0x30000063ff637230 */ /* 0x000fc40000004100 */
[-C--:B------:R-:W-:Y:S01]  /*5620*/  FMUL.FTZ R108, R89, R106.reuse ;  /* 0x0000006a596c7220 */ /* 0x080fe20000410000 */
[--C-:B------:R-:W-:Y:S02]  /*5630*/  HADD2.F32 R101, -RZ, R100.reuse.H0_H0 ;  /* 0x20000064ff657230 */ /* 0x100fe40000004100 */
[-C--:B------:R-:W-:Y:S01]  /*5640*/  FMUL.FTZ R105, R12, R103.reuse ;  /* 0x000000670c697220 */ /* 0x080fe20000410000 */
[----:B------:R-:W-:Y:S02]  /*5650*/  HADD2.F32 R100, -RZ, R100.H1_H1 ;  /* 0x30000064ff647230 */ /* 0x000fe40000004100 */
[C---:B------:R-:W-:Y:S01]  /*5660*/  FMUL.FTZ R106, R99.reuse, R106 ;  /* 0x0000006a636a7220 */ /* 0x040fe20000410000 */
[C---:B------:R-:W-:Y:S01]  /*5670*/  FMUL.FTZ R103, R10.reuse, R103 ;  /* 0x000000670a677220 */ /* 0x040fe20000410000 */
[-C--:B------:R-:W-:Y:S01]  /*5680*/  FFMA.FTZ R10, R10, R101.reuse, -R105 ;  /* 0x000000650a0a7223 */ /* 0x080fe20000010869 */
[----:B------:R-:W-:Y:S01]  /*5690*/  F2FP.SATFINITE.E4M3.F32.PACK_AB_MERGE_C R96, R96, R104, RZ ;  /* 0x000000686060723e */ /* 0x000fe200048070ff */
[-C--:B------:R-:W-:Y:S01]  /*56a0*/  FFMA.FTZ R97, R99, R100.reuse, -R108 ;  /* 0x0000006463617223 */ /* 0x080fe2000001086c */
[----:B------:R-:W-:Y:S01]  /*56b0*/  FFMA.FTZ R89, R89, R100, R106 ;  /* 0x0000006459597223 */ /* 0x000fe2000001006a */
[----:B------:R-:W-:Y:S01]  /*56c0*/  FFMA.FTZ R12, R12, R101, R103 ;  /* 0x000000650c0c7223 */ /* 0x000fe20000010067 */
[----:B------:R-:W-:-:S02]  /*56d0*/  HADD2.F32 R106, -RZ, R90.H0_H0 ;  /* 0x2000005aff6a7230 */ /* 0x000fc40000004100 */
[----:B------:R-:W-:Y:S01]  /*56e0*/  HADD2.F32 R99, -RZ, R14.H0_H0 ;  /* 0x2000000eff637230 */ /* 0x000fe20000004100 */
[----:B------:R-:W-:Y:S01]  /*56f0*/  F2FP.SATFINITE.E4M3.F32.PACK_AB_MERGE_C R10, R97, R10, RZ ;  /* 0x0000000a610a723e */ /* 0x000fe200048070ff */
[----:B------:R-:W-:Y:S01]  /*5700*/  HADD2.F32 R101, -RZ, R98.H0_H0 ;  /* 0x20000062ff657230 */ /* 0x000fe20000004100 */
[----:B------:R-:W-:Y:S01]  /*5710*/  F2FP.SATFINITE.E4M3.F32.PACK_AB_MERGE_C R89, R89, R12, RZ ;  /* 0x0000000c5959723e */ /* 0x000fe200048070ff */
        /* <DEDUP_REMOVED lines=9> */
[----:B------:R-:W-:-:S04]  /*57b0*/  F2FP.SATFINITE.E4M3.F32.PACK_AB_MERGE_C R12, R87, R102, R96 ;  /* 0x00000066570c723e */ /* 0x000fc80004807060 */
[-C--:B------:R-:W-:Y:S01]  /*57c0*/  FMUL.FTZ R103, R14, R99.reuse ;  /* 0x000000630e677220 */ /* 0x080fe20000410000 */
[----:B------:R-:W-:-:S03]  /*57d0*/  FMUL.FTZ R99, R98, R99 ;  /* 0x0000006362637220 */ /* 0x000fc60000410000 */
[-C--:B------:R-:W-:Y:S01]  /*57e0*/  FFMA.FTZ R90, R98, R91.reuse, -R103 ;  /* 0x0000005b625a7223 */ /* 0x080fe20000010867 */
[----:B------:R-:W-:-:S04]  /*57f0*/  FFMA.FTZ R99, R14, R91, R99 ;  /* 0x0000005b0e637223 */ /* 0x000fc80000010063 */
[----:B------:R-:W-:Y:S02]  /*5800*/  F2FP.SATFINITE.E4M3.F32.PACK_AB_MERGE_C R10, R90, R101, R10 ;  /* 0x000000655a0a723e */ /* 0x000fe4000480700a */
[----:B------:R-:W-:Y:S02]  /*5810*/  F2FP.SATFINITE.E4M3.F32.PACK_AB_MERGE_C R90, R93, R11, RZ ;  /* 0x0000000b5d5a723e */ /* 0x000fe400048070ff */
[----:B------:R-:W-:Y:S02]  /*5820*/  F2FP.SATFINITE.E4M3.F32.PACK_AB_MERGE_C R11, R38, R39, R15 ;  /* 0x00000027260b723e */ /* 0x000fe4000480700f */
[----:B------:R-:W-:Y:S02]  /*5830*/  F2FP.SATFINITE.E4M3.F32.PACK_AB_MERGE_C R14, R99, R106, R89 ;  /* 0x0000006a630e723e */ /* 0x000fe40004807059 */
[----:B------:R-:W-:-:S07]  /*5840*/  F2FP.SATFINITE.E4M3.F32.PACK_AB_MERGE_C R15, R31, R37, R90 ;  /* 0x000000251f0f723e */ /* 0x000fce000480705a */
.L_x_1296:
[----:B------:R-:W-:Y:S05]  /*5850*/  BSYNC B2 ;  /* 0x0000000000027941 */ /* 0x000fea0003800000 */
.L_x_1295:
[----:B0-----:R0:W-:Y:S04]  /*5860*/  ST.E.128 desc[UR40][R70.64], R8 ;  /* 0x0000000846007985 */ /* 0x0011e8000c101d28 */
[----:B--2---:R0:W-:Y:S02]  /*5870*/  @!P5 ST.E.128 desc[UR40][R72.64], R12 ;  /* 0x0000000c4800d985 */ /* 0x0041e4000c101d28 */
.L_x_1294:
[----:B------:R-:W-:Y:S05]  /*5880*/  BSYNC B1 ;  /* 0x0000000000017941 */ /* 0x000fea0003800000 */
.L_x_1293:
[----:B------:R-:W-:-:S13]  /*5890*/  ISETP.NE.AND P5, PT, R51, RZ, PT ;  /* 0x000000ff3300720c */ /* 0x000fda0003fa5270 */
[----:B------:R-:W-:Y:S05]  /*58a0*/  @!P5 BRA `(.L_x_1276) ;  /* 0x0000001000b8d947 */ /* 0x000fea0003800000 */
[----:B0-----:R-:W5:Y:S04]  /*58b0*/  LDL R12, [R1+0x2c] ;  /* 0x00002c00010c7983 */ /* 0x001f680000100800 */
[----:B------:R-:W3:Y:S04]  /*58c0*/  LDL R11, [R1+0x7c] ;  /* 0x00007c00010b7983 */ /* 0x000ee80000100800 */
[----:B------:R-:W3:Y:S01]  /*58d0*/  LDL R10, [R1+0x3c] ;  /* 0x00003c00010a7983 */ /* 0x000ee20000100800 */
[----:B------:R-:W-:Y:S01]  /*58e0*/  SEL R92, R53, R92, !P2 ;  /* 0x0000005c355c7207 */ /* 0x000fe20005000000 */
[----:B------:R-:W-:Y:S01]  /*58f0*/  BSSY B1, `(.L_x_1297) ;  /* 0x00000e5000017945 */ /* 0x000fe20003800000 */
[----:B------:R-:W-:-:S02]  /*5900*/  ISETP.GE.AND P6, PT, R65, R79, PT ;  /* 0x0000004f4100720c */ /* 0x000fc40003fc6270 */
[----:B------:R-:W-:Y:S02]  /*5910*/  SHF.R.S32.HI R9, RZ, 0x1f, R92 ;  /* 0x0000001fff097819 */ /* 0x000fe4000001145c */
[C---:B----4-:R-:W-:Y:S02]  /*5920*/  IADD3 R28, P5, R0.reuse, R81, RZ ;  /* 0x00000051001c7210 */ /* 0x050fe40007fbe0ff */
[----:B------:R-:W-:Y:S02]  /*5930*/  LEA.HI R9, R9, R92, RZ, 0x5 ;  /* 0x0000005c09097211 */ /* 0x000fe400078f28ff */
[----:B--2---:R-:W-:Y:S02]  /*5940*/  LEA.HI.X.SX32 R29, R0, R80, 0x1, P5 ;  /* 0x00000050001d7211 */ /* 0x004fe400028f0eff */
[----:B------:R-:W-:-:S04]  /*5950*/  SHF.R.S32.HI R9, RZ, 0x5, R9 ;  /* 0x00000005ff097819 */ /* 0x000fc80000011409 */
[----:B------:R-:W-:-:S04]  /*5960*/  LEA.HI.SX32 R9, R62, R9, 0x1c ;  /* 0x000000093e097211 */ /* 0x000fc800078fe2ff */
[C---:B------:R-:W-:Y:S01]  /*5970*/  LEA.HI R8, R9.reuse, R9, RZ, 0x1 ;  /* 0x0000000909087211 */ /* 0x040fe200078f08ff */
[----:B------:R-:W-:-:S04]  /*5980*/  IMAD.SHL.U32 R31, R9, 0x10, RZ ;  /* 0x00000010091f7824 */ /* 0x000fc800078e00ff */
[----:B------:R-:W-:-:S05]  /*5990*/  IMAD.SHL.U32 R9, R8, 0x800, RZ ;  /* 0x0000080008097824 */ /* 0x000fca00078e00ff */
[----:B------:R-:W-:Y:S02]  /*59a0*/  LOP3.LUT R9, R9, 0xfffff000, RZ, 0xc0, !PT ;  /* 0xfffff00009097812 */ /* 0x000fe400078ec0ff */
[----:B-----5:R-:W-:-:S04]  /*59b0*/  LOP3.LUT R8, R12, 0x10, R31, 0xf8, !PT ;  /* 0x000000100c087812 */ /* 0x020fc800078ef81f */
[----:B---3--:R-:W-:-:S04]  /*59c0*/  LOP3.LUT R8, R8, R11, RZ, 0x3c, !PT ;  /* 0x0000000b08087212 */ /* 0x008fc800078e3cff */
        /* <DEDUP_REMOVED lines=9> */
[----:B--2---:R-:W-:Y:S01]  /*5a60*/  IMAD.MOV.U32 R32, RZ, RZ, R12 ;  /* 0x000000ffff207224 */ /* 0x004fe200078e000c */
[----:B------:R-:W-:Y:S01]  /*5a70*/  LOP3.LUT R4, R5, 0xff0000ff, RZ, 0xc0, !PT ;  /* 0xff0000ff05047812 */ /* 0x000fe200078ec0ff */
[----:B0-----:R-:W-:Y:S01]  /*5a80*/  IMAD.MOV.U32 R30, RZ, RZ, R8 ;  /* 0x000000ffff1e7224 */ /* 0x001fe200078e0008 */
[----:B------:R-:W-:Y:S01]  /*5a90*/  SHF.R.U32.HI R70, RZ, 0x10, R5 ;  /* 0x00000010ff467819 */ /* 0x000fe20000011605 */
[----:B------:R-:W-:Y:S01]  /*5aa0*/  IMAD.MOV.U32 R12, RZ, RZ, R10 ;  /* 0x000000ffff0c7224 */ /* 0x000fe200078e000a */
[--C-:B------:R-:W-:Y:S02]  /*5ab0*/  SHF.R.U32.HI R37, RZ, 0x8, R33.reuse ;  /* 0x00000008ff257819 */ /* 0x100fe40000011621 */
[----:B------:R-:W-:Y:S02]  /*5ac0*/  LOP3.LUT R34, R33, 0xff0000ff, RZ, 0xc0, !PT ;  /* 0xff0000ff21227812 */ /* 0x000fe400078ec0ff */
[----:B------:R-:W-:Y:S01]  /*5ad0*/  SHF.R.U32.HI R5, RZ, 0x10, R33 ;  /* 0x00000010ff057819 */ /* 0x000fe20000011621 */
[----:B------:R-:W-:Y:S01]  /*5ae0*/  IMAD.SHL.U32 R33, R72, 0x100, RZ ;  /* 0x0000010048217824 */ /* 0x000fe200078e00ff */
[--C-:B------:R-:W-:Y:S01]  /*5af0*/  SHF.R.U32.HI R38, RZ, 0x8, R7.reuse ;  /* 0x00000008ff267819 */ /* 0x100fe20000011607 */
[----:B------:R-:W-:Y:S01]  /*5b00*/  IMAD.SHL.U32 R37, R37, 0x100, RZ ;  /* 0x0000010025257824 */ /* 0x000fe200078e00ff */
[----:B------:R-:W-:Y:S01]  /*5b10*/  LOP3.LUT R6, R7, 0xff0000ff, RZ, 0xc0, !PT ;  /* 0xff0000ff07067812 */ /* 0x000fe200078ec0ff */
[----:B------:R-:W-:Y:S01]  /*5b20*/  IMAD.U32 R5, R5, 0x10000, RZ ;  /* 0x0001000005057824 */ /* 0x000fe200078e00ff */
[----:B------:R-:W-:-:S02]  /*5b30*/  SHF.R.U32.HI R71, RZ, 0x10, R7 ;  /* 0x00000010ff477819 */ /* 0x000fc40000011607 */
[--C-:B------:R-:W-:Y:S02]  /*5b40*/  SHF.R.U32.HI R39, RZ, 0x8, R35.reuse ;  /* 0x00000008ff277819 */ /* 0x100fe40000011623 */
[----:B------:R-:W-:Y:S02]  /*5b50*/  LOP3.LUT R36, R35, 0xff0000ff, RZ, 0xc0, !PT ;  /* 0xff0000ff23247812 */ /* 0x000fe400078ec0ff */
[----:B------:R-:W-:Y:S01]  /*5b60*/  SHF.R.U32.HI R7, RZ, 0x10, R35 ;  /* 0x00000010ff077819 */ /* 0x000fe20000011623 */
[----:B------:R-:W-:Y:S01]  /*5b70*/  IMAD.SHL.U32 R35, R38, 0x100, RZ ;  /* 0x0000010026237824 */ /* 0x000fe200078e00ff */
[----:B------:R-:W-:Y:S01]  /*5b80*/  LOP3.LUT R4, R4, 0xff00, R33, 0xf8, !PT ;  /* 0x0000ff0004047812 */ /* 0x000fe200078ef821 */
[----:B------:R-:W-:Y:S01]  /*5b90*/  IMAD.U32 R33, R70, 0x10000, RZ ;  /* 0x0001000046217824 */ /* 0x000fe200078e00ff */
[----:B------:R-:W-:Y:S01]  /*5ba0*/  LOP3.LUT R38, R34, 0xff00, R37, 0xf8, !PT ;  /* 0x0000ff0022267812 */ /* 0x000fe200078ef825 */
[----:B------:R-:W-:Y:S01]  /*5bb0*/  IMAD.SHL.U32 R39, R39, 0x100, RZ ;  /* 0x0000010027277824 */ /* 0x000fe200078e00ff */
[----:B------:R-:W-:-:S02]  /*5bc0*/  LOP3.LUT R35, R6, 0xff00, R35, 0xf8, !PT ;  /* 0x0000ff0006237812 */ /* 0x000fc400078ef823 */
[----:B------:R-:W-:Y:S01]  /*5bd0*/  LOP3.LUT R6, R4, 0xff0000, R33, 0xf8, !PT ;  /* 0x00ff000004067812 */ /* 0x000fe200078ef821 */
[----:B------:R-:W-:Y:S01]  /*5be0*/  IMAD.U32 R4, R71, 0x10000, RZ ;  /* 0x0001000047047824 */ /* 0x000fe200078e00ff */
[----:B------:R-:W-:Y:S01]  /*5bf0*/  LOP3.LUT R70, R36, 0xff00, R39, 0xf8, !PT ;  /* 0x0000ff0024467812 */ /* 0x000fe200078ef827 */
[----:B------:R-:W-:Y:S01]  /*5c00*/  IMAD.U32 R71, R7, 0x10000, RZ ;  /* 0x0001000007477824 */ /* 0x000fe200078e00ff */
[----:B------:R-:W-:Y:S02]  /*5c10*/  F2FP.F16.E4M3.UNPACK_B R36, R85.H1 ;  /* 0x00000055ff24723e */ /* 0x000fe400030006ff */
[----:B------:R-:W-:Y:S02]  /*5c20*/  F2FP.F16.E4M3.UNPACK_B R34, R32.H1 ;  /* 0x00000020ff22723e */ /* 0x000fe400030006ff */
[----:B------:R-:W-:Y:S01]  /*5c30*/  F2FP.F16.E4M3.UNPACK_B R33, R30.H1 ;  /* 0x0000001eff21723e */ /* 0x000fe200030006ff */
[----:B------:R-:W-:Y:S01]  /*5c40*/  HADD2.F32 R39, -RZ, R36.H0_H0 ;  /* 0x20000024ff277230 */ /* 0x000fe20000004100 */
[----:B------:R-:W-:Y:S01]  /*5c50*/  LOP3.LUT R4, R35, 0xff0000, R4, 0xf8, !PT ;  /* 0x00ff000023047812 */ /* 0x000fe200078ef804 */
[----:B------:R-:W-:Y:S01]  /*5c60*/  HADD2.F32 R10, -RZ, R34.H0_H0 ;  /* 0x20000022ff0a7230 */ /* 0x000fe20000004100 */
[----:B------:R-:W-:Y:S01]  /*5c70*/  F2FP.F16.E4M3.UNPACK_B R35, R82.H1 ;  /* 0x00000052ff23723e */ /* 0x000fe200030006ff */
[----:B------:R-:W-:Y:S01]  /*5c80*/  HADD2.F32 R8, -RZ, R33.H0_H0 ;  /* 0x20000021ff087230 */ /* 0x000fe20000004100 */
[----:B------:R-:W-:Y:S01]  /*5c90*/  LOP3.LUT R7, R38, 0xff0000, R5, 0xf8, !PT ;  /* 0x00ff000026077812 */ /* 0x000fe200078ef805 */
[----:B------:R-:W-:-:S02]  /*5ca0*/  HADD2.F32 R36, -RZ, R36.H1_H1 ;  /* 0x30000024ff247230 */ /* 0x000fc40000004100 */
[-C--:B------:R-:W-:Y:S01]  /*5cb0*/  FMUL.FTZ R73, R10, R39.reuse ;  /* 0x000000270a497220 */ /* 0x080fe20000410000 */
[--C-:B------:R-:W-:Y:S02]  /*5cc0*/  HADD2.F32 R37, -RZ, R35.reuse.H0_H0 ;  /* 0x20000023ff257230 */ /* 0x100fe40000004100 */
[C---:B------:R-:W-:Y:S01]  /*5cd0*/  FMUL.FTZ R39, R8.reuse, R39 ;  /* 0x0000002708277220 */ /* 0x040fe20000410000 */
[----:B------:R-:W-:Y:S01]  /*5ce0*/  HADD2.F32 R38, -RZ, R35.H1_H1 ;  /* 0x30000023ff267230 */ /* 0x000fe20000004100 */
[----:B------:R-:W-:Y:S01]  /*5cf0*/  F2FP.F16.E4M3.UNPACK_B R85, R85 ;  /* 0x00000055ff55723e */ /* 0x000fe200020006ff */
[----:B------:R-:W-:Y:S01]  /*5d00*/  HADD2.F32 R33, -RZ, R33.H1_H1 ;  /* 0x30000021ff217230 */ /* 0x000fe20000004100 */
[----:B------:R-:W-:Y:S01]  /*5d10*/  F2FP.F16.E4M3.UNPACK_B R32, R32 ;  /* 0x00000020ff20723e */ /* 0x000fe200020006ff */
[----:B------:R-:W-:Y:S01]  /*5d20*/  HADD2.F32 R35, -RZ, R34.H1_H1 ;  /* 0x30000022ff237230 */ /* 0x000fe20000004100 */
[----:B------:R-:W-:Y:S01]  /*5d30*/  F2FP.F16.E4M3.UNPACK_B R34, R30 ;  /* 0x0000001eff22723e */ /* 0x000fe200020006ff */
[-C--:B------:R-:W-:Y:S01]  /*5d40*/  FFMA.FTZ R8, R8, R37.reuse, -R73 ;  /* 0x0000002508087223 */ /* 0x080fe20000010849 */
[----:B------:R-:W-:Y:S01]  /*5d50*/  LOP3.LUT R5, R70, 0xff0000, R71, 0xf8, !PT ;  /* 0x00ff000046057812 */ /* 0x000fe200078ef847 */
[----:B------:R-:W-:Y:S01]  /*5d60*/  FFMA.FTZ R10, R10, R37, R39 ;  /* 0x000000250a0a7223 */ /* 0x000fe20000010027 */
[-C--:B------:R-:W-:Y:S01]  /*5d70*/  FMUL.FTZ R70, R35, R36.reuse ;  /* 0x0000002423467220 */ /* 0x080fe20000410000 */
[----:B------:R-:W-:Y:S01]  /*5d80*/  FMUL.FTZ R72, R33, R36 ;  /* 0x0000002421487220 */ /* 0x000fe20000410000 */
[----:B------:R-:W-:Y:S01]  /*5d90*/  F2FP.F16.E4M3.UNPACK_B R82, R82 ;  /* 0x00000052ff52723e */ /* 0x000fe200020006ff */
[----:B------:R-:W-:-:S02]  /*5da0*/  HADD2.F32 R37, -RZ, R85.H0_H0 ;  /* 0x20000055ff257230 */ /* 0x000fc40000004100 */
[-C--:B------:R-:W-:Y:S01]  /*5db0*/  FFMA.FTZ R33, R33, R38.reuse, -R70 ;  /* 0x0000002621217223 */ /* 0x080fe20000010846 */
[----:B------:R-:W-:Y:S02]  /*5dc0*/  HADD2.F32 R36, -RZ, R32.H0_H0 ;  /* 0x20000020ff247230 */ /* 0x000fe40000004100 */
[----:B------:R-:W-:Y:S01]  /*5dd0*/  FFMA.FTZ R35, R35, R38, R72 ;  /* 0x0000002623237223 */ /* 0x000fe20000010048 */
[----:B------:R-:W-:Y:S01]  /*5de0*/  HADD2.F32 R30, -RZ, R34.H0_H0 ;  /* 0x20000022ff1e7230 */ /* 0x000fe20000004100 */
[----:B------:R-:W-:Y:S01]  /*5df0*/  F2FP.F16.E4M3.UNPACK_B R38, R14.H1 ;  /* 0x0000000eff26723e */ /* 0x000fe200030006ff */
        /* <DEDUP_REMOVED lines=15> */
[----:B------:R-:W-:-:S02]  /*5ef0*/  HADD2.F32 R79, -RZ, R36.H0_H0 ;  /* 0x20000024ff4f7230 */ /* 0x000fc40000004100 */
[----:B------:R-:W-:Y:S01]  /*5f00*/  FFMA.FTZ R37, R37, R82, R90 ;  /* 0x0000005225257223 */ /* 0x000fe2000001005a */
[----:B------:R-:W-:Y:S01]  /*5f10*/  HADD2.F32 R70, -RZ, R38.H0_H0 ;  /* 0x20000026ff467230 */ /* 0x000fe20000004100 */
[----:B------:R-:W-:Y:S01]  /*5f20*/  F2FP.F16.E4M3.UNPACK_B R84, R84 ;  /* 0x00000054ff54723e */ /* 0x000fe200020006ff */
[----:B------:R-:W-:Y:S01]  /*5f30*/  HADD2.F32 R82, -RZ, R36.H1_H1 ;  /* 0x30000024ff527230 */ /* 0x000fe20000004100 */
[----:B------:R-:W-:Y:S01]  /*5f40*/  F2FP.F16.E4M3.UNPACK_B R12, R12 ;  /* 0x0000000cff0c723e */ /* 0x000fe200020006ff */
[----:B------:R-:W-:Y:S02]  /*5f50*/  HADD2.F32 R36, -RZ, R34.H0_H0 ;  /* 0x20000022ff247230 */ /* 0x000fe40000004100 */
[----:B------:R-:W-:Y:S01]  /*5f60*/  FMUL.FTZ R85, R70, R79 ;  /* 0x0000004f46557220 */ /* 0x000fe20000410000 */
[----:B------:R-:W-:Y:S01]  /*5f70*/  HADD2.F32 R73, -RZ, R72.H0_H0 ;  /* 0x20000048ff497230 */ /* 0x000fe20000004100 */
[----:B------:R-:W-:Y:S01]  /*5f80*/  F2FP.F16.E4M3.UNPACK_B R83, R83 ;  /* 0x00000053ff53723e */ /* 0x000fe200020006ff */
[----:B------:R-:W-:-:S02]  /*5f90*/  HADD2.F32 R71, -RZ, R38.H1_H1 ;  /* 0x30000026ff477230 */ /* 0x000fc40000004100 */
[C---:B------:R-:W-:Y:S01]  /*5fa0*/  FMUL.FTZ R79, R36.reuse, R79 ;  /* 0x0000004f244f7220 */ /* 0x040fe20000410000 */
[----:B------:R-:W-:Y:S02]  /*5fb0*/  HADD2.F32 R38, -RZ, R34.H1_H1 ;  /* 0x30000022ff267230 */ /* 0x000fe40000004100 */
[-C--:B------:R-:W-:Y:S01]  /*5fc0*/  FFMA.FTZ R34, R36, R73.reuse, -R85 ;  /* 0x0000004924227223 */ /* 0x080fe20000010855 */
[----:B------:R-:W-:Y:S02]  /*5fd0*/  HADD2.F32 R72, -RZ, R72.H1_H1 ;  /* 0x30000048ff487230 */ /* 0x000fe40000004100 */
[-C--:B------:R-:W-:Y:S01]  /*5fe0*/  FMUL.FTZ R85, R71, R82.reuse ;  /* 0x0000005247557220 */ /* 0x080fe20000410000 */
[----:B------:R-:W-:Y:S01]  /*5ff0*/  FFMA.FTZ R36, R70, R73, R79 ;  /* 0x0000004946247223 */ /* 0x000fe2000001004f */
[C---:B------:R-:W-:Y:S01]  /*6000*/  FMUL.FTZ R82, R38.reuse, R82 ;  /* 0x0000005226527220 */ /* 0x040fe20000410000 */
[----:B------:R-:W-:Y:S02]  /*6010*/  HADD2.F32 R73, -RZ, R84.H0_H0 ;  /* 0x20000054ff497230 */ /* 0x000fe40000004100 */
[----:B------:R-:W-:Y:S01]  /*6020*/  FFMA.FTZ R89, R38, R72, -R85 ;  /* 0x0000004826597223 */ /* 0x000fe20000010855 */
[----:B------:R-:W-:Y:S01]  /*6030*/  F2FP.F16.E4M3.UNPACK_B R38, R14 ;  /* 0x0000000eff26723e */ /* 0x000fe200020006ff */
[----:B------:R-:W-:-:S02]  /*6040*/  HADD2.F32 R14, -RZ, R12.H0_H0 ;  /* 0x2000000cff0e7230 */ /* 0x000fc40000004100 */
[----:B------:R-:W-:Y:S01]  /*6050*/  FFMA.FTZ R91, R71, R72, R82 ;  /* 0x00000048475b7223 */ /* 0x000fe20000010052 */
[----:B------:R-:W-:Y:S01]  /*6060*/  HADD2.F32 R79, -RZ, R84.H1_H1 ;  /* 0x30000054ff4f7230 */ /* 0x000fe20000004100 */
[----:B------:R-:W-:Y:S01]  /*6070*/  F2FP.SATFINITE.E4M3.F32.PACK_AB_MERGE_C R8, R33, R8, RZ ;  /* 0x000000082108723e */ /* 0x000fe200048070ff */
[--C-:B------:R-:W-:Y:S01]  /*6080*/  HADD2.F32 R70, -RZ, R38.reuse.H0_H0 ;  /* 0x20000026ff467230 */ /* 0x100fe20000004100 */
[----:B------:R-:W-:Y:S01]  /*6090*/  F2FP.F16.E4M3.UNPACK_B R33, R13 ;  /* 0x0000000dff21723e */ /* 0x000fe200020006ff */
[----:B------:R-:W-:Y:S01]  /*60a0*/  HADD2.F32 R38, -RZ, R38.H1_H1 ;  /* 0x30000026ff267230 */ /* 0x000fe20000004100 */
[----:B------:R-:W-:Y:S01]  /*60b0*/  F2FP.SATFINITE.E4M3.F32.PACK_AB_MERGE_C R8, R39, R30, R8 ;  /* 0x0000001e2708723e */ /* 0x000fe20004807008 */
[----:B------:R-:W-:Y:S02]  /*60c0*/  HADD2.F32 R71, -RZ, R83.H0_H0 ;  /* 0x20000053ff477230 */ /* 0x000fe40000004100 */
[----:B------:R-:W-:Y:S01]  /*60d0*/  FMUL.FTZ R85, R70, R73 ;  /* 0x0000004946557220 */ /* 0x000fe20000410000 */
[----:B------:R-:W-:-:S02]  /*60e0*/  HADD2.F32 R12, -RZ, R12.H1_H1 ;  /* 0x3000000cff0c7230 */ /* 0x000fc40000004100 */
[----:B------:R-:W-:Y:S01]  /*60f0*/  FMUL.FTZ R73, R14, R73 ;  /* 0x000000490e497220 */ /* 0x000fe20000410000 */
[----:B------:R-:W-:Y:S02]  /*6100*/  HADD2.F32 R83, -RZ, R83.H1_H1 ;  /* 0x30000053ff537230 */ /* 0x000fe40000004100 */
[----:B------:R-:W-:Y:S01]  /*6110*/  FMUL.FTZ R87, R38, R79 ;  /* 0x0000004f26577220 */ /* 0x000fe20000410000 */
[-C--:B------:R-:W-:Y:S01]  /*6120*/  FFMA.FTZ R85, R14, R71.reuse, -R85 ;  /* 0x000000470e557223 */ /* 0x080fe20000010855 */
[----:B------:R-:W-:Y:S01]  /*6130*/  FFMA.FTZ R14, R70, R71, R73 ;  /* 0x00000047460e7223 */ /* 0x000fe20000010049 */
[C---:B------:R-:W-:Y:S01]  /*6140*/  FMUL.FTZ R79, R12.reuse, R79 ;  /* 0x0000004f0c4f7220 */ /* 0x040fe20000410000 */
[-C--:B------:R-:W-:Y:S01]  /*6150*/  FFMA.FTZ R70, R12, R83.reuse, -R87 ;  /* 0x000000530c467223 */ /* 0x080fe20000010857 */
[----:B------:R-:W-:Y:S01]  /*6160*/  F2FP.SATFINITE.E4M3.F32.PACK_AB_MERGE_C R12, R35, R10, RZ ;  /* 0x0000000a230c723e */ /* 0x000fe200048070ff */
[----:B------:R-:W-:Y:S01]  /*6170*/  HADD2.F32 R35, -RZ, R33.H0_H0 ;  /* 0x20000021ff237230 */ /* 0x000fe20000004100 */
[----:B------:R-:W-:Y:S01]  /*6180*/  F2FP.SATFINITE.E4M3.F32.PACK_AB_MERGE_C R10, R89, R34, RZ ;  /* 0x00000022590a723e */ /* 0x000fe200048070ff */
[----:B------:R-:W-:Y:S01]  /*6190*/  FFMA.FTZ R79, R38, R83, R79 ;  /* 0x00000053264f7223 */ /* 0x000fe2000001004f */
[----:B------:R-:W-:-:S02]  /*61a0*/  F2FP.SATFINITE.E4M3.F32.PACK_AB_MERGE_C R12, R37, R32, R12 ;  /* 0x00000020250c723e */ /* 0x000fc4000480700c */
[----:B------:R-:W-:Y:S02]  /*61b0*/  F2FP.F16.E4M3.UNPACK_B R34, R7 ;  /* 0x00000007ff22723e */ /* 0x000fe400020006ff */
[----:B------:R-:W-:Y:S02]  /*61c0*/  F2FP.F16.E4M3.UNPACK_B R32, R9 ;  /* 0x00000009ff20723e */ /* 0x000fe400020006ff */
        /* <DEDUP_REMOVED lines=24> */
[-C--:B------:R-:W-:Y:S01]  /*6350*/  F2FP.F16.E4M3.UNPACK_B R83, R5.reuse.H1 ;  /* 0x00000005ff53723e */ /* 0x080fe200030006ff */
[----:B------:R-:W-:Y:S01]  /*6360*/  HADD2.F32 R37, -RZ, R38.H0_H0 ;  /* 0x20000026ff257230 */ /* 0x000fe20000004100 */
[----:B------:R-:W-:Y:S01]  /*6370*/  F2FP.F16.E4M3.UNPACK_B R79, R5 ;  /* 0x00000005ff4f723e */ /* 0x000fe200020006ff */
[----:B------:R-:W-:Y:S01]  /*6380*/  HADD2.F32 R13, -RZ, R33.H0_H0 ;  /* 0x20000021ff0d7230 */ /* 0x000fe20000004100 */
[----:B------:R-:W-:Y:S01]  /*6390*/  F2FP.F16.E4M3.UNPACK_B R71, R4 ;  /* 0x00000004ff47723e */ /* 0x000fe200020006ff */
[----:B------:R-:W-:-:S02]  /*63a0*/  HADD2.F32 R36, -RZ, R35.H1_H1 ;  /* 0x30000023ff247230 */ /* 0x000fc40000004100 */
[-C--:B------:R-:W-:Y:S01]  /*63b0*/  FMUL.FTZ R70, R34, R37.reuse ;  /* 0x0000002522467220 */ /* 0x080fe20000410000 */
[----:B------:R-:W-:Y:S02]  /*63c0*/  HADD2.F32 R35, -RZ, R6.H0_H0 ;  /* 0x20000006ff237230 */ /* 0x000fe40000004100 */
[C---:B------:R-:W-:Y:S01]  /*63d0*/  FMUL.FTZ R37, R13.reuse, R37 ;  /* 0x000000250d257220 */ /* 0x040fe20000410000 */
[----:B------:R-:W-:Y:S02]  /*63e0*/  HADD2.F32 R39, -RZ, R38.H1_H1 ;  /* 0x30000026ff277230 */ /* 0x000fe40000004100 */
[----:B------:R-:W-:Y:S02]  /*63f0*/  HADD2.F32 R33, -RZ, R33.H1_H1 ;  /* 0x30000021ff217230 */ /* 0x000fe40000004100 */
[----:B------:R-:W-:Y:S02]  /*6400*/  HADD2.F32 R38, -RZ, R6.H1_H1 ;  /* 0x30000006ff267230 */ /* 0x000fe40000004100 */
[----:B------:R-:W-:Y:S01]  /*6410*/  FFMA.FTZ R6, R13, R35, -R70 ;  /* 0x000000230d067223 */ /* 0x000fe20000010846 */
[----:B------:R-:W-:Y:S01]  /*6420*/  FMUL.FTZ R72, R36, R39 ;  /* 0x0000002724487220 */ /* 0x000fe20000410000 */
[----:B------:R-:W-:Y:S01]  /*6430*/  FFMA.FTZ R13, R34, R35, R37 ;  /* 0x00000023220d7223 */ /* 0x000fe20000010025 */
[C---:B------:R-:W-:Y:S01]  /*6440*/  FMUL.FTZ R39, R33.reuse, R39 ;  /* 0x0000002721277220 */ /* 0x040fe20000410000 */
[-C--:B------:R-:W-:Y:S01]  /*6450*/  F2FP.F16.E4M3.UNPACK_B R35, R11.reuse ;  /* 0x0000000bff23723e */ /* 0x080fe200020006ff */
[-C--:B------:R-:W-:Y:S01]  /*6460*/  FFMA.FTZ R33, R33, R38.reuse, -R72 ;  /* 0x0000002621217223 */ /* 0x080fe20000010848 */
[----:B------:R-:W-:Y:S01]  /*6470*/  F2FP.F16.E4M3.UNPACK_B R11, R11.H1 ;  /* 0x0000000bff0b723e */ /* 0x000fe200030006ff */
[----:B------:R-:W-:Y:S01]  /*6480*/  FFMA.FTZ R34, R36, R38, R39 ;  /* 0x0000002624227223 */ /* 0x000fe20000010027 */
[-C--:B------:R-:W-:Y:S01]  /*6490*/  F2FP.F16.E4M3.UNPACK_B R37, R15.reuse ;  /* 0x0000000fff25723e */ /* 0x080fe200020006ff */
[----:B------:R-:W-:Y:S01]  /*64a0*/  HADD2.F32 R5, -RZ, R83.H0_H0 ;  /* 0x20000053ff057230 */ /* 0x000fe20000004100 */
[----:B------:R-:W-:Y:S01]  /*64b0*/  F2FP.F16.E4M3.UNPACK_B R38, R15.H1 ;  /* 0x0000000fff26723e */ /* 0x000fe200030006ff */
[----:B------:R-:W-:Y:S01]  /*64c0*/  HADD2.F32 R36, -RZ, R11.H0_H0 ;  /* 0x2000000bff247230 */ /* 0x000fe20000004100 */
[----:B------:R-:W-:Y:S01]  /*64d0*/  F2FP.F16.E4M3.UNPACK_B R72, R4.H1 ;  /* 0x00000004ff48723e */ /* 0x000fe200030006ff */
[----:B------:R-:W-:Y:S01]  /*64e0*/  HADD2.F32 R39, -RZ, R37.H0_H0 ;  /* 0x20000025ff277230 */ /* 0x000fe20000004100 */
[----:B------:R-:W-:Y:S01]  /*64f0*/  F2FP.SATFINITE.E4M3.F32.PACK_AB_MERGE_C R6, R33, R6, RZ ;  /* 0x000000062106723e */ /* 0x000fe200048070ff */
[----:B------:R-:W-:-:S02]  /*6500*/  HADD2.F32 R4, -RZ, R79.H0_H0 ;  /* 0x2000004fff047230 */ /* 0x000fc40000004100 */
[----:B------:R-:W-:Y:S01]  /*6510*/  FMUL.FTZ R87, R36, R5 ;  /* 0x0000000524577220 */ /* 0x000fe20000410000 */
[----:B------:R-:W-:Y:S01]  /*6520*/  HADD2.F32 R15, -RZ, R35.H0_H0 ;  /* 0x20000023ff0f7230 */ /* 0x000fe20000004100 */
[----:B------:R-:W-:Y:S01]  /*6530*/  F2FP.SATFINITE.E4M3.F32.PACK_AB_MERGE_C R13, R34, R13, RZ ;  /* 0x0000000d220d723e */ /* 0x000fe200048070ff */
[----:B------:R-:W-:Y:S02]  /*6540*/  HADD2.F32 R70, -RZ, R38.H0_H0 ;  /* 0x20000026ff467230 */ /* 0x000fe40000004100 */
[-C--:B------:R-:W-:Y:S01]  /*6550*/  FMUL.FTZ R84, R39, R4.reuse ;  /* 0x0000000427547220 */ /* 0x080fe20000410000 */
[----:B------:R-:W-:Y:S02]  /*6560*/  HADD2.F32 R73, -RZ, R72.H0_H0 ;  /* 0x20000048ff497230 */ /* 0x000fe40000004100 */
[----:B------:R-:W-:Y:S01]  /*6570*/  FMUL.FTZ R90, R15, R4 ;  /* 0x000000040f5a7220 */ /* 0x000fe20000410000 */
[----:B------:R-:W-:Y:S02]  /*6580*/  HADD2.F32 R82, -RZ, R71.H0_H0 ;  /* 0x20000047ff527230 */ /* 0x000fe40000004100 */
[----:B------:R-:W-:Y:S01]  /*6590*/  FMUL.FTZ R85, R70, R5 ;  /* 0x0000000546557220 */ /* 0x000fe20000410000 */
[----:B------:R-:W-:-:S02]  /*65a0*/  HADD2.F32 R38, -RZ, R38.H1_H1 ;  /* 0x30000026ff267230 */ /* 0x000fc40000004100 */
[----:B------:R-:W-:Y:S01]  /*65b0*/  FFMA.FTZ R87, R70, R73, R87 ;  /* 0x0000004946577223 */ /* 0x000fe20000010057 */
[----:B------:R-:W-:Y:S02]  /*65c0*/  HADD2.F32 R83, -RZ, R83.H1_H1 ;  /* 0x30000053ff537230 */ /* 0x000fe40000004100 */
[-C--:B------:R-:W-:Y:S01]  /*65d0*/  FFMA.FTZ R4, R15, R82.reuse, -R84 ;  /* 0x000000520f047223 */ /* 0x080fe20000010854 */
[----:B------:R-:W-:Y:S02]  /*65e0*/  HADD2.F32 R11, -RZ, R11.H1_H1 ;  /* 0x3000000bff0b7230 */ /* 0x000fe40000004100 */
[----:B------:R-:W-:Y:S01]  /*65f0*/  FFMA.FTZ R5, R39, R82, R90 ;  /* 0x0000005227057223 */ /* 0x000fe2000001005a */
[----:B------:R-:W-:Y:S02]  /*6600*/  HADD2.F32 R37, -RZ, R37.H1_H1 ;  /* 0x30000025ff257230 */ /* 0x000fe40000004100 */
[----:B------:R-:W-:Y:S01]  /*6610*/  FMUL.FTZ R84, R38, R83 ;  /* 0x0000005326547220 */ /* 0x000fe20000410000 */
[----:B------:R-:W-:-:S02]  /*6620*/  HADD2.F32 R70, -RZ, R79.H1_H1 ;  /* 0x3000004fff467230 */ /* 0x000fc40000004100 */
[----:B------:R-:W-:Y:S01]  /*6630*/  FMUL.FTZ R83, R11, R83 ;  /* 0x000000530b537220 */ /* 0x000fe20000410000 */
[----:B------:R-:W-:Y:S02]  /*6640*/  HADD2.F32 R35, -RZ, R35.H1_H1 ;  /* 0x30000023ff237230 */ /* 0x000fe40000004100 */
[----:B------:R-:W-:Y:S01]  /*6650*/  FFMA.FTZ R85, R36, R73, -R85 ;  /* 0x0000004924557223 */ /* 0x000fe20000010855 */
[----:B------:R-:W-:Y:S02]  /*6660*/  HADD2.F32 R72, -RZ, R72.H1_H1 ;  /* 0x30000048ff487230 */ /* 0x000fe40000004100 */
[-C--:B------:R-:W-:Y:S01]  /*6670*/  FMUL.FTZ R82, R37, R70.reuse ;  /* 0x0000004625527220 */ /* 0x080fe20000410000 */
[----:B------:R-:W-:Y:S02]  /*6680*/  HADD2.F32 R36, -RZ, R71.H1_H1 ;  /* 0x30000047ff247230 */ /* 0x000fe40000004100 */
[----:B------:R-:W-:Y:S01]  /*6690*/  FMUL.FTZ R70, R35, R70 ;  /* 0x0000004623467220 */ /* 0x000fe20000410000 */
[----:B------:R-:W-:Y:S01]  /*66a0*/  F2FP.SATFINITE.E4M3.F32.PACK_AB_MERGE_C R9, R9, R30, R6 ;  /* 0x0000001e0909723e */ /* 0x000fe20004807006 */
[-C--:B------:R-:W-:Y:S01]  /*66b0*/  FFMA.FTZ R84, R11, R72.reuse, -R84 ;  /* 0x000000480b547223 */ /* 0x080fe20000010854 */
[----:B------:R-:W-:Y:S01]  /*66c0*/  FFMA.FTZ R38, R38, R72, R83 ;  /* 0x0000004826267223 */ /* 0x000fe20000010053 */
[-C--:B------:R-:W-:Y:S01]  /*66d0*/  FFMA.FTZ R35, R35, R36.reuse, -R82 ;  /* 0x0000002423237223 */ /* 0x080fe20000010852 */
[----:B------:R-:W-:Y:S01]  /*66e0*/  FFMA.FTZ R70, R37, R36, R70 ;  /* 0x0000002425467223 */ /* 0x000fe20000010046 */
[----:B------:R-:W-:-:S02]  /*66f0*/  F2FP.SATFINITE.E4M3.F32.PACK_AB_MERGE_C R13, R7, R32, R13 ;  /* 0x00000020070d723e */ /* 0x000fc4000480700d */
[----:B------:R-:W-:Y:S02]  /*6700*/  F2FP.SATFINITE.E4M3.F32.PACK_AB_MERGE_C R84, R84, R85, RZ ;  /* 0x000000555454723e */ /* 0x000fe400048070ff */
[----:B------:R-:W-:Y:S02]  /*6710*/  F2FP.SATFINITE.E4M3.F32.PACK_AB_MERGE_C R38, R38, R87, RZ ;  /* 0x000000572626723e */ /* 0x000fe400048070ff */
[----:B------:R-:W-:Y:S02]  /*6720*/  F2FP.SATFINITE.E4M3.F32.PACK_AB_MERGE_C R11, R35, R4, R84 ;  /* 0x00000004230b723e */ /* 0x000fe40004807054 */
[----:B------:R-:W-:-:S07]  /*6730*/  F2FP.SATFINITE.E4M3.F32.PACK_AB_MERGE_C R15, R70, R5, R38 ;  /* 0x00000005460f723e */ /* 0x000fce0004807026 */
.L_x_1298:
[----:B------:R-:W-:Y:S05]  /*6740*/  BSYNC B1 ;  /* 0x0000000000017941 */ /* 0x000fea0003800000 */
.L_x_1297:
[----:B0-----:R0:W-:Y:S01]  /*6750*/  ST.E.128 desc[UR40][R28.64], R8 ;  /* 0x000000081c007985 */ /* 0x0011e2000c101d28 */
[----:B------:R-:W-:-:S13]  /*6760*/  ISETP.GE.AND P5, PT, R31, R86, PT ;  /* 0x000000561f00720c */ /* 0x000fda0003fa6270 */
[----:B------:R-:W-:Y:S05]  /*6770*/  @P5 BRA `(.L_x_1276) ;  /* 0x0000000400045947 */ /* 0x000fea0003800000 */
[----:B------:R-:W-:-:S04]  /*6780*/  IADD3 R4, P5, R81, R31, RZ ;  /* 0x0000001f51047210 */ /* 0x000fc80007fbe0ff */
[----:B------:R-:W-:-:S05]  /*6790*/  LEA.HI.X.SX32 R5, R31, R80, 0x1, P5 ;  /* 0x000000501f057211 */ /* 0x000fca00028f0eff */
[----:B--2---:R2:W-:Y:S01]  /*67a0*/  ST.E.128 desc[UR40][R4.64], R12 ;  /* 0x0000000c04007985 */ /* 0x0045e2000c101d28 */
[----:B------:R-:W-:Y:S05]  /*67b0*/  BRA `(.L_x_1276) ;  /* 0x0000000000f47947 */ /* 0x000fea0003800000 */
.L_x_1268:
[----:B------:R-:W-:-:S06]  /*67c0*/  UISETP.NE.AND UP0, UPT, UR36, 0x3, UPT ;  /* 0x000000032400788c */ /* 0x000fcc000bf05270 */
[----:B------:R-:W-:-:S13]  /*67d0*/  PLOP3.LUT P0, PT, PT, PT, UP0, 0x80, 0x0 ;  /* 0x000000000000781c */ /* 0x000fda0003f0f008 */
[----:B------:R-:W-:Y:S05]  /*67e0*/  @!P0 BRA `(.L_x_1299) ;  /* 0x0000000000048947 */ /* 0x000fea0003800000 */
[----:B------:R-:W-:Y:S01]  /*67f0*/  BPT.TRAP 0x1 ;  /* 0x000000040000795c */ /* 0x000fe20000300000 */
.L_x_1299:
[----:B------:R-:W2:Y:S01]  /*6800*/  LDL R4, [R1+0xc] ;  /* 0x00000c0001047983 */ /* 0x000ea20000100800 */
[----:B------:R-:W-:Y:S01]  /*6810*/  IMAD R67, R23, 0x8, R16 ;  /* 0x0000000817437824 */ /* 0x000fe200078e0210 */
[----:B------:R-:W-:Y:S01]  /*6820*/  BSSY B1, `(.L_x_1300) ;  /* 0x0000005000017945 */ /* 0x000fe20003800000 */
[----:B------:R-:W-:Y:S02]  /*6830*/  SHF.R.S32.HI R75, RZ, 0x1f, R76 ;  /* 0x0000001fff4b7819 */ /* 0x000fe4000001144c */
[----:B--2---:R-:W-:-:S04]  /*6840*/  SHF.L.U32 R78, R4, 0x1f, RZ ;  /* 0x0000001f044e7819 */ /* 0x004fc800000006ff */
[----:B------:R-:W0:Y:S02]  /*6850*/  SYNCS.PHASECHK.TRANS64.TRYWAIT P5, [R67+URZ+0x19c90], R78 ;  /* 0x019c904e430075a7 */ /* 0x000e2400080a017f */
[----:B0-----:R-:W-:Y:S05]  /*6860*/  @!P5 BRA `(.L_x_1301) ;  /* 0x000001f800d8d947 */ /* 0x001fea0003800000 */
.L_x_1627:
[----:B------:R-:W-:Y:S05]  /*6870*/  BSYNC B1 ;  /* 0x0000000000017941 */ /* 0x000fea0003800000 */
.L_x_1300:
[----:B------:R-:W1:Y:S01]  /*6880*/  S2R R8, SR_TID.X ;  /* 0x0000000000087919 */ /* 0x000e620000002100 */
        /* <DEDUP_REMOVED lines=18> */
[----:B------:R-:W-:Y:S01]  /*69b0*/  IADD3 R4, P5, R4, UR6, RZ ;  /* 0x0000000604047c10 */ /* 0x000fe2000ffbe0ff */
[----:B-1----:R-:W-:-:S03]  /*69c0*/  VIADD R8, R8, 0xffffff80 ;  /* 0xffffff8008087836 */ /* 0x002fc60000000000 */
[----:B------:R-:W-:Y:S02]  /*69d0*/  IADD3.X R13, R13, UR7, RZ, P5, !PT ;  /* 0x000000070d0d7c10 */ /* 0x000fe4000affe4ff */
[----:B------:R-:W-:-:S04]  /*69e0*/  LEA.HI R8, R8, R8, RZ, 0x1 ;  /* 0x0000000808087211 */ /* 0x000fc800078f08ff */
[----:B------:R-:W-:-:S04]  /*69f0*/  SHF.R.S32.HI R8, RZ, 0x1, R8 ;  /* 0x00000001ff087819 */ /* 0x000fc80000011408 */
[----:B------:R-:W-:Y:S01]  /*6a00*/  ISETP.GT.AND P5, PT, R69, R8, PT ;  /* 0x000000084500720c */ /* 0x000fe20003fa4270 */
[----:B------:R-:W-:-:S12]  /*6a10*/  BRA.DIV UR4, `(.L_x_1302) ;  /* 0x000001fa04807947 */ /* 0x000fd8000b800000 */
[----:B------:R1:W2:Y:S04]  /*6a20*/  SHFL.IDX PT, R29, R13, RZ, 0x1e1f ;  /* 0x001e1fff0d1d7589 */ /* 0x0002a800000e0000 */
[----:B------:R1:W3:Y:S02]  /*6a30*/  SHFL.IDX PT, R14, R4, RZ, 0x1e1f ;  /* 0x001e1fff040e7589 */ /* 0x0002e400000e0000 */
.L_x_1631:
[----:B------:R-:W-:Y:S05]  /*6a40*/  @!P5 BRA `(.L_x_1276) ;  /* 0x000000000050d947 */ /* 0x000fea0003800000 */
[----:B------:R-:W4:Y:S01]  /*6a50*/  LDL R10, [R1+0x1c] ;  /* 0x00001c00010a7983 */ /* 0x000f220000100800 */
[----:B------:R-:W-:-:S03]  /*6a60*/  ULDC UR4, c[0x0][0x2f4] ;  /* 0x0000bd0000047ab9 */ /* 0x000fc60000000800 */
[----:B------:R-:W5:Y:S04]  /*6a70*/  LDL R12, [R1+0x8] ;  /* 0x00000800010c7983 */ /* 0x000f680000100800 */
[----:B------:R-:W5:Y:S01]  /*6a80*/  LDL R11, [R1+0x30] ;  /* 0x00003000010b7983 */ /* 0x000f620000100800 */
[----:B------:R-:W-:-:S13]  /*6a90*/  ISETP.GE.AND P6, PT, R18, UR4, PT ;  /* 0x0000000412007c0c */ /* 0x000fda000bfc6270 */
[----:B-1----:R-:W1:Y:S01]  /*6aa0*/  @!P6 LDS.128 R4, [R68+0x13800] ;  /* 0x013800004404e984 */ /* 0x002e620000000c00 */
[----:B---3--:R-:W-:-:S05]  /*6ab0*/  @!P6 IADD3 R8, P5, R18, R14, RZ ;  /* 0x0000000e1208e210 */ /* 0x008fca0007fbe0ff */
[----:B--2---:R-:W-:Y:S01]  /*6ac0*/  @!P6 IMAD.X R9, R29, 0x1, R19, P5 ;  /* 0x000000011d09e824 */ /* 0x004fe200028e0613 */
[----:B------:R-:W-:-:S04]  /*6ad0*/  ISETP.GE.AND P5, PT, R65, UR4, PT ;  /* 0x0000000441007c0c */ /* 0x000fc8000bfa6270 */
[----:B-1----:R1:W-:Y:S09]  /*6ae0*/  @!P6 ST.E.128 desc[UR40][R8.64], R4 ;  /* 0x000000040800e985 */ /* 0x0023f2000c101d28 */
[----:B------:R-:W2:Y:S01]  /*6af0*/  @!P5 LDS.128 R4, [R68+0x14800] ;  /* 0x014800004404d984 */ /* 0x000ea20000000c00 */
[----:B----4-:R-:W-:-:S05]  /*6b00*/  @!P5 IMAD.SHL.U32 R10, R10, 0x10, RZ ;  /* 0x000000100a0ad824 */ /* 0x010fca00078e00ff */
[----:B-1----:R-:W-:-:S04]  /*6b10*/  @!P5 IADD3 R8, P6, R10, R14, RZ ;  /* 0x0000000e0a08d210 */ /* 0x002fc80007fde0ff */
[----:B------:R-:W-:Y:S02]  /*6b20*/  @!P5 LEA.HI.X.SX32 R9, R10, R29, 0x1, P6 ;  /* 0x0000001d0a09d211 */ /* 0x000fe400030f0eff */
[----:B-----5:R-:W-:-:S03]  /*6b30*/  ISETP.GE.AND P6, PT, R12, UR4, PT ;  /* 0x000000040c007c0c */ /* 0x020fc6000bfc6270 */
[----:B--2---:R1:W-:Y:S10]  /*6b40*/  @!P5 ST.E.128 desc[UR40][R8.64], R4 ;  /* 0x000000040800d985 */ /* 0x0043f4000c101d28 */
[----:B------:R-:W2:Y:S01]  /*6b50*/  @!P6 LDS.128 R4, [R68+0x15800] ;  /* 0x015800004404e984 */ /* 0x000ea20000000c00 */
[----:B-1----:R-:W-:-:S05]  /*6b60*/  @!P6 IADD3 R8, P5, R12, R14, RZ ;  /* 0x0000000e0c08e210 */ /* 0x002fca0007fbe0ff */
[----:B------:R-:W-:-:S05]  /*6b70*/  @!P6 IMAD.X R9, R29, 0x1, R11, P5 ;  /* 0x000000011d09e824 */ /* 0x000fca00028e060b */
[----:B--2---:R4:W-:Y:S03]  /*6b80*/  @!P6 ST.E.128 desc[UR40][R8.64], R4 ;  /* 0x000000040800e985 */ /* 0x0049e6000c101d28 */
.L_x_1276:
[----:B------:R-:W-:Y:S05]  /*6b90*/  BSYNC B0 ;  /* 0x0000000000007941 */ /* 0x000fea0003800000 */
.L_x_1267:
        /* <DEDUP_REMOVED lines=11> */
[----:B------:R-:W-:-:S05]  /*6c50*/  @!P5 VIADD R4, R67, 0x19ca0 ;  /* 0x00019ca04304d836 */ /* 0x000fca0000000000 */
[----:B------:R-:W-:-:S04]  /*6c60*/  @!P5 PRMT R4, RZ, 0x654, R4 ;  /* 0x00000654ff04d816 */ /* 0x000fc80000000004 */
[----:B------:R1:W-:Y:S01]  /*6c70*/  @!P5 SYNCS.ARRIVE.TRANS64.RED.A1T0 RZ, [R4+URZ], RZ ;  /* 0x000000ff04ffd9a7 */ /* 0x0003e2000810043f */
[----:B------:R-:W-:Y:S05]  /*6c80*/  @!P0 BRA `(.L_x_1304) ;  /* 0x0000000000048947 */ /* 0x000fea0003800000 */
[----:B------:R-:W-:Y:S01]  /*6c90*/  BPT.TRAP 0x1 ;  /* 0x000000040000795c */ /* 0x000fe20000300000 */
.L_x_1304:
[----:B------:R-:W-:Y:S05]  /*6ca0*/  BSYNC B0 ;  /* 0x0000000000007941 */ /* 0x000fea0003800000 */
.L_x_1303:
[----:B------:R-:W0:Y:S01]  /*6cb0*/  SYNCS.PHASECHK.TRANS64.TRYWAIT P0, [R67+URZ+0x19cb0], R78 ;  /* 0x019cb04e430075a7 */ /* 0x000e22000800017f */
[----:B------:R-:W-:Y:S04]  /*6cc0*/  BSSY B0, `(.L_x_1305) ;  /* 0x0000002000007945 */ /* 0x000fe80003800000 */
[----:B0-----:R-:W-:Y:S05]  /*6cd0*/  @!P0 BRA `(.L_x_1306) ;  /* 0x000001f800148947 */ /* 0x001fea0003800000 */
.L_x_1632:
[----:B------:R-:W-:Y:S05]  /*6ce0*/  BSYNC B0 ;  /* 0x0000000000007941 */ /* 0x000fea0003800000 */
.L_x_1305:
[----:B------:R-:W2:Y:S01]  /*6cf0*/  S2R R6, SR_TID.X ;  /* 0x0000000000067919 */ /* 0x000ea20000002100 */
        /* <DEDUP_REMOVED lines=15> */
[----:B------:R-:W-:Y:S01]  /*6df0*/  IADD3 R4, P0, R4, UR6, RZ ;  /* 0x0000000604047c10 */ /* 0x000fe2000ff1e0ff */
[----:B--2---:R-:W-:-:S03]  /*6e00*/  VIADD R6, R6, 0xffffff80 ;  /* 0xffffff8006067836 */ /* 0x004fc60000000000 */
[----:B------:R-:W-:Y:S01]  /*6e10*/  IADD3.X R5, R5, UR7, RZ, P0, !PT ;  /* 0x0000000705057c10 */ /* 0x000fe200087fe4ff */
[----:B------:R1:W2:Y:S01]  /*6e20*/  SHFL.IDX PT, R13, R4, RZ, 0x1e1f ;  /* 0x001e1fff040d7589 */ /* 0x0002a200000e0000 */
[----:B------:R-:W-:-:S03]  /*6e30*/  LEA.HI R6, R6, R6, RZ, 0x1 ;  /* 0x0000000606067211 */ /* 0x000fc600078f08ff */
[----:B------:R1:W4:Y:S01]  /*6e40*/  SHFL.IDX PT, R11, R5, RZ, 0x1e1f ;  /* 0x001e1fff050b7589 */ /* 0x00032200000e0000 */
[----:B------:R-:W-:-:S04]  /*6e50*/  SHF.R.S32.HI R6, RZ, 0x1, R6 ;  /* 0x00000001ff067819 */ /* 0x000fc80000011406 */
[----:B------:R-:W-:-:S13]  /*6e60*/  ISETP.GT.AND P0, PT, R69, R6, PT ;  /* 0x000000064500720c */ /* 0x000fda0003f04270 */
[----:B-12---:R-:W-:Y:S05]  /*6e70*/  @!P0 BRA `(.L_x_1308) ;  /* 0x0000000000508947 */ /* 0x006fea0003800000 */
[----:B------:R-:W2:Y:S01]  /*6e80*/  LDL R10, [R1+0x1c] ;  /* 0x00001c00010a7983 */ /* 0x000ea20000100800 */
[----:B------:R-:W-:-:S03]  /*6e90*/  ULDC UR4, c[0x0][0x2f4] ;  /* 0x0000bd0000047ab9 */ /* 0x000fc60000000800 */
[----:B---3--:R-:W3:Y:S04]  /*6ea0*/  LDL R14, [R1+0x8] ;  /* 0x00000800010e7983 */ /* 0x008ee80000100800 */
[----:B------:R-:W5:Y:S01]  /*6eb0*/  LDL R12, [R1+0x30] ;  /* 0x00003000010c7983 */ /* 0x000f620000100800 */
[----:B------:R-:W-:-:S13]  /*6ec0*/  ISETP.GE.AND P6, PT, R18, UR4, PT ;  /* 0x0000000412007c0c */ /* 0x000fda000bfc6270 */
[----:B------:R-:W1:Y:S01]  /*6ed0*/  @!P6 LDS.128 R4, [R68+0x9000] ;  /* 0x009000004404e984 */ /* 0x000e620000000c00 */
[----:B------:R-:W-:-:S05]  /*6ee0*/  @!P6 IADD3 R8, P0, R18, R13, RZ ;  /* 0x0000000d1208e210 */ /* 0x000fca0007f1e0ff */
[----:B----4-:R-:W-:Y:S01]  /*6ef0*/  @!P6 IMAD.X R9, R11, 0x1, R19, P0 ;  /* 0x000000010b09e824 */ /* 0x010fe200000e0613 */
[----:B------:R-:W-:-:S04]  /*6f00*/  ISETP.GE.AND P0, PT, R65, UR4, PT ;  /* 0x0000000441007c0c */ /* 0x000fc8000bf06270 */
[----:B-1----:R1:W-:Y:S09]  /*6f10*/  @!P6 ST.E.128 desc[UR40][R8.64], R4 ;  /* 0x000000040800e985 */ /* 0x0023f2000c101d28 */
[----:B------:R-:W4:Y:S01]  /*6f20*/  @!P0 LDS.128 R4, [R68+0xa000] ;  /* 0x00a0000044048984 */ /* 0x000f220000000c00 */
[----:B--2---:R-:W-:-:S05]  /*6f30*/  @!P0 IMAD.SHL.U32 R10, R10, 0x10, RZ ;  /* 0x000000100a0a8824 */ /* 0x004fca00078e00ff */
[----:B-1----:R-:W-:-:S04]  /*6f40*/  @!P0 IADD3 R8, P6, R10, R13, RZ ;  /* 0x0000000d0a088210 */ /* 0x002fc80007fde0ff */
[----:B------:R-:W-:Y:S02]  /*6f50*/  @!P0 LEA.HI.X.SX32 R9, R10, R11, 0x1, P6 ;  /* 0x0000000b0a098211 */ /* 0x000fe400030f0eff */
[----:B---3--:R-:W-:-:S03]  /*6f60*/  ISETP.GE.AND P6, PT, R14, UR4, PT ;  /* 0x000000040e007c0c */ /* 0x008fc6000bfc6270 */
[----:B----4-:R1:W-:Y:S10]  /*6f70*/  @!P0 ST.E.128 desc[UR40][R8.64], R4 ;  /* 0x0000000408008985 */ /* 0x0103f4000c101d28 */
[----:B------:R-:W2:Y:S01]  /*6f80*/  @!P6 LDS.128 R4, [R68+0xb000] ;  /* 0x00b000004404e984 */ /* 0x000ea20000000c00 */
[----:B-1----:R-:W-:-:S05]  /*6f90*/  @!P6 IADD3 R8, P0, R14, R13, RZ ;  /* 0x0000000d0e08e210 */ /* 0x002fca0007f1e0ff */
[----:B-----5:R-:W-:-:S05]  /*6fa0*/  @!P6 IMAD.X R9, R11, 0x1, R12, P0 ;  /* 0x000000010b09e824 */ /* 0x020fca00000e060c */
[----:B--2---:R1:W-:Y:S03]  /*6fb0*/  @!P6 ST.E.128 desc[UR40][R8.64], R4 ;  /* 0x000000040800e985 */ /* 0x0043e6000c101d28 */
.L_x_1308:
[----:B------:R-:W-:Y:S05]  /*6fc0*/  BSYNC B0 ;  /* 0x0000000000007941 */ /* 0x000fea0003800000 */
.L_x_1307:
[----:B-1----:R-:W2:Y:S01]  /*6fd0*/  LDL.LU R5, [R1+0xc] ;  /* 0x00000c0001057983 */ /* 0x002ea20000300800 */
[----:B0-----:R-:W-:Y:S01]  /*6fe0*/  @!P5 VIADD R67, R67, 0x19cc0 ;  /* 0x00019cc04343d836 */ /* 0x001fe20000000000 */
[----:B------:R-:W-:Y:S01]  /*6ff0*/  PLOP3.LUT P0, PT, PT, PT, PT, 0x8, 0x0 ;  /* 0x000000000000781c */ /* 0x000fe20003f0e170 */
[----:B------:R-:W-:Y:S01]  /*7000*/  VIADD R23, R23, 0x1 ;  /* 0x0000000117177836 */ /* 0x000fe20000000000 */
[----:B------:R-:W-:Y:S01]  /*7010*/  @!PT LDS RZ, [RZ] ;  /* 0x00000000fffff984 */ /* 0x000fe20000000800 */
[----:B------:R-:W-:Y:S01]  /*7020*/  @!PT LDS RZ, [RZ] ;  /* 0x00000000fffff984 */ /* 0x000fe20000000800 */
[----:B------:R-:W-:Y:S01]  /*7030*/  @!PT LDS RZ, [RZ] ;  /* 0x00000000fffff984 */ /* 0x000fe20000000800 */
[----:B------:R-:W-:Y:S01]  /*7040*/  @!PT LDS RZ, [RZ] ;  /* 0x00000000fffff984 */ /* 0x000fe20000000800 */
[----:B------:R0:W-:Y:S06]  /*7050*/  MEMBAR.ALL.CTA ;  /* 0x0000000000007992 */ /* 0x0001ec0000008000 */
[----:B0-----:R-:W0:Y:S01]  /*7060*/  FENCE.VIEW.ASYNC.S ;  /* 0x00000000000073c6 */ /* 0x001e220000000000 */
[----:B------:R-:W-:Y:S01]  /*7070*/  @!P5 PRMT R67, RZ, 0x654, R67 ;  /* 0x00000654ff43d816 */ /* 0x000fe20000000043 */
[----:B0-----:R0:W-:Y:S06]  /*7080*/  BAR.SYNC.DEFER_BLOCKING R54, 0x80 ;  /* 0x000200360000751d */ /* 0x0011ec0000010000 */
[----:B------:R0:W-:Y:S01]  /*7090*/  @!P5 SYNCS.ARRIVE.TRANS64.RED.A1T0 RZ, [R67+URZ], RZ ;  /* 0x000000ff43ffd9a7 */ /* 0x0001e2000810043f */
[----:B------:R-:W-:-:S04]  /*70a0*/  ISETP.NE.AND P5, PT, R23, 0x2, PT ;  /* 0x000000021700780c */ /* 0x000fc80003fa5270 */
[----:B------:R-:W-:Y:S02]  /*70b0*/  SEL R4, RZ, 0x1, P5 ;  /* 0x00000001ff047807 */ /* 0x000fe40002800000 */
[----:B------:R-:W-:Y:S02]  /*70c0*/  SEL R23, R23, RZ, P5 ;  /* 0x000000ff17177207 */ /* 0x000fe40002800000 */
[----:B--2---:R-:W-:-:S05]  /*70d0*/  LOP3.LUT R5, R5, R4, RZ, 0x3c, !PT ;  /* 0x0000000405057212 */ /* 0x004fca00078e3cff */
[----:B------:R0:W-:Y:S01]  /*70e0*/  STL [R1+0xc], R5 ;  /* 0x00000c0501007387 */ /* 0x0001e20000100800 */
[----:B------:R-:W-:Y:S05]  /*70f0*/  @P4 BRA `(.L_x_1309) ;  /* 0xffffffb400c04947 */ /* 0x000fea000383ffff */
.L_x_1262:
[----:B------:R-:W2:Y:S01]  /*7100*/  LDL R8, [R1+0x20] ;  /* 0x0000200001087983 */ /* 0x000ea20000100800 */
[----:B------:R-:W1:Y:S03]  /*7110*/  LDC R0, c[0x0][0x448] ;  /* 0x00011200ff007b82 */ /* 0x000e660000000800 */
[----:B------:R-:W3:Y:S05]  /*7120*/  LDL R6, [R1] ;  /* 0x0000000001067983 */ /* 0x000eea0000100800 */
[----:B------:R-:W4:Y:S01]  /*7130*/  LDC.64 R2, c[0x0][0x9e0] ;  /* 0x00027800ff027b82 */ /* 0x000f220000000a00 */
[----:B-1----:R-:W-:-:S13]  /*7140*/  ISETP.NE.AND P1, PT, R0, 0x1, PT ;  /* 0x000000010000780c */ /* 0x002fda0003f25270 */
[----:B0-----:R-:W0:Y:S08]  /*7150*/  @P1 LDC R5, c[0x0][0x44c] ;  /* 0x00011300ff051b82 */ /* 0x001e300000000800 */
[----:B------:R-:W1:Y:S01]  /*7160*/  @P1 LDC R4, c[0x0][0x450] ;  /* 0x00011400ff041b82 */ /* 0x000e620000000800 */
[----:B------:R-:W-:Y:S01]  /*7170*/  BSSY B0, `(.L_x_1310) ;  /* 0x000000a000007945 */ /* 0x000fe20003800000 */
[----:B----4-:R-:W-:Y:S01]  /*7180*/  ISETP.GE.AND P2, PT, R3, 0x1, PT ;  /* 0x000000010300780c */ /* 0x010fe20003f46270 */
[----:B--2---:R-:W-:-:S04]  /*7190*/  VIADD R0, R8, 0xbf ;  /* 0x000000bf08007836 */ /* 0x004fc80000000000 */
[----:B0-----:R-:W-:Y:S01]  /*71a0*/  @P1 IMAD.HI.U32 R5, R0, R5, RZ ;  /* 0x0000000500051227 */ /* 0x001fe200078e00ff */
[----:B---3--:R-:W-:-:S04]  /*71b0*/  IADD3 R7, R6, 0x1, -R155 ;  /* 0x0000000106077810 */ /* 0x008fc80007ffe89b */
[----:B-1----:R-:W-:-:S05]  /*71c0*/  @P1 SHF.R.U32.HI R0, RZ, R4, R5 ;  /* 0x00000004ff001219 */ /* 0x002fca0000011605 */
[----:B------:R-:W-:Y:S01]  /*71d0*/  IMAD.IADD R5, R7, 0x1, R0 ;  /* 0x0000000107057824 */ /* 0x000fe200078e0200 */
[----:B------:R-:W-:Y:S06]  /*71e0*/  @P0 BRA `(.L_x_1311) ;  /* 0x0000000000080947 */ /* 0x000fec0003800000 */
[----:B------:R-:W0:Y:S02]  /*71f0*/  FENCE.VIEW.ASYNC.G ;  /* 0x00000000000073c6 */ /* 0x000e240000000100 */
[----:B0-----:R-:W-:Y:S06]  /*7200*/  BAR.ARV 0xc, 0x200 ;  /* 0x0308000000007b1d */ /* 0x001fec0000002000 */
.L_x_1311:
[----:B------:R-:W-:Y:S05]  /*7210*/  BSYNC B0 ;  /* 0x0000000000007941 */ /* 0x000fea0003800000 */
.L_x_1310:
[----:B------:R-:W-:Y:S01]  /*7220*/  IMAD.IADD R2, R5, 0x1, R2 ;  /* 0x0000000105027824 */ /* 0x000fe200078e0202 */
[----:B------:R-:W-:Y:S06]  /*7230*/  @!P2 BRA `(.L_x_1312) ;  /* 0x000000000048a947 */ /* 0x000fec0003800000 */
        /* <DEDUP_REMOVED lines=11> */
.L_x_1314:
[----:B------:R-:W-:-:S13]  /*72f0*/  ISETP.NE.AND P0, PT, R3, 0x1, PT ;  /* 0x000000010300780c */ /* 0x000fda0003f05270 */
[----:B------:R-:W0:Y:S02]  /*7300*/  @P0 LDC.64 R4, c[0x0][0x9e8] ;  /* 0x00027a00ff040b82 */ /* 0x000e240000000a00 */
[----:B0-----:R-:W-:-:S05]  /*7310*/  @P0 IMAD.HI.U32 R4, R0, R4, RZ ;  /* 0x0000000400040227 */ /* 0x001fca00078e00ff */
[----:B------:R-:W-:-:S07]  /*7320*/  @P0 SHF.R.U32.HI R0, RZ, R5, R4 ;  /* 0x00000005ff000219 */ /* 0x000fce0000011604 */
.L_x_1315:
[----:B------:R-:W-:Y:S05]  /*7330*/  BSYNC B0 ;  /* 0x0000000000007941 */ /* 0x000fea0003800000 */
.L_x_1313:
[----:B------:R-:W-:-:S05]  /*7340*/  IMAD R5, R0, R3, R3 ;  /* 0x0000000300057224 */ /* 0x000fca00078e0203 */
[----:B------:R-:W-:-:S07]  /*7350*/  VIMNMX R2, R2, R5, PT ;  /* 0x0000000502027248 */ /* 0x000fce0003fe0100 */
.L_x_1312:
[----:B------:R-:W0:Y:S01]  /*7360*/  @P1 LDC R0, c[0x0][0x44c] ;  /* 0x00011300ff001b82 */ /* 0x000e220000000800 */
[----:B------:R-:W-:Y:S01]  /*7370*/  VIADD R2, R2, 0x7f ;  /* 0x0000007f02027836 */ /* 0x000fe20000000000 */
[----:B------:R-:W-:Y:S01]  /*7380*/  ULDC UR4, c[0x0][0x9dc] ;  /* 0x0002770000047ab9 */ /* 0x000fe20000000800 */
[----:B------:R-:W-:-:S03]  /*7390*/  IMAD.MOV.U32 R7, RZ, RZ, R8 ;  /* 0x000000ffff077224 */ /* 0x000fc600078e0008 */
        /* <DEDUP_REMOVED lines=20> */
.L_x_1318:
[----:B------:R-:W-:-:S13]  /*74e0*/  ISETP.NE.AND P0, PT, R3, 0x1, PT ;  /* 0x000000010300780c */ /* 0x000fda0003f05270 */
[----:B------:R-:W0:Y:S02]  /*74f0*/  @P0 LDC.64 R4, c[0x0][0x9e8] ;  /* 0x00027a00ff040b82 */ /* 0x000e240000000a00 */
[----:B0-----:R-:W-:-:S05]  /*7500*/  @P0 IMAD.HI.U32 R4, R0, R4, RZ ;  /* 0x0000000400040227 */ /* 0x001fca00078e00ff */
[----:B------:R-:W-:-:S07]  /*7510*/  @P0 SHF.R.U32.HI R0, RZ, R5, R4 ;  /* 0x00000005ff000219 */ /* 0x000fce0000011604 */
.L_x_1319:
[----:B------:R-:W-:Y:S05]  /*7520*/  BSYNC B0 ;  /* 0x0000000000007941 */ /* 0x000fea0003800000 */
.L_x_1317:
[----:B------:R-:W-:-:S05]  /*7530*/  IMAD R3, R0, R3, RZ ;  /* 0x0000000300037224 */ /* 0x000fca00078e02ff */
[----:B------:R-:W-:-:S07]  /*7540*/  VIMNMX R2, R2, R3, !PT ;  /* 0x0000000302027248 */ /* 0x000fce0007fe0100 */
.L_x_1316:
[----:B------:R-:W-:Y:S01]  /*7550*/  SHF.R.S32.HI R3, RZ, 0x1f, R2 ;  /* 0x0000001fff037819 */ /* 0x000fe20000011402 */
[----:B------:R-:W-:Y:S01]  /*7560*/  BSSY B0, `(.L_x_1320) ;  /* 0x0000027000007945 */ /* 0x000fe20003800000 */
[----:B------:R-:W-:Y:S02]  /*7570*/  IMAD.MOV.U32 R89, RZ, RZ, RZ ;  /* 0x000000ffff597224 */ /* 0x000fe400078e00ff */
[----:B------:R-:W-:-:S04]  /*7580*/  LEA.HI R3, R3, R2, RZ, 0x7 ;  /* 0x0000000203037211 */ /* 0x000fc800078f38ff */
[----:B------:R-:W-:-:S04]  /*7590*/  SHF.R.S32.HI R3, RZ, 0x7, R3 ;  /* 0x00000007ff037819 */ /* 0x000fc80000011403 */
[----:B------:R-:W-:-:S04]  /*75a0*/  VIMNMX R9, RZ, R3, !PT ;  /* 0x00000003ff097248 */ /* 0x000fc80007fe0100 */
[----:B------:R-:W-:-:S13]  /*75b0*/  ISETP.GT.AND P0, PT, R26, R9, PT ;  /* 0x000000091a00720c */ /* 0x000fda0003f04270 */
        /* <DEDUP_REMOVED lines=31> */
[----:B------:R-:W-:-:S05]  /*77b0*/  @!P1 LOP3.LUT R3, RZ, R11, RZ, 0x33, !PT ;  /* 0x0000000bff039212 */ /* 0x000fca00078e33ff */
[----:B------:R-:W-:-:S07]  /*77c0*/  IMAD.MOV.U32 R89, RZ, RZ, R3 ;  /* 0x000000ffff597224 */ /* 0x000fce00078e0003 */
.L_x_1321:
[----:B------:R-:W-:Y:S05]  /*77d0*/  BSYNC B0 ;  /* 0x0000000000007941 */ /* 0x000fea0003800000 */
.L_x_1320:
[----:B------:R-:W2:Y:S01]  /*77e0*/  LDL R0, [R1+0x70] ;  /* 0x0000700001007983 */ /* 0x000ea20000100800 */
[----:B------:R-:W-:Y:S02]  /*77f0*/  PLOP3.LUT P0, PT, PT, PT, PT, 0x80, 0x0 ;  /* 0x000000000000781c */ /* 0x000fe40003f0f070 */
[----:B------:R-:W-:Y:S02]  /*7800*/  CS2R R92, SRZ ;  /* 0x00000000005c7805 */ /* 0x000fe4000001ff00 */
        /* <DEDUP_REMOVED lines=25> */
[----:B------:R-:W-:Y:S01]  /*79a0*/  CS2R R130, SRZ ;  /* 0x0000000000827805 */ /* 0x000fe2000001ff00 */
[----:B--2---:R-:W-:Y:S01]  /*79b0*/  IMAD R4, R0, R89, R9 ;  /* 0x0000005900047224 */ /* 0x004fe200078e0209 */
[----:B------:R-:W-:Y:S01]  /*79c0*/  CS2R R8, SRZ ;  /* 0x0000000000087805 */ /* 0x000fe2000001ff00 */
        /* <DEDUP_REMOVED lines=9> */
[----:B------:R-:W-:Y:S01]  /*7a60*/  LOP3.LUT P0, RZ, R26, 0x3ff, RZ, 0xc0, !PT ;  /* 0x000003ff1aff7812 */ /* 0x000fe2000780c0ff */
[----:B0-----:R-:W-:-:S05]  /*7a70*/  VIADD R5, R4, 0xffffff80 ;  /* 0xffffff8004057836 */ /* 0x001fca0000000000 */
        /* <DEDUP_REMOVED lines=27> */
.L_x_1324:
[----:B------:R-:W-:Y:S05]  /*7c30*/  BSYNC B6 ;  /* 0x0000000000067941 */ /* 0x000fea0003800000 */
.L_x_1323:
[----:B------:R-:W2:Y:S01]  /*7c40*/  LDL R20, [R1+0x5c] ;  /* 0x00005c0001147983 */ /* 0x000ea20000100800 */
        /* <DEDUP_REMOVED lines=8> */
[----:B------:R-:W3:Y:S08]  /*7cd0*/  @P1 LDC.64 R2, c[0x0][0x9c0] ;  /* 0x00027000ff021b82 */ /* 0x000ef00000000a00 */
[----:B------:R-:W4:Y:S01]  /*7ce0*/  @P0 LDC.64 R12, c[0x0][0x9b0] ;  /* 0x00026c00ff0c0b82 */ /* 0x000f220000000a00 */
[----:B--2---:R-:W-:-:S02]  /*7cf0*/  @P1 SHF.R.S32.HI R7, RZ, 0x1f, R20 ;  /* 0x0000001fff071819 */ /* 0x004fc40000011414 */
[----:B------:R-:W-:-:S03]  /*7d00*/  @P0 SHF.R.S32.HI R5, RZ, 0x1f, R20 ;  /* 0x0000001fff050819 */ /* 0x000fc60000011414 */
[----:B0-----:R-:W-:Y:S02]  /*7d10*/  @P1 IMAD R4, R7, R10, RZ ;  /* 0x0000000a07041224 */ /* 0x001fe400078e02ff */
[----:B-1----:R-:W-:Y:S02]  /*7d20*/  @P0 IMAD R0, R5, R8, RZ ;  /* 0x0000000805000224 */ /* 0x002fe400078e02ff */
[C---:B------:R-:W-:Y:S02]  /*7d30*/  @P1 IMAD R11, R20.reuse, R11, R4 ;  /* 0x0000000b140b1224 */ /* 0x040fe400078e0204 */
[----:B------:R-:W-:-:S04]  /*7d40*/  @P1 IMAD.WIDE.U32 R6, R20, R10, RZ ;  /* 0x0000000a14061225 */ /* 0x000fc800078e00ff */
[C---:B------:R-:W-:Y:S02]  /*7d50*/  @P0 IMAD R9, R20.reuse, R9, R0 ;  /* 0x0000000914090224 */ /* 0x040fe400078e0200 */
[----:B------:R-:W-:-:S04]  /*7d60*/  @P0 IMAD.WIDE.U32 R4, R20, R8, RZ ;  /* 0x0000000814040225 */ /* 0x000fc800078e00ff */
[----:B------:R-:W-:Y:S02]  /*7d70*/  @P1 IMAD.IADD R7, R7, 0x1, R11 ;  /* 0x0000000107071824 */ /* 0x000fe400078e020b */
[----:B------:R-:W-:Y:S02]  /*7d80*/  @P0 IMAD.IADD R5, R5, 0x1, R9 ;  /* 0x0000000105050824 */ /* 0x000fe400078e0209 */
[----:B---3--:R-:W-:-:S04]  /*7d90*/  @P1 IMAD.WIDE.U32 R8, R154, R2, R6 ;  /* 0x000000029a081225 */ /* 0x008fc800078e0006 */
        /* <DEDUP_REMOVED lines=27> */
.L_x_1328:
[----:B-1----:R1:W2:Y:S02]  /*7f50*/  SYNCS.PHASECHK.TRANS64.TRYWAIT P0, [R16+URZ+0x19c00], R3 ;  /* 0x019c0003100075a7 */ /* 0x0022a4000800017f */
[----:B--2---:R-:W-:Y:S05]  /*7f60*/  @!P0 NANOSLEEP.SYNCS 0x989680 ;  /* 0x009896800000895d */ /* 0x004fea0003900000 */
[----:B------:R-:W2:Y:S02]  /*7f70*/  @!P0 SYNCS.PHASECHK.TRANS64 P0, [R16+URZ+0x19c00], R3 ;  /* 0x019c0003100085a7 */ /* 0x000ea4000800007f */
[----:B--2---:R-:W-:Y:S05]  /*7f80*/  @!P0 BRA `(.L_x_1328) ;  /* 0xfffffffc00f08947 */ /* 0x004fea000383ffff */
.L_x_1327:
[----:B------:R-:W-:Y:S05]  /*7f90*/  BSYNC B0 ;  /* 0x0000000000007941 */ /* 0x000fea0003800000 */
.L_x_1326:
[----:B------:R-:W-:Y:S05]  /*7fa0*/  BRA `(.L_x_1329) ;  /* 0x0000004400847947 */ /* 0x000fea0003800000 */
.L_x_1325:
[----:B------:R-:W-:Y:S01]  /*7fb0*/  LOP3.LUT P0, RZ, R26, 0x9f, RZ, 0xc0, !PT ;  /* 0x0000009f1aff7812 */ /* 0x000fe2000780c0ff */
[----:B------:R-:W-:Y:S01]  /*7fc0*/  ULDC.64 UR4, c[0x0][0x3f8] ;  /* 0x0000fe0000047ab9 */ /* 0x000fe20000000a00 */
[----:B-----5:R-:W-:Y:S01]  /*7fd0*/  SHF.R.S32.HI R0, RZ, 0x1f, R24 ;  /* 0x0000001fff007819 */ /* 0x020fe20000011418 */
[----:B------:R-:W-:Y:S01]  /*7fe0*/  ULDC.64 UR6, c[0x0][0x408] ;  /* 0x0001020000067ab9 */ /* 0x000fe20000000a00 */
[----:B------:R-:W-:Y:S01]  /*7ff0*/  IMAD.WIDE.U32 R26, R24, UR4, RZ ;  /* 0x00000004181a7c25 */ /* 0x000fe2000f8e00ff */
[----:B------:R-:W-:Y:S03]  /*8000*/  BSSY B6, `(.L_x_1330) ;  /* 0x0000019000067945 */ /* 0x000fe60003800000 */
[C---:B------:R-:W-:Y:S02]  /*8010*/  IMAD R3, R0.reuse, UR4, RZ ;  /* 0x0000000400037c24 */ /* 0x040fe4000f8e02ff */
[----:B------:R-:W-:-:S02]  /*8020*/  IMAD R5, R0, UR6, RZ ;  /* 0x0000000600057c24 */ /* 0x000fc4000f8e02ff */
[C---:B------:R-:W-:Y:S02]  /*8030*/  IMAD R3, R24.reuse, UR5, R3 ;  /* 0x0000000518037c24 */ /* 0x040fe4000f8e0203 */
[C---:B------:R-:W-:Y:S02]  /*8040*/  IMAD R5, R24.reuse, UR7, R5 ;  /* 0x0000000718057c24 */ /* 0x040fe4000f8e0205 */
[----:B------:R-:W-:-:S04]  /*8050*/  IMAD.WIDE.U32 R24, R24, UR6, RZ ;  /* 0x0000000618187c25 */ /* 0x000fc8000f8e00ff */
[----:B------:R-:W-:Y:S02]  /*8060*/  IMAD.IADD R29, R3, 0x1, R27 ;  /* 0x00000001031d7824 */ /* 0x000fe400078e021b */
[----:B------:R-:W-:Y:S01]  /*8070*/  IMAD.IADD R31, R5, 0x1, R25 ;  /* 0x00000001051f7824 */ /* 0x000fe200078e0219 */
        /* <DEDUP_REMOVED lines=17> */
.L_x_1331:
[----:B------:R-:W-:Y:S05]  /*8190*/  BSYNC B6 ;  /* 0x0000000000067941 */ /* 0x000fea0003800000 */
.L_x_1330:
[----:B------:R-:W0:Y:S01]  /*81a0*/  S2R R20, SR_TID.X ;  /* 0x0000000000147919 */ /* 0x000e220000002100 */
[----:B------:R-:W-:Y:S01]  /*81b0*/  ULDC.U8 UR4, c[0x0][0x410] ;  /* 0x0001040000047ab9 */ /* 0x000fe20000000000 */
[----:B------:R-:W2:Y:S01]  /*81c0*/  LDL R21, [R1+0x20] ;  /* 0x0000200001157983 */ /* 0x000ea20000100800 */
[----:B0-----:R-:W-:-:S03]  /*81d0*/  VIADD R28, R20, 0xffffff80 ;  /* 0xffffff80141c7836 */ /* 0x001fc60000000000 */
[----:B------:R-:W3:Y:S01]  /*81e0*/  LDL R20, [R1+0x48] ;  /* 0x0000480001147983 */ /* 0x000ee20000100800 */
[----:B------:R-:W-:Y:S02]  /*81f0*/  ISETP.NE.AND P0, PT, RZ, UR4, PT ;  /* 0x00000004ff007c0c */ /* 0x000fe4000bf05270 */
[----:B------:R-:W-:Y:S01]  /*8200*/  LEA.HI R38, R28, R28, RZ, 0x1 ;  /* 0x0000001c1c267211 */ /* 0x000fe200078f08ff */
[----:B------:R-:W-:Y:S03]  /*8210*/  BSSY B0, `(.L_x_1332) ;  /* 0x0000432000007945 */ /* 0x000fe60003800000 */
[----:B------:R-:W-:-:S05]  /*8220*/  SHF.R.S32.HI R38, RZ, 0x1, R38 ;  /* 0x00000001ff267819 */ /* 0x000fca0000011426 */
[----:B--2---:R-:W-:Y:S02]  /*8230*/  IMAD.IADD R10, R38, 0x1, R21 ;  /* 0x00000001260a7824 */ /* 0x004fe400078e0215 */
[----:B---3--:R-:W-:Y:S01]  /*8240*/  IMAD.IADD R37, R16, 0x1, R20 ;  /* 0x0000000110257824 */ /* 0x008fe200078e0214 */
[----:B------:R-:W-:Y:S06]  /*8250*/  @!P0 BRA `(.L_x_1333) ;  /* 0x0000001c00408947 */ /* 0x000fec0003800000 */
[----:B------:R-:W0:Y:S01]  /*8260*/  LDC R20, c[0x0][0x448] ;  /* 0x00011200ff147b82 */ /* 0x000e220000000800 */
[----:B------:R-:W-:Y:S01]  /*8270*/  IMAD.MOV.U32 R5, RZ, RZ, R10 ;  /* 0x000000ffff057224 */ /* 0x000fe200078e000a */
[----:B------:R-:W-:Y:S01]  /*8280*/  ULDC.64 UR4, c[0x0][0x3f8] ;  /* 0x0000fe0000047ab9 */ /* 0x000fe20000000a00 */
[----:B------:R-:W-:Y:S01]  /*8290*/  IMAD.MOV.U32 R6, RZ, RZ, R26 ;  /* 0x000000ffff067224 */ /* 0x000fe200078e001a */
[----:B------:R-:W-:Y:S01]  /*82a0*/  ULDC.64 UR6, c[0x0][0x408] ;  /* 0x0001020000067ab9 */ /* 0x000fe20000000a00 */
[----:B------:R-:W-:Y:S01]  /*82b0*/  IMAD.MOV.U32 R8, RZ, RZ, R24 ;  /* 0x000000ffff087224 */ /* 0x000fe200078e0018 */
[----:B------:R-:W-:Y:S01]  /*82c0*/  ULDC.64 UR8, c[0x0][0x400] ;  /* 0x0001000000087ab9 */ /* 0x000fe20000000a00 */
[----:B------:R-:W-:Y:S01]  /*82d0*/  IMAD.MOV.U32 R9, RZ, RZ, R31 ;  /* 0x000000ffff097224 */ /* 0x000fe200078e001f */
[----:B0-----:R-:W-:-:S13]  /*82e0*/  ISETP.NE.AND P0, PT, R20, 0x1, PT ;  /* 0x000000011400780c */ /* 0x001fda0003f05270 */
[----:B------:R-:W0:Y:S08]  /*82f0*/  @P0 LDC R3, c[0x0][0x44c] ;  /* 0x00011300ff030b82 */ /* 0x000e300000000800 */
[----:B------:R-:W1:Y:S01]  /*8300*/  @P0 LDC R7, c[0x0][0x450] ;  /* 0x00011400ff070b82 */ /* 0x000e620000000800 */
[----:B0-----:R-:W-:-:S05]  /*8310*/  @P0 IMAD.HI.U32 R0, R10, R3, RZ ;  /* 0x000000030a000227 */ /* 0x001fca00078e00ff */
[----:B-1----:R-:W-:Y:S01]  /*8320*/  @P0 SHF.R.U32.HI R5, RZ, R7, R0 ;  /* 0x00000007ff050219 */ /* 0x002fe20000011600 */
[----:B------:R-:W-:-:S03]  /*8330*/  IMAD.MOV.U32 R7, RZ, RZ, R29 ;  /* 0x000000ffff077224 */ /* 0x000fc600078e001d */
[----:B------:R-:W-:Y:S01]  /*8340*/  SHF.R.S32.HI R0, RZ, 0x1f, R5 ;  /* 0x0000001fff007819 */ /* 0x000fe20000011405 */
[----:B------:R-:W-:-:S04]  /*8350*/  IMAD.WIDE.U32 R6, R5, UR4, R6 ;  /* 0x0000000405067c25 */ /* 0x000fc8000f8e0006 */
[----:B------:R-:W-:Y:S02]  /*8360*/  IMAD R4, R0, UR4, RZ ;  /* 0x0000000400047c24 */ /* 0x000fe4000f8e02ff */
[----:B------:R-:W-:-:S04]  /*8370*/  IMAD.WIDE.U32 R8, R5, UR6, R8 ;  /* 0x0000000605087c25 */ /* 0x000fc8000f8e0008 */
[----:B------:R-:W-:Y:S02]  /*8380*/  IMAD R0, R0, UR6, RZ ;  /* 0x0000000600007c24 */ /* 0x000fe4000f8e02ff */
[C---:B------:R-:W-:Y:S01]  /*8390*/  IMAD R13, R5.reuse, UR5, R4 ;  /* 0x00000005050d7c24 */ /* 0x040fe2000f8e0204 */
[----:B------:R-:W-:Y:S01]  /*83a0*/  ULDC.64 UR4, c[0x0][0x3e8] ;  /* 0x0000fa0000047ab9 */ /* 0x000fe20000000a00 */
[----:B------:R-:W-:Y:S01]  /*83b0*/  IMAD R11, R5, UR7, R0 ;  /* 0x00000007050b7c24 */ /* 0x000fe2000f8e0200 */
[----:B------:R-:W-:Y:S01]  /*83c0*/  IADD3 R3, P0, R6, UR4, RZ ;  /* 0x0000000406037c10 */ /* 0x000fe2000ff1e0ff */
[----:B------:R-:W-:Y:S01]  /*83d0*/  UMOV UR4, 0xffffffff ;  /* 0xffffffff00047882 */ /* 0x000fe20000000000 */
[----:B------:R-:W-:Y:S02]  /*83e0*/  IADD3 R5, P1, R8, UR8, RZ ;  /* 0x0000000808057c10 */ /* 0x000fe4000ff3e0ff */
[----:B------:R-:W-:Y:S02]  /*83f0*/  IADD3.X R13, R7, UR5, R13, P0, !PT ;  /* 0x00000005070d7c10 */ /* 0x000fe400087fe40d */
[----:B------:R-:W-:Y:S01]  /*8400*/  IADD3.X R4, R9, UR9, R11, P1, !PT ;  /* 0x0000000909047c10 */ /* 0x000fe20008ffe40b */
[----:B------:R-:W-:Y:S08]  /*8410*/  BRA.DIV UR4, `(.L_x_1334) ;  /* 0x000001e204587947 */ /* 0x000ff0000b800000 */
[----:B------:R0:W1:Y:S04]  /*8420*/  SHFL.IDX PT, R0, R13, RZ, 0x1e1f ;  /* 0x001e1fff0d007589 */ /* 0x00006800000e0000 */
[----:B------:R-:W2:Y:S04]  /*8430*/  SHFL.IDX PT, R3, R3, RZ, 0x1e1f ;  /* 0x001e1fff03037589 */ /* 0x000ea800000e0000 */
[----:B------:R-:W3:Y:S04]  /*8440*/  SHFL.IDX PT, R4, R4, RZ, 0x1e1f ;  /* 0x001e1fff04047589 */ /* 0x000ee800000e0000 */
[----:B------:R0:W4:Y:S02]  /*8450*/  SHFL.IDX PT, R14, R5, RZ, 0x1e1f ;  /* 0x001e1fff050e7589 */ /* 0x00012400000e0000 */
.L_x_1638:
[----:B------:R-:W5:Y:S01]  /*8460*/  LDL R6, [R1+0x68] ;  /* 0x0000680001067983 */ /* 0x000f620000100800 */
[----:B------:R-:W-:Y:S01]  /*8470*/  IMAD R39, R155, R20, RZ ;  /* 0x000000149b277224 */ /* 0x000fe200078e02ff */
[----:B------:R-:W-:Y:S01]  /*8480*/  BSSY B1, `(.L_x_1335) ;  /* 0x000002f000017945 */ /* 0x000fe20003800000 */
[----:B------:R-:W-:Y:S02]  /*8490*/  CS2R R26, SRZ ;  /* 0x00000000001a7805 */ /* 0x000fe4000001ff00 */
[----:B0-----:R-:W-:Y:S02]  /*84a0*/  CS2R R12, SRZ ;  /* 0x00000000000c7805 */ /* 0x001fe4000001ff00 */
[----:B------:R-:W-:Y:S02]  /*84b0*/  CS2R R8, SRZ ;  /* 0x0000000000087805 */ /* 0x000fe4000001ff00 */
[----:B------:R-:W-:Y:S02]  /*84c0*/  ISETP.GE.AND P0, PT, R10, R39, PT ;  /* 0x000000270a00720c */ /* 0x000fe40003f06270 */
[----:B------:R-:W-:-:S02]  /*84d0*/  CS2R R24, SRZ ;  /* 0x0000000000187805 */ /* 0x000fc4000001ff00 */
        /* <DEDUP_REMOVED lines=9> */
[----:B------:R-:W3:Y:S04]  /*8570*/  LDL.64 R28, [R1+0x10] ;  /* 0x00001000011c7983 */ /* 0x000ee80000100a00 */
[----:B------:R-:W4:Y:S01]  /*8580*/  LDL R15, [R1+0x38] ;  /* 0x00003800010f7983 */ /* 0x000f220000100800 */
[----:B------:R-:W-:Y:S02]  /*8590*/  CS2R R20, SRZ ;  /* 0x0000000000147805 */ /* 0x000fe4000001ff00 */
[----:B------:R-:W-:Y:S02]  /*85a0*/  CS2R R12, SRZ ;  /* 0x00000000000c7805 */ /* 0x000fe4000001ff00 */
[----:B------:R-:W-:Y:S02]  /*85b0*/  CS2R R24, SRZ ;  /* 0x0000000000187805 */ /* 0x000fe4000001ff00 */
[----:B------:R-:W-:-:S02]  /*85c0*/  CS2R R26, SRZ ;  /* 0x00000000001a7805 */ /* 0x000fc4000001ff00 */
[----:B------:R-:W-:Y:S02]  /*85d0*/  CS2R R10, SRZ ;  /* 0x00000000000a7805 */ /* 0x000fe4000001ff00 */
[----:B--2---:R-:W-:Y:S02]  /*85e0*/  ISETP.GE.AND P2, PT, R34, UR4, PT ;  /* 0x0000000422007c0c */ /* 0x004fe4000bf46270 */
[----:B------:R-:W-:Y:S02]  /*85f0*/  SHF.R.S32.HI R7, RZ, 0x1f, R34 ;  /* 0x0000001fff077819 */ /* 0x000fe40000011422 */
[----:B---3--:R-:W-:Y:S02]  /*8600*/  ISETP.GE.AND P1, PT, R28, UR4, PT ;  /* 0x000000041c007c0c */ /* 0x008fe4000bf26270 */
[----:B----4-:R-:W-:Y:S02]  /*8610*/  ISETP.GE.AND P0, PT, R15, UR4, PT ;  /* 0x000000040f007c0c */ /* 0x010fe4000bf06270 */
[----:B------:R-:W-:-:S05]  /*8620*/  SHF.R.S32.HI R9, RZ, 0x1f, R15 ;  /* 0x0000001fff097819 */ /* 0x000fca000001140f */
[CC--:B------:R-:W-:Y:S02]  /*8630*/  @!P2 IADD3 R32, P6, R34.reuse, R3.reuse, RZ ;  /* 0x000000032220a210 */ /* 0x0c0fe40007fde0ff */
[-C--:B------:R-:W-:Y:S02]  /*8640*/  @!P2 IADD3 R34, P5, R34, R14.reuse, RZ ;  /* 0x0000000e2222a210 */ /* 0x080fe40007fbe0ff */
[-C--:B------:R-:W-:Y:S01]  /*8650*/  @!P1 IADD3 R30, P3, R28, R3.reuse, RZ ;  /* 0x000000031c1e9210 */ /* 0x080fe20007f7e0ff */
[--C-:B-1----:R-:W-:Y:S02]  /*8660*/  @!P2 IMAD.X R33, R0, 0x1, R7.reuse, P6 ;  /* 0x000000010021a824 */ /* 0x102fe400030e0607 */
[----:B------:R-:W-:Y:S01]  /*8670*/  @!P2 IMAD.X R35, R4, 0x1, R7, P5 ;  /* 0x000000010423a824 */ /* 0x000fe200028e0607 */
[C---:B------:R-:W-:Y:S02]  /*8680*/  @!P0 IADD3 R6, P4, R15.reuse, R3, RZ ;  /* 0x000000030f068210 */ /* 0x040fe40007f9e0ff */
[----:B------:R-:W-:Y:S01]  /*8690*/  @!P1 SHF.R.S32.HI R3, RZ, 0x1f, R28 ;  /* 0x0000001fff039819 */ /* 0x000fe2000001141c */
[----:B------:R0:W5:Y:S01]  /*86a0*/  @!P2 LD.E.64 R20, desc[UR40][R32.64] ;  /* 0x000000282014a980 */ /* 0x000162000c101b00 */
[-C--:B------:R-:W-:Y:S01]  /*86b0*/  @!P1 IADD3 R28, P6, R28, R14.reuse, RZ ;  /* 0x0000000e1c1c9210 */ /* 0x080fe20007fde0ff */
[C---:B------:R-:W-:Y:S01]  /*86c0*/  @!P0 IMAD.X R7, R0.reuse, 0x1, R9, P4 ;  /* 0x0000000100078824 */ /* 0x040fe200020e0609 */
[----:B------:R-:W-:Y:S01]  /*86d0*/  @!P0 IADD3 R14, P5, R15, R14, RZ ;  /* 0x0000000e0f0e8210 */ /* 0x000fe20007fbe0ff */
[--C-:B------:R-:W-:Y:S01]  /*86e0*/  @!P1 IMAD.X R31, R0, 0x1, R3.reuse, P3 ;  /* 0x00000001001f9824 */ /* 0x100fe200018e0603 */
[----:B------:R0:W5:Y:S01]  /*86f0*/  @!P2 LD.E.64 R12, desc[UR40][R34.64] ;  /* 0x00000028220ca980 */ /* 0x000162000c101b00 */
[----:B------:R-:W-:-:S02]  /*8700*/  @!P1 IMAD.X R29, R4, 0x1, R3, P6 ;  /* 0x00000001041d9824 */ /* 0x000fc400030e0603 */
[----:B------:R-:W-:Y:S01]  /*8710*/  @!P0 IMAD.X R15, R4, 0x1, R9, P5 ;  /* 0x00000001040f8824 */ /* 0x000fe200028e0609 */
[----:B------:R-:W-:Y:S01]  /*8720*/  CS2R R8, SRZ ;  /* 0x0000000000087805 */ /* 0x000fe2000001ff00 */
[----:B------:R0:W5:Y:S04]  /*8730*/  @!P1 LD.E.64 R24, desc[UR40][R30.64] ;  /* 0x000000281e189980 */ /* 0x000168000c101b00 */
[----:B------:R0:W5:Y:S04]  /*8740*/  @!P1 LD.E.64 R26, desc[UR40][R28.64] ;  /* 0x000000281c1a9980 */ /* 0x000168000c101b00 */
[----:B------:R0:W5:Y:S04]  /*8750*/  @!P0 LD.E.64 R10, desc[UR40][R6.64] ;  /* 0x00000028060a8980 */ /* 0x000168000c101b00 */
[----:B------:R0:W5:Y:S02]  /*8760*/  @!P0 LD.E.64 R8, desc[UR40][R14.64] ;  /* 0x000000280e088980 */ /* 0x000164000c101b00 */
.L_x_1336:
[----:B------:R-:W-:Y:S05]  /*8770*/  BSYNC B1 ;  /* 0x0000000000017941 */ /* 0x000fea0003800000 */
.L_x_1335:
[----:B-1----:R-:W2:Y:S01]  /*8780*/  LDL.LU R0, [R1+0x54] ;  /* 0x0000540001007983 */ /* 0x002ea20000300800 */
[----:B------:R-:W1:Y:S01]  /*8790*/  SYNCS.PHASECHK.TRANS64.TRYWAIT P0, [R16+URZ+0x19c00], R5 ;  /* 0x019c0005100075a7 */ /* 0x000e62000800017f */
[----:B------:R-:W-:Y:S01]  /*87a0*/  BSSY B1, `(.L_x_1337) ;  /* 0x0000005000017945 */ /* 0x000fe20003800000 */
[----:B--2---:R-:W-:-:S05]  /*87b0*/  IMAD R0, R0, -0xc0, R39 ;  /* 0xffffff4000007824 */ /* 0x004fca00078e0227 */
[----:B------:R-:W-:-:S04]  /*87c0*/  VIMNMX R0, R0, 0xc0, PT ;  /* 0x000000c000007848 */ /* 0x000fc80003fe0100 */
[----:B------:R-:W-:Y:S01]  /*87d0*/  ISETP.GE.AND P1, PT, R38, R0, PT ;  /* 0x000000002600720c */ /* 0x000fe20003f26270 */
[----:B-1----:R-:W-:-:S12]  /*87e0*/  @!P0 BRA `(.L_x_1338) ;  /* 0x000001dc00d08947 */ /* 0x002fd80003800000 */
.L_x_1639:
[----:B------:R-:W-:Y:S05]  /*87f0*/  BSYNC B1 ;  /* 0x0000000000017941 */ /* 0x000fea0003800000 */
.L_x_1337:
[----:B------:R-:W-:Y:S05]  /*8800*/  @P1 BRA `(.L_x_1339) ;  /* 0x0000003c00481947 */ /* 0x000fea0003800000 */
[----:B0-----:R-:W2:Y:S01]  /*8810*/  LDL.64 R6, [R1+0x10] ;  /* 0x0000100001067983 */ /* 0x001ea20000100a00 */
[----:B------:R-:W2:Y:S03]  /*8820*/  LDC R0, c[0x0][0x3f4] ;  /* 0x0000fd00ff007b82 */ /* 0x000ea60000000800 */
[----:B---3--:R-:W3:Y:S04]  /*8830*/  LDL R4, [R1+0x34] ;  /* 0x0000340001047983 */ /* 0x008ee80000100800 */
[----:B------:R-:W4:Y:S01]  /*8840*/  LDL R3, [R1+0x38] ;  /* 0x0000380001037983 */ /* 0x000f220000100800 */
[----:B------:R-:W-:Y:S01]  /*8850*/  BSSY B1, `(.L_x_1340) ;  /* 0x000007b000017945 */ /* 0x000fe20003800000 */
[----:B--2---:R-:W-:-:S02]  /*8860*/  ISETP.GE.AND P0, PT, R6, R0, PT ;  /* 0x000000000600720c */ /* 0x004fc40003f06270 */
[-C--:B---3--:R-:W-:Y:S02]  /*8870*/  ISETP.GE.AND P1, PT, R4, R0.reuse, PT ;  /* 0x000000000400720c */ /* 0x088fe40003f26270 */
[----:B----4-:R-:W-:-:S09]  /*8880*/  ISETP.GE.AND P2, PT, R3, R0, PT ;  /* 0x000000000300720c */ /* 0x010fd20003f46270 */
[----:B------:R-:W-:Y:S05]  /*8890*/  @P0 BRA `(.L_x_1341) ;  /* 0x0000000400d80947 */ /* 0x000fea0003800000 */
[----:B-1----:R-:W0:Y:S01]  /*88a0*/  LDS.128 R4, [R37+0xf000] ;  /* 0x00f0000025047984 */ /* 0x002e220000000c00 */
[----:B-----5:R-:W-:Y:S02]  /*88b0*/  SHF.R.U32.HI R15, RZ, 0x8, R25 ;  /* 0x00000008ff0f7819 */ /* 0x020fe40000011619 */
[----:B------:R-:W-:Y:S02]  /*88c0*/  LOP3.LUT R14, R25, 0xff, RZ, 0xc0, !PT ;  /* 0x000000ff190e7812 */ /* 0x000fe400078ec0ff */
[----:B------:R-:W-:Y:S02]  /*88d0*/  LOP3.LUT R15, R15, 0xff, RZ, 0xc0, !PT ;  /* 0x000000ff0f0f7812 */ /* 0x000fe400078ec0ff */
[----:B------:R-:W-:Y:S02]  /*88e0*/  SHF.R.U32.HI R31, RZ, 0x8, R27 ;  /* 0x00000008ff1f7819 */ /* 0x000fe4000001161b */
[----:B------:R-:W-:Y:S02]  /*88f0*/  SHF.R.U32.HI R3, RZ, 0x8, R24 ;  /* 0x00000008ff037819 */ /* 0x000fe40000011618 */
[----:B------:R-:W-:-:S02]  /*8900*/  PRMT R14, R15, 0x7604, R14 ;  /* 0x000076040f0e7816 */ /* 0x000fc4000000000e */
[----:B------:R-:W-:Y:S02]  /*8910*/  LOP3.LUT R28, R27, 0xff, RZ, 0xc0, !PT ;  /* 0x000000ff1b1c7812 */ /* 0x000fe400078ec0ff */
[----:B------:R-:W-:Y:S02]  /*8920*/  LOP3.LUT R31, R31, 0xff, RZ, 0xc0, !PT ;  /* 0x000000ff1f1f7812 */ /* 0x000fe400078ec0ff */
[----:B------:R-:W-:Y:S02]  /*8930*/  SHF.R.U32.HI R30, RZ, 0x10, R27 ;  /* 0x00000010ff1e7819 */ /* 0x000fe4000001161b */
[----:B------:R-:W-:Y:S02]  /*8940*/  LOP3.LUT R0, R24, 0xff, RZ, 0xc0, !PT ;  /* 0x000000ff18007812 */ /* 0x000fe400078ec0ff */
[----:B------:R-:W-:Y:S02]  /*8950*/  LOP3.LUT R3, R3, 0xff, RZ, 0xc0, !PT ;  /* 0x000000ff03037812 */ /* 0x000fe400078ec0ff */
[----:B------:R-:W-:-:S02]  /*8960*/  SHF.R.U32.HI R32, RZ, 0x10, R25 ;  /* 0x00000010ff207819 */ /* 0x000fc40000011619 */
[----:B------:R-:W-:Y:S02]  /*8970*/  SHF.R.U32.HI R15, RZ, 0x8, R26 ;  /* 0x00000008ff0f7819 */ /* 0x000fe4000001161a */
[----:B------:R-:W-:Y:S01]  /*8980*/  PRMT R28, R31, 0x7604, R28 ;  /* 0x000076041f1c7816 */ /* 0x000fe2000000001c */
[----:B------:R-:W-:Y:S01]  /*8990*/  IMAD.U32 R31, R30, 0x10000, RZ ;  /* 0x000100001e1f7824 */ /* 0x000fe200078e00ff */
[----:B------:R-:W-:Y:S02]  /*89a0*/  PRMT R3, R3, 0x7604, R0 ;  /* 0x0000760403037816 */ /* 0x000fe40000000000 */
[----:B------:R-:W-:Y:S01]  /*89b0*/  LOP3.LUT R29, R15, 0xff, RZ, 0xc0, !PT ;  /* 0x000000ff0f1d7812 */ /* 0x000fe200078ec0ff */
[----:B------:R-:W-:Y:S01]  /*89c0*/  IMAD.U32 R15, R32, 0x10000, RZ ;  /* 0x00010000200f7824 */ /* 0x000fe200078e00ff */
[----:B------:R-:W-:Y:S02]  /*89d0*/  LOP3.LUT R0, R26, 0xff, RZ, 0xc0, !PT ;  /* 0x000000ff1a007812 */ /* 0x000fe400078ec0ff */
[----:B------:R-:W-:-:S02]  /*89e0*/  LOP3.LUT R31, R28, 0xff0000, R31, 0xf8, !PT ;  /* 0x00ff00001c1f7812 */ /* 0x000fc400078ef81f */
[----:B------:R-:W-:Y:S02]  /*89f0*/  PRMT R29, R29, 0x7604, R0 ;  /* 0x000076041d1d7816 */ /* 0x000fe40000000000 */
[----:B------:R-:W-:Y:S02]  /*8a00*/  LOP3.LUT R15, R14, 0xff0000, R15, 0xf8, !PT ;  /* 0x00ff00000e0f7812 */ /* 0x000fe400078ef80f */
[--C-:B------:R-:W-:Y:S02]  /*8a10*/  LOP3.LUT R29, R29, 0xff0000, R26.reuse, 0xf8, !PT ;  /* 0x00ff00001d1d7812 */ /* 0x100fe400078ef81a */
[----:B------:R-:W-:Y:S02]  /*8a20*/  LOP3.LUT R31, R31, 0xff000000, R27, 0xf8, !PT ;  /* 0xff0000001f1f7812 */ /* 0x000fe400078ef81b */
[----:B------:R-:W-:Y:S02]  /*8a30*/  LOP3.LUT R27, R15, 0xff000000, R25, 0xf8, !PT ;  /* 0xff0000000f1b7812 */ /* 0x000fe400078ef819 */
[----:B------:R-:W-:-:S02]  /*8a40*/  LOP3.LUT R30, R29, 0xff000000, R26, 0xf8, !PT ;  /* 0xff0000001d1e7812 */ /* 0x000fc400078ef81a */
[--C-:B------:R-:W-:Y:S02]  /*8a50*/  LOP3.LUT R3, R3, 0xff0000, R24.reuse, 0xf8, !PT ;  /* 0x00ff000003037812 */ /* 0x100fe400078ef818 */
        /* <DEDUP_REMOVED lines=11> */
[C---:B------:R-:W-:Y:S01]  /*8b10*/  FMUL.FTZ R35, R15.reuse, R33 ;  /* 0x000000210f237220 */ /* 0x040fe20000410000 */
[----:B------:R-:W-:Y:S01]  /*8b20*/  F2FP.F16.E4M3.UNPACK_B R6, R5 ;  /* 0x00000005ff06723e */ /* 0x000fe200020006ff */
[----:B------:R-:W-:Y:S01]  /*8b30*/  FMUL.FTZ R34, R15, R29 ;  /* 0x0000001d0f227220 */ /* 0x000fe20000410000 */
[----:B------:R-:W-:Y:S01]  /*8b40*/  F2FP.F16.E4M3.UNPACK_B R7, R5.H1 ;  /* 0x00000005ff07723e */ /* 0x000fe200030006ff */
[----:B------:R-:W-:Y:S01]  /*8b50*/  HADD2.F32 R32, -RZ, R32.H0_H0 ;  /* 0x20000020ff207230 */ /* 0x000fe20000004100 */
[----:B------:R-:W-:Y:S01]  /*8b60*/  F2FP.F16.E4M3.UNPACK_B R31, R31.H1 ;  /* 0x0000001fff1f723e */ /* 0x000fe200030006ff */
[----:B------:R-:W-:-:S02]  /*8b70*/  HADD2.F32 R5, -RZ, R3.H1_H1 ;  /* 0x30000003ff057230 */ /* 0x000fc40000004100 */
[C---:B------:R-:W-:Y:S01]  /*8b80*/  FFMA.FTZ R35, R14.reuse, R29, -R35 ;  /* 0x0000001d0e237223 */ /* 0x040fe20000010823 */
[----:B------:R-:W-:Y:S02]  /*8b90*/  HADD2.F32 R26, -RZ, R26.H0_H0 ;  /* 0x2000001aff1a7230 */ /* 0x000fe40000004100 */
        /* <DEDUP_REMOVED lines=40> */
[----:B------:R-:W-:Y:S01]  /*8e20*/  FMUL.FTZ R3, R3, R14 ;  /* 0x0000000e03037220 */ /* 0x000fe20000410000 */
        /* <DEDUP_REMOVED lines=28> */
[----:B------:R0:W-:Y:S02]  /*8ff0*/  STS.128 [R37+0xf000], R4 ;  /* 0x00f0000425007388 */ /* 0x0001e40000000c00 */
.L_x_1341:
[----:B------:R-:W-:Y:S05]  /*9000*/  BSYNC B1 ;  /* 0x0000000000017941 */ /* 0x000fea0003800000 */
.L_x_1340:
[----:B------:R-:W-:Y:S04]  /*9010*/  BSSY B1, `(.L_x_1342) ;  /* 0x000007c000017945 */ /* 0x000fe80003800000 */
[----:B------:R-:W-:Y:S05]  /*9020*/  @P1 BRA `(.L_x_1343) ;  /* 0x0000000400e81947 */ /* 0x000fea0003800000 */
[----:B01----:R-:W0:Y:S01]  /*9030*/  LDS.128 R4, [R37+0x10800] ;  /* 0x0108000025047984 */ /* 0x003e220000000c00 */
        /* <DEDUP_REMOVED lines=14> */
[----:B------:R-:W-:Y:S02]  /*9120*/  LOP3.LUT R0, R0, 0xff, RZ, 0xc0, !PT ;  /* 0x000000ff00007812 */ /* 0x000fe400078ec0ff */
        /* <DEDUP_REMOVED lines=21> */
[----:B------:R-:W-:Y:S01]  /*9280*/  LOP3.LUT R26, R25, 0xff000000, R12, 0xf8, !PT ;  /* 0xff000000191a7812 */ /* 0x000fe200078ef80c */
[----:B------:R-:W-:Y:S01]  /*9290*/  HADD2.F32 R25, -RZ, R24.H1_H1 ;  /* 0x30000018ff197230 */ /* 0x000fe20000004100 */
[----:B------:R-:W-:Y:S01]  /*92a0*/  F2FP.F16.E4M3.UNPACK_B R3, R6 ;  /* 0x00000006ff03723e */ /* 0x000fe200020006ff */
[----:B------:R-:W-:Y:S01]  /*92b0*/  HADD2.F32 R12, -RZ, R0.H0_H0 ;  /* 0x20000000ff0c7230 */ /* 0x000fe20000004100 */
[----:B------:R-:W-:Y:S01]  /*92c0*/  F2FP.F16.E4M3.UNPACK_B R14, R7 ;  /* 0x00000007ff0e723e */ /* 0x000fe200020006ff */
        /* <DEDUP_REMOVED lines=15> */
[--C-:B------:R-:W-:Y:S01]  /*93c0*/  HADD2.F32 R5, -RZ, R14.reuse.H1_H1 ;  /* 0x3000000eff057230 */ /* 0x100fe20000004100 */
[----:B------:R-:W-:Y:S01]  /*93d0*/  F2FP.F16.E4M3.UNPACK_B R0, R4 ;  /* 0x00000004ff00723e */ /* 0x000fe200020006ff */
[----:B------:R-:W-:Y:S02]  /*93e0*/  HADD2.F32 R13, -RZ, R27.H0_H0 ;  /* 0x2000001bff0d7230 */ /* 0x000fe40000004100 */
[C---:B------:R-:W-:Y:S01]  /*93f0*/  FFMA.FTZ R29, R3.reuse, R24, -R12 ;  /* 0x00000018031d7223 */ /* 0x040fe2000001080c */
[----:B------:R-:W-:Y:S01]  /*9400*/  FFMA.FTZ R28, R3, R28, R25 ;  /* 0x0000001c031c7223 */ /* 0x000fe20000010019 */
[----:B------:R-:W-:Y:S01]  /*9410*/  HADD2.F32 R12, -RZ, R21.H0_H0 ;  /* 0x20000015ff0c7230 */ /* 0x000fe20000004100 */
[----:B------:R-:W-:Y:S01]  /*9420*/  F2FP.F16.E4M3.UNPACK_B R4, R4.H1 ;  /* 0x00000004ff04723e */ /* 0x000fe200030006ff */
[----:B------:R-:W-:-:S02]  /*9430*/  HADD2.F32 R14, -RZ, R14.H0_H0 ;  /* 0x2000000eff0e7230 */ /* 0x000fc40000004100 */
[CC--:B------:R-:W-:Y:S01]  /*9440*/  FMUL.FTZ R25, R5.reuse, R13.reuse ;  /* 0x0000000d05197220 */ /* 0x0c0fe20000410000 */
[----:B------:R-:W-:Y:S02]  /*9450*/  HADD2.F32 R24, -RZ, R27.H1_H1 ;  /* 0x3000001bff187230 */ /* 0x000fe40000004100 */
[-C--:B------:R-:W-:Y:S01]  /*9460*/  FMUL.FTZ R5, R5, R12.reuse ;  /* 0x0000000c05057220 */ /* 0x080fe20000410000 */
[----:B------:R-:W-:Y:S02]  /*9470*/  HADD2.F32 R3, -RZ, R15.H1_H1 ;  /* 0x3000000fff037230 */ /* 0x000fe40000004100 */
[C---:B------:R-:W-:Y:S01]  /*9480*/  FFMA.FTZ R27, R14.reuse, R12, -R25 ;  /* 0x0000000c0e1b7223 */ /* 0x040fe20000010819 */
[----:B------:R-:W-:Y:S02]  /*9490*/  HADD2.F32 R12, -RZ, R21.H1_H1 ;  /* 0x30000015ff0c7230 */ /* 0x000fe40000004100 */
[----:B------:R-:W-:Y:S01]  /*94a0*/  FFMA.FTZ R32, R14, R13, R5 ;  /* 0x0000000d0e207223 */ /* 0x000fe20000010005 */
[----:B------:R-:W-:-:S02]  /*94b0*/  HADD2.F32 R15, -RZ, R15.H0_H0 ;  /* 0x2000000fff0f7230 */ /* 0x000fc40000004100 */
        /* <DEDUP_REMOVED lines=49> */
.L_x_1343:
[----:B------:R-:W-:Y:S05]  /*97d0*/  BSYNC B1 ;  /* 0x0000000000017941 */ /* 0x000fea0003800000 */
.L_x_1342:
[----:B------:R-:W-:Y:S05]  /*97e0*/  @P2 BRA `(.L_x_1339) ;  /* 0x0000002c00502947 */ /* 0x000fea0003800000 */
[----:B012---:R-:W0:Y:S01]  /*97f0*/  LDS.128 R4, [R37+0x12000] ;  /* 0x0120000025047984 */ /* 0x007e220000000c00 */
[----:B-----5:R-:W-:Y:S02]  /*9800*/  SHF.R.U32.HI R13, RZ, 0x8, R11 ;  /* 0x00000008ff0d7819 */ /* 0x020fe4000001160b */
[----:B------:R-:W-:Y:S02]  /*9810*/  LOP3.LUT R12, R11, 0xff, RZ, 0xc0, !PT ;  /* 0x000000ff0b0c7812 */ /* 0x000fe400078ec0ff */
[----:B------:R-:W-:Y:S02]  /*9820*/  LOP3.LUT R13, R13, 0xff, RZ, 0xc0, !PT ;  /* 0x000000ff0d0d7812 */ /* 0x000fe400078ec0ff */
[----:B------:R-:W-:Y:S02]  /*9830*/  SHF.R.U32.HI R21, RZ, 0x8, R9 ;  /* 0x00000008ff157819 */ /* 0x000fe40000011609 */
[----:B------:R-:W-:Y:S02]  /*9840*/  PRMT R12, R13, 0x7604, R12 ;  /* 0x000076040d0c7816 */ /* 0x000fe4000000000c */
[----:B------:R-:W-:-:S02]  /*9850*/  SHF.R.U32.HI R24, RZ, 0x10, R11 ;  /* 0x00000010ff187819 */ /* 0x000fc4000001160b */
[----:B------:R-:W-:Y:S02]  /*9860*/  SHF.R.U32.HI R13, RZ, 0x8, R8 ;  /* 0x00000008ff0d7819 */ /* 0x000fe40000011608 */
[----:B------:R-:W-:Y:S02]  /*9870*/  LOP3.LUT R14, R9, 0xff, RZ, 0xc0, !PT ;  /* 0x000000ff090e7812 */ /* 0x000fe400078ec0ff */
[----:B------:R-:W-:Y:S02]  /*9880*/  LOP3.LUT R21, R21, 0xff, RZ, 0xc0, !PT ;  /* 0x000000ff15157812 */ /* 0x000fe400078ec0ff */
[----:B------:R-:W-:Y:S02]  /*9890*/  SHF.R.U32.HI R20, RZ, 0x10, R9 ;  /* 0x00000010ff147819 */ /* 0x000fe40000011609 */
[----:B------:R-:W-:Y:S02]  /*98a0*/  SHF.R.U32.HI R3, RZ, 0x8, R10 ;  /* 0x00000008ff037819 */ /* 0x000fe4000001160a */
[----:B------:R-:W-:Y:S01]  /*98b0*/  LOP3.LUT R15, R13, 0xff, RZ, 0xc0, !PT ;  /* 0x000000ff0d0f7812 */ /* 0x000fe200078ec0ff */
[----:B------:R-:W-:Y:S01]  /*98c0*/  IMAD.U32 R13, R24, 0x10000, RZ ;  /* 0x00010000180d7824 */ /* 0x000fe200078e00ff */
[----:B------:R-:W-:Y:S01]  /*98d0*/  PRMT R14, R21, 0x7604, R14 ;  /* 0x00007604150e7816 */ /* 0x000fe2000000000e */
[----:B------:R-:W-:Y:S01]  /*98e0*/  IMAD.U32 R21, R20, 0x10000, RZ ;  /* 0x0001000014157824 */ /* 0x000fe200078e00ff */
[----:B------:R-:W-:-:S02]  /*98f0*/  LOP3.LUT R0, R10, 0xff, RZ, 0xc0, !PT ;  /* 0x000000ff0a007812 */ /* 0x000fc400078ec0ff */
[----:B------:R-:W-:Y:S02]  /*9900*/  LOP3.LUT R3, R3, 0xff, RZ, 0xc0, !PT ;  /* 0x000000ff03037812 */ /* 0x000fe400078ec0ff */
[----:B------:R-:W-:Y:S02]  /*9910*/  LOP3.LUT R13, R12, 0xff0000, R13, 0xf8, !PT ;  /* 0x00ff00000c0d7812 */ /* 0x000fe400078ef80d */
[----:B------:R-:W-:Y:S02]  /*9920*/  PRMT R3, R3, 0x7604, R0 ;  /* 0x0000760403037816 */ /* 0x000fe40000000000 */
[----:B------:R-:W-:Y:S02]  /*9930*/  LOP3.LUT R0, R8, 0xff, RZ, 0xc0, !PT ;  /* 0x000000ff08007812 */ /* 0x000fe400078ec0ff */
[----:B------:R-:W-:Y:S02]  /*9940*/  LOP3.LUT R21, R14, 0xff0000, R21, 0xf8, !PT ;  /* 0x00ff00000e157812 */ /* 0x000fe400078ef815 */
[----:B------:R-:W-:-:S02]  /*9950*/  PRMT R15, R15, 0x7604, R0 ;  /* 0x000076040f0f7816 */ /* 0x000fc40000000000 */
[----:B------:R-:W-:Y:S02]  /*9960*/  LOP3.LUT R21, R21, 0xff000000, R9, 0xf8, !PT ;  /* 0xff00000015157812 */ /* 0x000fe400078ef809 */
[----:B------:R-:W-:Y:S02]  /*9970*/  LOP3.LUT R13, R13, 0xff000000, R11, 0xf8, !PT ;  /* 0xff0000000d0d7812 */ /* 0x000fe400078ef80b */
[----:B------:R-:W-:Y:S02]  /*9980*/  LOP3.LUT R3, R3, 0xff0000, R10, 0xf8, !PT ;  /* 0x00ff000003037812 */ /* 0x000fe400078ef80a */
[----:B0-----:R-:W-:Y:S02]  /*9990*/  F2FP.F16.E4M3.UNPACK_B R0, R6.H1 ;  /* 0x00000006ff00723e */ /* 0x001fe400030006ff */
[----:B------:R-:W-:Y:S02]  /*99a0*/  LOP3.LUT R15, R15, 0xff0000, R8, 0xf8, !PT ;  /* 0x00ff00000f0f7812 */ /* 0x000fe400078ef808 */
[----:B------:R-:W-:Y:S01]  /*99b0*/  F2FP.F16.E4M3.UNPACK_B R24, R21 ;  /* 0x00000015ff18723e */ /* 0x000fe200020006ff */
[----:B------:R-:W-:Y:S01]  /*99c0*/  HADD2.F32 R9, -RZ, R0.H1_H1 ;  /* 0x30000000ff097230 */ /* 0x000fe20000004100 */
[----:B------:R-:W-:-:S02]  /*99d0*/  F2FP.F16.E4M3.UNPACK_B R14, R13 ;  /* 0x0000000dff0e723e */ /* 0x000fc400020006ff */
        /* <DEDUP_REMOVED lines=88> */
.L_x_1333:
[----:B------:R-:W0:Y:S01]  /*9f60*/  LDC R28, c[0x0][0x448] ;  /* 0x00011200ff1c7b82 */ /* 0x000e220000000800 */
[----:B------:R-:W-:Y:S01]  /*9f70*/  IMAD.MOV.U32 R9, RZ, RZ, R10 ;  /* 0x000000ffff097224 */ /* 0x000fe200078e000a */
[----:B------:R-:W-:Y:S01]  /*9f80*/  ULDC.64 UR4, c[0x0][0x3f8] ;  /* 0x0000fe0000047ab9 */ /* 0x000fe20000000a00 */
[----:B------:R-:W-:Y:S01]  /*9f90*/  IMAD.MOV.U32 R4, RZ, RZ, R26 ;  /* 0x000000ffff047224 */ /* 0x000fe200078e001a */
[----:B------:R-:W-:Y:S01]  /*9fa0*/  ULDC.64 UR6, c[0x0][0x408] ;  /* 0x0001020000067ab9 */ /* 0x000fe20000000a00 */
[----:B------:R-:W-:Y:S01]  /*9fb0*/  IMAD.MOV.U32 R5, RZ, RZ, R29 ;  /* 0x000000ffff057224 */ /* 0x000fe200078e001d */
[----:B------:R-:W-:Y:S01]  /*9fc0*/  ULDC.64 UR8, c[0x0][0x400] ;  /* 0x0001000000087ab9 */ /* 0x000fe20000000a00 */
[----:B------:R-:W-:Y:S02]  /*9fd0*/  IMAD.MOV.U32 R6, RZ, RZ, R24 ;  /* 0x000000ffff067224 */ /* 0x000fe400078e0018 */
[----:B------:R-:W-:Y:S01]  /*9fe0*/  IMAD.MOV.U32 R7, RZ, RZ, R31 ;  /* 0x000000ffff077224 */ /* 0x000fe200078e001f */
[----:B0-----:R-:W-:-:S13]  /*9ff0*/  ISETP.NE.AND P0, PT, R28, 0x1, PT ;  /* 0x000000011c00780c */ /* 0x001fda0003f05270 */
[----:B------:R-:W0:Y:S08]  /*a000*/  @P0 LDC R3, c[0x0][0x44c] ;  /* 0x00011300ff030b82 */ /* 0x000e300000000800 */
[----:B------:R-:W1:Y:S01]  /*a010*/  @P0 LDC R0, c[0x0][0x450] ;  /* 0x00011400ff000b82 */ /* 0x000e620000000800 */
[----:B0-----:R-:W-:-:S05]  /*a020*/  @P0 IMAD.HI.U32 R3, R10, R3, RZ ;  /* 0x000000030a030227 */ /* 0x001fca00078e00ff */
[----:B-1----:R-:W-:-:S04]  /*a030*/  @P0 SHF.R.U32.HI R9, RZ, R0, R3 ;  /* 0x00000000ff090219 */ /* 0x002fc80000011603 */
[----:B------:R-:W-:Y:S01]  /*a040*/  SHF.R.S32.HI R0, RZ, 0x1f, R9 ;  /* 0x0000001fff007819 */ /* 0x000fe20000011409 */
[----:B------:R-:W-:-:S04]  /*a050*/  IMAD.WIDE.U32 R4, R9, UR4, R4 ;  /* 0x0000000409047c25 */ /* 0x000fc8000f8e0004 */
[----:B------:R-:W-:Y:S02]  /*a060*/  IMAD R8, R0, UR4, RZ ;  /* 0x0000000400087c24 */ /* 0x000fe4000f8e02ff */
[----:B------:R-:W-:-:S04]  /*a070*/  IMAD.WIDE.U32 R6, R9, UR6, R6 ;  /* 0x0000000609067c25 */ /* 0x000fc8000f8e0006 */
[----:B------:R-:W-:Y:S01]  /*a080*/  IMAD R0, R0, UR6, RZ ;  /* 0x0000000600007c24 */ /* 0x000fe2000f8e02ff */
[----:B------:R-:W-:Y:S01]  /*a090*/  IADD3 R21, P1, R6, UR8, RZ ;  /* 0x0000000806157c10 */ /* 0x000fe2000ff3e0ff */
[C---:B------:R-:W-:Y:S01]  /*a0a0*/  IMAD R13, R9.reuse, UR5, R8 ;  /* 0x00000005090d7c24 */ /* 0x040fe2000f8e0208 */
[----:B------:R-:W-:Y:S01]  /*a0b0*/  ULDC.64 UR4, c[0x0][0x3e8] ;  /* 0x0000fa0000047ab9 */ /* 0x000fe20000000a00 */
[----:B------:R-:W-:Y:S01]  /*a0c0*/  IMAD R9, R9, UR7, R0 ;  /* 0x0000000709097c24 */ /* 0x000fe2000f8e0200 */
[----:B------:R-:W-:Y:S01]  /*a0d0*/  IADD3 R3, P0, R4, UR4, RZ ;  /* 0x0000000404037c10 */ /* 0x000fe2000ff1e0ff */
[----:B------:R-:W-:-:S03]  /*a0e0*/  UMOV UR4, 0xffffffff ;  /* 0xffffffff00047882 */ /* 0x000fc60000000000 */
[----:B------:R-:W-:Y:S02]  /*a0f0*/  IADD3.X R13, R5, UR5, R13, P0, !PT ;  /* 0x00000005050d7c10 */ /* 0x000fe400087fe40d */
[----:B------:R-:W-:Y:S01]  /*a100*/  IADD3.X R20, R7, UR9, R9, P1, !PT ;  /* 0x0000000907147c10 */ /* 0x000fe20008ffe409 */
[----:B------:R-:W-:Y:S06]  /*a110*/  BRA.DIV UR4, `(.L_x_1344) ;  /* 0x000001c604987947 */ /* 0x000fec000b800000 */
[----:B------:R0:W1:Y:S04]  /*a120*/  SHFL.IDX PT, R0, R13, RZ, 0x1e1f ;  /* 0x001e1fff0d007589 */ /* 0x00006800000e0000 */
[----:B------:R-:W2:Y:S04]  /*a130*/  SHFL.IDX PT, R3, R3, RZ, 0x1e1f ;  /* 0x001e1fff03037589 */ /* 0x000ea800000e0000 */
[----:B------:R-:W3:Y:S04]  /*a140*/  SHFL.IDX PT, R20, R20, RZ, 0x1e1f ;  /* 0x001e1fff14147589 */ /* 0x000ee800000e0000 */
[----:B0-----:R-:W4:Y:S02]  /*a150*/  SHFL.IDX PT, R21, R21, RZ, 0x1e1f ;  /* 0x001e1fff15157589 */ /* 0x001f2400000e0000 */
.L_x_1645:
[----:B------:R-:W5:Y:S01]  /*a160*/  LDL R13, [R1+0x68] ;  /* 0x00006800010d7983 */ /* 0x000f620000100800 */
[----:B------:R-:W-:Y:S01]  /*a170*/  IMAD R41, R155, R28, RZ ;  /* 0x0000001c9b297224 */ /* 0x000fe200078e02ff */
[----:B------:R-:W-:Y:S01]  /*a180*/  BSSY B1, `(.L_x_1345) ;  /* 0x000002b000017945 */ /* 0x000fe20003800000 */
[----:B------:R-:W-:Y:S02]  /*a190*/  CS2R R4, SRZ ;  /* 0x0000000000047805 */ /* 0x000fe4000001ff00 */
[----:B------:R-:W-:Y:S02]  /*a1a0*/  CS2R R8, SRZ ;  /* 0x0000000000087805 */ /* 0x000fe4000001ff00 */
[----:B------:R-:W-:Y:S02]  /*a1b0*/  CS2R R14, SRZ ;  /* 0x00000000000e7805 */ /* 0x000fe4000001ff00 */
[----:B------:R-:W-:Y:S02]  /*a1c0*/  ISETP.GE.AND P0, PT, R10, R41, PT ;  /* 0x000000290a00720c */ /* 0x000fe40003f06270 */
[----:B------:R-:W-:-:S02]  /*a1d0*/  CS2R R10, SRZ ;  /* 0x00000000000a7805 */ /* 0x000fc4000001ff00 */
[----:B------:R-:W-:Y:S02]  /*a1e0*/  CS2R R24, SRZ ;  /* 0x0000000000187805 */ /* 0x000fe4000001ff00 */
[----:B------:R-:W-:Y:S02]  /*a1f0*/  CS2R R26, SRZ ;  /* 0x00000000001a7805 */ /* 0x000fe4000001ff00 */
[----:B-----5:R-:W-:-:S04]  /*a200*/  LEA.HI R6, R13, R13, RZ, 0x1 ;  /* 0x0000000d0d067211 */ /* 0x020fc800078f08ff */
[----:B------:R-:W-:Y:S02]  /*a210*/  LOP3.LUT R12, R6, 0xfffffffe, RZ, 0xc0, !PT ;  /* 0xfffffffe060c7812 */ /* 0x000fe400078ec0ff */
[----:B------:R-:W-:-:S03]  /*a220*/  CS2R R6, SRZ ;  /* 0x0000000000067805 */ /* 0x000fc6000001ff00 */
[----:B------:R-:W-:Y:S01]  /*a230*/  IMAD.IADD R39, R13, 0x1, -R12 ;  /* 0x000000010d277824 */ /* 0x000fe200078e0a0c */
[----:B------:R-:W-:-:S04]  /*a240*/  CS2R R12, SRZ ;  /* 0x00000000000c7805 */ /* 0x000fc8000001ff00 */
[----:B------:R-:W-:Y:S01]  /*a250*/  SHF.L.U32 R39, R39, 0x1f, RZ ;  /* 0x0000001f27277819 */ /* 0x000fe200000006ff */
[----:B------:R-:W-:Y:S06]  /*a260*/  @P0 BRA `(.L_x_1346) ;  /* 0x0000000000700947 */ /* 0x000fec0003800000 */
[----:B------:R-:W3:Y:S01]  /*a270*/  LDL R29, [R1+0x1c] ;  /* 0x00001c00011d7983 */ /* 0x000ee20000100800 */
        /* <DEDUP_REMOVED lines=12> */
[----:B--2---:R-:W-:-:S02]  /*a340*/  @!P4 IADD3 R34, P0, R18, R3, RZ ;  /* 0x000000031222c210 */ /* 0x004fc40007f1e0ff */
[----:B----4-:R-:W-:-:S03]  /*a350*/  @!P4 IADD3 R28, P1, R18, R21, RZ ;  /* 0x00000015121cc210 */ /* 0x010fc60007f3e0ff */
[----:B-1----:R-:W-:-:S05]  /*a360*/  @!P4 IMAD.X R35, R0, 0x1, R5, P0 ;  /* 0x000000010023c824 */ /* 0x002fca00000e0605 */
[----:B------:R0:W5:Y:S01]  /*a370*/  @!P4 LD.E.128 R12, desc[UR40][R34.64] ;  /* 0x00000028220cc980 */ /* 0x000162000c101d00 */
[----:B---3--:R-:W-:Y:S02]  /*a380*/  @!P5 IMAD.SHL.U32 R4, R29, 0x10, RZ ;  /* 0x000000101d04d824 */ /* 0x008fe400078e00ff */
[----:B------:R-:W-:-:S03]  /*a390*/  @!P4 IMAD.X R29, R20, 0x1, R5, P1 ;  /* 0x00000001141dc824 */ /* 0x000fc600008e0605 */
[C---:B------:R-:W-:Y:S02]  /*a3a0*/  @!P5 IADD3 R30, P2, R4.reuse, R3, RZ ;  /* 0x00000003041ed210 */ /* 0x040fe40007f5e0ff */
[----:B------:R-:W-:Y:S02]  /*a3b0*/  @!P5 IADD3 R32, P3, R4, R21, RZ ;  /* 0x000000150420d210 */ /* 0x000fe40007f7e0ff */
[----:B------:R-:W-:Y:S02]  /*a3c0*/  @!P5 SHF.R.S32.HI R3, RZ, 0x1f, R4 ;  /* 0x0000001fff03d819 */ /* 0x000fe40000011404 */
[----:B------:R-:W-:-:S03]  /*a3d0*/  CS2R R4, SRZ ;  /* 0x0000000000047805 */ /* 0x000fc6000001ff00 */
[--C-:B------:R-:W-:Y:S02]  /*a3e0*/  @!P5 IMAD.X R31, R0, 0x1, R3.reuse, P2 ;  /* 0x00000001001fd824 */ /* 0x100fe400010e0603 */
[----:B------:R-:W-:Y:S01]  /*a3f0*/  @!P5 IMAD.X R33, R20, 0x1, R3, P3 ;  /* 0x000000011421d824 */ /* 0x000fe200018e0603 */
[----:B------:R0:W5:Y:S04]  /*a400*/  @!P4 LD.E.128 R4, desc[UR40][R28.64] ;  /* 0x000000281c04c980 */ /* 0x000168000c101d00 */
[----:B------:R0:W5:Y:S04]  /*a410*/  @!P5 LD.E.128 R24, desc[UR40][R30.64] ;  /* 0x000000281e18d980 */ /* 0x000168000c101d00 */
[----:B------:R0:W5:Y:S02]  /*a420*/  @!P5 LD.E.128 R8, desc[UR40][R32.64] ;  /* 0x000000282008d980 */ /* 0x000164000c101d00 */
.L_x_1346:
[----:B------:R-:W-:Y:S05]  /*a430*/  BSYNC B1 ;  /* 0x0000000000017941 */ /* 0x000fea0003800000 */
.L_x_1345:
[----:B-1----:R-:W2:Y:S01]  /*a440*/  S2R R0, SR_TID.X ;  /* 0x0000000000007919 */ /* 0x002ea20000002100 */
[----:B------:R-:W1:Y:S01]  /*a450*/  SYNCS.PHASECHK.TRANS64.TRYWAIT P0, [R16+URZ+0x19c00], R39 ;  /* 0x019c0027100075a7 */ /* 0x000e62000800017f */
[----:B--2---:R-:W-:Y:S02]  /*a460*/  VIADD R3, R0, 0xffffff80 ;  /* 0xffffff8000037836 */ /* 0x004fe40000000000 */
[----:B------:R-:W2:Y:S01]  /*a470*/  LDL.LU R0, [R1+0x54] ;  /* 0x0000540001007983 */ /* 0x000ea20000300800 */
[----:B------:R-:W-:Y:S02]  /*a480*/  BSSY B1, `(.L_x_1347) ;  /* 0x0000007000017945 */ /* 0x000fe40003800000 */
[----:B------:R-:W-:-:S04]  /*a490*/  LEA.HI R3, R3, R3, RZ, 0x1 ;  /* 0x0000000303037211 */ /* 0x000fc800078f08ff */
[----:B------:R-:W-:Y:S01]  /*a4a0*/  SHF.R.S32.HI R3, RZ, 0x1, R3 ;  /* 0x00000001ff037819 */ /* 0x000fe20000011403 */
[----:B--2---:R-:W-:-:S05]  /*a4b0*/  IMAD R0, R0, -0xc0, R41 ;  /* 0xffffff4000007824 */ /* 0x004fca00078e0229 */
[----:B------:R-:W-:-:S04]  /*a4c0*/  VIMNMX R0, R0, 0xc0, PT ;  /* 0x000000c000007848 */ /* 0x000fc80003fe0100 */
[----:B------:R-:W-:Y:S01]  /*a4d0*/  ISETP.GE.AND P1, PT, R3, R0, PT ;  /* 0x000000000300720c */ /* 0x000fe20003f26270 */
[----:B-1----:R-:W-:-:S12]  /*a4e0*/  @!P0 BRA `(.L_x_1348) ;  /* 0x000001c400148947 */ /* 0x002fd80003800000 */
.L_x_1646:
[----:B------:R-:W-:Y:S05]  /*a4f0*/  BSYNC B1 ;  /* 0x0000000000017941 */ /* 0x000fea0003800000 */
.L_x_1347:
        /* <DEDUP_REMOVED lines=9> */
[----:B--2---:R-:W-:Y:S05]  /*a590*/  @P0 BRA `(.L_x_1350) ;  /* 0x0000000c00e40947 */ /* 0x004fea0003800000 */
[----:B----4-:R-:W0:Y:S01]  /*a5a0*/  S2R R21, SR_TID.X ;  /* 0x0000000000157919 */ /* 0x010e220000002100 */
[----:B---3-5:R-:W-:Y:S02]  /*a5b0*/  SHF.R.U32.HI R20, RZ, 0x8, R12 ;  /* 0x00000008ff147819 */ /* 0x028fe4000001160c */
[----:B------:R-:W-:Y:S02]  /*a5c0*/  LOP3.LUT R0, R12, 0xff, RZ, 0xc0, !PT ;  /* 0x000000ff0c007812 */ /* 0x000fe400078ec0ff */
[----:B------:R-:W-:Y:S02]  /*a5d0*/  SHF.R.U32.HI R30, RZ, 0x8, R14 ;  /* 0x00000008ff1e7819 */ /* 0x000fe4000001160e */
[----:B------:R-:W-:Y:S02]  /*a5e0*/  SHF.R.U32.HI R29, RZ, 0x8, R13 ;  /* 0x00000008ff1d7819 */ /* 0x000fe4000001160d */
[----:B------:R-:W-:Y:S02]  /*a5f0*/  LOP3.LUT R28, R13, 0xff, RZ, 0xc0, !PT ;  /* 0x000000ff0d1c7812 */ /* 0x000fe400078ec0ff */
[----:B------:R-:W-:-:S02]  /*a600*/  LOP3.LUT R29, R29, 0xff, RZ, 0xc0, !PT ;  /* 0x000000ff1d1d7812 */ /* 0x000fc400078ec0ff */
[----:B------:R-:W-:Y:S02]  /*a610*/  SHF.R.U32.HI R45, RZ, 0x8, R7 ;  /* 0x00000008ff2d7819 */ /* 0x000fe40000011607 */
[----:B------:R-:W-:Y:S02]  /*a620*/  PRMT R38, R29, 0x7604, R28 ;  /* 0x000076041d267816 */ /* 0x000fe4000000001c */
[----:B------:R-:W-:Y:S02]  /*a630*/  SHF.R.U32.HI R29, RZ, 0x8, R15 ;  /* 0x00000008ff1d7819 */ /* 0x000fe4000001160f */
[----:B------:R-:W-:Y:S02]  /*a640*/  LOP3.LUT R28, R15, 0xff, RZ, 0xc0, !PT ;  /* 0x000000ff0f1c7812 */ /* 0x000fe400078ec0ff */
[----:B------:R-:W-:Y:S02]  /*a650*/  LOP3.LUT R29, R29, 0xff, RZ, 0xc0, !PT ;  /* 0x000000ff1d1d7812 */ /* 0x000fe400078ec0ff */
[----:B------:R-:W-:-:S02]  /*a660*/  SHF.R.U32.HI R40, RZ, 0x8, R5 ;  /* 0x00000008ff287819 */ /* 0x000fc40000011605 */
[----:B------:R-:W-:Y:S02]  /*a670*/  SHF.R.U32.HI R43, RZ, 0x8, R6 ;  /* 0x00000008ff2b7819 */ /* 0x000fe40000011606 */
        /* <DEDUP_REMOVED lines=13> */
[----:B------:R-:W-:Y:S02]  /*a750*/  LOP3.LUT R33, R21, 0xff, RZ, 0xc0, !PT ;  /* 0x000000ff15217812 */ /* 0x000fe400078ec0ff */
[----:B------:R-:W-:Y:S02]  /*a760*/  LEA.HI R0, R3, R32, RZ, 0x1c ;  /* 0x0000002003007211 */ /* 0x000fe400078fe0ff */
[----:B------:R-:W-:Y:S02]  /*a770*/  PRMT R41, R31, 0x7604, R20 ;  /* 0x000076041f297816 */ /* 0x000fe40000000014 */
[C---:B------:R-:W-:Y:S01]  /*a780*/  LEA.HI R20, R0.reuse, R0, RZ, 0x1 ;  /* 0x0000000000147211 */ /* 0x040fe200078f08ff */
[----:B------:R-:W-:Y:S01]  /*a790*/  IMAD.SHL.U32 R0, R0, 0x10, RZ ;  /* 0x0000001000007824 */ /* 0x000fe200078e00ff */
[----:B------:R-:W-:Y:S02]  /*a7a0*/  LOP3.LUT R32, R4, 0xff, RZ, 0xc0, !PT ;  /* 0x000000ff04207812 */ /* 0x000fe400078ec0ff */
[----:B------:R-:W-:-:S02]  /*a7b0*/  SHF.R.S32.HI R20, RZ, 0x1, R20 ;  /* 0x00000001ff147819 */ /* 0x000fc40000011414 */
[----:B------:R-:W-:Y:S02]  /*a7c0*/  LOP3.LUT R0, R64, 0x10, R0, 0xf8, !PT ;  /* 0x0000001040007812 */ /* 0x000fe400078ef800 */
[----:B------:R-:W-:Y:S01]  /*a7d0*/  PRMT R47, R33, 0x7604, R32 ;  /* 0x00007604212f7816 */ /* 0x000fe20000000020 */
[----:B------:R-:W-:Y:S01]  /*a7e0*/  IMAD R21, R20, 0x1800, R63 ;  /* 0x0000180014157824 */ /* 0x000fe200078e023f */
[----:B------:R-:W-:Y:S02]  /*a7f0*/  LOP3.LUT R0, R0, R62, RZ, 0x3c, !PT ;  /* 0x0000003e00007212 */ /* 0x000fe400078e3cff */
[----:B------:R-:W-:Y:S02]  /*a800*/  PRMT R20, R29, 0x7604, R28 ;  /* 0x000076041d147816 */ /* 0x000fe4000000001c */
[----:B------:R-:W-:Y:S01]  /*a810*/  IADD3 R0, R16, R21, R0 ;  /* 0x0000001510007210 */ /* 0x000fe20007ffe000 */
[----:B------:R-:W-:Y:S01]  /*a820*/  LDS.128 R28, [R37+0xf000] ;  /* 0x00f00000251c7984 */ /* 0x000fe20000000c00 */
[----:B------:R-:W-:-:S02]  /*a830*/  LOP3.LUT R21, R5, 0xff, RZ, 0xc0, !PT ;  /* 0x000000ff05157812 */ /* 0x000fc400078ec0ff */
[----:B------:R-:W-:Y:S01]  /*a840*/  LOP3.LUT R43, R43, 0xff, RZ, 0xc0, !PT ;  /* 0x000000ff2b2b7812 */ /* 0x000fe200078ec0ff */
[----:B------:R-:W0:Y:S01]  /*a850*/  LDS.128 R32, [R0+0xf000] ;  /* 0x00f0000000207984 */ /* 0x000e220000000c00 */
[----:B------:R-:W-:Y:S02]  /*a860*/  PRMT R44, R45, 0x7604, R44 ;  /* 0x000076042d2c7816 */ /* 0x000fe4000000002c */
[----:B------:R-:W-:Y:S02]  /*a870*/  SHF.R.U32.HI R45, RZ, 0x10, R5 ;  /* 0x00000010ff2d7819 */ /* 0x000fe40000011605 */
[----:B------:R-:W-:Y:S02]  /*a880*/  PRMT R40, R40, 0x7604, R21 ;  /* 0x0000760428287816 */ /* 0x000fe40000000015 */
[----:B------:R-:W-:Y:S01]  /*a890*/  SHF.R.U32.HI R21, RZ, 0x10, R13 ;  /* 0x00000010ff157819 */ /* 0x000fe2000001160d */
[----:B------:R-:W-:Y:S01]  /*a8a0*/  IMAD.U32 R45, R45, 0x10000, RZ ;  /* 0x000100002d2d7824 */ /* 0x000fe200078e00ff */
[----:B------:R-:W-:-:S02]  /*a8b0*/  PRMT R51, R43, 0x7604, R42 ;  /* 0x000076042b337816 */ /* 0x000fc4000000002a */
[----:B------:R-:W-:Y:S01]  /*a8c0*/  SHF.R.U32.HI R43, RZ, 0x10, R15 ;  /* 0x00000010ff2b7819 */ /* 0x000fe2000001160f */
[----:B------:R-:W-:Y:S01]  /*a8d0*/  IMAD.U32 R21, R21, 0x10000, RZ ;  /* 0x0001000015157824 */ /* 0x000fe200078e00ff */
[----:B------:R-:W-:Y:S02]  /*a8e0*/  LOP3.LUT R49, R40, 0xff0000, R45, 0xf8, !PT ;  /* 0x00ff000028317812 */ /* 0x000fe400078ef82d */
[----:B------:R-:W-:Y:S01]  /*a8f0*/  LOP3.LUT R39, R39, 0xff0000, R12, 0xf8, !PT ;  /* 0x00ff000027277812 */ /* 0x000fe200078ef80c */
[----:B------:R-:W-:Y:S01]  /*a900*/  IMAD.U32 R43, R43, 0x10000, RZ ;  /* 0x000100002b2b7824 */ /* 0x000fe200078e00ff */
[----:B------:R-:W-:Y:S02]  /*a910*/  LOP3.LUT R21, R38, 0xff0000, R21, 0xf8, !PT ;  /* 0x00ff000026157812 */ /* 0x000fe400078ef815 */
[----:B------:R-:W-:Y:S02]  /*a920*/  LOP3.LUT R41, R41, 0xff0000, R14, 0xf8, !PT ;  /* 0x00ff000029297812 */ /* 0x000fe400078ef80e */
[----:B------:R-:W-:-:S02]  /*a930*/  LOP3.LUT R43, R20, 0xff0000, R43, 0xf8, !PT ;  /* 0x00ff0000142b7812 */ /* 0x000fc400078ef82b */
[----:B------:R-:W-:Y:S02]  /*a940*/  LOP3.LUT R49, R49, 0xff000000, R5, 0xf8, !PT ;  /* 0xff00000031317812 */ /* 0x000fe400078ef805 */
[----:B------:R-:W-:Y:S02]  /*a950*/  LOP3.LUT R20, R39, 0xff000000, R12, 0xf8, !PT ;  /* 0xff00000027147812 */ /* 0x000fe400078ef80c */
[----:B------:R-:W-:Y:S02]  /*a960*/  LOP3.LUT R45, R21, 0xff000000, R13, 0xf8, !PT ;  /* 0xff000000152d7812 */ /* 0x000fe400078ef80d */
[----:B------:R-:W-:Y:S02]  /*a970*/  LOP3.LUT R12, R41, 0xff000000, R14, 0xf8, !PT ;  /* 0xff000000290c7812 */ /* 0x000fe400078ef80e */
[----:B------:R-:W-:Y:S02]  /*a980*/  LOP3.LUT R47, R47, 0xff0000, R4, 0xf8, !PT ;  /* 0x00ff00002f2f7812 */ /* 0x000fe400078ef804 */
[----:B------:R-:W-:-:S02]  /*a990*/  LOP3.LUT R41, R43, 0xff000000, R15, 0xf8, !PT ;  /* 0xff0000002b297812 */ /* 0x000fc400078ef80f */
[----:B------:R-:W-:Y:S02]  /*a9a0*/  SHF.R.U32.HI R53, RZ, 0x10, R7 ;  /* 0x00000010ff357819 */ /* 0x000fe40000011607 */
[----:B------:R-:W-:Y:S02]  /*a9b0*/  LOP3.LUT R51, R51, 0xff0000, R6, 0xf8, !PT ;  /* 0x00ff000033337812 */ /* 0x000fe400078ef806 */
[----:B------:R-:W-:Y:S01]  /*a9c0*/  F2FP.F16.E4M3.UNPACK_B R48, R49 ;  /* 0x00000031ff30723e */ /* 0x000fe200020006ff */
[----:B------:R-:W-:Y:S01]  /*a9d0*/  IMAD.U32 R53, R53, 0x10000, RZ ;  /* 0x0001000035357824 */ /* 0x000fe200078e00ff */
[----:B0-----:R-:W-:Y:S02]  /*a9e0*/  F2FP.F16.E4M3.UNPACK_B R15, R33 ;  /* 0x00000021ff0f723e */ /* 0x001fe400020006ff */
[-C--:B------:R-:W-:Y:S01]  /*a9f0*/  F2FP.F16.E4M3.UNPACK_B R21, R28.reuse ;  /* 0x0000001cff15723e */ /* 0x080fe200020006ff */
[--C-:B------:R-:W-:Y:S01]  /*aa00*/  HADD2.F32 R50, -RZ, R48.reuse.H0_H0 ;  /* 0x20000030ff327230 */ /* 0x100fe20000004100 */
[----:B------:R-:W-:Y:S01]  /*aa10*/  F2FP.F16.E4M3.UNPACK_B R39, R28.H1 ;  /* 0x0000001cff27723e */ /* 0x000fe200030006ff */
[----:B------:R-:W-:Y:S01]  /*aa20*/  HADD2.F32 R48, -RZ, R48.H1_H1 ;  /* 0x30000030ff307230 */ /* 0x000fe20000004100 */
[----:B------:R-:W-:-:S02]  /*aa30*/  F2FP.F16.E4M3.UNPACK_B R28, R45 ;  /* 0x0000002dff1c723e */ /* 0x000fc400020006ff */
[----:B------:R-:W-:Y:S02]  /*aa40*/  LOP3.LUT R38, R47, 0xff000000, R4, 0xf8, !PT ;  /* 0xff0000002f267812 */ /* 0x000fe400078ef804 */
[----:B------:R-:W-:Y:S01]  /*aa50*/  LOP3.LUT R4, R51, 0xff000000, R6, 0xf8, !PT ;  /* 0xff00000033047812 */ /* 0x000fe200078ef806 */
[--C-:B------:R-:W-:Y:S01]  /*aa60*/  HADD2.F32 R6, -RZ, R15.reuse.H0_H0 ;  /* 0x2000000fff067230 */ /* 0x100fe20000004100 */
[-C--:B------:R-:W-:Y:S01]  /*aa70*/  F2FP.F16.E4M3.UNPACK_B R14, R29.reuse ;  /* 0x0000001dff0e723e */ /* 0x080fe200020006ff */
[----:B------:R-:W-:Y:S01]  /*aa80*/  HADD2.F32 R15, -RZ, R15.H1_H1 ;  /* 0x3000000fff0f7230 */ /* 0x000fe20000004100 */
[----:B------:R-:W-:Y:S01]  /*aa90*/  F2FP.F16.E4M3.UNPACK_B R40, R29.H1 ;  /* 0x0000001dff28723e */ /* 0x000fe200030006ff */
[----:B------:R-:W-:Y:S01]  /*aaa0*/  HADD2.F32 R29, -RZ, R28.H0_H0 ;  /* 0x2000001cff1d7230 */ /* 0x000fe20000004100 */
[-C--:B------:R-:W-:Y:S01]  /*aab0*/  F2FP.F16.E4M3.UNPACK_B R43, R31.reuse ;  /* 0x0000001fff2b723e */ /* 0x080fe200020006ff */
[--C-:B------:R-:W-:Y:S01]  /*aac0*/  HADD2.F32 R13, -RZ, R14.reuse.H0_H0 ;  /* 0x2000000eff0d7230 */ /* 0x100fe20000004100 */
[----:B------:R-:W-:Y:S01]  /*aad0*/  F2FP.F16.E4M3.UNPACK_B R46, R31.H1 ;  /* 0x0000001fff2e723e */ /* 0x000fe200030006ff */
[----:B------:R-:W-:Y:S01]  /*aae0*/  HADD2.F32 R14, -RZ, R14.H1_H1 ;  /* 0x3000000eff0e7230 */ /* 0x000fe20000004100 */
[----:B------:R-:W-:Y:S01]  /*aaf0*/  F2FP.F16.E4M3.UNPACK_B R31, R32 ;  /* 0x00000020ff1f723e */ /* 0x000fe200020006ff */
[----:B------:R-:W-:Y:S01]  /*ab00*/  FMUL.FTZ R51, R15, R48 ;  /* 0x000000300f337220 */ /* 0x000fe20000410000 */
[----:B------:R-:W-:Y:S01]  /*ab10*/  F2FP.F16.E4M3.UNPACK_B R42, R32.H1 ;  /* 0x00000020ff2a723e */ /* 0x000fe200030006ff */
[----:B------:R-:W-:Y:S01]  /*ab20*/  FMUL.FTZ R32, R6, R50 ;  /* 0x0000003206207220 */ /* 0x000fe20000410000 */
[----:B------:R-:W-:-:S02]  /*ab30*/  LOP3.LUT R53, R44, 0xff0000, R53, 0xf8, !PT ;  /* 0x00ff00002c357812 */ /* 0x000fc400078ef835 */
[-C--:B------:R-:W-:Y:S02]  /*ab40*/  F2FP.F16.E4M3.UNPACK_B R44, R35.reuse ;  /* 0x00000023ff2c723e */ /* 0x080fe400020006ff */
[----:B------:R-:W-:Y:S01]  /*ab50*/  F2FP.F16.E4M3.UNPACK_B R47, R35.H1 ;  /* 0x00000023ff2f723e */ /* 0x000fe200030006ff */
[----:B------:R-:W-:Y:S01]  /*ab60*/  FMUL.FTZ R35, R6, R29 ;  /* 0x0000001d06237220 */ /* 0x000fe20000410000 */
[----:B------:R-:W-:Y:S01]  /*ab70*/  F2FP.F16.E4M3.UNPACK_B R33, R33.H1 ;  /* 0x00000021ff21723e */ /* 0x000fe200030006ff */
[C---:B------:R-:W-:Y:S01]  /*ab80*/  FFMA.FTZ R6, R13.reuse, R29, -R32 ;  /* 0x0000001d0d067223 */ /* 0x040fe20000010820 */
[----:B------:R-:W-:Y:S01]  /*ab90*/  F2FP.F16.E4M3.UNPACK_B R49, R49.H1 ;  /* 0x00000031ff31723e */ /* 0x000fe200030006ff */
[----:B------:R-:W-:Y:S01]  /*aba0*/  HADD2.F32 R32, -RZ, R28.H1_H1 ;  /* 0x3000001cff207230 */ /* 0x000fe20000004100 */
[----:B------:R-:W-:Y:S01]  /*abb0*/  F2FP.F16.E4M3.UNPACK_B R45, R45.H1 ;  /* 0x0000002dff2d723e */ /* 0x000fe200030006ff */
[----:B------:R-:W-:Y:S01]  /*abc0*/  FFMA.FTZ R13, R13, R50, R35 ;  /* 0x000000320d0d7223 */ /* 0x000fe20000010023 */
[----:B------:R-:W-:Y:S01]  /*abd0*/  HADD2.F32 R28, -RZ, R33.H0_H0 ;  /* 0x20000021ff1c7230 */ /* 0x000fe20000004100 */
[----:B------:R-:W-:Y:S01]  /*abe0*/  LOP3.LUT R53, R53, 0xff000000, R7, 0xf8, !PT ;  /* 0xff00000035357812 */ /* 0x000fe200078ef807 */
[----:B------:R-:W-:-:S02]  /*abf0*/  HADD2.F32 R50, -RZ, R49.H0_H0 ;  /* 0x20000031ff327230 */ /* 0x000fc40000004100 */
[-C--:B------:R-:W-:Y:S01]  /*ac00*/  FMUL.FTZ R55, R15, R32.reuse ;  /* 0x000000200f377220 */ /* 0x080fe20000410000 */
[----:B------:R-:W-:Y:S02]  /*ac10*/  HADD2.F32 R35, -RZ, R45.H0_H0 ;  /* 0x2000002dff237230 */ /* 0x000fe40000004100 */
[----:B------:R-:W-:Y:S01]  /*ac20*/  FFMA.FTZ R15, R14, R32, -R51 ;  /* 0x000000200e0f7223 */ /* 0x000fe20000010833 */
[----:B------:R-:W-:Y:S02]  /*ac30*/  HADD2.F32 R29, -RZ, R40.H0_H0 ;  /* 0x20000028ff1d7230 */ /* 0x000fe40000004100 */
[C---:B------:R-:W-:Y:S01]  /*ac40*/  FMUL.FTZ R52, R28.reuse, R50 ;  /* 0x000000321c347220 */ /* 0x040fe20000410000 */
[----:B------:R-:W-:Y:S01]  /*ac50*/  F2FP.F16.E4M3.UNPACK_B R51, R53 ;  /* 0x00000035ff33723e */ /* 0x000fe200020006ff */
[----:B------:R-:W-:Y:S01]  /*ac60*/  FMUL.FTZ R57, R28, R35 ;  /* 0x000000231c397220 */ /* 0x000fe20000410000 */
[----:B------:R-:W-:Y:S01]  /*ac70*/  FFMA.FTZ R14, R14, R48, R55 ;  /* 0x000000300e0e7223 */ /* 0x000fe20000010037 */
[----:B------:R-:W-:Y:S01]  /*ac80*/  F2FP.F16.E4M3.UNPACK_B R48, R41 ;  /* 0x00000029ff30723e */ /* 0x000fe200020006ff */
[----:B------:R-:W-:Y:S01]  /*ac90*/  FFMA.FTZ R28, R29, R35, -R52 ;  /* 0x000000231d1c7223 */ /* 0x000fe20000010834 */
[----:B------:R-:W-:-:S02]  /*aca0*/  HADD2.F32 R52, -RZ, R51.H0_H0 ;  /* 0x20000033ff347230 */ /* 0x000fc40000004100 */
[----:B------:R-:W-:Y:S01]  /*acb0*/  FFMA.FTZ R29, R29, R50, R57 ;  /* 0x000000321d1d7223 */ /* 0x000fe20000010039 */
[----:B------:R-:W-:Y:S01]  /*acc0*/  HADD2.F32 R35, -RZ, R44.H0_H0 ;  /* 0x2000002cff237230 */ /* 0x000fe20000004100 */
[----:B------:R-:W-:Y:S01]  /*acd0*/  F2FP.F16.E4M3.UNPACK_B R54, R53.H1 ;  /* 0x00000035ff36723e */ /* 0x000fe200030006ff */
[----:B------:R-:W-:Y:S01]  /*ace0*/  HADD2.F32 R50, -RZ, R49.H1_H1 ;  /* 0x30000031ff327230 */ /* 0x000fe20000004100 */
[----:B------:R-:W-:Y:S01]  /*acf0*/  F2FP.F16.E4M3.UNPACK_B R7, R34 ;  /* 0x00000022ff07723e */ /* 0x000fe200020006ff */
[----:B------:R-:W-:Y:S02]  /*ad00*/  HADD2.F32 R49, -RZ, R48.H0_H0 ;  /* 0x20000030ff317230 */ /* 0x000fe40000004100 */
[----:B------:R-:W-:Y:S01]  /*ad10*/  FMUL.FTZ R59, R35, R52 ;  /* 0x00000034233b7220 */ /* 0x000fe20000410000 */
[----:B------:R-:W-:Y:S01]  /*ad20*/  HADD2.F32 R32, -RZ, R43.H0_H0 ;  /* 0x2000002bff207230 */ /* 0x000fe20000004100 */
[----:B------:R-:W-:Y:S01]  /*ad30*/  F2FP.F16.E4M3.UNPACK_B R34, R34.H1 ;  /* 0x00000022ff22723e */ /* 0x000fe200030006ff */
[----:B------:R-:W-:-:S02]  /*ad40*/  HADD2.F32 R33, -RZ, R33.H1_H1 ;  /* 0x30000021ff217230 */ /* 0x000fc40000004100 */
[-C--:B------:R-:W-:Y:S01]  /*ad50*/  FMUL.FTZ R61, R35, R49.reuse ;  /* 0x00000031233d7220 */ /* 0x080fe20000410000 */
[----:B------:R-:W-:Y:S02]  /*ad60*/  HADD2.F32 R45, -RZ, R45.H1_H1 ;  /* 0x3000002dff2d7230 */ /* 0x000fe40000004100 */
[----:B------:R-:W-:Y:S01]  /*ad70*/  FFMA.FTZ R35, R32, R49, -R59 ;  /* 0x0000003120237223 */ /* 0x000fe2000001083b */
[----:B------:R-:W-:Y:S02]  /*ad80*/  HADD2.F32 R40, -RZ, R40.H1_H1 ;  /* 0x30000028ff287230 */ /* 0x000fe40000004100 */
[C---:B------:R-:W-:Y:S01]  /*ad90*/  FMUL.FTZ R55, R33.reuse, R50 ;  /* 0x0000003221377220 */ /* 0x040fe20000410000 */
[----:B------:R-:W-:Y:S02]  /*ada0*/  HADD2.F32 R49, -RZ, R48.H1_H1 ;  /* 0x30000030ff317230 */ /* 0x000fe40000004100 */
[----:B------:R-:W-:Y:S01]  /*adb0*/  FMUL.FTZ R57, R33, R45 ;  /* 0x0000002d21397220 */ /* 0x000fe20000410000 */
[----:B------:R-:W-:Y:S01]  /*adc0*/  F2FP.F16.E4M3.UNPACK_B R48, R41.H1 ;  /* 0x00000029ff30723e */ /* 0x000fe200030006ff */
[----:B------:R-:W-:Y:S01]  /*add0*/  FFMA.FTZ R33, R40, R45, -R55 ;  /* 0x0000002d28217223 */ /* 0x000fe20000010837 */
[----:B------:R-:W-:Y:S01]  /*ade0*/  FFMA.FTZ R32, R32, R52, R61 ;  /* 0x0000003420207223 */ /* 0x000fe2000001003d */
[----:B------:R-:W-:-:S02]  /*adf0*/  HADD2.F32 R51, -RZ, R51.H1_H1 ;  /* 0x30000033ff337230 */ /* 0x000fc40000004100 */
[----:B------:R-:W-:Y:S01]  /*ae00*/  FFMA.FTZ R40, R40, R50, R57 ;  /* 0x0000003228287223 */ /* 0x000fe20000010039 */
[----:B------:R-:W-:Y:S01]  /*ae10*/  HADD2.F32 R44, -RZ, R44.H1_H1 ;  /* 0x3000002cff2c7230 */ /* 0x000fe20000004100 */
[-C--:B------:R-:W-:Y:S01]  /*ae20*/  F2FP.F16.E4M3.UNPACK_B R5, R30.reuse ;  /* 0x0000001eff05723e */ /* 0x080fe200020006ff */
[----:B------:R-:W-:Y:S01]  /*ae30*/  HADD2.F32 R52, -RZ, R54.H0_H0 ;  /* 0x20000036ff347230 */ /* 0x000fe20000004100 */
[----:B------:R-:W-:Y:S01]  /*ae40*/  F2FP.F16.E4M3.UNPACK_B R30, R30.H1 ;  /* 0x0000001eff1e723e */ /* 0x000fe200030006ff */
[----:B------:R-:W-:Y:S02]  /*ae50*/  HADD2.F32 R41, -RZ, R47.H0_H0 ;  /* 0x2000002fff297230 */ /* 0x000fe40000004100 */
[C---:B------:R-:W-:Y:S01]  /*ae60*/  FMUL.FTZ R56, R44.reuse, R51 ;  /* 0x000000332c387220 */ /* 0x040fe20000410000 */
[----:B------:R-:W-:Y:S02]  /*ae70*/  HADD2.F32 R50, -RZ, R48.H0_H0 ;  /* 0x20000030ff327230 */ /* 0x000fe40000004100 */
[----:B------:R-:W-:Y:S01]  /*ae80*/  FMUL.FTZ R58, R44, R49 ;  /* 0x000000312c3a7220 */ /* 0x000fe20000410000 */
[----:B------:R-:W-:-:S02]  /*ae90*/  HADD2.F32 R43, -RZ, R43.H1_H1 ;  /* 0x3000002bff2b7230 */ /* 0x000fc40000004100 */
[C---:B------:R-:W-:Y:S01]  /*aea0*/  FMUL.FTZ R60, R41.reuse, R52 ;  /* 0x00000034293c7220 */ /* 0x040fe20000410000 */
[----:B------:R-:W-:Y:S02]  /*aeb0*/  HADD2.F32 R45, -RZ, R46.H0_H0 ;  /* 0x2000002eff2d7230 */ /* 0x000fe40000004100 */
[-C--:B------:R-:W-:Y:S01]  /*aec0*/  FMUL.FTZ R53, R41, R50.reuse ;  /* 0x0000003229357220 */ /* 0x080fe20000410000 */
        /* <DEDUP_REMOVED lines=9> */
[----:B------:R-:W-:Y:S01]  /*af60*/  F2FP.SATFINITE.E4M3.F32.PACK_AB_MERGE_C R29, R40, R29, RZ ;  /* 0x0000001d281d723e */ /* 0x000fe200048070ff */
[----:B------:R-:W-:-:S02]  /*af70*/  HADD2.F32 R47, -RZ, R47.H1_H1 ;  /* 0x3000002fff2f7230 */ /* 0x000fc40000004100 */
[----:B------:R-:W-:Y:S01]  /*af80*/  HADD2.F32 R54, -RZ, R53.H0_H0 ;  /* 0x20000035ff367230 */ /* 0x000fe20000004100 */
[----:B------:R-:W-:Y:S01]  /*af90*/  F2FP.SATFINITE.E4M3.F32.PACK_AB_MERGE_C R13, R14, R13, R29 ;  /* 0x0000000d0e0d723e */ /* 0x000fe2000480701d */
[----:B------:R-:W-:Y:S02]  /*afa0*/  HADD2.F32 R46, -RZ, R42.H0_H0 ;  /* 0x2000002aff2e7230 */ /* 0x000fe40000004100 */
[C---:B------:R-:W-:Y:S01]  /*afb0*/  FMUL.FTZ R59, R47.reuse, R55 ;  /* 0x000000372f3b7220 */ /* 0x040fe20000410000 */
[----:B------:R-:W-:Y:S02]  /*afc0*/  HADD2.F32 R51, -RZ, R50.H0_H0 ;  /* 0x20000032ff337230 */ /* 0x000fe40000004100 */
[----:B------:R-:W-:Y:S01]  /*afd0*/  FMUL.FTZ R58, R47, R52 ;  /* 0x000000342f3a7220 */ /* 0x000fe20000410000 */
[----:B------:R-:W-:Y:S02]  /*afe0*/  HADD2.F32 R49, -RZ, R39.H0_H0 ;  /* 0x20000027ff317230 */ /* 0x000fe40000004100 */
[----:B------:R-:W-:Y:S01]  /*aff0*/  FMUL.FTZ R56, R46, R54 ;  /* 0x000000362e387220 */ /* 0x000fe20000410000 */
[----:B------:R-:W-:-:S02]  /*b000*/  HADD2.F32 R42, -RZ, R42.H1_H1 ;  /* 0x3000002aff2a7230 */ /* 0x000fc40000004100 */
[----:B------:R-:W-:Y:S01]  /*b010*/  FMUL.FTZ R57, R46, R51 ;  /* 0x000000332e397220 */ /* 0x000fe20000410000 */
[----:B------:R-:W-:Y:S02]  /*b020*/  HADD2.F32 R50, -RZ, R50.H1_H1 ;  /* 0x30000032ff327230 */ /* 0x000fe40000004100 */
[C---:B------:R-:W-:Y:S01]  /*b030*/  FFMA.FTZ R46, R48.reuse, R52, -R59 ;  /* 0x00000034302e7223 */ /* 0x040fe2000001083b */
[----:B------:R-:W-:Y:S01]  /*b040*/  FFMA.FTZ R48, R48, R55, R58 ;  /* 0x0000003730307223 */ /* 0x000fe2000001003a */
[C---:B------:R-:W-:Y:S01]  /*b050*/  FFMA.FTZ R47, R49.reuse, R51, -R56 ;  /* 0x00000033312f7223 */ /* 0x040fe20000010838 */
[----:B------:R-:W-:Y:S01]  /*b060*/  HADD2.F32 R52, -RZ, R53.H1_H1 ;  /* 0x30000035ff347230 */ /* 0x000fe20000004100 */
[----:B------:R-:W-:Y:S01]  /*b070*/  F2FP.F16.E4M3.UNPACK_B R53, R38 ;  /* 0x00000026ff35723e */ /* 0x000fe200020006ff */
[----:B------:R-:W-:Y:S01]  /*b080*/  HADD2.F32 R39, -RZ, R39.H1_H1 ;  /* 0x30000027ff277230 */ /* 0x000fe20000004100 */
[----:B------:R-:W-:Y:S01]  /*b090*/  F2FP.F16.E4M3.UNPACK_B R51, R20 ;  /* 0x00000014ff33723e */ /* 0x000fe200020006ff */
[C---:B------:R-:W-:Y:S01]  /*b0a0*/  FMUL.FTZ R55, R42.reuse, R50 ;  /* 0x000000322a377220 */ /* 0x040fe20000410000 */
[----:B------:R-:W-:Y:S01]  /*b0b0*/  FFMA.FTZ R49, R49, R54, R57 ;  /* 0x0000003631317223 */ /* 0x000fe20000010039 */
[----:B------:R-:W-:Y:S01]  /*b0c0*/  FMUL.FTZ R20, R42, R52 ;  /* 0x000000342a147220 */ /* 0x000fe20000410000 */
[----:B------:R-:W-:-:S02]  /*b0d0*/  HADD2.F32 R54, -RZ, R53.H0_H0 ;  /* 0x20000035ff367230 */ /* 0x000fc40000004100 */
[C---:B------:R-:W-:Y:S01]  /*b0e0*/  FFMA.FTZ R38, R39.reuse, R52, R55 ;  /* 0x0000003427267223 */ /* 0x040fe20000010037 */
[----:B------:R-:W-:Y:S02]  /*b0f0*/  HADD2.F32 R42, -RZ, R31.H0_H0 ;  /* 0x2000001fff2a7230 */ /* 0x000fe40000004100 */
[----:B------:R-:W-:Y:S01]  /*b100*/  FFMA.FTZ R20, R39, R50, -R20 ;  /* 0x0000003227147223 */ /* 0x000fe20000010814 */
[----:B------:R-:W-:Y:S01]  /*b110*/  HADD2.F32 R52, -RZ, R51.H0_H0 ;  /* 0x20000033ff347230 */ /* 0x000fe20000004100 */
[----:B------:R-:W-:Y:S01]  /*b120*/  F2FP.SATFINITE.E4M3.F32.PACK_AB_MERGE_C R45, R48, R45, RZ ;  /* 0x0000002d302d723e */ /* 0x000fe200048070ff */
[----:B------:R-:W-:Y:S02]  /*b130*/  HADD2.F32 R39, -RZ, R21.H0_H0 ;  /* 0x20000015ff277230 */ /* 0x000fe40000004100 */
[C---:B------:R-:W-:Y:S01]  /*b140*/  FMUL.FTZ R56, R42.reuse, R54 ;  /* 0x000000362a387220 */ /* 0x040fe20000410000 */
[----:B------:R-:W-:Y:S02]  /*b150*/  HADD2.F32 R50, -RZ, R31.H1_H1 ;  /* 0x3000001fff327230 */ /* 0x000fe40000004100 */
[----:B------:R-:W-:Y:S01]  /*b160*/  FMUL.FTZ R58, R42, R52 ;  /* 0x000000342a3a7220 */ /* 0x000fe20000410000 */
[----:B------:R-:W-:-:S02]  /*b170*/  HADD2.F32 R51, -RZ, R51.H1_H1 ;  /* 0x30000033ff337230 */ /* 0x000fc40000004100 */
[C---:B------:R-:W-:Y:S01]  /*b180*/  FFMA.FTZ R31, R39.reuse, R52, -R56 ;  /* 0x00000034271f7223 */ /* 0x040fe20000010838 */
[----:B------:R-:W-:Y:S01]  /*b190*/  HADD2.F32 R53, -RZ, R53.H1_H1 ;  /* 0x30000035ff357230 */ /* 0x000fe20000004100 */
[----:B------:R-:W-:Y:S01]  /*b1a0*/  F2FP.F16.E4M3.UNPACK_B R52, R4.H1 ;  /* 0x00000004ff34723e */ /* 0x000fe200030006ff */
[----:B------:R-:W-:Y:S02]  /*b1b0*/  HADD2.F32 R42, -RZ, R21.H1_H1 ;  /* 0x30000015ff2a7230 */ /* 0x000fe40000004100 */
[----:B------:R-:W-:Y:S01]  /*b1c0*/  FFMA.FTZ R21, R39, R54, R58 ;  /* 0x0000003627157223 */ /* 0x000fe2000001003a */
[C---:B------:R-:W-:Y:S01]  /*b1d0*/  FMUL.FTZ R58, R50.reuse, R51 ;  /* 0x00000033323a7220 */ /* 0x040fe20000410000 */
[-C--:B------:R-:W-:Y:S01]  /*b1e0*/  FMUL.FTZ R55, R50, R53.reuse ;  /* 0x0000003532377220 */ /* 0x080fe20000410000 */
[-C--:B------:R-:W-:Y:S01]  /*b1f0*/  F2FP.F16.E4M3.UNPACK_B R39, R12.reuse.H1 ;  /* 0x0000000cff27723e */ /* 0x080fe200030006ff */
[----:B------:R-:W-:Y:S02]  /*b200*/  HADD2.F32 R50, -RZ, R34.H0_H0 ;  /* 0x20000022ff327230 */ /* 0x000fe40000004100 */
[C---:B------:R-:W-:Y:S01]  /*b210*/  FFMA.FTZ R58, R42.reuse, R53, R58 ;  /* 0x000000352a3a7223 */ /* 0x040fe2000001003a */
[----:B------:R-:W-:Y:S01]  /*b220*/  FFMA.FTZ R56, R42, R51, -R55 ;  /* 0x000000332a387223 */ /* 0x000fe20000010837 */
[--C-:B------:R-:W-:Y:S01]  /*b230*/  HADD2.F32 R54, -RZ, R52.reuse.H0_H0 ;  /* 0x20000034ff367230 */ /* 0x100fe20000004100 */
[----:B------:R-:W-:Y:S01]  /*b240*/  F2FP.F16.E4M3.UNPACK_B R12, R12 ;  /* 0x0000000cff0c723e */ /* 0x000fe200020006ff */
[----:B------:R-:W-:Y:S01]  /*b250*/  HADD2.F32 R53, -RZ, R52.H1_H1 ;  /* 0x30000034ff357230 */ /* 0x000fe20000004100 */
[----:B------:R-:W-:Y:S01]  /*b260*/  F2FP.F16.E4M3.UNPACK_B R4, R4 ;  /* 0x00000004ff04723e */ /* 0x000fe200020006ff */
[----:B------:R-:W-:-:S02]  /*b270*/  HADD2.F32 R34, -RZ, R34.H1_H1 ;  /* 0x30000022ff227230 */ /* 0x000fc40000004100 */
[----:B------:R-:W-:Y:S01]  /*b280*/  FMUL.FTZ R60, R50, R54 ;  /* 0x00000036323c7220 */ /* 0x000fe20000410000 */
[--C-:B------:R-:W-:Y:S02]  /*b290*/  HADD2.F32 R42, -RZ, R39.reuse.H0_H0 ;  /* 0x20000027ff2a7230 */ /* 0x100fe40000004100 */
[----:B------:R-:W-:Y:S02]  /*b2a0*/  HADD2.F32 R51, -RZ, R39.H1_H1 ;  /* 0x30000027ff337230 */ /* 0x000fe40000004100 */
[----:B------:R-:W-:Y:S01]  /*b2b0*/  FMUL.FTZ R55, R34, R53 ;  /* 0x0000003522377220 */ /* 0x000fe20000410000 */
[--C-:B------:R-:W-:Y:S02]  /*b2c0*/  HADD2.F32 R39, -RZ, R30.reuse.H0_H0 ;  /* 0x2000001eff277230 */ /* 0x100fe40000004100 */
[-C--:B------:R-:W-:Y:S01]  /*b2d0*/  FMUL.FTZ R50, R50, R42.reuse ;  /* 0x0000002a32327220 */ /* 0x080fe20000410000 */
[----:B------:R-:W-:Y:S02]  /*b2e0*/  HADD2.F32 R30, -RZ, R30.H1_H1 ;  /* 0x3000001eff1e7230 */ /* 0x000fe40000004100 */
[-C--:B------:R-:W-:Y:S01]  /*b2f0*/  FMUL.FTZ R34, R34, R51.reuse ;  /* 0x0000003322227220 */ /* 0x080fe20000410000 */
[C---:B------:R-:W-:Y:S01]  /*b300*/  FFMA.FTZ R60, R39.reuse, R42, -R60 ;  /* 0x0000002a273c7223 */ /* 0x040fe2000001083c */
[----:B------:R-:W-:Y:S01]  /*b310*/  FFMA.FTZ R50, R39, R54, R50 ;  /* 0x0000003627327223 */ /* 0x000fe20000010032 */
[C---:B------:R-:W-:Y:S01]  /*b320*/  FFMA.FTZ R55, R30.reuse, R51, -R55 ;  /* 0x000000331e377223 */ /* 0x040fe20000010837 */
[----:B------:R-:W-:Y:S01]  /*b330*/  FFMA.FTZ R57, R30, R53, R34 ;  /* 0x000000351e397223 */ /* 0x000fe20000010022 */
[----:B------:R-:W-:-:S02]  /*b340*/  HADD2.F32 R39, -RZ, R12.H0_H0 ;  /* 0x2000000cff277230 */ /* 0x000fc40000004100 */
[----:B------:R-:W-:Y:S01]  /*b350*/  HADD2.F32 R30, -RZ, R12.H1_H1 ;  /* 0x3000000cff1e7230 */ /* 0x000fe20000004100 */
[----:B------:R-:W-:Y:S01]  /*b360*/  F2FP.SATFINITE.E4M3.F32.PACK_AB_MERGE_C R55, R55, R60, RZ ;  /* 0x0000003c3737723e */ /* 0x000fe200048070ff */
[--C-:B------:R-:W-:Y:S01]  /*b370*/  HADD2.F32 R12, -RZ, R7.reuse.H0_H0 ;  /* 0x20000007ff0c7230 */ /* 0x100fe20000004100 */
[----:B------:R-:W-:Y:S01]  /*b380*/  F2FP.SATFINITE.E4M3.F32.PACK_AB_MERGE_C R50, R57, R50, RZ ;  /* 0x000000323932723e */ /* 0x000fe200048070ff */
[--C-:B------:R-:W-:Y:S02]  /*b390*/  HADD2.F32 R34, -RZ, R4.reuse.H1_H1 ;  /* 0x30000004ff227230 */ /* 0x100fe40000004100 */
[----:B------:R-:W-:Y:S02]  /*b3a0*/  HADD2.F32 R7, -RZ, R7.H1_H1 ;  /* 0x30000007ff077230 */ /* 0x000fe40000004100 */
[----:B------:R-:W-:Y:S02]  /*b3b0*/  HADD2.F32 R51, -RZ, R4.H0_H0 ;  /* 0x20000004ff337230 */ /* 0x000fe40000004100 */
[----:B------:R-:W-:-:S02]  /*b3c0*/  HADD2.F32 R4, -RZ, R5.H0_H0 ;  /* 0x20000005ff047230 */ /* 0x000fc40000004100 */
[C---:B------:R-:W-:Y:S01]  /*b3d0*/  FMUL.FTZ R42, R7.reuse, R34 ;  /* 0x00000022072a7220 */ /* 0x040fe20000410000 */
[----:B------:R-:W-:Y:S02]  /*b3e0*/  HADD2.F32 R5, -RZ, R5.H1_H1 ;  /* 0x30000005ff057230 */ /* 0x000fe40000004100 */
[C---:B------:R-:W-:Y:S01]  /*b3f0*/  FMUL.FTZ R53, R12.reuse, R51 ;  /* 0x000000330c357220 */ /* 0x040fe20000410000 */
[-C--:B------:R-:W-:Y:S01]  /*b400*/  FMUL.FTZ R7, R7, R30.reuse ;  /* 0x0000001e07077220 */ /* 0x080fe20000410000 */
[-C--:B------:R-:W-:Y:S01]  /*b410*/  FMUL.FTZ R12, R12, R39.reuse ;  /* 0x000000270c0c7220 */ /* 0x080fe20000410000 */
[C---:B------:R-:W-:Y:S02]  /*b420*/  FFMA.FTZ R42, R5.reuse, R30, -R42 ;  /* 0x0000001e052a7223 */ /* 0x040fe4000001082a */
        /* <DEDUP_REMOVED lines=10> */
[----:B------:R-:W-:Y:S02]  /*b4d0*/  F2FP.SATFINITE.E4M3.F32.PACK_AB_MERGE_C R6, R42, R53, R55 ;  /* 0x000000352a06723e */ /* 0x000fe40004807037 */
[----:B------:R-:W-:Y:S02]  /*b4e0*/  F2FP.SATFINITE.E4M3.F32.PACK_AB_MERGE_C R15, R41, R32, R45 ;  /* 0x00000020290f723e */ /* 0x000fe4000480702d */
[----:B------:R-:W-:Y:S01]  /*b4f0*/  F2FP.SATFINITE.E4M3.F32.PACK_AB_MERGE_C R12, R58, R21, R12 ;  /* 0x000000153a0c723e */ /* 0x000fe2000480700c */
[----:B------:R0:W-:Y:S01]  /*b500*/  STS.128 [R37+0xf000], R4 ;  /* 0x00f0000425007388 */ /* 0x0001e20000000c00 */
[----:B------:R-:W-:-:S05]  /*b510*/  F2FP.SATFINITE.E4M3.F32.PACK_AB_MERGE_C R14, R34, R51, R50 ;  /* 0x00000033220e723e */ /* 0x000fca0004807032 */
[----:B------:R0:W-:Y:S02]  /*b520*/  STS.128 [R0+0xf000], R12 ;  /* 0x00f0000c00007388 */ /* 0x0001e40000000c00 */
.L_x_1350:
[----:B------:R-:W-:Y:S05]  /*b530*/  BSYNC B1 ;  /* 0x0000000000017941 */ /* 0x000fea0003800000 */
.L_x_1349:
[----:B------:R-:W-:Y:S05]  /*b540*/  @P1 BRA `(.L_x_1339) ;  /* 0x0000000c00f81947 */ /* 0x000fea0003800000 */
[----:B----4-:R-:W2:Y:S04]  /*b550*/  LDL R21, [R1+0x1c] ;  /* 0x00001c0001157983 */ /* 0x010ea80000100800 */
[----:B------:R-:W4:Y:S01]  /*b560*/  LDL R49, [R1+0x78] ;  /* 0x0000780001317983 */ /* 0x000f220000100800 */
[----:B0----5:R-:W-:Y:S02]  /*b570*/  SHF.R.U32.HI R0, RZ, 0x8, R24 ;  /* 0x00000008ff007819 */ /* 0x021fe40000011618 */
[----:B------:R-:W-:Y:S02]  /*b580*/  LOP3.LUT R5, R24, 0xff, RZ, 0xc0, !PT ;  /* 0x000000ff18057812 */ /* 0x000fe400078ec0ff */
[----:B------:R-:W-:Y:S02]  /*b590*/  LOP3.LUT R0, R0, 0xff, RZ, 0xc0, !PT ;  /* 0x000000ff00007812 */ /* 0x000fe400078ec0ff */
[----:B------:R-:W-:-:S02]  /*b5a0*/  SHF.R.U32.HI R14, RZ, 0x8, R25 ;  /* 0x00000008ff0e7819 */ /* 0x000fc40000011619 */
[----:B---3--:R-:W-:Y:S02]  /*b5b0*/  PRMT R20, R0, 0x7604, R5 ;  /* 0x0000760400147816 */ /* 0x008fe40000000005 */
        /* <DEDUP_REMOVED lines=11> */
[----:B------:R-:W-:Y:S02]  /*b670*/  PRMT R33, R12, 0x7604, R15 ;  /* 0x000076040c217816 */ /* 0x000fe4000000000f */
[----:B------:R-:W-:Y:S02]  /*b680*/  LOP3.LUT R14, R13, 0xff, RZ, 0xc0, !PT ;  /* 0x000000ff0d0e7812 */ /* 0x000fe400078ec0ff */
[----:B------:R-:W-:Y:S02]  /*b690*/  SHF.R.U32.HI R12, RZ, 0x8, R9 ;  /* 0x00000008ff0c7819 */ /* 0x000fe40000011609 */
        /* <DEDUP_REMOVED lines=12> */
[----:B------:R-:W-:-:S04]  /*b760*/  SHF.R.U32.HI R32, RZ, 0x10, R11 ;  /* 0x00000010ff207819 */ /* 0x000fc8000001160b */
[----:B------:R-:W-:Y:S02]  /*b770*/  LOP3.LUT R32, R32, 0xff, RZ, 0xc0, !PT ;  /* 0x000000ff20207812 */ /* 0x000fe400078ec0ff */
[----:B--2---:R-:W-:Y:S02]  /*b780*/  LEA.HI R3, R3, R21, RZ, 0x1c ;  /* 0x0000001503037211 */ /* 0x004fe400078fe0ff */
[----:B------:R-:W-:Y:S02]  /*b790*/  LOP3.LUT R21, R10, 0xff, RZ, 0xc0, !PT ;  /* 0x000000ff0a157812 */ /* 0x000fe400078ec0ff */
[C---:B------:R-:W-:Y:S01]  /*b7a0*/  LEA.HI R0, R3.reuse, R3, RZ, 0x1 ;  /* 0x0000000303007211 */ /* 0x040fe200078f08ff */
[----:B------:R-:W-:Y:S01]  /*b7b0*/  IMAD.SHL.U32 R3, R3, 0x10, RZ ;  /* 0x0000001003037824 */ /* 0x000fe200078e00ff */
[----:B------:R-:W-:Y:S01]  /*b7c0*/  PRMT R37, R14, 0x7604, R21 ;  /* 0x000076040e257816 */ /* 0x000fe20000000015 */
[----:B----4-:R-:W-:Y:S01]  /*b7d0*/  LDS.128 R4, [R49+0xf000] ;  /* 0x00f0000031047984 */ /* 0x010fe20000000c00 */
[----:B------:R-:W-:-:S02]  /*b7e0*/  SHF.R.S32.HI R0, RZ, 0x1, R0 ;  /* 0x00000001ff007819 */ /* 0x000fc40000011400 */
[----:B------:R-:W-:Y:S02]  /*b7f0*/  LOP3.LUT R3, R64, 0x10, R3, 0xf8, !PT ;  /* 0x0000001040037812 */ /* 0x000fe400078ef803 */
[----:B------:R-:W-:Y:S01]  /*b800*/  SHF.R.U32.HI R21, RZ, 0x10, R25 ;  /* 0x00000010ff157819 */ /* 0x000fe20000011619 */
[----:B------:R-:W-:Y:S01]  /*b810*/  IMAD R13, R0, 0x1800, R63 ;  /* 0x00001800000d7824 */ /* 0x000fe200078e023f */
[----:B------:R-:W-:Y:S02]  /*b820*/  LOP3.LUT R0, R3, R62, RZ, 0x3c, !PT ;  /* 0x0000003e03007212 */ /* 0x000fe400078e3cff */
[----:B------:R-:W-:Y:S02]  /*b830*/  LOP3.LUT R3, R29, 0xff, RZ, 0xc0, !PT ;  /* 0x000000ff1d037812 */ /* 0x000fe400078ec0ff */
[----:B------:R-:W-:Y:S02]  /*b840*/  IADD3 R0, R16, R13, R0 ;  /* 0x0000000d10007210 */ /* 0x000fe40007ffe000 */
[----:B------:R-:W-:-:S02]  /*b850*/  LOP3.LUT R21, R21, 0xff, RZ, 0xc0, !PT ;  /* 0x000000ff15157812 */ /* 0x000fc400078ec0ff */
[----:B-1----:R-:W-:Y:S01]  /*b860*/  PRMT R39, R3, 0x7604, R34 ;  /* 0x0000760403277816 */ /* 0x002fe20000000022 */
[----:B------:R-:W0:Y:S01]  /*b870*/  LDS.128 R12, [R0+0xf000] ;  /* 0x00f00000000c7984 */ /* 0x000e220000000c00 */
[----:B------:R-:W-:Y:S02]  /*b880*/  SHF.R.U32.HI R3, RZ, 0x10, R24 ;  /* 0x00000010ff037819 */ /* 0x000fe40000011618 */
[----:B------:R-:W-:Y:S02]  /*b890*/  SHF.R.U32.HI R29, RZ, 0x10, R26 ;  /* 0x00000010ff1d7819 */ /* 0x000fe4000001161a */
[----:B------:R-:W-:Y:S02]  /*b8a0*/  PRMT R21, R21, 0x7054, R28 ;  /* 0x0000705415157816 */ /* 0x000fe4000000001c */
[----:B------:R-:W-:Y:S02]  /*b8b0*/  SHF.R.U32.HI R28, RZ, 0x10, R9 ;  /* 0x00000010ff1c7819 */ /* 0x000fe40000011609 */
[----:B------:R-:W-:-:S02]  /*b8c0*/  LOP3.LUT R3, R3, 0xff, RZ, 0xc0, !PT ;  /* 0x000000ff03037812 */ /* 0x000fc400078ec0ff */
[----:B------:R-:W-:Y:S02]  /*b8d0*/  LOP3.LUT R29, R29, 0xff, RZ, 0xc0, !PT ;  /* 0x000000ff1d1d7812 */ /* 0x000fe400078ec0ff */
[----:B------:R-:W-:Y:S02]  /*b8e0*/  LOP3.LUT R28, R28, 0xff, RZ, 0xc0, !PT ;  /* 0x000000ff1c1c7812 */ /* 0x000fe400078ec0ff */
[----:B------:R-:W-:Y:S02]  /*b8f0*/  PRMT R3, R3, 0x7054, R20 ;  /* 0x0000705403037816 */ /* 0x000fe40000000014 */
[----:B------:R-:W-:Y:S02]  /*b900*/  SHF.R.U32.HI R20, RZ, 0x10, R8 ;  /* 0x00000010ff147819 */ /* 0x000fe40000011608 */
[----:B------:R-:W-:Y:S02]  /*b910*/  PRMT R29, R29, 0x7054, R30 ;  /* 0x000070541d1d7816 */ /* 0x000fe4000000001e */
[----:B------:R-:W-:-:S02]  /*b920*/  SHF.R.U32.HI R30, RZ, 0x10, R10 ;  /* 0x00000010ff1e7819 */ /* 0x000fc4000001160a */
[----:B------:R-:W-:Y:S02]  /*b930*/  PRMT R35, R28, 0x7054, R35 ;  /* 0x000070541c237816 */ /* 0x000fe40000000023 */
[----:B------:R-:W-:Y:S02]  /*b940*/  LOP3.LUT R20, R20, 0xff, RZ, 0xc0, !PT ;  /* 0x000000ff14147812 */ /* 0x000fe400078ec0ff */
[----:B------:R-:W-:Y:S02]  /*b950*/  PRMT R39, R32, 0x7054, R39 ;  /* 0x0000705420277816 */ /* 0x000fe40000000027 */
[----:B------:R-:W-:Y:S02]  /*b960*/  LOP3.LUT R30, R30, 0xff, RZ, 0xc0, !PT ;  /* 0x000000ff1e1e7812 */ /* 0x000fe400078ec0ff */
[----:B------:R-:W-:Y:S02]  /*b970*/  LOP3.LUT R38, R35, 0xff000000, R9, 0xf8, !PT ;  /* 0xff00000023267812 */ /* 0x000fe400078ef809 */
[----:B------:R-:W-:-:S02]  /*b980*/  LOP3.LUT R28, R21, 0xff000000, R25, 0xf8, !PT ;  /* 0xff000000151c7812 */ /* 0x000fc400078ef819 */
[----:B------:R-:W-:Y:S02]  /*b990*/  PRMT R33, R20, 0x7054, R33 ;  /* 0x0000705414217816 */ /* 0x000fe40000000021 */
[----:B------:R-:W-:Y:S02]  /*b9a0*/  LOP3.LUT R20, R3, 0xff000000, R24, 0xf8, !PT ;  /* 0xff00000003147812 */ /* 0x000fe400078ef818 */
[----:B------:R-:W-:Y:S02]  /*b9b0*/  LOP3.LUT R42, R39, 0xff000000, R11, 0xf8, !PT ;  /* 0xff000000272a7812 */ /* 0x000fe400078ef80b */
[----:B------:R-:W-:Y:S02]  /*b9c0*/  PRMT R37, R30, 0x7054, R37 ;  /* 0x000070541e257816 */ /* 0x000fe40000000025 */
[----:B------:R-:W-:Y:S02]  /*b9d0*/  F2FP.F16.E4M3.UNPACK_B R39, R38 ;  /* 0x00000026ff27723e */ /* 0x000fe400020006ff */
[----:B0-----:R-:W-:-:S02]  /*b9e0*/  F2FP.F16.E4M3.UNPACK_B R24, R13 ;  /* 0x0000000dff18723e */ /* 0x001fc400020006ff */
[----:B------:R-:W-:Y:S01]  /*b9f0*/  F2FP.F16.E4M3.UNPACK_B R30, R28 ;  /* 0x0000001cff1e723e */ /* 0x000fe200020006ff */
[--C-:B------:R-:W-:Y:S01]  /*ba00*/  HADD2.F32 R40, -RZ, R39.reuse.H0_H0 ;  /* 0x20000027ff287230 */ /* 0x100fe20000004100 */
[----:B------:R-:W-:Y:S01]  /*ba10*/  LOP3.LUT R3, R29, 0xff000000, R26, 0xf8, !PT ;  /* 0xff0000001d037812 */ /* 0x000fe200078ef81a */
[----:B------:R-:W-:Y:S01]  /*ba20*/  HADD2.F32 R39, -RZ, R39.H1_H1 ;  /* 0x30000027ff277230 */ /* 0x000fe20000004100 */
[-C--:B------:R-:W-:Y:S01]  /*ba30*/  F2FP.F16.E4M3.UNPACK_B R11, R5.reuse ;  /* 0x00000005ff0b723e */ /* 0x080fe200020006ff */
[----:B------:R-:W-:Y:S01]  /*ba40*/  HADD2.F32 R32, -RZ, R30.H0_H0 ;  /* 0x2000001eff207230 */ /* 0x000fe20000004100 */
[----:B------:R-:W-:Y:S01]  /*ba50*/  F2FP.F16.E4M3.UNPACK_B R26, R5.H1 ;  /* 0x00000005ff1a723e */ /* 0x000fe200030006ff */
[--C-:B------:R-:W-:Y:S01]  /*ba60*/  HADD2.F32 R5, -RZ, R24.reuse.H0_H0 ;  /* 0x20000018ff057230 */ /* 0x100fe20000004100 */
[----:B------:R-:W-:Y:S01]  /*ba70*/  LOP3.LUT R21, R33, 0xff000000, R8, 0xf8, !PT ;  /* 0xff00000021157812 */ /* 0x000fe200078ef808 */
[--C-:B------:R-:W-:Y:S01]  /*ba80*/  HADD2.F32 R9, -RZ, R11.reuse.H0_H0 ;  /* 0x2000000bff097230 */ /* 0x100fe20000004100 */
[----:B------:R-:W-:Y:S01]  /*ba90*/  LOP3.LUT R8, R37, 0xff000000, R10, 0xf8, !PT ;  /* 0xff00000025087812 */ /* 0x000fe200078ef80a */
[----:B------:R-:W-:Y:S01]  /*baa0*/  HADD2.F32 R24, -RZ, R24.H1_H1 ;  /* 0x30000018ff187230 */ /* 0x000fe20000004100 */
[----:B------:R-:W-:Y:S01]  /*bab0*/  LOP3.LUT R34, R31, 0xff000000, R27, 0xf8, !PT ;  /* 0xff0000001f227812 */ /* 0x000fe200078ef81b */
[----:B------:R-:W-:Y:S01]  /*bac0*/  HADD2.F32 R30, -RZ, R30.H1_H1 ;  /* 0x3000001eff1e7230 */ /* 0x000fe20000004100 */
[-C--:B------:R-:W-:Y:S01]  /*bad0*/  F2FP.F16.E4M3.UNPACK_B R33, R15.reuse ;  /* 0x0000000fff21723e */ /* 0x080fe200020006ff */
[----:B------:R-:W-:Y:S01]  /*bae0*/  HADD2.F32 R11, -RZ, R11.H1_H1 ;  /* 0x3000000bff0b7230 */ /* 0x000fe20000004100 */
[----:B------:R-:W-:Y:S01]  /*baf0*/  F2FP.F16.E4M3.UNPACK_B R37, R15.H1 ;  /* 0x0000000fff25723e */ /* 0x000fe200030006ff */
[C---:B------:R-:W-:Y:S01]  /*bb00*/  FMUL.FTZ R44, R24.reuse, R39 ;  /* 0x00000027182c7220 */ /* 0x040fe20000410000 */
[----:B------:R-:W-:Y:S01]  /*bb10*/  F2FP.F16.E4M3.UNPACK_B R15, R12 ;  /* 0x0000000cff0f723e */ /* 0x000fe200020006ff */
[----:B------:R-:W-:Y:S01]  /*bb20*/  FMUL.FTZ R24, R24, R30 ;  /* 0x0000001e18187220 */ /* 0x000fe20000410000 */
[----:B------:R-:W-:Y:S01]  /*bb30*/  F2FP.F16.E4M3.UNPACK_B R31, R12.H1 ;  /* 0x0000000cff1f723e */ /* 0x000fe200030006ff */
[C---:B------:R-:W-:Y:S01]  /*bb40*/  FMUL.FTZ R12, R5.reuse, R40 ;  /* 0x00000028050c7220 */ /* 0x040fe20000410000 */
[----:B------:R-:W-:Y:S01]  /*bb50*/  F2FP.F16.E4M3.UNPACK_B R27, R13.H1 ;  /* 0x0000000dff1b723e */ /* 0x000fe200030006ff */
[----:B------:R-:W-:Y:S01]  /*bb60*/  FMUL.FTZ R13, R5, R32 ;  /* 0x00000020050d7220 */ /* 0x000fe20000410000 */
[----:B------:R-:W-:Y:S01]  /*bb70*/  F2FP.F16.E4M3.UNPACK_B R38, R38.H1 ;  /* 0x00000026ff26723e */ /* 0x000fe200030006ff */
[C---:B------:R-:W-:Y:S01]  /*bb80*/  FFMA.FTZ R5, R9.reuse, R32, -R12 ;  /* 0x0000002009057223 */ /* 0x040fe2000001080c */
[----:B------:R-:W-:Y:S01]  /*bb90*/  F2FP.F16.E4M3.UNPACK_B R28, R28.H1 ;  /* 0x0000001cff1c723e */ /* 0x000fe200030006ff */
[----:B------:R-:W-:Y:S01]  /*bba0*/  FFMA.FTZ R9, R9, R40, R13 ;  /* 0x0000002809097223 */ /* 0x000fe2000001000d */
[----:B------:R-:W-:-:S02]  /*bbb0*/  HADD2.F32 R12, -RZ, R27.H0_H0 ;  /* 0x2000001bff0c7230 */ /* 0x000fc40000004100 */
[C---:B------:R-:W-:Y:S01]  /*bbc0*/  FFMA.FTZ R24, R11.reuse, R39, R24 ;  /* 0x000000270b187223 */ /* 0x040fe20000010018 */
[----:B------:R-:W-:Y:S01]  /*bbd0*/  HADD2.F32 R40, -RZ, R38.H0_H0 ;  /* 0x20000026ff287230 */ /* 0x000fe20000004100 */
[-C--:B------:R-:W-:Y:S01]  /*bbe0*/  F2FP.F16.E4M3.UNPACK_B R29, R7.reuse ;  /* 0x00000007ff1d723e */ /* 0x080fe200020006ff */
[----:B------:R-:W-:Y:S01]  /*bbf0*/  HADD2.F32 R32, -RZ, R28.H0_H0 ;  /* 0x2000001cff207230 */ /* 0x000fe20000004100 */
[----:B------:R-:W-:Y:S01]  /*bc00*/  F2FP.F16.E4M3.UNPACK_B R35, R7.H1 ;  /* 0x00000007ff23723e */ /* 0x000fe200030006ff */
[----:B------:R-:W-:Y:S02]  /*bc10*/  HADD2.F32 R13, -RZ, R26.H0_H0 ;  /* 0x2000001aff0d7230 */ /* 0x000fe40000004100 */
[C---:B------:R-:W-:Y:S01]  /*bc20*/  FMUL.FTZ R46, R12.reuse, R40 ;  /* 0x000000280c2e7220 */ /* 0x040fe20000410000 */
[----:B------:R-:W-:Y:S02]  /*bc30*/  HADD2.F32 R39, -RZ, R28.H1_H1 ;  /* 0x3000001cff277230 */ /* 0x000fe40000004100 */
[----:B------:R-:W-:Y:S01]  /*bc40*/  FMUL.FTZ R41, R12, R32 ;  /* 0x000000200c297220 */ /* 0x000fe20000410000 */
[----:B------:R-:W-:Y:S01]  /*bc50*/  FFMA.FTZ R12, R11, R30, -R44 ;  /* 0x0000001e0b0c7223 */ /* 0x000fe2000001082c */
[C---:B------:R-:W-:Y:S01]  /*bc60*/  FFMA.FTZ R11, R13.reuse, R32, -R46 ;  /* 0x000000200d0b7223 */ /* 0x040fe2000001082e */
[----:B------:R-:W-:Y:S01]  /*bc70*/  F2FP.F16.E4M3.UNPACK_B R32, R34 ;  /* 0x00000022ff20723e */ /* 0x000fe200020006ff */
[----:B------:R-:W-:Y:S01]  /*bc80*/  FFMA.FTZ R13, R13, R40, R41 ;  /* 0x000000280d0d7223 */ /* 0x000fe20000010029 */
[-C--:B------:R-:W-:Y:S01]  /*bc90*/  F2FP.F16.E4M3.UNPACK_B R40, R42.reuse ;  /* 0x0000002aff28723e */ /* 0x080fe200020006ff */
[----:B------:R-:W-:Y:S01]  /*bca0*/  HADD2.F32 R28, -RZ, R33.H0_H0 ;  /* 0x20000021ff1c7230 */ /* 0x000fe20000004100 */
[----:B------:R-:W-:Y:S01]  /*bcb0*/  F2FP.F16.E4M3.UNPACK_B R42, R42.H1 ;  /* 0x0000002aff2a723e */ /* 0x000fe200030006ff */
[----:B------:R-:W-:Y:S01]  /*bcc0*/  HADD2.F32 R30, -RZ, R26.H1_H1 ;  /* 0x3000001aff1e7230 */ /* 0x000fe20000004100 */
[-C--:B------:R-:W-:Y:S01]  /*bcd0*/  F2FP.F16.E4M3.UNPACK_B R25, R4.reuse.H1 ;  /* 0x00000004ff19723e */ /* 0x080fe200030006ff */
[----:B------:R-:W-:Y:S01]  /*bce0*/  HADD2.F32 R43, -RZ, R40.H0_H0 ;  /* 0x20000028ff2b7230 */ /* 0x000fe20000004100 */
[----:B------:R-:W-:Y:S01]  /*bcf0*/  F2FP.F16.E4M3.UNPACK_B R10, R4 ;  /* 0x00000004ff0a723e */ /* 0x000fe200020006ff */
[----:B------:R-:W-:Y:S01]  /*bd00*/  HADD2.F32 R41, -RZ, R38.H1_H1 ;  /* 0x30000026ff297230 */ /* 0x000fe20000004100 */
[----:B------:R-:W-:Y:S01]  /*bd10*/  F2FP.F16.E4M3.UNPACK_B R4, R6 ;  /* 0x00000006ff04723e */ /* 0x000fe200020006ff */
[----:B------:R-:W-:-:S02]  /*bd20*/  HADD2.F32 R26, -RZ, R27.H1_H1 ;  /* 0x3000001bff1a7230 */ /* 0x000fc40000004100 */
[----:B------:R-:W-:Y:S01]  /*bd30*/  FMUL.FTZ R46, R28, R43 ;  /* 0x0000002b1c2e7220 */ /* 0x000fe20000410000 */
[--C-:B------:R-:W-:Y:S01]  /*bd40*/  HADD2.F32 R38, -RZ, R32.reuse.H0_H0 ;  /* 0x20000020ff267230 */ /* 0x100fe20000004100 */
[----:B------:R-:W-:Y:S01]  /*bd50*/  F2FP.F16.E4M3.UNPACK_B R7, R6.H1 ;  /* 0x00000006ff07723e */ /* 0x000fe200030006ff */
[----:B------:R-:W-:Y:S02]  /*bd60*/  HADD2.F32 R27, -RZ, R29.H0_H0 ;  /* 0x2000001dff1b7230 */ /* 0x000fe40000004100 */
[C---:B------:R-:W-:Y:S01]  /*bd70*/  FMUL.FTZ R45, R26.reuse, R41 ;  /* 0x000000291a2d7220 */ /* 0x040fe20000410000 */
[-C--:B------:R-:W-:Y:S01]  /*bd80*/  FMUL.FTZ R44, R26, R39.reuse ;  /* 0x000000271a2c7220 */ /* 0x080fe20000410000 */
[-C--:B------:R-:W-:Y:S01]  /*bd90*/  FMUL.FTZ R48, R28, R38.reuse ;  /* 0x000000261c307220 */ /* 0x080fe20000410000 */
[----:B------:R-:W-:Y:S02]  /*bda0*/  HADD2.F32 R33, -RZ, R33.H1_H1 ;  /* 0x30000021ff217230 */ /* 0x000fe40000004100 */
[----:B------:R-:W-:Y:S01]  /*bdb0*/  FFMA.FTZ R28, R27, R38, -R46 ;  /* 0x000000261b1c7223 */ /* 0x000fe2000001082e */
[----:B------:R-:W-:Y:S01]  /*bdc0*/  F2FP.F16.E4M3.UNPACK_B R38, R34.H1 ;  /* 0x00000022ff26723e */ /* 0x000fe200030006ff */
[C---:B------:R-:W-:Y:S01]  /*bdd0*/  FFMA.FTZ R26, R30.reuse, R39, -R45 ;  /* 0x000000271e1a7223 */ /* 0x040fe2000001082d */
[----:B------:R-:W-:Y:S01]  /*bde0*/  FFMA.FTZ R30, R30, R41, R44 ;  /* 0x000000291e1e7223 */ /* 0x000fe2000001002c */
[----:B------:R-:W-:-:S02]  /*bdf0*/  HADD2.F32 R39, -RZ, R32.H1_H1 ;  /* 0x30000020ff277230 */ /* 0x000fc40000004100 */
[----:B------:R-:W-:Y:S01]  /*be00*/  FFMA.FTZ R27, R27, R43, R48 ;  /* 0x0000002b1b1b7223 */ /* 0x000fe20000010030 */
[----:B------:R-:W-:Y:S01]  /*be10*/  HADD2.F32 R41, -RZ, R40.H1_H1 ;  /* 0x30000028ff297230 */ /* 0x000fe20000004100 */
[-C--:B------:R-:W-:Y:S01]  /*be20*/  F2FP.F16.E4M3.UNPACK_B R6, R14.reuse ;  /* 0x0000000eff06723e */ /* 0x080fe200020006ff */
[----:B------:R-:W-:Y:S02]  /*be30*/  HADD2.F32 R32, -RZ, R29.H1_H1 ;  /* 0x3000001dff207230 */ /* 0x000fe40000004100 */
[C---:B------:R-:W-:Y:S01]  /*be40*/  FMUL.FTZ R44, R33.reuse, R39 ;  /* 0x00000027212c7220 */ /* 0x040fe20000410000 */
[----:B------:R-:W-:Y:S02]  /*be50*/  HADD2.F32 R43, -RZ, R42.H0_H0 ;  /* 0x2000002aff2b7230 */ /* 0x000fe40000004100 */
[----:B------:R-:W-:Y:S01]  /*be60*/  FMUL.FTZ R45, R33, R41 ;  /* 0x00000029212d7220 */ /* 0x000fe20000410000 */
[----:B------:R-:W-:Y:S01]  /*be70*/  HADD2.F32 R29, -RZ, R37.H0_H0 ;  /* 0x20000025ff1d7230 */ /* 0x000fe20000004100 */
[----:B------:R-:W-:Y:S01]  /*be80*/  F2FP.F16.E4M3.UNPACK_B R14, R14.H1 ;  /* 0x0000000eff0e723e */ /* 0x000fe200030006ff */
[----:B------:R-:W-:Y:S01]  /*be90*/  HADD2.F32 R40, -RZ, R38.H0_H0 ;  /* 0x20000026ff287230 */ /* 0x000fe20000004100 */
[----:B------:R-:W-:Y:S01]  /*bea0*/  F2FP.SATFINITE.E4M3.F32.PACK_AB_MERGE_C R11, R26, R11, RZ ;  /* 0x0000000b1a0b723e */ /* 0x000fe200048070ff */
[----:B------:R-:W-:-:S02]  /*beb0*/  HADD2.F32 R34, -RZ, R35.H0_H0 ;  /* 0x20000023ff227230 */ /* 0x000fc40000004100 */
[C---:B------:R-:W-:Y:S01]  /*bec0*/  FMUL.FTZ R33, R29.reuse, R43 ;  /* 0x0000002b1d217220 */ /* 0x040fe20000410000 */
[----:B------:R-:W-:Y:S02]  /*bed0*/  HADD2.F32 R35, -RZ, R35.H1_H1 ;  /* 0x30000023ff237230 */ /* 0x000fe40000004100 */
[-C--:B------:R-:W-:Y:S01]  /*bee0*/  FMUL.FTZ R46, R29, R40.reuse ;  /* 0x000000281d2e7220 */ /* 0x080fe20000410000 */
[----:B------:R-:W-:Y:S01]  /*bef0*/  FFMA.FTZ R29, R32, R39, -R45 ;  /* 0x00000027201d7223 */ /* 0x000fe2000001082d */
[C---:B------:R-:W-:Y:S01]  /*bf00*/  FFMA.FTZ R33, R34.reuse, R40, -R33 ;  /* 0x0000002822217223 */ /* 0x040fe20000010821 */
[----:B------:R-:W-:Y:S01]  /*bf10*/  F2FP.F16.E4M3.UNPACK_B R40, R20.H1 ;  /* 0x00000014ff28723e */ /* 0x000fe200030006ff */
[----:B------:R-:W-:Y:S01]  /*bf20*/  FFMA.FTZ R34, R34, R43, R46 ;  /* 0x0000002b22227223 */ /* 0x000fe2000001002e */
[----:B------:R-:W-:Y:S01]  /*bf30*/  F2FP.F16.E4M3.UNPACK_B R43, R21.H1 ;  /* 0x00000015ff2b723e */ /* 0x000fe200030006ff */
[----:B------:R-:W-:Y:S01]  /*bf40*/  FFMA.FTZ R32, R32, R41, R44 ;  /* 0x0000002920207223 */ /* 0x000fe2000001002c */
[----:B------:R-:W-:Y:S01]  /*bf50*/  HADD2.F32 R41, -RZ, R38.H1_H1 ;  /* 0x30000026ff297230 */ /* 0x000fe20000004100 */
[----:B------:R-:W-:Y:S01]  /*bf60*/  F2FP.SATFINITE.E4M3.F32.PACK_AB_MERGE_C R13, R30, R13, RZ ;  /* 0x0000000d1e0d723e */ /* 0x000fe200048070ff */
[----:B------:R-:W-:Y:S01]  /*bf70*/  HADD2.F32 R38, -RZ, R37.H1_H1 ;  /* 0x30000025ff267230 */ /* 0x000fe20000004100 */
[----:B------:R-:W-:Y:S01]  /*bf80*/  F2FP.SATFINITE.E4M3.F32.PACK_AB_MERGE_C R5, R12, R5, R11 ;  /* 0x000000050c05723e */ /* 0x000fe2000480700b */
[----:B------:R-:W-:Y:S01]  /*bf90*/  HADD2.F32 R45, -RZ, R42.H1_H1 ;  /* 0x3000002aff2d7230 */ /* 0x000fe20000004100 */
[----:B------:R-:W-:Y:S01]  /*bfa0*/  F2FP.SATFINITE.E4M3.F32.PACK_AB_MERGE_C R9, R24, R9, R13 ;  /* 0x000000091809723e */ /* 0x000fe2000480700d */
[----:B------:R-:W-:-:S02]  /*bfb0*/  HADD2.F32 R44, -RZ, R43.H0_H0 ;  /* 0x2000002bff2c7230 */ /* 0x000fc40000004100 */
[C---:B------:R-:W-:Y:S01]  /*bfc0*/  FMUL.FTZ R50, R38.reuse, R41 ;  /* 0x0000002926327220 */ /* 0x040fe20000410000 */
[----:B------:R-:W-:Y:S02]  /*bfd0*/  HADD2.F32 R37, -RZ, R31.H0_H0 ;  /* 0x2000001fff257230 */ /* 0x000fe40000004100 */
[----:B------:R-:W-:Y:S01]  /*bfe0*/  FMUL.FTZ R48, R38, R45 ;  /* 0x0000002d26307220 */ /* 0x000fe20000410000 */
[--C-:B------:R-:W-:Y:S02]  /*bff0*/  HADD2.F32 R42, -RZ, R40.reuse.H0_H0 ;  /* 0x20000028ff2a7230 */ /* 0x100fe40000004100 */
[----:B------:R-:W-:Y:S02]  /*c000*/  HADD2.F32 R39, -RZ, R25.H0_H0 ;  /* 0x20000019ff277230 */ /* 0x000fe40000004100 */
[C---:B------:R-:W-:Y:S01]  /*c010*/  FMUL.FTZ R46, R37.reuse, R44 ;  /* 0x0000002c252e7220 */ /* 0x040fe20000410000 */
[----:B------:R-:W-:Y:S02]  /*c020*/  HADD2.F32 R31, -RZ, R31.H1_H1 ;  /* 0x3000001fff1f7230 */ /* 0x000fe40000004100 */
[-C--:B------:R-:W-:Y:S01]  /*c030*/  FMUL.FTZ R47, R37, R42.reuse ;  /* 0x0000002a252f7220 */ /* 0x080fe20000410000 */
[----:B------:R-:W-:Y:S01]  /*c040*/  FFMA.FTZ R38, R35, R41, -R48 ;  /* 0x0000002923267223 */ /* 0x000fe20000010830 */
[----:B------:R-:W-:Y:S01]  /*c050*/  FFMA.FTZ R37, R39, R42, -R46 ;  /* 0x0000002a27257223 */ /* 0x000fe2000001082e */
[----:B------:R-:W-:-:S02]  /*c060*/  HADD2.F32 R42, -RZ, R40.H1_H1 ;  /* 0x30000028ff2a7230 */ /* 0x000fc40000004100 */
[----:B------:R-:W-:Y:S01]  /*c070*/  FFMA.FTZ R39, R39, R44, R47 ;  /* 0x0000002c27277223 */ /* 0x000fe2000001002f */
[----:B------:R-:W-:Y:S01]  /*c080*/  HADD2.F32 R44, -RZ, R43.H1_H1 ;  /* 0x3000002bff2c7230 */ /* 0x000fe20000004100 */
[----:B------:R-:W-:Y:S01]  /*c090*/  F2FP.F16.E4M3.UNPACK_B R41, R21 ;  /* 0x00000015ff29723e */ /* 0x000fe200020006ff */
[----:B------:R-:W-:Y:S01]  /*c0a0*/  HADD2.F32 R25, -RZ, R25.H1_H1 ;  /* 0x30000019ff197230 */ /* 0x000fe20000004100 */
[----:B------:R-:W-:Y:S01]  /*c0b0*/  F2FP.F16.E4M3.UNPACK_B R40, R20 ;  /* 0x00000014ff28723e */ /* 0x000fe200020006ff */
[C---:B------:R-:W-:Y:S01]  /*c0c0*/  FMUL.FTZ R43, R31.reuse, R42 ;  /* 0x0000002a1f2b7220 */ /* 0x040fe20000410000 */
[----:B------:R-:W-:Y:S01]  /*c0d0*/  FMUL.FTZ R20, R31, R44 ;  /* 0x0000002c1f147220 */ /* 0x000fe20000410000 */
[----:B------:R-:W-:Y:S02]  /*c0e0*/  HADD2.F32 R31, -RZ, R41.H0_H0 ;  /* 0x20000029ff1f7230 */ /* 0x000fe40000004100 */
[----:B------:R-:W-:Y:S01]  /*c0f0*/  FFMA.FTZ R35, R35, R45, R50 ;  /* 0x0000002d23237223 */ /* 0x000fe20000010032 */
[----:B------:R-:W-:-:S02]  /*c100*/  HADD2.F32 R21, -RZ, R15.H0_H0 ;  /* 0x2000000fff157230 */ /* 0x000fc40000004100 */
[C---:B------:R-:W-:Y:S01]  /*c110*/  FFMA.FTZ R46, R25.reuse, R42, -R20 ;  /* 0x0000002a192e7223 */ /* 0x040fe20000010814 */
[----:B------:R-:W-:Y:S01]  /*c120*/  FFMA.FTZ R48, R25, R44, R43 ;  /* 0x0000002c19307223 */ /* 0x000fe2000001002b */
        /* <DEDUP_REMOVED lines=10> */
[----:B------:R-:W-:Y:S01]  /*c1d0*/  FFMA.FTZ R42, R20, R31, R21 ;  /* 0x0000001f142a7223 */ /* 0x000fe20000010015 */
[----:B------:R-:W-:Y:S01]  /*c1e0*/  F2FP.F16.E4M3.UNPACK_B R20, R3.H1 ;  /* 0x00000003ff14723e */ /* 0x000fe200030006ff */
[----:B------:R-:W-:Y:S02]  /*c1f0*/  HADD2.F32 R10, -RZ, R10.H1_H1 ;  /* 0x3000000aff0a7230 */ /* 0x000fe40000004100 */
[C---:B------:R-:W-:Y:S01]  /*c200*/  FMUL.FTZ R45, R15.reuse, R41 ;  /* 0x000000290f2d7220 */ /* 0x040fe20000410000 */
[----:B------:R-:W-:Y:S01]  /*c210*/  FMUL.FTZ R44, R15, R40 ;  /* 0x000000280f2c7220 */ /* 0x000fe20000410000 */
[----:B------:R-:W-:Y:S01]  /*c220*/  HADD2.F32 R31, -RZ, R25.H0_H0 ;  /* 0x20000019ff1f7230 */ /* 0x000fe20000004100 */
[----:B------:R-:W-:Y:S01]  /*c230*/  F2FP.F16.E4M3.UNPACK_B R3, R3 ;  /* 0x00000003ff03723e */ /* 0x000fe200020006ff */
[----:B------:R-:W-:-:S02]  /*c240*/  HADD2.F32 R15, -RZ, R14.H0_H0 ;  /* 0x2000000eff0f7230 */ /* 0x000fc40000004100 */
[C---:B------:R-:W-:Y:S01]  /*c250*/  FFMA.FTZ R40, R10.reuse, R40, -R45 ;  /* 0x000000280a287223 */ /* 0x040fe2000001082d */
[----:B------:R-:W-:Y:S02]  /*c260*/  HADD2.F32 R21, -RZ, R20.H0_H0 ;  /* 0x20000014ff157230 */ /* 0x000fe40000004100 */
[----:B------:R-:W-:Y:S01]  /*c270*/  FFMA.FTZ R41, R10, R41, R44 ;  /* 0x000000290a297223 */ /* 0x000fe2000001002c */
        /* <DEDUP_REMOVED lines=8> */
[----:B------:R-:W-:Y:S02]  /*c300*/  HADD2.F32 R7, -RZ, R7.H1_H1 ;  /* 0x30000007ff077230 */ /* 0x000fe40000004100 */
[C---:B------:R-:W-:Y:S01]  /*c310*/  FMUL.FTZ R44, R14.reuse, R25 ;  /* 0x000000190e2c7220 */ /* 0x040fe20000410000 */
[----:B------:R-:W-:Y:S01]  /*c320*/  F2FP.F16.E4M3.UNPACK_B R10, R8 ;  /* 0x00000008ff0a723e */ /* 0x000fe200020006ff */
[-C--:B------:R-:W-:Y:S01]  /*c330*/  FMUL.FTZ R14, R14, R20.reuse ;  /* 0x000000140e0e7220 */ /* 0x080fe20000410000 */
[--C-:B------:R-:W-:Y:S02]  /*c340*/  HADD2.F32 R8, -RZ, R3.reuse.H0_H0 ;  /* 0x20000003ff087230 */ /* 0x100fe40000004100 */
[----:B------:R-:W-:Y:S01]  /*c350*/  FFMA.FTZ R44, R7, R20, -R44 ;  /* 0x00000014072c7223 */ /* 0x000fe2000001082c */
[----:B------:R-:W-:-:S02]  /*c360*/  HADD2.F32 R15, -RZ, R3.H1_H1 ;  /* 0x30000003ff0f7230 */ /* 0x000fc40000004100 */
[----:B------:R-:W-:Y:S01]  /*c370*/  FFMA.FTZ R50, R7, R25, R14 ;  /* 0x0000001907327223 */ /* 0x000fe2000001000e */
[----:B------:R-:W-:Y:S01]  /*c380*/  HADD2.F32 R14, -RZ, R10.H0_H0 ;  /* 0x2000000aff0e7230 */ /* 0x000fe20000004100 */
[----:B------:R-:W-:Y:S01]  /*c390*/  F2FP.SATFINITE.E4M3.F32.PACK_AB_MERGE_C R11, R32, R27, R34 ;  /* 0x0000001b200b723e */ /* 0x000fe20004807022 */
[----:B------:R-:W-:Y:S01]  /*c3a0*/  HADD2.F32 R7, -RZ, R6.H0_H0 ;  /* 0x20000006ff077230 */ /* 0x000fe20000004100 */
[----:B------:R-:W-:Y:S01]  /*c3b0*/  F2FP.SATFINITE.E4M3.F32.PACK_AB_MERGE_C R44, R44, R45, RZ ;  /* 0x0000002d2c2c723e */ /* 0x000fe200048070ff */
[----:B------:R-:W-:Y:S01]  /*c3c0*/  HADD2.F32 R21, -RZ, R10.H1_H1 ;  /* 0x3000000aff157230 */ /* 0x000fe20000004100 */
[----:B------:R-:W-:Y:S01]  /*c3d0*/  F2FP.SATFINITE.E4M3.F32.PACK_AB_MERGE_C R31, R50, R31, RZ ;  /* 0x0000001f321f723e */ /* 0x000fe200048070ff */
[----:B------:R-:W-:Y:S02]  /*c3e0*/  HADD2.F32 R6, -RZ, R6.H1_H1 ;  /* 0x30000006ff067230 */ /* 0x000fe40000004100 */
[----:B------:R-:W-:Y:S01]  /*c3f0*/  FMUL.FTZ R10, R7, R14 ;  /* 0x0000000e070a7220 */ /* 0x000fe20000410000 */
[----:B------:R-:W-:-:S02]  /*c400*/  HADD2.F32 R3, -RZ, R4.H0_H0 ;  /* 0x20000004ff037230 */ /* 0x000fc40000004100 */
[-C--:B------:R-:W-:Y:S01]  /*c410*/  FMUL.FTZ R7, R7, R8.reuse ;  /* 0x0000000807077220 */ /* 0x080fe20000410000 */
[----:B------:R-:W-:Y:S02]  /*c420*/  HADD2.F32 R4, -RZ, R4.H1_H1 ;  /* 0x30000004ff047230 */ /* 0x000fe40000004100 */
[C---:B------:R-:W-:Y:S01]  /*c430*/  FMUL.FTZ R25, R6.reuse, R21 ;  /* 0x0000001506197220 */ /* 0x040fe20000410000 */
        /* <DEDUP_REMOVED lines=8> */
[----:B------:R-:W-:Y:S02]  /*c4c0*/  F2FP.SATFINITE.E4M3.F32.PACK_AB_MERGE_C R7, R29, R28, R7 ;  /* 0x0000001c1d07723e */ /* 0x000fe40004807007 */
[----:B------:R-:W-:Y:S02]  /*c4d0*/  F2FP.SATFINITE.E4M3.F32.PACK_AB_MERGE_C R4, R40, R43, R4 ;  /* 0x0000002b2804723e */ /* 0x000fe40004807004 */
[----:B------:R-:W-:Y:S02]  /*c4e0*/  F2FP.SATFINITE.E4M3.F32.PACK_AB_MERGE_C R6, R25, R6, R44 ;  /* 0x000000061906723e */ /* 0x000fe4000480702c */
[----:B------:R-:W-:Y:S02]  /*c4f0*/  F2FP.SATFINITE.E4M3.F32.PACK_AB_MERGE_C R8, R41, R42, R8 ;  /* 0x0000002a2908723e */ /* 0x000fe40004807008 */
[----:B------:R-:W-:Y:S01]  /*c500*/  F2FP.SATFINITE.E4M3.F32.PACK_AB_MERGE_C R10, R21, R10, R31 ;  /* 0x0000000a150a723e */ /* 0x000fe2000480701f */
[----:B------:R2:W-:Y:S04]  /*c510*/  STS.128 [R49+0xf000], R4 ;  /* 0x00f0000431007388 */ /* 0x0005e80000000c00 */
[----:B------:R2:W-:Y:S02]  /*c520*/  STS.128 [R0+0xf000], R8 ;  /* 0x00f0000800007388 */ /* 0x0005e40000000c00 */
.L_x_1339:
[----:B------:R-:W-:Y:S05]  /*c530*/  BSYNC B0 ;  /* 0x0000000000007941 */ /* 0x000fea0003800000 */
.L_x_1332:
        /* <DEDUP_REMOVED lines=8> */
.L_x_1329:
[----:B0-2---:R-:W-:-:S05]  /*c5c0*/  IMAD.U32 R0, RZ, RZ, UR36 ;  /* 0x00000024ff007e24 */ /* 0x005fca000f8e00ff */
[----:B------:R-:W-:-:S13]  /*c5d0*/  ISETP.NE.AND P0, PT, R0, 0x3, PT ;  /* 0x000000030000780c */ /* 0x000fda0003f05270 */
[----:B------:R-:W-:Y:S05]  /*c5e0*/  @!P0 BRA `(.L_x_1351) ;  /* 0x0000000000048947 */ /* 0x000fea0003800000 */
[----:B------:R-:W-:Y:S01]  /*c5f0*/  BPT.TRAP 0x1 ;  /* 0x000000040000795c */ /* 0x000fe20000300000 */
.L_x_1351:
[----:B------:R-:W-:Y:S01]  /*c600*/  IMAD R0, R22, 0x8, R16 ;  /* 0x0000000816007824 */ /* 0x000fe200078e0210 */
[----:B-----5:R-:W-:-:S04]  /*c610*/  SHF.L.U32 R5, R152, 0x1f, RZ ;  /* 0x0000001f98057819 */ /* 0x020fc800000006ff */
[----:B------:R0:W2:Y:S01]  /*c620*/  SYNCS.PHASECHK.TRANS64.TRYWAIT P1, [R0+URZ+0x19c30], R5 ;  /* 0x019c3005000075a7 */ /* 0x0000a2000802017f */
[----:B------:R-:W-:Y:S05]  /*c630*/  @!P0 BRA `(.L_x_1352) ;  /* 0x0000000000048947 */ /* 0x000fea0003800000 */
[----:B------:R-:W-:Y:S01]  /*c640*/  BPT.TRAP 0x1 ;  /* 0x000000040000795c */ /* 0x000fe20000300000 */
.L_x_1352:
[----:B-1----:R-:W-:Y:S01]  /*c650*/  VIADD R3, R16, 0x13800 ;  /* 0x0001380010037836 */ /* 0x002fe20000000000 */
[----:B------:R-:W-:Y:S01]  /*c660*/  LOP3.LUT R6, R36, 0x10000, RZ, 0xfc, !PT ;  /* 0x0001000024067812 */ /* 0x000fe200078efcff */
[----:B------:R-:W-:-:S03]  /*c670*/  IMAD.MOV.U32 R7, RZ, RZ, -0x3ffffff0 ;  /* 0xc0000010ff077424 */ /* 0x000fc600078e00ff */
[----:B------:R-:W-:-:S04]  /*c680*/  SHF.R.U32.HI R3, RZ, 0x4, R3 ;  /* 0x00000004ff037819 */ /* 0x000fc80000011603 */
[----:B------:R-:W-:-:S04]  /*c690*/  LOP3.LUT R3, R3, 0x3fff, RZ, 0xc0, !PT ;  /* 0x00003fff03037812 */ /* 0x000fc800078ec0ff */
[----:B------:R-:W-:-:S05]  /*c6a0*/  LOP3.LUT R3, R3, 0x10000, RZ, 0xfc, !PT ;  /* 0x0001000003037812 */ /* 0x000fca00078efcff */
[----:B------:R1:W-:Y:S01]  /*c6b0*/  STL [R1+0x24], R3 ;  /* 0x0000240301007387 */ /* 0x0003e20000100800 */
[----:B--2---:R-:W-:Y:S05]  /*c6c0*/  @P1 BRA `(.L_x_1353) ;  /* 0x0000000000081947 */ /* 0x004fea0003800000 */
[----:B------:R-:W2:Y:S02]  /*c6d0*/  SYNCS.PHASECHK.TRANS64.TRYWAIT P1, [R0+URZ+0x19c30], R5 ;  /* 0x019c3005000075a7 */ /* 0x000ea4000802017f */
[----:B--2---:R-:W-:Y:S05]  /*c6e0*/  @!P1 BRA `(.L_x_1354) ;  /* 0x000001a000a89947 */ /* 0x004fea0003800000 */
.L_x_1353:
[----:B-1----:R-:W3:Y:S01]  /*c6f0*/  LDL R3, [R1+0x24] ;  /* 0x0000240001037983 */ /* 0x002ee20000100800 */
[----:B0-2---:R-:W-:Y:S01]  /*c700*/  IMAD.MOV.U32 R5, RZ, RZ, -0x3ffffff0 ;  /* 0xc0000010ff057424 */ /* 0x005fe200078e00ff */
[----:B------:R-:W-:Y:S05]  /*c710*/  WARPSYNC.ALL ;  /* 0x0000000000007948 */ /* 0x000fea0003800000 */
[C---:B------:R-:W-:Y:S01]  /*c720*/  R2UR UR4, R6.reuse ;  /* 0x00000000060472ca */ /* 0x040fe200000e0000 */
[----:B------:R-:W-:Y:S01]  /*c730*/  WARPGROUP.ARRIVE ;  /* 0x00000000000079c5 */ /* 0x000fe20000000000 */
[----:B------:R-:W-:Y:S01]  /*c740*/  R2UR UR5, R7 ;  /* 0x00000000070572ca */ /* 0x000fe200000e0000 */
[----:B------:R-:W-:Y:S01]  /*c750*/  VIADD R156, R6, 0x180 ;  /* 0x00000180069c7836 */ /* 0x000fe20000000000 */
[----:B------:R-:W-:Y:S01]  /*c760*/  R2UR UR7, R5 ;  /* 0x00000000050772ca */ /* 0x000fe200000e0000 */
[----:B------:R-:W-:-:S02]  /*c770*/  IMAD.MOV.U32 R157, RZ, RZ, -0x3ffffff0 ;  /* 0xc0000010ff9d7424 */ /* 0x000fc400078e00ff */
[----:B------:R-:W-:Y:S02]  /*c780*/  IMAD.MOV.U32 R9, RZ, RZ, -0x3ffffff0 ;  /* 0xc0000010ff097424 */ /* 0x000fe400078e00ff */
[----:B------:R-:W-:Y:S02]  /*c790*/  VIADD R10, R6, 0x300 ;  /* 0x00000300060a7836 */ /* 0x000fe40000000000 */
[----:B------:R-:W-:Y:S02]  /*c7a0*/  IMAD.MOV.U32 R11, RZ, RZ, -0x3ffffff0 ;  /* 0xc0000010ff0b7424 */ /* 0x000fe400078e00ff */
[----:B------:R-:W-:Y:S02]  /*c7b0*/  IMAD.MOV.U32 R5, RZ, RZ, -0x3ffffff0 ;  /* 0xc0000010ff057424 */ /* 0x000fe400078e00ff */
[----:B---3--:R-:W-:-:S04]  /*c7c0*/  IMAD R4, R22, 0x300, R3 ;  /* 0x0000030016047824 */ /* 0x008fc800078e0203 */
[C---:B------:R-:W-:Y:S01]  /*c7d0*/  VIADD R8, R4.reuse, 0x100 ;  /* 0x0000010004087836 */ /* 0x040fe20000000000 */
[C---:B------:R-:W-:Y:S01]  /*c7e0*/  R2UR UR6, R4.reuse ;  /* 0x00000000040672ca */ /* 0x040fe200000e0000 */
[----:B------:R-:W-:-:S12]  /*c7f0*/  VIADD R4, R4, 0x200 ;  /* 0x0000020004047836 */ /* 0x000fd80000000000 */
[----:B------:R-:W-:Y:S01]  /*c800*/  QGMMA.64x128x32.F32.E4M3.E4M3 R24, gdesc[UR4], RZ, !UPT, gsb0 ;  /* 0x01e00000041879f3 */ /* 0x000fe2000c0008ff */
[----:B------:R-:W-:Y:S02]  /*c810*/  R2UR UR4, R156 ;  /* 0x000000009c0472ca */ /* 0x000fe400000e0000 */
[----:B------:R-:W-:Y:S02]  /*c820*/  R2UR UR5, R157 ;  /* 0x000000009d0572ca */ /* 0x000fe400000e0000 */
        /* <DEDUP_REMOVED lines=13> */
[----:B------:R-:W-:Y:S05]  /*c900*/  @!P0 BRA `(.L_x_1355) ;  /* 0x0000000000048947 */ /* 0x000fea0003800000 */
[----:B------:R-:W-:Y:S01]  /*c910*/  BPT.TRAP 0x1 ;  /* 0x000000040000795c */ /* 0x000fe20000300000 */
.L_x_1355:
[----:B------:R-:W2:Y:S01]  /*c920*/  LDL R93, [R1+0x40] ;  /* 0x00004000015d7983 */ /* 0x000ea20000100800 */
[----:B------:R-:W0:Y:S03]  /*c930*/  LDC R92, c[0x0][0x448] ;  /* 0x00011200ff5c7b82 */ /* 0x000e260000000800 */
[----:B------:R-:W2:Y:S04]  /*c940*/  LDL R90, [R1+0x20] ;  /* 0x00002000015a7983 */ /* 0x000ea80000100800 */
[----:B------:R-:W3:Y:S04]  /*c950*/  LDL R91, [R1+0x4] ;  /* 0x00000400015b7983 */ /* 0x000ee80000100800 */
[----:B------:R-:W5:Y:S01]  /*c960*/  LDL R94, [R1] ;  /* 0x00000000015e7983 */ /* 0x000f620000100800 */
[C---:B------:R-:W-:Y:S01]  /*c970*/  FMUL.FTZ R15, R2.reuse, R32 ;  /* 0x00000020020f7220 */ /* 0x040fe20000410000 */
[C---:B------:R-:W-:Y:S01]  /*c980*/  FMUL.FTZ R32, R2.reuse, R43 ;  /* 0x0000002b02207220 */ /* 0x040fe20000410000 */
[C---:B------:R-:W-:Y:S01]  /*c990*/  FMUL.FTZ R43, R2.reuse, R54 ;  /* 0x00000036022b7220 */ /* 0x040fe20000410000 */
[C---:B----4-:R-:W-:Y:S01]  /*c9a0*/  FMUL.FTZ R21, R2.reuse, R34 ;  /* 0x0000002202157220 */ /* 0x050fe20000410000 */
[C---:B------:R-:W-:Y:S01]  /*c9b0*/  FMUL.FTZ R12, R2.reuse, R29 ;  /* 0x0000001d020c7220 */ /* 0x040fe20000410000 */
[----:B------:R-:W-:Y:S01]  /*c9c0*/  FMUL.FTZ R4, R2, R24 ;  /* 0x0000001802047220 */ /* 0x000fe20000410000 */
[----:B------:R-:W-:-:S02]  /*c9d0*/  VIADD R0, R0, 0x19c40 ;  /* 0x00019c4000007836 */ /* 0x000fc40000000000 */
[C---:B------:R-:W-:Y:S01]  /*c9e0*/  FMUL.FTZ R5, R2.reuse, R25 ;  /* 0x0000001902057220 */ /* 0x040fe20000410000 */
[C---:B------:R-:W-:Y:S01]  /*c9f0*/  FMUL.FTZ R3, R2.reuse, R26 ;  /* 0x0000001a02037220 */ /* 0x040fe20000410000 */
[C---:B------:R-:W-:Y:S01]  /*ca00*/  FMUL.FTZ R8, R2.reuse, R27 ;  /* 0x0000001b02087220 */ /* 0x040fe20000410000 */
[C---:B------:R-:W-:Y:S01]  /*ca10*/  FMUL.FTZ R9, R2.reuse, R28 ;  /* 0x0000001c02097220 */ /* 0x040fe20000410000 */
[----:B------:R-:W-:Y:S01]  /*ca20*/  FMUL.FTZ R13, R2, R30 ;  /* 0x0000001e020d7220 */ /* 0x000fe20000410000 */
[----:B0-----:R-:W-:Y:S01]  /*ca30*/  ISETP.NE.AND P1, PT, R92, 0x1, PT ;  /* 0x000000015c00780c */ /* 0x001fe20003f25270 */
[C---:B------:R-:W-:Y:S01]  /*ca40*/  FMUL.FTZ R54, R2.reuse, R65 ;  /* 0x0000004102367220 */ /* 0x040fe20000410000 */
[C---:B------:R-:W-:Y:S01]  /*ca50*/  FMUL.FTZ R65, R2.reuse, R76 ;  /* 0x0000004c02417220 */ /* 0x040fe20000410000 */
[C---:B------:R-:W-:Y:S01]  /*ca60*/  FMUL.FTZ R34, R2.reuse, R45 ;  /* 0x0000002d02227220 */ /* 0x040fe20000410000 */
[C---:B------:R-:W-:Y:S01]  /*ca70*/  FMUL.FTZ R45, R2.reuse, R56 ;  /* 0x00000038022d7220 */ /* 0x040fe20000410000 */
[C---:B------:R-:W-:Y:S01]  /*ca80*/  FMUL.FTZ R56, R2.reuse, R67 ;  /* 0x0000004302387220 */ /* 0x040fe20000410000 */
[C---:B------:R-:W-:Y:S01]  /*ca90*/  FMUL.FTZ R67, R2.reuse, R77 ;  /* 0x0000004d02437220 */ /* 0x040fe20000410000 */
[C---:B------:R-:W-:Y:S01]  /*caa0*/  FMUL.FTZ R14, R2.reuse, R31 ;  /* 0x0000001f020e7220 */ /* 0x040fe20000410000 */
[----:B------:R-:W-:Y:S01]  /*cab0*/  ULDC.64 UR4, c[0x0][0x9e0] ;  /* 0x0002780000047ab9 */ /* 0x000fe20000000a00 */
[C---:B------:R-:W-:Y:S01]  /*cac0*/  FMUL.FTZ R20, R2.reuse, R33 ;  /* 0x0000002102147220 */ /* 0x040fe20000410000 */
[----:B------:R-:W-:Y:S01]  /*cad0*/  LOP3.LUT R17, R17, 0xffffff7f, RZ, 0xc0, !PT ;  /* 0xffffff7f11117812 */ /* 0x000fe200078ec0ff */
[C---:B------:R-:W-:Y:S01]  /*cae0*/  FMUL.FTZ R86, R2.reuse, R86 ;  /* 0x0000005602567220 */ /* 0x040fe20000410000 */
[----:B------:R-:W-:Y:S01]  /*caf0*/  ULDC UR47, c[0x0][0x9dc] ;  /* 0x00027700002f7ab9 */ /* 0x000fe20000000800 */
[----:B------:R-:W0:Y:S08]  /*cb00*/  @P1 LDC R76, c[0x0][0x44c] ;  /* 0x00011300ff4c1b82 */ /* 0x000e300000000800 */
[----:B------:R-:W1:Y:S01]  /*cb10*/  @P1 LDC R77, c[0x0][0x450] ;  /* 0x00011400ff4d1b82 */ /* 0x000e620000000800 */
        /* <DEDUP_REMOVED lines=9> */
[----:B------:R-:W-:-:S02]  /*cbb0*/  IMAD.MOV.U32 R78, RZ, RZ, -0x80 ;  /* 0xffffff80ff4e7424 */ /* 0x000fc400078e00ff */
        /* <DEDUP_REMOVED lines=13> */
[----:B------:R-:W-:Y:S01]  /*cc90*/  UISETP.GE.AND UP0, UPT, UR5, 0x1, UPT ;  /* 0x000000010500788c */ /* 0x000fe2000bf06270 */
        /* <DEDUP_REMOVED lines=21> */
[----:B------:R-:W-:Y:S01]  /*cdf0*/  FMUL.FTZ R75, R2, R85 ;  /* 0x00000055024b7220 */ /* 0x000fe20000410000 */
[----:B------:R-:W-:Y:S02]  /*ce00*/  @P1 LOP3.LUT R17, R17, 0x80, RZ, 0xfc, !PT ;  /* 0x0000008011111812 */ /* 0x000fe400078efcff */
[----:B------:R-:W-:Y:S01]  /*ce10*/  IADD3 R80, -R153, 0x1, R78 ;  /* 0x0000000199507810 */ /* 0x000fe20007ffe14e */
[----:B------:R-:W4:Y:S01]  /*ce20*/  MUFU.TANH R4, R4 ;  /* 0x0000000400047308 */ /* 0x000f220000002400 */
[----:B------:R-:W-:-:S07]  /*ce30*/  ULOP3.LUT UR47, URZ, UR47, URZ, 0x33, !UPT ;  /* 0x0000002f3f2f7292 */ /* 0x000fce000f8e333f */
        /* <DEDUP_REMOVED lines=21> */
[----:B------:R-:W3:Y:S01]  /*cf90*/  MUFU.TANH R35, R35 ;  /* 0x0000002300237308 */ /* 0x000ee20000002400 */
[----:B--2---:R-:W-:-:S04]  /*cfa0*/  IMAD.IADD R73, R93, 0x1, R90 ;  /* 0x000000015d497824 */ /* 0x004fc800078e025a */
[----:B0-----:R-:W-:-:S05]  /*cfb0*/  @P1 IMAD.HI.U32 R76, R73, R76, RZ ;  /* 0x0000004c494c1227 */ /* 0x001fca00078e00ff */
[----:B-1----:R-:W-:Y:S02]  /*cfc0*/  @P1 SHF.R.U32.HI R73, RZ, R77, R76 ;  /* 0x0000004dff491219 */ /* 0x002fe4000001164c */
[----:B---3--:R-:W-:-:S03]  /*cfd0*/  PRMT R76, R91, 0x654, R0 ;  /* 0x000006545b4c7816 */ /* 0x008fc60000000000 */
[----:B------:R-:W0:Y:S01]  /*cfe0*/  SHFL.IDX PT, R77, R73, RZ, 0x1c1f ;  /* 0x001c1fff494d7589 */ /* 0x000e2200000e0000 */
[----:B------:R1:W-:Y:S01]  /*cff0*/  SYNCS.ARRIVE.TRANS64.RED.A1T0 RZ, [R76+URZ], RZ ;  /* 0x000000ff4cff79a7 */ /* 0x0003e2000810043f */
[----:B------:R-:W-:Y:S01]  /*d000*/  PLOP3.LUT P1, PT, PT, PT, UP0, 0x40, 0x0 ;  /* 0x000000000000781c */ /* 0x000fe20003f2e808 */
[----:B------:R-:W2:Y:S01]  /*d010*/  MUFU.TANH R36, R36 ;  /* 0x0000002400247308 */ /* 0x000ea20000002400 */
[----:B-1----:R-:W-:-:S07]  /*d020*/  FMUL.FTZ R76, R2, R87 ;  /* 0x00000057024c7220 */ /* 0x002fce0000410000 */
[----:B------:R-:W1:Y:S01]  /*d030*/  MUFU.TANH R37, R37 ;  /* 0x0000002500257308 */ /* 0x000e620000002400 */
[----:B-----5:R-:W-:-:S07]  /*d040*/  IADD3 R80, -R155, R80, R94 ;  /* 0x000000509b507210 */ /* 0x020fce0007ffe15e */
[----:B------:R-:W3:Y:S01]  /*d050*/  MUFU.TANH R38, R38 ;  /* 0x0000002600267308 */ /* 0x000ee20000002400 */
[----:B------:R-:W-:-:S07]  /*d060*/  VIADD R83, R80, UR4 ;  /* 0x0000000450537c36 */ /* 0x000fce0008000000 */
        /* <DEDUP_REMOVED lines=36> */
[----:B------:R0:W1:Y:S08]  /*d2b0*/  MUFU.TANH R0, R86 ;  /* 0x0000005600007308 */ /* 0x0000700000002400 */
[----:B------:R-:W1:Y:S01]  /*d2c0*/  MUFU.TANH R76, R76 ;  /* 0x0000004c004c7308 */ /* 0x000e620000002400 */
[----:B------:R-:W-:Y:S01]  /*d2d0*/  IADD3 R84, -R153, R94, R78 ;  /* 0x0000005e99547210 */ /* 0x000fe20007ffe14e */
[----:B------:R-:W-:Y:S01]  /*d2e0*/  VIADD R82, R80, UR47 ;  /* 0x0000002f50527c36 */ /* 0x000fe20008000000 */
[----:B------:R-:W-:Y:S01]  /*d2f0*/  UP2UR UR48, UPR, URZ, 0x1 ;  /* 0x000000013f307883 */ /* 0x000fe20008000000 */
[----:B------:R-:W-:-:S02]  /*d300*/  LEA R81, R89, 0xffffff80, 0x7 ;  /* 0xffffff8059517811 */ /* 0x000fc400078e38ff */
[----:B0-----:R-:W-:Y:S01]  /*d310*/  VIADDMNMX R80, R77, R83, R84, PT ;  /* 0x000000534d507246 */ /* 0x001fe20003800154 */
[----:B------:R-:W-:Y:S01]  /*d320*/  IMAD.IADD R79, R82, 0x1, R77 ;  /* 0x00000001524f7824 */ /* 0x000fe200078e024d */
[----:B--234-:R-:W-:Y:S07]  /*d330*/  @P1 BRA `(.L_x_1356) ;  /* 0x0000000000581947 */ /* 0x01cfee0003800000 */
[----:B------:R-:W-:Y:S01]  /*d340*/  IADD3 R86, -R155, R94, R77 ;  /* 0x0000005e9b567210 */ /* 0x000fe20007ffe14d */
[----:B------:R-:W-:Y:S03]  /*d350*/  BSSY B0, `(.L_x_1357) ;  /* 0x0000010000007945 */ /* 0x000fe60003800000 */
[----:B------:R-:W-:-:S13]  /*d360*/  ISETP.GT.AND P1, PT, R86, -0x1, PT ;  /* 0xffffffff5600780c */ /* 0x000fda0003f24270 */
[----:B------:R-:W-:Y:S05]  /*d370*/  @P1 BRA `(.L_x_1358) ;  /* 0x0000000000201947 */ /* 0x000fea0003800000 */
[----:B------:R-:W-:Y:S01]  /*d380*/  UISETP.NE.AND UP0, UPT, UR5, 0x1, UPT ;  /* 0x000000010500788c */ /* 0x000fe2000bf05270 */
[----:B------:R-:W-:-:S05]  /*d390*/  LOP3.LUT R86, RZ, R86, RZ, 0x33, !PT ;  /* 0x00000056ff567212 */ /* 0x000fca00078e33ff */
[----:B------:R-:W-:-:S05]  /*d3a0*/  PLOP3.LUT P1, PT, PT, PT, UP0, 0x80, 0x0 ;  /* 0x000000000000781c */ /* 0x000fca0003f2f008 */
[----:B------:R-:W-:-:S08]  /*d3b0*/  @UP0 ULDC.64 UR6, c[0x0][0x9e8] ;  /* 0x00027a0000060ab9 */ /* 0x000fd00000000a00 */
[----:B------:R-:W-:-:S05]  /*d3c0*/  @P1 IMAD.HI.U32 R77, R86, UR6, RZ ;  /* 0x00000006564d1c27 */ /* 0x000fca000f8e00ff */
[----:B------:R-:W-:-:S04]  /*d3d0*/  @P1 SHF.R.U32.HI R86, RZ, UR7, R77 ;  /* 0x00000007ff561c19 */ /* 0x000fc8000801164d */
[----:B------:R-:W-:Y:S01]  /*d3e0*/  LOP3.LUT R86, RZ, R86, RZ, 0x33, !PT ;  /* 0x00000056ff567212 */ /* 0x000fe200078e33ff */
[----:B------:R-:W-:Y:S06]  /*d3f0*/  BRA `(.L_x_1359) ;  /* 0x0000000000147947 */ /* 0x000fec0003800000 */
.L_x_1358:
[----:B------:R-:W-:-:S06]  /*d400*/  UISETP.NE.AND UP0, UPT, UR5, 0x1, UPT ;  /* 0x000000010500788c */ /* 0x000fcc000bf05270 */
[----:B------:R-:W-:-:S05]  /*d410*/  PLOP3.LUT P1, PT, PT, PT, UP0, 0x80, 0x0 ;  /* 0x000000000000781c */ /* 0x000fca0003f2f008 */
[----:B------:R-:W-:-:S08]  /*d420*/  @UP0 ULDC.64 UR6, c[0x0][0x9e8] ;  /* 0x00027a0000060ab9 */ /* 0x000fd00000000a00 */
[----:B------:R-:W-:-:S05]  /*d430*/  @P1 IMAD.HI.U32 R77, R86, UR6, RZ ;  /* 0x00000006564d1c27 */ /* 0x000fca000f8e00ff */
[----:B------:R-:W-:-:S07]  /*d440*/  @P1 SHF.R.U32.HI R86, RZ, UR7, R77 ;  /* 0x00000007ff561c19 */ /* 0x000fce000801164d */
.L_x_1359:
[----:B------:R-:W-:Y:S05]  /*d450*/  BSYNC B0 ;  /* 0x0000000000007941 */ /* 0x000fea0003800000 */
.L_x_1357:
[----:B------:R-:W-:-:S04]  /*d460*/  IMAD R86, R86, UR5, -R81 ;  /* 0x0000000556567c24 */ /* 0x000fc8000f8e0a51 */
[----:B------:R-:W-:-:S05]  /*d470*/  IMAD.IADD R86, R86, 0x1, -R153 ;  /* 0x0000000156567824 */ /* 0x000fca00078e0a99 */
[----:B------:R-:W-:Y:S02]  /*d480*/  VIMNMX R79, R79, R86, !PT ;  /* 0x000000564f4f7248 */ /* 0x000fe40007fe0100 */
[----:B------:R-:W-:-:S07]  /*d490*/  VIADDMNMX R80, R86, UR5, R80, PT ;  /* 0x0000000556507c46 */ /* 0x000fce000b800150 */
.L_x_1356:
[C---:B------:R-:W-:Y:S01]  /*d4a0*/  ISETP.GE.AND P3, PT, R78.reuse, 0x9, PT ;  /* 0x000000094e00780c */ /* 0x040fe20003f66270 */
[----:B------:R-:W-:Y:S01]  /*d4b0*/  UISETP.NE.AND UP0, UPT, UR48, URZ, UPT ;  /* 0x0000003f3000728c */ /* 0x000fe2000bf05270 */
[C---:B------:R-:W-:Y:S02]  /*d4c0*/  ISETP.GE.AND P1, PT, R78.reuse, 0x2, PT ;  /* 0x000000024e00780c */ /* 0x040fe40003f26270 */
[C---:B------:R-:W-:Y:S02]  /*d4d0*/  ISETP.GE.AND P4, PT, R78.reuse, 0xa, PT ;  /* 0x0000000a4e00780c */ /* 0x040fe40003f86270 */
[----:B------:R-:W-:Y:S02]  /*d4e0*/  LOP3.LUT R17, R17, 0xfffffffe, RZ, 0xc0, !PT ;  /* 0xfffffffe11117812 */ /* 0x000fe400078ec0ff */
[----:B------:R-:W-:Y:S02]  /*d4f0*/  ISETP.GT.AND P2, PT, R79, 0x1, !P1 ;  /* 0x000000014f00780c */ /* 0x000fe40004f44270 */
[----:B------:R-:W-:-:S02]  /*d500*/  ISETP.GE.AND P6, PT, R78, 0x1, PT ;  /* 0x000000014e00780c */ /* 0x000fc40003fc6270 */
[----:B------:R-:W-:Y:S02]  /*d510*/  ISETP.LT.OR P2, PT, R80, 0x2, P2 ;  /* 0x000000025000780c */ /* 0x000fe40001741670 */
[----:B------:R-:W-:Y:S02]  /*d520*/  @P3 LOP3.LUT R17, R17, 0x1, RZ, 0xfc, !PT ;  /* 0x0000000111113812 */ /* 0x000fe400078efcff */
[----:B------:R-:W-:Y:S02]  /*d530*/  FSEL R77, R5, -INF , !P2 ;  /* 0xff800000054d7808 */ /* 0x000fe40005000000 */
[----:B------:R-:W-:Y:S02]  /*d540*/  LOP3.LUT R17, R17, 0xfffffffd, RZ, 0xc0, !PT ;  /* 0xfffffffd11117812 */ /* 0x000fe400078ec0ff */
[----:B------:R-:W-:Y:S02]  /*d550*/  ISETP.GT.AND P3, PT, R79, 0x8, !P3 ;  /* 0x000000084f00780c */ /* 0x000fe40005f64270 */
[----:B------:R-:W-:-:S02]  /*d560*/  @P4 LOP3.LUT R17, R17, 0x2, RZ, 0xfc, !PT ;  /* 0x0000000211114812 */ /* 0x000fc400078efcff */
[----:B------:R-:W-:Y:S02]  /*d570*/  ISETP.GT.AND P2, PT, R79, 0x9, !P4 ;  /* 0x000000094f00780c */ /* 0x000fe40006744270 */
[----:B------:R-:W-:Y:S02]  /*d580*/  ISETP.GE.AND P4, PT, R78, 0x11, PT ;  /* 0x000000114e00780c */ /* 0x000fe40003f86270 */
[C---:B------:R-:W-:Y:S02]  /*d590*/  ISETP.LT.OR P3, PT, R80.reuse, 0x9, P3 ;  /* 0x000000095000780c */ /* 0x040fe40001f61670 */
[----:B------:R-:W-:Y:S02]  /*d5a0*/  ISETP.LT.OR P2, PT, R80, 0xa, P2 ;  /* 0x0000000a5000780c */ /* 0x000fe40001741670 */
[----:B------:R-:W-:Y:S02]  /*d5b0*/  FSEL R9, R9, -INF , !P3 ;  /* 0xff80000009097808 */ /* 0x000fe40005800000 */
[----:B------:R-:W-:-:S02]  /*d5c0*/  ISETP.GE.AND P3, PT, R78, 0x12, PT ;  /* 0x000000124e00780c */ /* 0x000fc40003f66270 */
[----:B------:R-:W-:Y:S02]  /*d5d0*/  LOP3.LUT R17, R17, 0xfffffffb, RZ, 0xc0, !PT ;  /* 0xfffffffb11117812 */ /* 0x000fe400078ec0ff */
[----:B------:R-:W-:Y:S02]  /*d5e0*/  FSEL R85, R12, -INF , !P2 ;  /* 0xff8000000c557808 */ /* 0x000fe40005000000 */
[----:B------:R-:W-:Y:S01]  /*d5f0*/  ISETP.GT.AND P2, PT, R79, 0x10, !P4 ;  /* 0x000000104f00780c */ /* 0x000fe20006744270 */
[----:B------:R-:W0:Y:S01]  /*d600*/  SHFL.IDX PT, R12, R73, 0x1, 0x1c1f ;  /* 0x003c1f00490c7f89 */ /* 0x000e2200000e0000 */
[----:B------:R-:W-:Y:S02]  /*d610*/  @P4 LOP3.LUT R17, R17, 0x4, RZ, 0xfc, !PT ;  /* 0x0000000411114812 */ /* 0x000fe400078efcff */
[----:B------:R-:W-:Y:S02]  /*d620*/  ISETP.LT.OR P2, PT, R80, 0x11, P2 ;  /* 0x000000115000780c */ /* 0x000fe40001741670 */
[----:B------:R-:W-:-:S02]  /*d630*/  LOP3.LUT R17, R17, 0xfdffffff, RZ, 0xc0, !PT ;  /* 0xfdffffff11117812 */ /* 0x000fc400078ec0ff */
[----:B------:R-:W-:Y:S02]  /*d640*/  FSEL R15, R15, -INF , !P2 ;  /* 0xff8000000f0f7808 */ /* 0x000fe40005000000 */
[----:B------:R-:W-:Y:S02]  /*d650*/  @P3 LOP3.LUT R17, R17, 0x2000000, RZ, 0xfc, !PT ;  /* 0x0200000011113812 */ /* 0x000fe400078efcff */
[----:B------:R-:W-:Y:S02]  /*d660*/  ISETP.GT.AND P2, PT, R79, 0x11, !P3 ;  /* 0x000000114f00780c */ /* 0x000fe40005f44270 */
[----:B------:R-:W-:Y:S02]  /*d670*/  ISETP.GE.AND P3, PT, R78, 0x19, PT ;  /* 0x000000194e00780c */ /* 0x000fe40003f66270 */
[----:B------:R-:W-:Y:S02]  /*d680*/  ISETP.LT.OR P2, PT, R80, 0x12, P2 ;  /* 0x000000125000780c */ /* 0x000fe40001741670 */
[----:B------:R-:W-:-:S02]  /*d690*/  LOP3.LUT R17, R17, 0xfeffffff, RZ, 0xc0, !PT ;  /* 0xfeffffff11117812 */ /* 0x000fc400078ec0ff */
[----:B------:R-:W-:Y:S02]  /*d6a0*/  FSEL R87, R20, -INF , !P2 ;  /* 0xff80000014577808 */ /* 0x000fe40005000000 */
[----:B------:R-:W-:Y:S02]  /*d6b0*/  ISETP.GT.AND P2, PT, R79, 0x18, !P3 ;  /* 0x000000184f00780c */ /* 0x000fe40005f44270 */
[----:B0-----:R-:W-:Y:S01]  /*d6c0*/  VIADDMNMX R83, R12, R83, R84, PT ;  /* 0x000000530c537246 */ /* 0x001fe20003800154 */
[----:B------:R-:W-:Y:S02]  /*d6d0*/  IMAD.IADD R82, R82, 0x1, R12 ;  /* 0x0000000152527824 */ /* 0x000fe400078e020c */
[----:B------:R-:W-:Y:S02]  /*d6e0*/  @P3 LOP3.LUT R17, R17, 0x1000000, RZ, 0xfc, !PT ;  /* 0x0100000011113812 */ /* 0x000fe400078efcff */
[----:B------:R-:W-:Y:S02]  /*d6f0*/  ISETP.GE.AND P3, PT, R78, 0x1a, PT ;  /* 0x0000001a4e00780c */ /* 0x000fe40003f66270 */
[----:B------:R-:W-:-:S02]  /*d700*/  ISETP.LT.OR P2, PT, R80, 0x19, P2 ;  /* 0x000000195000780c */ /* 0x000fc40001741670 */
        /* <DEDUP_REMOVED lines=37> */
[----:B-1----:R-:W-:Y:S02]  /*d960*/  FSEL R37, R37, -INF , !P2 ;  /* 0xff80000025257808 */ /* 0x002fe40005000000 */
        /* <DEDUP_REMOVED lines=97> */
[----:B------:R-:W-:-:S04]  /*df80*/  ISETP.GE.AND P4, PT, R78, 0x79, PT ;  /* 0x000000794e00780c */ /* 0x000fc80003f86270 */
[----:B------:R-:W-:-:S04]  /*df90*/  ISETP.GT.AND P5, PT, R79, 0x78, !P4 ;  /* 0x000000784f00780c */ /* 0x000fc800067a4270 */
[----:B------:R-:W-:-:S04]  /*dfa0*/  ISETP.LT.OR P5, PT, R80, 0x79, P5 ;  /* 0x000000795000780c */ /* 0x000fc80002fa1670 */
[----:B------:R-:W-:Y:S02]  /*dfb0*/  FSEL R113, R74, -INF , !P5 ;  /* 0xff8000004a717808 */ /* 0x000fe40006800000 */
[----:B------:R-:W-:-:S04]  /*dfc0*/  ISETP.GT.AND P5, PT, R79, RZ, !P6 ;  /* 0x000000ff4f00720c */ /* 0x000fc800077a4270 */
        /* <DEDUP_REMOVED lines=17> */
[----:B------:R-:W-:Y:S01]  /*e0e0*/  @P5 IMAD.HI.U32 R5, R12, UR6, RZ ;  /* 0x000000060c055c27 */ /* 0x000fe2000f8e00ff */
[----:B------:R-:W-:-:S13]  /*e0f0*/  PLOP3.LUT P5, PT, PT, PT, UP0, 0x80, 0x0 ;  /* 0x000000000000781c */ /* 0x000fda0003faf008 */
[----:B------:R-:W-:-:S04]  /*e100*/  @P5 SHF.R.U32.HI R12, RZ, UR7, R5 ;  /* 0x00000007ff0c5c19 */ /* 0x000fc80008011605 */
[----:B------:R-:W-:Y:S01]  /*e110*/  LOP3.LUT R12, RZ, R12, RZ, 0x33, !PT ;  /* 0x0000000cff0c7212 */ /* 0x000fe200078e33ff */
[----:B------:R-:W-:Y:S06]  /*e120*/  BRA `(.L_x_1363) ;  /* 0x0000000000187947 */ /* 0x000fec0003800000 */
.L_x_1362:
[----:B------:R-:W-:-:S06]  /*e130*/  UISETP.NE.AND UP0, UPT, UR5, 0x1, UPT ;  /* 0x000000010500788c */ /* 0x000fcc000bf05270 */
[----:B------:R-:W-:-:S05]  /*e140*/  PLOP3.LUT P5, PT, PT, PT, UP0, 0x80, 0x0 ;  /* 0x000000000000781c */ /* 0x000fca0003faf008 */
[----:B------:R-:W-:-:S08]  /*e150*/  @UP0 ULDC.64 UR6, c[0x0][0x9e8] ;  /* 0x00027a0000060ab9 */ /* 0x000fd00000000a00 */
[----:B------:R-:W-:Y:S01]  /*e160*/  @P5 IMAD.HI.U32 R5, R12, UR6, RZ ;  /* 0x000000060c055c27 */ /* 0x000fe2000f8e00ff */
[----:B------:R-:W-:-:S13]  /*e170*/  PLOP3.LUT P5, PT, PT, PT, UP0, 0x80, 0x0 ;  /* 0x000000000000781c */ /* 0x000fda0003faf008 */
[----:B------:R-:W-:-:S07]  /*e180*/  @P5 SHF.R.U32.HI R12, RZ, UR7, R5 ;  /* 0x00000007ff0c5c19 */ /* 0x000fce0008011605 */
.L_x_1363:
[----:B------:R-:W-:Y:S05]  /*e190*/  BSYNC B0 ;  /* 0x0000000000007941 */ /* 0x000fea0003800000 */
.L_x_1361:
[----:B------:R-:W-:-:S04]  /*e1a0*/  IMAD R12, R12, UR5, -R81 ;  /* 0x000000050c0c7c24 */ /* 0x000fc8000f8e0a51 */
[----:B------:R-:W-:-:S05]  /*e1b0*/  IMAD.IADD R12, R12, 0x1, -R153 ;  /* 0x000000010c0c7824 */ /* 0x000fca00078e0a99 */
[----:B------:R-:W-:Y:S02]  /*e1c0*/  VIMNMX R82, R82, R12, !PT ;  /* 0x0000000c52527248 */ /* 0x000fe40007fe0100 */
[----:B------:R-:W-:-:S07]  /*e1d0*/  VIADDMNMX R83, R12, UR5, R83, PT ;  /* 0x000000050c537c46 */ /* 0x000fce000b800153 */
.L_x_1360:
[C---:B------:R-:W-:Y:S01]  /*e1e0*/  ISETP.GT.AND P1, PT, R82.reuse, 0x1, !P1 ;  /* 0x000000015200780c */ /* 0x040fe20004f24270 */
[----:B------:R-:W-:Y:S01]  /*e1f0*/  ULDC UR6, c[0x0][0x988] ;  /* 0x0002620000067ab9 */ /* 0x000fe20000000800 */
[----:B------:R-:W-:Y:S01]  /*e200*/  LOP3.LUT P5, RZ, R17, 0x4, RZ, 0xc0, !PT ;  /* 0x0000000411ff7812 */ /* 0x000fe200078ac0ff */
[----:B------:R-:W-:Y:S01]  /*e210*/  IMAD.U32 R26, RZ, RZ, UR6 ;  /* 0x00000006ff1a7e24 */ /* 0x000fe2000f8e00ff */
[----:B------:R-:W-:Y:S01]  /*e220*/  ISETP.LT.OR P1, PT, R83, 0x2, P1 ;  /* 0x000000025300780c */ /* 0x000fe20000f21670 */
[----:B------:R-:W-:Y:S01]  /*e230*/  UISETP.NE.AND UP0, UPT, UR48, URZ, UPT ;  /* 0x0000003f3000728c */ /* 0x000fe2000bf05270 */
[----:B------:R-:W-:Y:S02]  /*e240*/  ISETP.GT.AND P6, PT, R82, RZ, !P6 ;  /* 0x000000ff5200720c */ /* 0x000fe400077c4270 */
        /* <DEDUP_REMOVED lines=67> */
[----:B------:R-:W-:-:S02]  /*e680*/  LOP3.LUT P5, RZ, R17, 0x8000, RZ, 0xc0, !PT ;  /* 0x0000800011ff7812 */ /* 0x000fc400078ac0ff */
        /* <DEDUP_REMOVED lines=8> */
[----:B------:R-:W-:Y:S01]  /*e710*/  LOP3.LUT P1, RZ, R17, 0x20000, RZ, 0xc0, !PT ;  /* 0x0002000011ff7812 */ /* 0x000fe2000782c0ff */
[----:B------:R-:W0:Y:S01]  /*e720*/  SHFL.BFLY PT, R5, R12, 0x2, 0x1f ;  /* 0x0c401f000c057f89 */ /* 0x000e2200000e0000 */
[----:B------:R-:W-:Y:S02]  /*e730*/  ISETP.LT.OR P6, PT, R83, 0x1, P6 ;  /* 0x000000015300780c */ /* 0x000fe400037c1670 */
[----:B------:R-:W-:Y:S02]  /*e740*/  ISETP.GT.AND P1, PT, R82, 0x31, !P1 ;  /* 0x000000315200780c */ /* 0x000fe40004f24270 */
[----:B------:R-:W-:-:S02]  /*e750*/  FSEL R3, R3, -INF , !P6 ;  /* 0xff80000003037808 */ /* 0x000fc40007000000 */
[----:B------:R-:W-:Y:S02]  /*e760*/  ISETP.LT.OR P1, PT, R83, 0x32, P1 ;  /* 0x000000325300780c */ /* 0x000fe40000f21670 */
[----:B------:R-:W-:Y:S02]  /*e770*/  ISETP.GT.AND P2, PT, R82, 0x70, !P2 ;  /* 0x000000705200780c */ /* 0x000fe40005744270 */
[----:B------:R-:W-:Y:S02]  /*e780*/  FSEL R123, R40, -INF , !P1 ;  /* 0xff800000287b7808 */ /* 0x000fe40004800000 */
[----:B------:R-:W-:Y:S02]  /*e790*/  LOP3.LUT P1, RZ, R17, 0x10000, RZ, 0xc0, !PT ;  /* 0x0001000011ff7812 */ /* 0x000fe4000782c0ff */
[C---:B------:R-:W-:Y:S02]  /*e7a0*/  ISETP.GT.AND P3, PT, R82.reuse, 0x71, !P3 ;  /* 0x000000715200780c */ /* 0x040fe40005f64270 */
[----:B------:R-:W-:-:S02]  /*e7b0*/  ISETP.GT.AND P1, PT, R82, 0x38, !P1 ;  /* 0x000000385200780c */ /* 0x000fc40004f24270 */
[C---:B------:R-:W-:Y:S02]  /*e7c0*/  ISETP.LT.OR P2, PT, R83.reuse, 0x71, P2 ;  /* 0x000000715300780c */ /* 0x040fe40001741670 */
[----:B------:R-:W-:Y:S02]  /*e7d0*/  ISETP.LT.OR P1, PT, R83, 0x39, P1 ;  /* 0x000000395300780c */ /* 0x000fe40000f21670 */
[C---:B------:R-:W-:Y:S02]  /*e7e0*/  ISETP.GT.AND P4, PT, R82.reuse, 0x78, !P4 ;  /* 0x000000785200780c */ /* 0x040fe40006784270 */
[----:B------:R-:W-:Y:S02]  /*e7f0*/  FSEL R43, R43, -INF , !P1 ;  /* 0xff8000002b2b7808 */ /* 0x000fe40004800000 */
[----:B------:R-:W-:Y:S02]  /*e800*/  ISETP.GT.AND P1, PT, R82, 0x39, !P5 ;  /* 0x000000395200780c */ /* 0x000fe40006f24270 */
[----:B0-----:R-:W-:-:S02]  /*e810*/  FMNMX.FTZ R14, R12, R5, !PT ;  /* 0x000000050c0e7209 */ /* 0x001fc40007810000 */
[----:B------:R-:W-:Y:S02]  /*e820*/  ISETP.LT.OR P1, PT, R83, 0x3a, P1 ;  /* 0x0000003a5300780c */ /* 0x000fe40000f21670 */
[C---:B------:R-:W-:Y:S01]  /*e830*/  LOP3.LUT P5, RZ, R17.reuse, 0x8, RZ, 0xc0, !PT ;  /* 0x0000000811ff7812 */ /* 0x040fe200078ac0ff */
[----:B------:R-:W0:Y:S01]  /*e840*/  SHFL.BFLY PT, R5, R14, 0x1, 0x1f ;  /* 0x0c201f000e057f89 */ /* 0x000e2200000e0000 */
[----:B------:R-:W-:Y:S02]  /*e850*/  FSEL R125, R44, -INF , !P1 ;  /* 0xff8000002c7d7808 */ /* 0x000fe40004800000 */
[----:B------:R-:W-:Y:S02]  /*e860*/  LOP3.LUT P1, RZ, R17, 0x4000, RZ, 0xc0, !PT ;  /* 0x0000400011ff7812 */ /* 0x000fe4000782c0ff */
[----:B------:R-:W-:Y:S02]  /*e870*/  ISETP.LT.OR P3, PT, R83, 0x72, P3 ;  /* 0x000000725300780c */ /* 0x000fe40001f61670 */
[----:B------:R-:W-:-:S02]  /*e880*/  ISETP.GT.AND P1, PT, R82, 0x40, !P1 ;  /* 0x000000405200780c */ /* 0x000fc40004f24270 */
[----:B------:R-:W-:Y:S02]  /*e890*/  FSEL R69, R69, -INF , !P2 ;  /* 0xff80000045457808 */ /* 0x000fe40005000000 */
[C---:B------:R-:W-:Y:S02]  /*e8a0*/  ISETP.LT.OR P1, PT, R83.reuse, 0x41, P1 ;  /* 0x000000415300780c */ /* 0x040fe40000f21670 */
[----:B------:R-:W-:Y:S02]  /*e8b0*/  ISETP.LT.OR P4, PT, R83, 0x79, P4 ;  /* 0x000000795300780c */ /* 0x000fe40002781670 */
[----:B------:R-:W-:Y:S02]  /*e8c0*/  FSEL R47, R47, -INF , !P1 ;  /* 0xff8000002f2f7808 */ /* 0x000fe40004800000 */
[----:B------:R-:W-:Y:S02]  /*e8d0*/  LOP3.LUT P1, RZ, R17, 0x2000, RZ, 0xc0, !PT ;  /* 0x0000200011ff7812 */ /* 0x000fe4000782c0ff */
[----:B------:R-:W-:-:S02]  /*e8e0*/  FSEL R71, R71, -INF , !P3 ;  /* 0xff80000047477808 */ /* 0x000fc40005800000 */
[----:B------:R-:W-:Y:S02]  /*e8f0*/  ISETP.GT.AND P1, PT, R82, 0x41, !P1 ;  /* 0x000000415200780c */ /* 0x000fe40004f24270 */
[----:B------:R-:W-:Y:S02]  /*e900*/  ISETP.NE.AND P6, PT, R92, 0x1, PT ;  /* 0x000000015c00780c */ /* 0x000fe40003fc5270 */
[----:B------:R-:W-:Y:S02]  /*e910*/  ISETP.LT.OR P1, PT, R83, 0x42, P1 ;  /* 0x000000425300780c */ /* 0x000fe40000f21670 */
[----:B0-----:R-:W-:Y:S02]  /*e920*/  FMNMX.FTZ R5, R14, R5, !PT ;  /* 0x000000050e057209 */ /* 0x001fe40007810000 */
[----:B------:R-:W-:Y:S02]  /*e930*/  FSEL R127, R48, -INF , !P1 ;  /* 0xff800000307f7808 */ /* 0x000fe40004800000 */
[----:B------:R-:W-:Y:S01]  /*e940*/  LOP3.LUT P1, RZ, R17, 0x1000, RZ, 0xc0, !PT ;  /* 0x0000100011ff7812 */ /* 0x000fe2000782c0ff */
[----:B------:R-:W-:-:S01]  /*e950*/  FFMA.FTZ R8, R5, R26, -8 ;  /* 0xc100000005087423 */ /* 0x000fc2000001001a */
        /* <DEDUP_REMOVED lines=58> */
[----:B------:R-:W-:Y:S02]  /*ed00*/  LOP3.LUT P5, RZ, R17, 0x8000000, RZ, 0xc0, !PT ;  /* 0x0800000011ff7812 */ /* 0x000fe400078ac0ff */
[----:B------:R-:W-:Y:S02]  /*ed10*/  FSEL R137, R68, -INF , !P1 ;  /* 0xff80000044897808 */ /* 0x000fe40004800000 */
[----:B------:R-:W-:-:S02]  /*ed20*/  FSETP.NEU.FTZ.AND P1, PT, R5, -INF , PT ;  /* 0xff8000000500780b */ /* 0x000fc40003f3d000 */
[----:B------:R-:W-:Y:S02]  /*ed30*/  FMNMX.FTZ R14, R137, R14, !PT ;  /* 0x0000000e890e7209 */ /* 0x000fe40007810000 */
[----:B------:R-:W-:Y:S02]  /*ed40*/  FSEL R8, R8, RZ, P1 ;  /* 0x000000ff08087208 */ /* 0x000fe40000800000 */
[----:B------:R-:W-:Y:S02]  /*ed50*/  LOP3.LUT P1, RZ, R17, 0x4000000, RZ, 0xc0, !PT ;  /* 0x0400000011ff7812 */ /* 0x000fe4000782c0ff */
[----:B------:R-:W-:Y:S01]  /*ed60*/  ISETP.GT.AND P5, PT, R82, 0x79, !P5 ;  /* 0x000000795200780c */ /* 0x000fe20006fa4270 */
[----:B------:R-:W-:-:S01]  /*ed70*/  FFMA.FTZ R12, R85, R26, -R8 ;  /* 0x0000001a550c7223 */ /* 0x000fc20000010808 */
[----:B------:R-:W-:Y:S01]  /*ed80*/  ISETP.GT.AND P1, PT, R82, 0x69, !P1 ;  /* 0x000000695200780c */ /* 0x000fe20004f24270 */
[----:B------:R-:W-:-:S01]  /*ed90*/  FFMA.FTZ R36, R45, R26, -R8 ;  /* 0x0000001a2d247223 */ /* 0x000fc20000010808 */
[----:B------:R-:W-:Y:S01]  /*eda0*/  ISETP.LT.OR P5, PT, R83, 0x7a, P5 ;  /* 0x0000007a5300780c */ /* 0x000fe20002fa1670 */
[----:B------:R-:W-:-:S01]  /*edb0*/  FFMA.FTZ R20, R87, R26, -R8 ;  /* 0x0000001a57147223 */ /* 0x000fc20000010808 */
[----:B------:R-:W-:Y:S01]  /*edc0*/  ISETP.LT.OR P1, PT, R83, 0x6a, P1 ;  /* 0x0000006a5300780c */ /* 0x000fe20000f21670 */
[----:B------:R-:W-:-:S01]  /*edd0*/  FFMA.FTZ R24, R25, R26, -R8 ;  /* 0x0000001a19187223 */ /* 0x000fc20000010808 */
[----:B------:R-:W-:Y:S01]  /*ede0*/  FSEL R45, R0, -INF , !P4 ;  /* 0xff800000002d7808 */ /* 0x000fe20006000000 */
[----:B------:R-:W-:-:S01]  /*edf0*/  FFMA.FTZ R25, R91, R26, -R8 ;  /* 0x0000001a5b197223 */ /* 0x000fc20000010808 */
[----:B------:R-:W-:Y:S01]  /*ee00*/  FSEL R85, R66, -INF , !P1 ;  /* 0xff80000042557808 */ /* 0x000fe20004800000 */
[----:B------:R-:W-:-:S01]  /*ee10*/  FFMA.FTZ R4, R4, R26, -R8 ;  /* 0x0000001a04047223 */ /* 0x000fc20000010808 */
[----:B------:R-:W-:Y:S01]  /*ee20*/  FSEL R87, R76, -INF , !P5 ;  /* 0xff8000004c577808 */ /* 0x000fe20006800000 */
[----:B------:R-:W-:-:S01]  /*ee30*/  FFMA.FTZ R77, R77, R26, -R8 ;  /* 0x0000001a4d4d7223 */ /* 0x000fc20000010808 */
[----:B------:R-:W-:Y:S01]  /*ee40*/  FMNMX.FTZ R14, R85, R14, !PT ;  /* 0x0000000e550e7209 */ /* 0x000fe20007810000 */
[----:B------:R-:W-:-:S01]  /*ee50*/  FFMA.FTZ R44, R65, R26, -R8 ;  /* 0x0000001a412c7223 */ /* 0x000fc20000010808 */
[-CC-:B------:R-:W-:Y:S01]  /*ee60*/  FFMA.FTZ R28, R29, R26.reuse, -R8.reuse ;  /* 0x0000001a1d1c7223 */ /* 0x180fe20000010808 */
        /* <DEDUP_REMOVED lines=17> */
[-CC-:B------:R-:W-:Y:S01]  /*ef80*/  FFMA.FTZ R41, R99, R26.reuse, -R8.reuse ;  /* 0x0000001a63297223 */ /* 0x180fe20000010808 */
[----:B------:R-:W0:Y:S01]  /*ef90*/  SHFL.BFLY PT, R91, R14, 0x2, 0x1f ;  /* 0x0c401f000e5b7f89 */ /* 0x000e2200000e0000 */
        /* <DEDUP_REMOVED lines=9> */
[----:B------:R-:W-:Y:S08]  /*f030*/  MUFU.EX2 R4, R4 ;  /* 0x0000000400047308 */ /* 0x000ff00000000800 */
[----:B------:R-:W1:Y:S01]  /*f040*/  MUFU.EX2 R77, R77 ;  /* 0x0000004d004d7308 */ /* 0x000e620000000800 */
[----:B0-----:R-:W-:-:S07]  /*f050*/  FMNMX.FTZ R91, R14, R91, !PT ;  /* 0x0000005b0e5b7209 */ /* 0x001fce0007810000 */
[----:B------:R-:W-:Y:S01]  /*f060*/  MUFU.EX2 R9, R9 ;  /* 0x0000000900097308 */ /* 0x000fe20000000800 */
[----:B------:R-:W0:Y:S07]  /*f070*/  SHFL.BFLY PT, R14, R91, 0x1, 0x1f ;  /* 0x0c201f005b0e7f89 */ /* 0x000e2e00000e0000 */
[----:B------:R-:W2:Y:S01]  /*f080*/  MUFU.EX2 R12, R12 ;  /* 0x0000000c000c7308 */ /* 0x000ea20000000800 */
[----:B-1----:R-:W-:-:S07]  /*f090*/  FADD.FTZ R68, R4, R77 ;  /* 0x0000004d04447221 */ /* 0x002fce0000010000 */
[----:B------:R-:W1:Y:S08]  /*f0a0*/  MUFU.EX2 R15, R15 ;  /* 0x0000000f000f7308 */ /* 0x000e700000000800 */
[----:B------:R-:W-:Y:S01]  /*f0b0*/  MUFU.EX2 R20, R20 ;  /* 0x0000001400147308 */ /* 0x000fe20000000800 */
[----:B--2---:R-:W-:Y:S02]  /*f0c0*/  F2FP.SATFINITE.E4M3.F32.PACK_AB_MERGE_C R148, R12, R9, RZ ;  /* 0x000000090c94723e */ /* 0x004fe400048070ff */
[----:B0-----:R-:W-:-:S02]  /*f0d0*/  FMNMX.FTZ R14, R91, R14, !PT ;  /* 0x0000000e5b0e7209 */ /* 0x001fc40007810000 */
[----:B------:R-:W-:Y:S02]  /*f0e0*/  F2FP.SATFINITE.E4M3.F32.PACK_AB_MERGE_C R148, R77, R4, R148 ;  /* 0x000000044d94723e */ /* 0x000fe40004807094 */
[C---:B------:R-:W-:Y:S01]  /*f0f0*/  FSETP.NEU.FTZ.AND P1, PT, R14.reuse, -INF , PT ;  /* 0xff8000000e00780b */ /* 0x040fe20003f3d000 */
[----:B------:R-:W-:-:S01]  /*f100*/  FFMA.FTZ R50, R14, R26, -8 ;  /* 0xc10000000e327423 */ /* 0x000fc2000001001a */
[----:B------:R-:W-:Y:S04]  /*f110*/  MUFU.EX2 R24, R24 ;  /* 0x0000001800187308 */ /* 0x000fe80000000800 */
[----:B------:R-:W-:Y:S02]  /*f120*/  FSEL R8, R50, RZ, P1 ;  /* 0x000000ff32087208 */ /* 0x000fe40000800000 */
[----:B------:R-:W-:-:S02]  /*f130*/  PLOP3.LUT P1, PT, PT, PT, UP0, 0x40, 0x0 ;  /* 0x000000000000781c */ /* 0x000fc40003f2e808 */
[----:B------:R-:W0:Y:S01]  /*f140*/  MUFU.EX2 R25, R25 ;  /* 0x0000001900197308 */ /* 0x000e220000000800 */
[----:B------:R-:W-:-:S01]  /*f150*/  FFMA.FTZ R3, R3, R26, -R8 ;  /* 0x0000001a03037223 */ /* 0x000fc20000010808 */
[-CC-:B------:R-:W-:Y:S01]  /*f160*/  FFMA.FTZ R50, R73, R26.reuse, -R8.reuse ;  /* 0x0000001a49327223 */ /* 0x180fe20000010808 */
[----:B------:R-:W-:-:S01]  /*f170*/  FFMA.FTZ R13, R13, R26, -R8 ;  /* 0x0000001a0d0d7223 */ /* 0x000fc20000010808 */
[-CC-:B------:R-:W-:Y:S01]  /*f180*/  FFMA.FTZ R52, R79, R26.reuse, -R8.reuse ;  /* 0x0000001a4f347223 */ /* 0x180fe20000010808 */
[----:B------:R-:W-:-:S01]  /*f190*/  FFMA.FTZ R21, R21, R26, -R8 ;  /* 0x0000001a15157223 */ /* 0x000fc20000010808 */
[----:B------:R-:W-:Y:S01]  /*f1a0*/  FFMA.FTZ R54, R81, R26, -R8 ;  /* 0x0000001a51367223 */ /* 0x000fe20000010808 */
[----:B------:R-:W-:-:S01]  /*f1b0*/  FADD.FTZ R73, R9, R68 ;  /* 0x0000004409497221 */ /* 0x000fc20000010000 */
[----:B------:R-:W-:Y:S01]  /*f1c0*/  MUFU.EX2 R3, R3 ;  /* 0x0000000300037308 */ /* 0x000fe20000000800 */
[----:B------:R-:W-:-:S01]  /*f1d0*/  FFMA.FTZ R27, R27, R26, -R8 ;  /* 0x0000001a1b1b7223 */ /* 0x000fc20000010808 */
[----:B------:R-:W-:Y:S01]  /*f1e0*/  FFMA.FTZ R56, R117, R26, -R8 ;  /* 0x0000001a75387223 */ /* 0x000fe20000010808 */
[----:B------:R-:W-:-:S01]  /*f1f0*/  FADD.FTZ R72, R12, R73 ;  /* 0x000000490c487221 */ /* 0x000fc20000010000 */
[-CC-:B------:R-:W-:Y:S01]  /*f200*/  FFMA.FTZ R31, R31, R26.reuse, -R8.reuse ;  /* 0x0000001a1f1f7223 */ /* 0x180fe20000010808 */
[----:B------:R-:W-:-:S01]  /*f210*/  FFMA.FTZ R58, R119, R26, -R8 ;  /* 0x0000001a773a7223 */ /* 0x000fc20000010808 */
[----:B------:R-:W-:Y:S01]  /*f220*/  FFMA.FTZ R35, R35, R26, -R8 ;  /* 0x0000001a23237223 */ /* 0x000fe20000010808 */
[----:B-1----:R-:W-:-:S01]  /*f230*/  FADD.FTZ R79, R15, R72 ;  /* 0x000000480f4f7221 */ /* 0x002fc20000010000 */
[----:B------:R-:W1:Y:S01]  /*f240*/  MUFU.EX2 R50, R50 ;  /* 0x0000003200327308 */ /* 0x000e620000000800 */
[----:B------:R-:W-:-:S01]  /*f250*/  FFMA.FTZ R60, R121, R26, -R8 ;  /* 0x0000001a793c7223 */ /* 0x000fc20000010808 */
[----:B0-----:R-:W-:Y:S01]  /*f260*/  F2FP.SATFINITE.E4M3.F32.PACK_AB_MERGE_C R150, R25, R24, RZ ;  /* 0x000000181996723e */ /* 0x001fe200048070ff */
[----:B------:R-:W-:-:S01]  /*f270*/  FADD.FTZ R79, R20, R79 ;  /* 0x0000004f144f7221 */ /* 0x000fc20000010000 */
[-CC-:B------:R-:W-:Y:S01]  /*f280*/  FFMA.FTZ R39, R39, R26.reuse, -R8.reuse ;  /* 0x0000001a27277223 */ /* 0x180fe20000010808 */
[----:B------:R-:W-:-:S01]  /*f290*/  FFMA.FTZ R62, R123, R26, -R8 ;  /* 0x0000001a7b3e7223 */ /* 0x000fc20000010808 */
[----:B------:R-:W-:Y:S01]  /*f2a0*/  F2FP.SATFINITE.E4M3.F32.PACK_AB_MERGE_C R150, R20, R15, R150 ;  /* 0x0000000f1496723e */ /* 0x000fe20004807096 */
[----:B------:R-:W-:-:S01]  /*f2b0*/  FADD.FTZ R72, R24, R79 ;  /* 0x0000004f18487221 */ /* 0x000fc20000010000 */
[----:B------:R-:W0:Y:S01]  /*f2c0*/  MUFU.EX2 R13, R13 ;  /* 0x0000000d000d7308 */ /* 0x000e220000000800 */
[----:B------:R-:W-:-:S01]  /*f2d0*/  FFMA.FTZ R43, R43, R26, -R8 ;  /* 0x0000001a2b2b7223 */ /* 0x000fc20000010808 */
[----:B------:R-:W-:Y:S01]  /*f2e0*/  FFMA.FTZ R66, R125, R26, -R8 ;  /* 0x0000001a7d427223 */ /* 0x000fe20000010808 */
[----:B------:R-:W-:-:S01]  /*f2f0*/  FADD.FTZ R79, R25, R72 ;  /* 0x00000048194f7221 */ /* 0x000fc20000010000 */
[-CC-:B------:R-:W-:Y:S01]  /*f300*/  FFMA.FTZ R47, R47, R26.reuse, -R8.reuse ;  /* 0x0000001a2f2f7223 */ /* 0x180fe20000010808 */
[----:B------:R-:W-:-:S01]  /*f310*/  FFMA.FTZ R64, R127, R26, -R8 ;  /* 0x0000001a7f407223 */ /* 0x000fc20000010808 */
[-CC-:B------:R-:W-:Y:S01]  /*f320*/  FFMA.FTZ R51, R51, R26.reuse, -R8.reuse ;  /* 0x0000001a33337223 */ /* 0x180fe20000010808 */
[----:B------:R-:W-:-:S01]  /*f330*/  FFMA.FTZ R68, R129, R26, -R8 ;  /* 0x0000001a81447223 */ /* 0x000fc20000010808 */
[----:B------:R-:W2:Y:S01]  /*f340*/  MUFU.EX2 R52, R52 ;  /* 0x0000003400347308 */ /* 0x000ea20000000800 */
[----:B-1----:R-:W-:-:S01]  /*f350*/  FADD.FTZ R70, R3, R50 ;  /* 0x0000003203467221 */ /* 0x002fc20000010000 */
[-CC-:B------:R-:W-:Y:S01]  /*f360*/  FFMA.FTZ R55, R55, R26.reuse, -R8.reuse ;  /* 0x0000001a37377223 */ /* 0x180fe20000010808 */
[----:B------:R-:W-:-:S01]  /*f370*/  FFMA.FTZ R131, R131, R26, -R8 ;  /* 0x0000001a83837223 */ /* 0x000fc20000010808 */
[-CC-:B------:R-:W-:Y:S01]  /*f380*/  FFMA.FTZ R15, R133, R26.reuse, -R8.reuse ;  /* 0x0000001a850f7223 */ /* 0x180fe20000010808 */
[----:B------:R-:W-:-:S01]  /*f390*/  FFMA.FTZ R137, R137, R26, -R8 ;  /* 0x0000001a89897223 */ /* 0x000fc20000010808 */
[-CC-:B------:R-:W-:Y:S01]  /*f3a0*/  FFMA.FTZ R85, R85, R26.reuse, -R8.reuse ;  /* 0x0000001a55557223 */ /* 0x180fe20000010808 */
[----:B------:R-:W-:-:S01]  /*f3b0*/  FFMA.FTZ R69, R69, R26, -R8 ;  /* 0x0000001a45457223 */ /* 0x000fc20000010808 */
[----:B------:R-:W1:Y:S01]  /*f3c0*/  MUFU.EX2 R21, R21 ;  /* 0x0000001500157308 */ /* 0x000e620000000800 */
[----:B0-----:R-:W-:-:S01]  /*f3d0*/  FADD.FTZ R73, R13, R70 ;  /* 0x000000460d497221 */ /* 0x001fc20000010000 */
[-CC-:B------:R-:W-:Y:S01]  /*f3e0*/  FFMA.FTZ R71, R71, R26.reuse, -R8.reuse ;  /* 0x0000001a47477223 */ /* 0x180fe20000010808 */
[----:B------:R-:W-:-:S01]  /*f3f0*/  FFMA.FTZ R45, R45, R26, -R8 ;  /* 0x0000001a2d2d7223 */ /* 0x000fc20000010808 */
[----:B------:R-:W-:-:S04]  /*f400*/  FFMA.FTZ R87, R87, R26, -R8 ;  /* 0x0000001a57577223 */ /* 0x000fc80000010808 */
[----:B------:R-:W0:Y:S01]  /*f410*/  MUFU.EX2 R54, R54 ;  /* 0x0000003600367308 */ /* 0x000e220000000800 */
[----:B--2---:R-:W-:-:S01]  /*f420*/  FADD.FTZ R70, R52, R73 ;  /* 0x0000004934467221 */ /* 0x004fc20000010000 */
[----:B------:R-:W-:-:S04]  /*f430*/  F2FP.SATFINITE.E4M3.F32.PACK_AB_MERGE_C R149, R52, R13, RZ ;  /* 0x0000000d3495723e */ /* 0x000fc800048070ff */
        /* <DEDUP_REMOVED lines=9> */
[----:B------:R-:W-:-:S06]  /*f4d0*/  FFMA.FTZ R12, R59, R26, -R8 ;  /* 0x0000001a3b0c7223 */ /* 0x000fcc0000010808 */
[----:B------:R-:W1:Y:S01]  /*f4e0*/  MUFU.EX2 R30, R30 ;  /* 0x0000001e001e7308 */ /* 0x000e620000000800 */
[----:B0-----:R-:W-:-:S07]  /*f4f0*/  FADD.FTZ R73, R29, R24 ;  /* 0x000000181d497221 */ /* 0x001fce0000010000 */
        /* <DEDUP_REMOVED lines=9> */
[C---:B--2---:R-:W-:Y:S01]  /*f590*/  F2FP.SATFINITE.E4M3.F32.PACK_AB_MERGE_C R144, R33.reuse, R30, RZ ;  /* 0x0000001e2190723e */ /* 0x044fe200048070ff */
[----:B------:R-:W-:-:S03]  /*f5a0*/  FADD.FTZ R33, R33, R24 ;  /* 0x0000001821217221 */ /* 0x000fc60000010000 */
[----:B------:R-:W-:Y:S02]  /*f5b0*/  F2FP.SATFINITE.E4M3.F32.PACK_AB_MERGE_C R144, R29, R28, R144 ;  /* 0x0000001c1d90723e */ /* 0x000fe40004807090 */
[----:B------:R-:W2:Y:S01]  /*f5c0*/  @P6 LDC R28, c[0x0][0x450] ;  /* 0x00011400ff1c6b82 */ /* 0x000ea20000000800 */
[----:B------:R-:W3:Y:S01]  /*f5d0*/  MUFU.EX2 R35, R35 ;  /* 0x0000002300237308 */ /* 0x000ee20000000800 */
[----:B-1----:R-:W-:-:S07]  /*f5e0*/  FADD.FTZ R20, R58, R25 ;  /* 0x000000193a147221 */ /* 0x002fce0000010000 */
[----:B------:R-:W1:Y:S01]  /*f5f0*/  MUFU.EX2 R37, R37 ;  /* 0x0000002500257308 */ /* 0x000e620000000800 */
[----:B0-----:R-:W-:-:S07]  /*f600*/  FADD.FTZ R24, R32, R33 ;  /* 0x0000002120187221 */ /* 0x001fce0000010000 */
[----:B------:R-:W0:Y:S01]  /*f610*/  MUFU.EX2 R60, R60 ;  /* 0x0000003c003c7308 */ /* 0x000e220000000800 */
[----:B---3--:R-:W-:-:S01]  /*f620*/  FADD.FTZ R25, R35, R20 ;  /* 0x0000001423197221 */ /* 0x008fc20000010000 */
[----:B------:R-:W-:-:S06]  /*f630*/  FFMA.FTZ R20, R63, R26, -R8 ;  /* 0x0000001a3f147223 */ /* 0x000fcc0000010808 */
[----:B------:R-:W-:Y:S01]  /*f640*/  MUFU.EX2 R34, R34 ;  /* 0x0000002200227308 */ /* 0x000fe20000000800 */
[----:B-1----:R-:W-:-:S07]  /*f650*/  FADD.FTZ R29, R37, R24 ;  /* 0x00000018251d7221 */ /* 0x002fce0000010000 */
[----:B------:R-:W1:Y:S01]  /*f660*/  MUFU.EX2 R41, R41 ;  /* 0x0000002900297308 */ /* 0x000e620000000800 */
[----:B0-----:R-:W-:-:S01]  /*f670*/  FADD.FTZ R24, R60, R25 ;  /* 0x000000193c187221 */ /* 0x001fc20000010000 */
[----:B------:R-:W-:Y:S01]  /*f680*/  FFMA.FTZ R25, R135, R26, -R8 ;  /* 0x0000001a87197223 */ /* 0x000fe20000010808 */
[----:B------:R-:W-:-:S04]  /*f690*/  F2FP.SATFINITE.E4M3.F32.PACK_AB_MERGE_C R35, R60, R35, RZ ;  /* 0x000000233c23723e */ /* 0x000fc800048070ff */
[----:B------:R-:W-:Y:S01]  /*f6a0*/  F2FP.SATFINITE.E4M3.F32.PACK_AB_MERGE_C R145, R58, R31, R35 ;  /* 0x0000001f3a91723e */ /* 0x000fe20004807023 */
[----:B------:R-:W0:Y:S08]  /*f6b0*/  MUFU.EX2 R39, R39 ;  /* 0x0000002700277308 */ /* 0x000e300000000800 */
[----:B------:R-:W3:Y:S01]  /*f6c0*/  MUFU.EX2 R62, R62 ;  /* 0x0000003e003e7308 */ /* 0x000ee20000000800 */
[----:B-1----:R-:W-:Y:S01]  /*f6d0*/  F2FP.SATFINITE.E4M3.F32.PACK_AB_MERGE_C R146, R41, R34, RZ ;  /* 0x000000222992723e */ /* 0x002fe200048070ff */
[----:B------:R-:W-:-:S03]  /*f6e0*/  FADD.FTZ R34, R34, R29 ;  /* 0x0000001d22227221 */ /* 0x000fc60000010000 */
[----:B------:R-:W-:Y:S01]  /*f6f0*/  F2FP.SATFINITE.E4M3.F32.PACK_AB_MERGE_C R146, R37, R32, R146 ;  /* 0x000000202592723e */ /* 0x000fe20004807092 */
[----:B------:R-:W-:-:S02]  /*f700*/  FADD.FTZ R41, R41, R34 ;  /* 0x0000002229297221 */ /* 0x000fc40000010000 */
[----:B------:R-:W1:Y:S01]  /*f710*/  MUFU.EX2 R43, R43 ;  /* 0x0000002b002b7308 */ /* 0x000e620000000800 */
[----:B0-----:R-:W-:-:S07]  /*f720*/  FADD.FTZ R29, R39, R24 ;  /* 0x00000018271d7221 */ /* 0x001fce0000010000 */
[----:B------:R-:W0:Y:S01]  /*f730*/  MUFU.EX2 R66, R66 ;  /* 0x0000004200427308 */ /* 0x000e220000000800 */
[----:B---3--:R-:W-:-:S07]  /*f740*/  FADD.FTZ R24, R62, R29 ;  /* 0x0000001d3e187221 */ /* 0x008fce0000010000 */
[----:B------:R-:W-:Y:S01]  /*f750*/  MUFU.EX2 R0, R0 ;  /* 0x0000000000007308 */ /* 0x000fe20000000800 */
[----:B-1----:R-:W-:-:S07]  /*f760*/  FADD.FTZ R29, R43, R24 ;  /* 0x000000182b1d7221 */ /* 0x002fce0000010000 */
[----:B------:R-:W1:Y:S01]  /*f770*/  MUFU.EX2 R49, R49 ;  /* 0x0000003100317308 */ /* 0x000e620000000800 */
[----:B0-----:R-:W-:-:S01]  /*f780*/  FADD.FTZ R24, R66, R29 ;  /* 0x0000001d42187221 */ /* 0x001fc20000010000 */
[----:B------:R-:W-:-:S04]  /*f790*/  F2FP.SATFINITE.E4M3.F32.PACK_AB_MERGE_C R43, R66, R43, RZ ;  /* 0x0000002b422b723e */ /* 0x000fc800048070ff */
[----:B------:R-:W-:Y:S02]  /*f7a0*/  F2FP.SATFINITE.E4M3.F32.PACK_AB_MERGE_C R147, R62, R39, R43 ;  /* 0x000000273e93723e */ /* 0x000fe4000480702b */
[----:B------:R-:W0:Y:S08]  /*f7b0*/  MUFU.EX2 R47, R47 ;  /* 0x0000002f002f7308 */ /* 0x000e300000000800 */
[----:B------:R-:W-:Y:S01]  /*f7c0*/  MUFU.EX2 R36, R36 ;  /* 0x0000002400247308 */ /* 0x000fe20000000800 */
[----:B-1----:R-:W-:-:S07]  /*f7d0*/  F2FP.SATFINITE.E4M3.F32.PACK_AB_MERGE_C R140, R49, R0, RZ ;  /* 0x00000000318c723e */ /* 0x002fce00048070ff */
[----:B------:R-:W1:Y:S01]  /*f7e0*/  MUFU.EX2 R83, R101 ;  /* 0x0000006500537308 */ /* 0x000e620000000800 */
[----:B0-----:R-:W-:-:S07]  /*f7f0*/  FADD.FTZ R29, R47, R24 ;  /* 0x000000182f1d7221 */ /* 0x001fce0000010000 */
[----:B------:R-:W0:Y:S08]  /*f800*/  MUFU.EX2 R64, R64 ;  /* 0x0000004000407308 */ /* 0x000e300000000800 */
[----:B------:R-:W3:Y:S01]  /*f810*/  MUFU.EX2 R51, R51 ;  /* 0x0000003300337308 */ /* 0x000ee20000000800 */
[----:B-1----:R-:W-:Y:S01]  /*f820*/  F2FP.SATFINITE.E4M3.F32.PACK_AB_MERGE_C R140, R83, R36, R140 ;  /* 0x00000024538c723e */ /* 0x002fe2000480708c */
[----:B------:R-:W-:-:S04]  /*f830*/  FADD.FTZ R36, R36, R41 ;  /* 0x0000002924247221 */ /* 0x000fc80000010000 */
[----:B------:R-:W-:Y:S02]  /*f840*/  FADD.FTZ R83, R83, R36 ;  /* 0x0000002453537221 */ /* 0x000fe40000010000 */
[----:B------:R-:W1:Y:S01]  /*f850*/  MUFU.EX2 R68, R68 ;  /* 0x0000004400447308 */ /* 0x000e620000000800 */
[----:B0-----:R-:W-:-:S01]  /*f860*/  FADD.FTZ R24, R64, R29 ;  /* 0x0000001d40187221 */ /* 0x001fc20000010000 */
[----:B------:R-:W-:-:S04]  /*f870*/  FADD.FTZ R0, R0, R83 ;  /* 0x0000005300007221 */ /* 0x000fc80000010000 */
[----:B------:R-:W-:Y:S02]  /*f880*/  FADD.FTZ R49, R49, R0 ;  /* 0x0000000031317221 */ /* 0x000fe40000010000 */
[----:B------:R-:W-:Y:S01]  /*f890*/  MUFU.EX2 R40, R40 ;  /* 0x0000002800287308 */ /* 0x000fe20000000800 */
[----:B---3--:R-:W-:-:S07]  /*f8a0*/  FADD.FTZ R27, R51, R24 ;  /* 0x00000018331b7221 */ /* 0x008fce0000010000 */
[----:B------:R-:W0:Y:S01]  /*f8b0*/  MUFU.EX2 R57, R57 ;  /* 0x0000003900397308 */ /* 0x000e220000000800 */
[----:B-1----:R-:W-:-:S01]  /*f8c0*/  FADD.FTZ R24, R68, R27 ;  /* 0x0000001b44187221 */ /* 0x002fc20000010000 */
[----:B------:R-:W-:-:S04]  /*f8d0*/  F2FP.SATFINITE.E4M3.F32.PACK_AB_MERGE_C R51, R68, R51, RZ ;  /* 0x000000334433723e */ /* 0x000fc800048070ff */
[----:B------:R-:W-:Y:S02]  /*f8e0*/  F2FP.SATFINITE.E4M3.F32.PACK_AB_MERGE_C R141, R64, R47, R51 ;  /* 0x0000002f408d723e */ /* 0x000fe40004807033 */
[----:B------:R-:W1:Y:S08]  /*f8f0*/  MUFU.EX2 R9, R55 ;  /* 0x0000003700097308 */ /* 0x000e700000000800 */
[----:B------:R-:W-:Y:S01]  /*f900*/  MUFU.EX2 R38, R38 ;  /* 0x0000002600267308 */ /* 0x000fe20000000800 */
[----:B0-----:R-:W-:-:S07]  /*f910*/  F2FP.SATFINITE.E4M3.F32.PACK_AB_MERGE_C R142, R57, R40, RZ ;  /* 0x00000028398e723e */ /* 0x001fce00048070ff */
[----:B------:R-:W0:Y:S01]  /*f920*/  MUFU.EX2 R53, R53 ;  /* 0x0000003500357308 */ /* 0x000e220000000800 */
[----:B-1----:R-:W-:-:S07]  /*f930*/  FADD.FTZ R27, R9, R24 ;  /* 0x00000018091b7221 */ /* 0x002fce0000010000 */
[----:B------:R-:W1:Y:S08]  /*f940*/  MUFU.EX2 R4, R131 ;  /* 0x0000008300047308 */ /* 0x000e700000000800 */
[----:B------:R-:W3:Y:S01]  /*f950*/  MUFU.EX2 R12, R12 ;  /* 0x0000000c000c7308 */ /* 0x000ee20000000800 */
[----:B0-----:R-:W-:Y:S01]  /*f960*/  F2FP.SATFINITE.E4M3.F32.PACK_AB_MERGE_C R142, R53, R38, R142 ;  /* 0x00000026358e723e */ /* 0x001fe2000480708e */
[----:B------:R-:W-:-:S04]  /*f970*/  FADD.FTZ R38, R38, R49 ;  /* 0x0000003126267221 */ /* 0x000fc80000010000 */
[----:B------:R-:W-:Y:S02]  /*f980*/  FADD.FTZ R53, R53, R38 ;  /* 0x0000002635357221 */ /* 0x000fe40000010000 */
[----:B------:R-:W-:Y:S01]  /*f990*/  MUFU.EX2 R44, R44 ;  /* 0x0000002c002c7308 */ /* 0x000fe20000000800 */
[----:B-1----:R-:W-:-:S01]  /*f9a0*/  FADD.FTZ R27, R4, R27 ;  /* 0x0000001b041b7221 */ /* 0x002fc20000010000 */
[----:B------:R-:W-:-:S04]  /*f9b0*/  FADD.FTZ R40, R40, R53 ;  /* 0x0000003528287221 */ /* 0x000fc80000010000 */
[----:B------:R-:W-:Y:S02]  /*f9c0*/  FADD.FTZ R57, R57, R40 ;  /* 0x0000002839397221 */ /* 0x000fe40000010000 */
[----:B------:R-:W0:Y:S01]  /*f9d0*/  MUFU.EX2 R65, R65 ;  /* 0x0000004100417308 */ /* 0x000e220000000800 */
[----:B---3--:R-:W-:-:S02]  /*f9e0*/  FADD.FTZ R24, R12, R27 ;  /* 0x0000001b0c187221 */ /* 0x008fc40000010000 */
[----:B------:R-:W1:Y:S05]  /*f9f0*/  @P6 LDC R27, c[0x0][0x44c] ;  /* 0x00011300ff1b6b82 */ /* 0x000e6a0000000800 */
[----:B------:R-:W3:Y:S08]  /*fa00*/  MUFU.EX2 R15, R15 ;  /* 0x0000000f000f7308 */ /* 0x000ef00000000800 */
[----:B------:R-:W-:Y:S01]  /*fa10*/  MUFU.EX2 R42, R42 ;  /* 0x0000002a002a7308 */ /* 0x000fe20000000800 */
[----:B0-----:R-:W-:-:S07]  /*fa20*/  F2FP.SATFINITE.E4M3.F32.PACK_AB_MERGE_C R3, R65, R44, RZ ;  /* 0x0000002c4103723e */ /* 0x001fce00048070ff */
[----:B------:R-:W0:Y:S01]  /*fa30*/  MUFU.EX2 R61, R61 ;  /* 0x0000003d003d7308 */ /* 0x000e220000000800 */
[C---:B---3--:R-:W-:Y:S01]  /*fa40*/  F2FP.SATFINITE.E4M3.F32.PACK_AB_MERGE_C R21, R15.reuse, R12, RZ ;  /* 0x0000000c0f15723e */ /* 0x048fe200048070ff */
[----:B------:R-:W-:Y:S01]  /*fa50*/  FADD.FTZ R15, R15, R24 ;  /* 0x000000180f0f7221 */ /* 0x000fe20000010000 */
[----:B-1----:R-:W-:Y:S02]  /*fa60*/  @P6 IMAD.HI.U32 R27, R90, R27, RZ ;  /* 0x0000001b5a1b6227 */ /* 0x002fe400078e00ff */
[----:B------:R-:W-:Y:S02]  /*fa70*/  F2FP.SATFINITE.E4M3.F32.PACK_AB_MERGE_C R143, R4, R9, R21 ;  /* 0x00000009048f723e */ /* 0x000fe40004807015 */
[----:B------:R-:W-:Y:S01]  /*fa80*/  IMAD.MOV.U32 R9, RZ, RZ, R90 ;  /* 0x000000ffff097224 */ /* 0x000fe200078e005a */
[----:B------:R-:W1:Y:S01]  /*fa90*/  MUFU.EX2 R20, R20 ;  /* 0x0000001400147308 */ /* 0x000e620000000800 */
[----:B--2---:R-:W-:-:S05]  /*faa0*/  @P6 SHF.R.U32.HI R9, RZ, R28, R27 ;  /* 0x0000001cff096219 */ /* 0x004fca000001161b */
[----:B------:R-:W-:Y:S02]  /*fab0*/  IMAD.IADD R88, R88, 0x1, R9 ;  /* 0x0000000158587824 */ /* 0x000fe400078e0209 */
        /* <DEDUP_REMOVED lines=16> */
[C---:B0-----:R-:W-:Y:S01]  /*fbc0*/  F2FP.SATFINITE.E4M3.F32.PACK_AB_MERGE_C R8, R13.reuse, R8, RZ ;  /* 0x000000080d08723e */ /* 0x041fe200048070ff */
[----:B------:R-:W-:-:S03]  /*fbd0*/  FADD.FTZ R13, R13, R24 ;  /* 0x000000180d0d7221 */ /* 0x000fc60000010000 */
[----:B------:R-:W-:-:S03]  /*fbe0*/  F2FP.SATFINITE.E4M3.F32.PACK_AB_MERGE_C R137, R25, R20, R8 ;  /* 0x000000141989723e */ /* 0x000fc60004807008 */
[----:B------:R-:W0:Y:S08]  /*fbf0*/  MUFU.EX2 R0, R69 ;  /* 0x0000004500007308 */ /* 0x000e300000000800 */
[----:B------:R-:W2:Y:S01]  /*fc00*/  MUFU.EX2 R71, R71 ;  /* 0x0000004700477308 */ /* 0x000ea20000000800 */
[----:B-1----:R-:W-:Y:S01]  /*fc10*/  F2FP.SATFINITE.E4M3.F32.PACK_AB_MERGE_C R138, R67, R46, R3 ;  /* 0x0000002e438a723e */ /* 0x002fe20004807003 */
[----:B------:R-:W-:-:S04]  /*fc20*/  FADD.FTZ R46, R46, R65 ;  /* 0x000000412e2e7221 */ /* 0x000fc80000010000 */
[----:B------:R-:W-:Y:S02]  /*fc30*/  FADD.FTZ R67, R67, R46 ;  /* 0x0000002e43437221 */ /* 0x000fe40000010000 */
[----:B------:R-:W1:Y:S01]  /*fc40*/  MUFU.EX2 R45, R45 ;  /* 0x0000002d002d7308 */ /* 0x000e620000000800 */
[----:B0-----:R-:W-:-:S01]  /*fc50*/  FADD.FTZ R4, R0, R13 ;  /* 0x0000000d00047221 */ /* 0x001fc20000010000 */
[----:B------:R-:W-:-:S06]  /*fc60*/  FADD.FTZ R48, R48, R67 ;  /* 0x0000004330307221 */ /* 0x000fcc0000010000 */
[----:B------:R-:W0:Y:S01]  /*fc70*/  MUFU.EX2 R12, R87 ;  /* 0x00000057000c7308 */ /* 0x000e220000000800 */
[----:B--2---:R-:W-:-:S04]  /*fc80*/  FADD.FTZ R4, R71, R4 ;  /* 0x0000000447047221 */ /* 0x004fc80000010000 */
[----:B-1----:R-:W-:Y:S01]  /*fc90*/  FADD.FTZ R3, R45, R4 ;  /* 0x000000042d037221 */ /* 0x002fe20000010000 */
[----:B------:R-:W-:-:S01]  /*fca0*/  FADD.FTZ R4, R75, R48 ;  /* 0x000000304b047221 */ /* 0x000fc20000010000 */
[C---:B0-----:R-:W-:Y:S02]  /*fcb0*/  F2FP.SATFINITE.E4M3.F32.PACK_AB_MERGE_C R8, R12.reuse, R45, RZ ;  /* 0x0000002d0c08723e */ /* 0x041fe400048070ff */
[----:B------:R-:W-:-:S02]  /*fcc0*/  FADD.FTZ R3, R12, R3 ;  /* 0x000000030c037221 */ /* 0x000fc40000010000 */
[----:B------:R-:W-:Y:S01]  /*fcd0*/  F2FP.SATFINITE.E4M3.F32.PACK_AB_MERGE_C R139, R71, R0, R8 ;  /* 0x00000000478b723e */ /* 0x000fe20004807008 */
[----:B------:R-:W-:Y:S02]  /*fce0*/  VIADD R0, R89, 0xfffffffe ;  /* 0xfffffffe59007836 */ /* 0x000fe40000000000 */
[----:B------:R-:W-:Y:S01]  /*fcf0*/  VIADD R8, R88, UR4 ;  /* 0x0000000458087c36 */ /* 0x000fe20008000000 */
[----:B------:R-:W-:Y:S06]  /*fd00*/  @P1 BRA `(.L_x_1364) ;  /* 0x0000000000541947 */ /* 0x000fec0003800000 */
[C---:B------:R-:W-:Y:S01]  /*fd10*/  ISETP.GT.AND P1, PT, R88.reuse, RZ, PT ;  /* 0x000000ff5800720c */ /* 0x040fe20003f24270 */
[----:B------:R-:W-:Y:S01]  /*fd20*/  BSSY B0, `(.L_x_1365) ;  /* 0x0000010000007945 */ /* 0x000fe20003800000 */
[----:B------:R-:W-:-:S11]  /*fd30*/  VIADD R9, R88, 0xffffffff ;  /* 0xffffffff58097836 */ /* 0x000fd60000000000 */
[----:B------:R-:W-:Y:S05]  /*fd40*/  @P1 BRA `(.L_x_1366) ;  /* 0x0000000000201947 */ /* 0x000fea0003800000 */
[----:B------:R-:W-:Y:S01]  /*fd50*/  UISETP.NE.AND UP0, UPT, UR5, 0x1, UPT ;  /* 0x000000010500788c */ /* 0x000fe2000bf05270 */
[----:B------:R-:W-:-:S05]  /*fd60*/  IMAD.MOV R9, RZ, RZ, -R88 ;  /* 0x000000ffff097224 */ /* 0x000fca00078e0a58 */
[----:B------:R-:W-:-:S05]  /*fd70*/  PLOP3.LUT P1, PT, PT, PT, UP0, 0x80, 0x0 ;  /* 0x000000000000781c */ /* 0x000fca0003f2f008 */
[----:B------:R-:W-:-:S08]  /*fd80*/  @UP0 ULDC.64 UR6, c[0x0][0x9e8] ;  /* 0x00027a0000060ab9 */ /* 0x000fd00000000a00 */
[----:B------:R-:W-:-:S05]  /*fd90*/  @P1 IMAD.HI.U32 R12, R9, UR6, RZ ;  /* 0x00000006090c1c27 */ /* 0x000fca000f8e00ff */
[----:B------:R-:W-:-:S04]  /*fda0*/  @P1 SHF.R.U32.HI R9, RZ, UR7, R12 ;  /* 0x00000007ff091c19 */ /* 0x000fc8000801160c */
[----:B------:R-:W-:Y:S01]  /*fdb0*/  LOP3.LUT R9, RZ, R9, RZ, 0x33, !PT ;  /* 0x00000009ff097212 */ /* 0x000fe200078e33ff */
[----:B------:R-:W-:Y:S06]  /*fdc0*/  BRA `(.L_x_1367) ;  /* 0x0000000000147947 */ /* 0x000fec0003800000 */
.L_x_1366:
[----:B------:R-:W-:-:S06]  /*fdd0*/  UISETP.NE.AND UP0, UPT, UR5, 0x1, UPT ;  /* 0x000000010500788c */ /* 0x000fcc000bf05270 */
[----:B------:R-:W-:-:S05]  /*fde0*/  PLOP3.LUT P1, PT, PT, PT, UP0, 0x80, 0x0 ;  /* 0x000000000000781c */ /* 0x000fca0003f2f008 */
[----:B------:R-:W-:-:S08]  /*fdf0*/  @UP0 ULDC.64 UR6, c[0x0][0x9e8] ;  /* 0x00027a0000060ab9 */ /* 0x000fd00000000a00 */
[----:B------:R-:W-:-:S05]  /*fe00*/  @P1 IMAD.HI.U32 R12, R9, UR6, RZ ;  /* 0x00000006090c1c27 */ /* 0x000fca000f8e00ff */
[----:B------:R-:W-:-:S07]  /*fe10*/  @P1 SHF.R.U32.HI R9, RZ, UR7, R12 ;  /* 0x00000007ff091c19 */ /* 0x000fce000801160c */
.L_x_1367:
[----:B------:R-:W-:Y:S05]  /*fe20*/  BSYNC B0 ;  /* 0x0000000000007941 */ /* 0x000fea0003800000 */
.L_x_1365:
[----:B------:R-:W-:-:S04]  /*fe30*/  IMAD.U32 R12, RZ, RZ, UR5 ;  /* 0x00000005ff0c7e24 */ /* 0x000fc8000f8e00ff */
[----:B------:R-:W-:-:S05]  /*fe40*/  IMAD R9, R9, R12, UR5 ;  /* 0x0000000509097e24 */ /* 0x000fca000f8e020c */
[----:B------:R-:W-:-:S07]  /*fe50*/  VIMNMX R8, R8, R9, PT ;  /* 0x0000000908087248 */ /* 0x000fce0003fe0100 */
.L_x_1364:
[----:B------:R-:W2:Y:S01]  /*fe60*/  LDL R12, [R1+0x44] ;  /* 0x00004400010c7983 */ /* 0x000ea20000100800 */
[----:B------:R-:W-:Y:S01]  /*fe70*/  SHF.R.S32.HI R9, RZ, 0x1f, R8 ;  /* 0x0000001fff097819 */ /* 0x000fe20000011408 */
[----:B------:R-:W-:Y:S01]  /*fe80*/  ULDC UR44, c[0x0][0x9e4] ;  /* 0x00027900002c7ab9 */ /* 0x000fe20000000800 */
[----:B------:R-:W-:Y:S01]  /*fe90*/  ULDC UR39, c[0x0][0x9e4] ;  /* 0x0002790000277ab9 */ /* 0x000fe20000000800 */
[----:B------:R-:W-:Y:S01]  /*fea0*/  ULDC UR38, c[0x0][0x988] ;  /* 0x0002620000267ab9 */ /* 0x000fe20000000800 */
[----:B------:R-:W-:Y:S01]  /*feb0*/  LEA.HI R9, R9, R8, RZ, 0x7 ;  /* 0x0000000809097211 */ /* 0x000fe200078f38ff */
[----:B------:R-:W-:Y:S01]  /*fec0*/  ULDC UR43, c[0x0][0x988] ;  /* 0x00026200002b7ab9 */ /* 0x000fe20000000800 */
[----:B------:R-:W-:Y:S01]  /*fed0*/  ULDC UR42, c[0x0][0x988] ;  /* 0x00026200002a7ab9 */ /* 0x000fe20000000800 */
[----:B------:R-:W-:Y:S01]  /*fee0*/  ULDC UR46, c[0x0][0x9e0] ;  /* 0x00027800002e7ab9 */ /* 0x000fe20000000800 */
[----:B------:R-:W-:Y:S01]  /*fef0*/  SHF.R.S32.HI R9, RZ, 0x7, R9 ;  /* 0x00000007ff097819 */ /* 0x000fe20000011409 */
[----:B------:R-:W-:Y:S01]  /*ff00*/  ULDC UR45, c[0x0][0x9e0] ;  /* 0x00027800002d7ab9 */ /* 0x000fe20000000800 */
[----:B------:R-:W-:Y:S01]  /*ff10*/  BSSY B1, `(.L_x_1368) ;  /* 0x00003c4000017945 */ /* 0x000fe20003800000 */
        /* <DEDUP_REMOVED lines=24> */
[----:B--2---:R-:W-:-:S04]  /*100a0*/  VIMNMX R12, R12, R9, !PT ;  /* 0x000000090c0c7248 */ /* 0x004fc80007fe0100 */
[----:B------:R-:W-:Y:S01]  /*100b0*/  ISETP.GE.AND P1, PT, R0, R12, PT ;  /* 0x0000000c0000720c */ /* 0x000fe20003f26270 */
[----:B------:R0:W-:-:S12]  /*100c0*/  STL [R1+0x28], R12 ;  /* 0x0000280c01007387 */ /* 0x0001d80000100800 */
[----:B0-----:R-:W-:Y:S05]  /*100d0*/  @!P1 BRA `(.L_x_1369) ;  /* 0x00000038009c9947 */ /* 0x001fea0003800000 */
[----:B------:R-:W-:Y:S01]  /*100e0*/  BSSY B0, `(.L_x_1370) ;  /* 0x00003a2000007945 */ /* 0x000fe20003800000 */
        /* <DEDUP_REMOVED lines=23> */
[----:B------:R-:W-:-:S07]  /*10260*/  CS2R R88, SRZ ;  /* 0x0000000000587805 */ /* 0x000fce000001ff00 */
.L_x_1391:
[----:B------:R-:W-:-:S05]  /*10270*/  VIADD R21, R22, 0x1 ;  /* 0x0000000116157836 */ /* 0x000fca0000000000 */
[----:B------:R-:W-:-:S04]  /*10280*/  ISETP.NE.AND P1, PT, R21, 0x2, PT ;  /* 0x000000021500780c */ /* 0x000fc80003f25270 */
[----:B------:R-:W-:Y:S02]  /*10290*/  SEL R9, RZ, 0x1, P1 ;  /* 0x00000001ff097807 */ /* 0x000fe40000800000 */
[----:B------:R-:W-:Y:S02]  /*102a0*/  SEL R21, R21, RZ, P1 ;  /* 0x000000ff15157207 */ /* 0x000fe40000800000 */
[----:B------:R-:W-:Y:S01]  /*102b0*/  LOP3.LUT R20, R152, R9, RZ, 0x3c, !PT ;  /* 0x0000000998147212 */ /* 0x000fe200078e3cff */
[----:B------:R-:W-:Y:S06]  /*102c0*/  @!P0 BRA `(.L_x_1371) ;  /* 0x0000000000048947 */ /* 0x000fec0003800000 */
[----:B------:R-:W-:Y:S01]  /*102d0*/  BPT.TRAP 0x1 ;  /* 0x000000040000795c */ /* 0x000fe20000300000 */
.L_x_1371:
[----:B------:R-:W-:Y:S01]  /*102e0*/  IMAD R15, R21, 0x8, R16 ;  /* 0x00000008150f7824 */ /* 0x000fe200078e0210 */
[----:B------:R-:W-:-:S04]  /*102f0*/  SHF.L.U32 R8, R20, 0x1f, RZ ;  /* 0x0000001f14087819 */ /* 0x000fc800000006ff */
[----:B------:R0:W1:Y:S01]  /*10300*/  SYNCS.PHASECHK.TRANS64.TRYWAIT P1, [R15+URZ+0x19c30], R8 ;  /* 0x019c30080f0075a7 */ /* 0x000062000802017f */
[----:B------:R-:W-:Y:S05]  /*10310*/  @!P0 BRA `(.L_x_1372) ;  /* 0x0000000000048947 */ /* 0x000fea0003800000 */
[----:B------:R-:W-:Y:S01]  /*10320*/  BPT.TRAP 0x1 ;  /* 0x000000040000795c */ /* 0x000fe20000300000 */
.L_x_1372:
[----:B------:R-:W2:Y:S01]  /*10330*/  LDL R9, [R1+0x24] ;  /* 0x0000240001097983 */ /* 0x000ea20000100800 */
[----:B------:R-:W-:Y:S01]  /*10340*/  BSSY B2, `(.L_x_1373) ;  /* 0x0000006000027945 */ /* 0x000fe20003800000 */
[----:B------:R-:W-:Y:S02]  /*10350*/  IMAD.MOV.U32 R13, RZ, RZ, -0x3ffffff0 ;  /* 0xc0000010ff0d7424 */ /* 0x000fe400078e00ff */
[----:B--2---:R-:W-:Y:S01]  /*10360*/  IMAD R12, R21, 0x300, R9 ;  /* 0x00000300150c7824 */ /* 0x004fe200078e0209 */
[----:B-1----:R-:W-:Y:S06]  /*10370*/  @P1 BRA `(.L_x_1374) ;  /* 0x0000000000081947 */ /* 0x002fec0003800000 */
[----:B------:R-:W1:Y:S02]  /*10380*/  SYNCS.PHASECHK.TRANS64.TRYWAIT P1, [R15+URZ+0x19c30], R8 ;  /* 0x019c30080f0075a7 */ /* 0x000e64000802017f */
[----:B-1----:R-:W-:Y:S05]  /*10390*/  @!P1 BRA `(.L_x_1375) ;  /* 0x0000016400909947 */ /* 0x002fea0003800000 */
.L_x_1374:
[----:B------:R-:W-:Y:S05]  /*103a0*/  BSYNC B2 ;  /* 0x0000000000027941 */ /* 0x000fea0003800000 */
.L_x_1373:
[C---:B------:R-:W-:Y:S01]  /*103b0*/  R2UR UR6, R12.reuse ;  /* 0x000000000c0672ca */ /* 0x040fe200000e0000 */
[----:B------:R-:W-:Y:S01]  /*103c0*/  WARPGROUP.ARRIVE ;  /* 0x00000000000079c5 */ /* 0x000fe20000000000 */
[----:B------:R-:W-:Y:S01]  /*103d0*/  R2UR UR7, R13 ;  /* 0x000000000d0772ca */ /* 0x000fe200000e0000 */
[----:B01----:R-:W-:Y:S01]  /*103e0*/  VIADD R8, R12, 0x100 ;  /* 0x000001000c087836 */ /* 0x003fe20000000000 */
[----:B------:R-:W-:Y:S01]  /*103f0*/  R2UR UR4, R6 ;  /* 0x00000000060472ca */ /* 0x000fe200000e0000 */
[----:B------:R-:W-:Y:S01]  /*10400*/  IMAD.MOV.U32 R9, RZ, RZ, -0x3ffffff0 ;  /* 0xc0000010ff097424 */ /* 0x000fe200078e00ff */
[----:B------:R-:W-:Y:S01]  /*10410*/  R2UR UR5, R7 ;  /* 0x00000000070572ca */ /* 0x000fe200000e0000 */
[----:B------:R-:W-:Y:S01]  /*10420*/  VIADD R12, R12, 0x200 ;  /* 0x000002000c0c7836 */ /* 0x000fe20000000000 */
[----:B------:R-:W-:Y:S01]  /*10430*/  R2UR UR10, R8 ;  /* 0x00000000080a72ca */ /* 0x000fe200000e0000 */
[----:B------:R-:W-:Y:S01]  /*10440*/  IMAD.MOV.U32 R13, RZ, RZ, -0x3ffffff0 ;  /* 0xc0000010ff0d7424 */ /* 0x000fe200078e00ff */
[----:B------:R-:W-:-:S02]  /*10450*/  R2UR UR11, R9 ;  /* 0x00000000090b72ca */ /* 0x000fc400000e0000 */
[----:B------:R-:W-:Y:S02]  /*10460*/  R2UR UR8, R156 ;  /* 0x000000009c0872ca */ /* 0x000fe400000e0000 */
[----:B------:R-:W-:Y:S02]  /*10470*/  R2UR UR9, R157 ;  /* 0x000000009d0972ca */ /* 0x000fe400000e0000 */
[----:B------:R-:W-:Y:S02]  /*10480*/  R2UR UR14, R12 ;  /* 0x000000000c0e72ca */ /* 0x000fe400000e0000 */
[----:B------:R-:W-:Y:S01]  /*10490*/  R2UR UR15, R13 ;  /* 0x000000000d0f72ca */ /* 0x000fe200000e0000 */
[----:B------:R-:W-:Y:S01]  /*104a0*/  QGMMA.64x128x32.F32.E4M3.E4M3 R24, gdesc[UR4], RZ, !UPT, gsb0 ;  /* 0x01e00000041879f3 */ /* 0x000fe2000c0008ff */
[----:B------:R-:W-:Y:S02]  /*104b0*/  R2UR UR12, R10 ;  /* 0x000000000a0c72ca */ /* 0x000fe400000e0000 */
[----:B------:R-:W-:Y:S01]  /*104c0*/  R2UR UR13, R11 ;  /* 0x000000000b0d72ca */ /* 0x000fe200000e0000 */
[----:B------:R-:W-:-:S02]  /*104d0*/  WARPGROUP.DEPBAR.LE gsb0, 0x0 ;  /* 0x00008000000079c5 */ /* 0x000fc40000010000 */
        /* <DEDUP_REMOVED lines=8> */
.L_x_1376:
[----:B------:R-:W-:Y:S01]  /*10560*/  SHF.L.U32 R8, R152, 0x1f, RZ ;  /* 0x0000001f98087819 */ /* 0x000fe200000006ff */
[----:B------:R-:W-:-:S04]  /*10570*/  IMAD R152, R22, 0x8, R16 ;  /* 0x0000000816987824 */ /* 0x000fc800078e0210 */
[----:B------:R0:W1:Y:S01]  /*10580*/  SYNCS.PHASECHK.TRANS64.TRYWAIT P1, [R152+URZ+0x19c50], R8 ;  /* 0x019c5008980075a7 */ /* 0x000062000802017f */
[----:B------:R-:W-:Y:S05]  /*10590*/  @!P0 BRA `(.L_x_1377) ;  /* 0x0000000000048947 */ /* 0x000fea0003800000 */
[----:B------:R-:W-:Y:S01]  /*105a0*/  BPT.TRAP 0x1 ;  /* 0x000000040000795c */ /* 0x000fe20000300000 */
.L_x_1377:
[----:B------:R-:W-:Y:S04]  /*105b0*/  BSSY B2, `(.L_x_1378) ;  /* 0x0000004000027945 */ /* 0x000fe80003800000 */
[----:B-1----:R-:W-:Y:S05]  /*105c0*/  @P1 BRA `(.L_x_1379) ;  /* 0x0000000000081947 */ /* 0x002fea0003800000 */
[----:B------:R-:W1:Y:S02]  /*105d0*/  SYNCS.PHASECHK.TRANS64.TRYWAIT P1, [R152+URZ+0x19c50], R8 ;  /* 0x019c5008980075a7 */ /* 0x000e64000802017f */
[----:B-1----:R-:W-:Y:S05]  /*105e0*/  @!P1 BRA `(.L_x_1380) ;  /* 0x0000016400109947 */ /* 0x002fea0003800000 */
.L_x_1379:
[----:B------:R-:W-:Y:S05]  /*105f0*/  BSYNC B2 ;  /* 0x0000000000027941 */ /* 0x000fea0003800000 */
.L_x_1378:
[----:B01----:R-:W-:Y:S01]  /*10600*/  VIADD R8, R16, 0x3000 ;  /* 0x0000300010087836 */ /* 0x003fe20000000000 */
[----:B------:R-:W-:Y:S01]  /*10610*/  WARPGROUP.ARRIVE ;  /* 0x00000000000079c5 */ /* 0x000fe20000000000 */
[----:B------:R-:W-:Y:S02]  /*10620*/  IMAD.MOV.U32 R9, RZ, RZ, 0x40000040 ;  /* 0x40000040ff097424 */ /* 0x000fe400078e00ff */
[----:B------:R-:W-:Y:S01]  /*10630*/  IMAD.MOV.U32 R13, RZ, RZ, 0x40000040 ;  /* 0x40000040ff0d7424 */ /* 0x000fe200078e00ff */
[----:B------:R-:W-:Y:S02]  /*10640*/  SHF.R.U32.HI R8, RZ, 0x4, R8 ;  /* 0x00000004ff087819 */ /* 0x000fe40000011608 */
[----:B------:R-:W-:Y:S01]  /*10650*/  R2UR UR7, R9 ;  /* 0x00000000090772ca */ /* 0x000fe200000e0000 */
[----:B------:R-:W-:Y:S01]  /*10660*/  IMAD.MOV.U32 R9, RZ, RZ, 0x40000040 ;  /* 0x40000040ff097424 */ /* 0x000fe200078e00ff */
[----:B------:R-:W-:-:S04]  /*10670*/  LOP3.LUT R8, R8, 0x3fff, RZ, 0xc0, !PT ;  /* 0x00003fff08087812 */ /* 0x000fc800078ec0ff */
[----:B------:R-:W-:-:S05]  /*10680*/  LOP3.LUT R8, R8, 0x10000, RZ, 0xfc, !PT ;  /* 0x0001000008087812 */ /* 0x000fca00078efcff */
[----:B------:R-:W-:-:S04]  /*10690*/  IMAD R8, R22, 0x300, R8 ;  /* 0x0000030016087824 */ /* 0x000fc800078e0208 */
[C---:B------:R-:W-:Y:S01]  /*106a0*/  VIADD R12, R8.reuse, 0x2 ;  /* 0x00000002080c7836 */ /* 0x040fe20000000000 */
[----:B------:R-:W-:-:S13]  /*106b0*/  R2UR UR6, R8 ;  /* 0x00000000080672ca */ /* 0x000fda00000e0000 */
        /* <DEDUP_REMOVED lines=22> */
.L_x_1381:
[----:B------:R-:W2:Y:S01]  /*10820*/  LDL R13, [R1+0x20] ;  /* 0x00002000010d7983 */ /* 0x000ea20000100800 */
[----:B------:R-:W0:Y:S03]  /*10830*/  LDC R9, c[0x0][0x448] ;  /* 0x00011200ff097b82 */ /* 0x000e260000000800 */
[----:B------:R-:W2:Y:S04]  /*10840*/  LDL R8, [R1+0x40] ;  /* 0x0000400001087983 */ /* 0x000ea80000100800 */
[----:B------:R-:W3:Y:S04]  /*10850*/  LDL R140, [R1+0x4] ;  /* 0x00000400018c7983 */ /* 0x000ee80000100800 */
[----:B------:R-:W4:Y:S01]  /*10860*/  LDL R141, [R1] ;  /* 0x00000000018d7983 */ /* 0x000f220000100800 */
[----:B0-----:R-:W-:-:S13]  /*10870*/  ISETP.NE.AND P1, PT, R9, 0x1, PT ;  /* 0x000000010900780c */ /* 0x001fda0003f25270 */
        /* <DEDUP_REMOVED lines=58> */
[----:B------:R-:W1:Y:S01]  /*10c20*/  MUFU.TANH R80, R80 ;  /* 0x0000005000507308 */ /* 0x000e620000002400 */
[----:B--2---:R-:W-:-:S02]  /*10c30*/  IMAD.IADD R8, R8, 0x1, R13 ;  /* 0x0000000108087824 */ /* 0x004fc400078e020d */
[C---:B------:R-:W-:Y:S01]  /*10c40*/  FMUL.FTZ R13, R2.reuse, R26 ;  /* 0x0000001a020d7220 */ /* 0x040fe20000410000 */
[C---:B------:R-:W-:Y:S01]  /*10c50*/  FMUL.FTZ R26, R2.reuse, R30 ;  /* 0x0000001e021a7220 */ /* 0x040fe20000410000 */
[C---:B------:R-:W-:Y:S01]  /*10c60*/  FMUL.FTZ R30, R2.reuse, R34 ;  /* 0x00000022021e7220 */ /* 0x040fe20000410000 */
[C---:B------:R-:W-:Y:S01]  /*10c70*/  FMUL.FTZ R34, R2.reuse, R38 ;  /* 0x0000002602227220 */ /* 0x040fe20000410000 */
[----:B------:R-:W-:Y:S01]  /*10c80*/  FMUL.FTZ R38, R2, R42 ;  /* 0x0000002a02267220 */ /* 0x000fe20000410000 */
[----:B0-----:R-:W-:-:S04]  /*10c90*/  @P1 IMAD.HI.U32 R12, R8, R12, RZ ;  /* 0x0000000c080c1227 */ /* 0x001fc800078e00ff */
[C---:B------:R-:W-:Y:S01]  /*10ca0*/  FMUL.FTZ R42, R2.reuse, R46 ;  /* 0x0000002e022a7220 */ /* 0x040fe20000410000 */
[C---:B------:R-:W-:Y:S01]  /*10cb0*/  FMUL.FTZ R46, R2.reuse, R48 ;  /* 0x00000030022e7220 */ /* 0x040fe20000410000 */
[C---:B------:R-:W-:Y:S01]  /*10cc0*/  FMUL.FTZ R48, R2.reuse, R50 ;  /* 0x0000003202307220 */ /* 0x040fe20000410000 */
[C---:B------:R-:W-:Y:S01]  /*10cd0*/  FMUL.FTZ R50, R2.reuse, R52 ;  /* 0x0000003402327220 */ /* 0x040fe20000410000 */
[C---:B------:R-:W-:Y:S01]  /*10ce0*/  FMUL.FTZ R52, R2.reuse, R54 ;  /* 0x0000003602347220 */ /* 0x040fe20000410000 */
[----:B-1----:R-:W-:Y:S01]  /*10cf0*/  @P1 SHF.R.U32.HI R8, RZ, R9, R12 ;  /* 0x00000009ff081219 */ /* 0x002fe2000001160c */
[C---:B------:R-:W-:Y:S01]  /*10d00*/  FMUL.FTZ R54, R2.reuse, R56 ;  /* 0x0000003802367220 */ /* 0x040fe20000410000 */
[C---:B------:R-:W-:Y:S01]  /*10d10*/  FMUL.FTZ R56, R2.reuse, R58 ;  /* 0x0000003a02387220 */ /* 0x040fe20000410000 */
[C---:B------:R-:W-:Y:S01]  /*10d20*/  FMUL.FTZ R58, R2.reuse, R60 ;  /* 0x0000003c023a7220 */ /* 0x040fe20000410000 */
[C---:B------:R-:W-:Y:S01]  /*10d30*/  FMUL.FTZ R60, R2.reuse, R62 ;  /* 0x0000003e023c7220 */ /* 0x040fe20000410000 */
[C---:B------:R-:W-:Y:S01]  /*10d40*/  FMUL.FTZ R62, R2.reuse, R64 ;  /* 0x00000040023e7220 */ /* 0x040fe20000410000 */
[----:B------:R-:W-:Y:S01]  /*10d50*/  FMUL.FTZ R64, R2, R66 ;  /* 0x0000004202407220 */ /* 0x000fe20000410000 */
[----:B------:R-:W0:Y:S01]  /*10d60*/  SHFL.IDX PT, R138, R8, RZ, 0x1c1f ;  /* 0x001c1fff088a7589 */ /* 0x000e2200000e0000 */
[----:B---3--:R-:W-:Y:S01]  /*10d70*/  PRMT R15, R140, 0x654, R15 ;  /* 0x000006548c0f7816 */ /* 0x008fe2000000000f */
        /* <DEDUP_REMOVED lines=12> */
[----:B------:R1:W-:Y:S01]  /*10e40*/  SYNCS.ARRIVE.TRANS64.RED.A1T0 RZ, [R15+URZ], RZ ;  /* 0x000000ff0fff79a7 */ /* 0x0003e2000810043f */
[C---:B------:R-:W-:Y:S01]  /*10e50*/  FMUL.FTZ R36, R2.reuse, R40 ;  /* 0x0000002802247220 */ /* 0x040fe20000410000 */
[C---:B------:R-:W-:Y:S01]  /*10e60*/  FMUL.FTZ R37, R2.reuse, R41 ;  /* 0x0000002902257220 */ /* 0x040fe20000410000 */
[C---:B------:R-:W-:Y:S01]  /*10e70*/  FMUL.FTZ R78, R2.reuse, R82 ;  /* 0x00000052024e7220 */ /* 0x040fe20000410000 */
[C---:B------:R-:W-:Y:S01]  /*10e80*/  FMUL.FTZ R40, R2.reuse, R44 ;  /* 0x0000002c02287220 */ /* 0x040fe20000410000 */
[C---:B------:R-:W-:Y:S01]  /*10e90*/  FMUL.FTZ R41, R2.reuse, R45 ;  /* 0x0000002d02297220 */ /* 0x040fe20000410000 */
[----:B------:R-:W-:Y:S01]  /*10ea0*/  FMUL.FTZ R82, R2, R86 ;  /* 0x0000005602527220 */ /* 0x000fe20000410000 */
[----:B-1----:R-:W-:Y:S01]  /*10eb0*/  IMAD.SHL.U32 R15, R0, 0x80, RZ ;  /* 0x00000080000f7824 */ /* 0x002fe200078e00ff */
[----:B------:R-:W-:Y:S01]  /*10ec0*/  PLOP3.LUT P1, PT, PT, PT, UP0, 0x40, 0x0 ;  /* 0x000000000000781c */ /* 0x000fe20003f2e808 */
[----:B------:R-:W1:Y:S03]  /*10ed0*/  MUFU.TANH R9, R9 ;  /* 0x0000000900097308 */ /* 0x000e660000002400 */
[----:B------:R-:W-:-:S05]  /*10ee0*/  IADD3 R87, -R153, 0x1, -R15 ;  /* 0x0000000199577810 */ /* 0x000fca0007ffe90f */
[----:B------:R-:W2:Y:S01]  /*10ef0*/  MUFU.TANH R12, R12 ;  /* 0x0000000c000c7308 */ /* 0x000ea20000002400 */
[----:B----4-:R-:W-:-:S07]  /*10f00*/  IADD3 R87, -R155, R87, R141 ;  /* 0x000000579b577210 */ /* 0x010fce0007ffe18d */
[----:B------:R-:W3:Y:S01]  /*10f10*/  MUFU.TANH R13, R13 ;  /* 0x0000000d000d7308 */ /* 0x000ee20000002400 */
[----:B------:R-:W-:-:S07]  /*10f20*/  VIADD R86, R87, UR46 ;  /* 0x0000002e57567c36 */ /* 0x000fce0008000000 */
        /* <DEDUP_REMOVED lines=34> */
[----:B------:R-:W1:Y:S08]  /*11150*/  MUFU.TANH R82, R82 ;  /* 0x0000005200527308 */ /* 0x000e700000002400 */
[----:B------:R-:W1:Y:S01]  /*11160*/  MUFU.TANH R83, R83 ;  /* 0x0000005300537308 */ /* 0x000e620000002400 */
[----:B------:R-:W-:-:S02]  /*11170*/  VIADD R87, R87, UR47 ;  /* 0x0000002f57577c36 */ /* 0x000fc40008000000 */
[--C-:B0-----:R-:W-:Y:S02]  /*11180*/  IMAD.IADD R136, R86, 0x1, R138.reuse ;  /* 0x0000000156887824 */ /* 0x101fe400078e028a */
[----:B------:R-:W-:Y:S01]  /*11190*/  IMAD.IADD R137, R87, 0x1, R138 ;  /* 0x0000000157897824 */ /* 0x000fe200078e028a */
[----:B--234-:R-:W-:Y:S06]  /*111a0*/  @P1 BRA `(.L_x_1382) ;  /* 0x0000000000581947 */ /* 0x01cfec0003800000 */
[----:B------:R-:W-:Y:S01]  /*111b0*/  IADD3 R138, -R155, R141, R138 ;  /* 0x0000008d9b8a7210 */ /* 0x000fe20007ffe18a */
[----:B------:R-:W-:Y:S03]  /*111c0*/  BSSY B2, `(.L_x_1383) ;  /* 0x0000010000027945 */ /* 0x000fe60003800000 */
        /* <DEDUP_REMOVED lines=10> */
.L_x_1384:
[----:B------:R-:W-:-:S05]  /*11270*/  IMAD.U32 R139, RZ, RZ, UR44 ;  /* 0x0000002cff8b7e24 */ /* 0x000fca000f8e00ff */
[----:B------:R-:W-:-:S13]  /*11280*/  ISETP.NE.AND P1, PT, R139, 0x1, PT ;  /* 0x000000018b00780c */ /* 0x000fda0003f25270 */
[----:B------:R-:W0:Y:S02]  /*11290*/  @P1 LDC.64 R44, c[0x0][0x9e8] ;  /* 0x00027a00ff2c1b82 */ /* 0x000e240000000a00 */
[----:B0-----:R-:W-:-:S05]  /*112a0*/  @P1 IMAD.HI.U32 R44, R138, R44, RZ ;  /* 0x0000002c8a2c1227 */ /* 0x001fca00078e00ff */
[----:B------:R-:W-:-:S07]  /*112b0*/  @P1 SHF.R.U32.HI R138, RZ, R45, R44 ;  /* 0x0000002dff8a1219 */ /* 0x000fce000001162c */
.L_x_1385:
[----:B------:R-:W-:Y:S05]  /*112c0*/  BSYNC B2 ;  /* 0x0000000000027941 */ /* 0x000fea0003800000 */
.L_x_1383:
[----:B------:R-:W-:-:S04]  /*112d0*/  IMAD R138, R138, R139, -R15 ;  /* 0x0000008b8a8a7224 */ /* 0x000fc800078e0a0f */
[----:B------:R-:W-:-:S05]  /*112e0*/  IMAD.IADD R138, R138, 0x1, -R153 ;  /* 0x000000018a8a7824 */ /* 0x000fca00078e0a99 */
[----:B------:R-:W-:Y:S02]  /*112f0*/  VIMNMX R137, R137, R138, !PT ;  /* 0x0000008a89897248 */ /* 0x000fe40007fe0100 */
[----:B------:R-:W-:-:S07]  /*11300*/  VIADDMNMX R136, R138, R139, R136, PT ;  /* 0x0000008b8a887246 */ /* 0x000fce0003800188 */
.L_x_1382:
[----:B------:R-:W-:Y:S01]  /*11310*/  ISETP.GT.AND P1, PT, R0, -0x1, PT ;  /* 0xffffffff0000780c */ /* 0x000fe20003f24270 */
[----:B------:R-:W0:Y:S01]  /*11320*/  SHFL.IDX PT, R8, R8, 0x1, 0x1c1f ;  /* 0x003c1f0008087f89 */ /* 0x000e2200000e0000 */
[----:B------:R-:W-:Y:S02]  /*11330*/  UISETP.NE.AND UP0, UPT, UR48, URZ, UPT ;  /* 0x0000003f3000728c */ /* 0x000fe4000bf05270 */
[C---:B------:R-:W-:Y:S02]  /*11340*/  ISETP.GT.AND P4, PT, R137.reuse, RZ, P1 ;  /* 0x000000ff8900720c */ /* 0x040fe40000f84270 */
[C---:B------:R-:W-:Y:S02]  /*11350*/  ISETP.GT.AND P3, PT, R137.reuse, 0x1, P1 ;  /* 0x000000018900780c */ /* 0x040fe40000f64270 */
[----:B------:R-:W-:Y:S02]  /*11360*/  ISETP.LT.OR P4, PT, R136, 0x1, P4 ;  /* 0x000000018800780c */ /* 0x000fe40002781670 */
[----:B------:R-:W-:-:S02]  /*11370*/  ISETP.GT.AND P5, PT, R137, 0x8, P1 ;  /* 0x000000088900780c */ /* 0x000fc40000fa4270 */
[----:B-1----:R-:W-:Y:S02]  /*11380*/  FSEL R44, R9, -INF , !P4 ;  /* 0xff800000092c7808 */ /* 0x002fe40006000000 */
[C---:B------:R-:W-:Y:S02]  /*11390*/  ISETP.GT.AND P4, PT, R137.reuse, 0x10, P1 ;  /* 0x000000108900780c */ /* 0x040fe40000f84270 */
[----:B------:R-:W-:Y:S02]  /*113a0*/  ISETP.GT.AND P2, PT, R137, 0x9, P1 ;  /* 0x000000098900780c */ /* 0x000fe40000f44270 */
[C---:B------:R-:W-:Y:S02]  /*113b0*/  ISETP.LT.OR P4, PT, R136.reuse, 0x11, P4 ;  /* 0x000000118800780c */ /* 0x040fe40002781670 */
[----:B------:R-:W-:Y:S02]  /*113c0*/  ISETP.LT.OR P3, PT, R136, 0x2, P3 ;  /* 0x000000028800780c */ /* 0x000fe40001f61670 */
[----:B------:R-:W-:-:S02]  /*113d0*/  FSEL R28, R28, -INF , !P4 ;  /* 0xff8000001c1c7808 */ /* 0x000fc40006000000 */
[----:B------:R-:W-:Y:S01]  /*113e0*/  ISETP.GT.AND P4, PT, R137, 0x20, P1 ;  /* 0x000000208900780c */ /* 0x000fe20000f84270 */
[--C-:B0-----:R-:W-:Y:S01]  /*113f0*/  IMAD.IADD R86, R86, 0x1, R8.reuse ;  /* 0x0000000156567824 */ /* 0x101fe200078e0208 */
[C---:B------:R-:W-:Y:S01]  /*11400*/  ISETP.LT.OR P5, PT, R136.reuse, 0x9, P5 ;  /* 0x000000098800780c */ /* 0x040fe20002fa1670 */
[----:B------:R-:W-:Y:S01]  /*11410*/  IMAD.IADD R87, R87, 0x1, R8 ;  /* 0x0000000157577824 */ /* 0x000fe200078e0208 */
[C---:B------:R-:W-:Y:S02]  /*11420*/  ISETP.LT.OR P2, PT, R136.reuse, 0xa, P2 ;  /* 0x0000000a8800780c */ /* 0x040fe40001741670 */
[----:B------:R-:W-:Y:S02]  /*11430*/  ISETP.LT.OR P4, PT, R136, 0x21, P4 ;  /* 0x000000218800780c */ /* 0x000fe40002781670 */
[----:B------:R-:W-:Y:S02]  /*11440*/  FSEL R12, R12, -INF , !P3 ;  /* 0xff8000000c0c7808 */ /* 0x000fe40005800000 */
[----:B------:R-:W-:-:S02]  /*11450*/  FSEL R24, R24, -INF , !P5 ;  /* 0xff80000018187808 */ /* 0x000fc40006800000 */
[----:B------:R-:W-:Y:S02]  /*11460*/  FSEL R25, R25, -INF , !P2 ;  /* 0xff80000019197808 */ /* 0x000fe40005000000 */
[C---:B------:R-:W-:Y:S02]  /*11470*/  ISETP.GT.AND P3, PT, R137.reuse, 0x11, P1 ;  /* 0x000000118900780c */ /* 0x040fe40000f64270 */
[C---:B------:R-:W-:Y:S02]  /*11480*/  ISETP.GT.AND P5, PT, R137.reuse, 0x18, P1 ;  /* 0x000000188900780c */ /* 0x040fe40000fa4270 */
[C---:B------:R-:W-:Y:S02]  /*11490*/  ISETP.GT.AND P2, PT, R137.reuse, 0x19, P1 ;  /* 0x000000198900780c */ /* 0x040fe40000f44270 */
[----:B------:R-:W-:Y:S02]  /*114a0*/  FSEL R36, R36, -INF , !P4 ;  /* 0xff80000024247808 */ /* 0x000fe40006000000 */
[----:B------:R-:W-:-:S02]  /*114b0*/  ISETP.GT.AND P4, PT, R137, 0x30, P1 ;  /* 0x000000308900780c */ /* 0x000fc40000f84270 */
[C---:B------:R-:W-:Y:S02]  /*114c0*/  ISETP.LT.OR P3, PT, R136.reuse, 0x12, P3 ;  /* 0x000000128800780c */ /* 0x040fe40001f61670 */
[C---:B------:R-:W-:Y:S02]  /*114d0*/  ISETP.LT.OR P5, PT, R136.reuse, 0x19, P5 ;  /* 0x000000198800780c */ /* 0x040fe40002fa1670 */
        /* <DEDUP_REMOVED lines=55> */
[----:B------:R-:W-:Y:S02]  /*11850*/  ISETP.GT.AND P2, PT, R137, 0x69, P1 ;  /* 0x000000698900780c */ /* 0x000fe40000f44270 */
[----:B------:R-:W-:Y:S02]  /*11860*/  FSEL R80, R80, -INF , !P4 ;  /* 0xff80000050507808 */ /* 0x000fe40006000000 */
[----:B------:R-:W-:-:S02]  /*11870*/  PLOP3.LUT P4, PT, PT, PT, UP0, 0x40, 0x0 ;  /* 0x000000000000781c */ /* 0x000fc40003f8e808 */
[C---:B------:R-:W-:Y:S02]  /*11880*/  ISETP.LT.OR P3, PT, R136.reuse, 0x62, P3 ;  /* 0x000000628800780c */ /* 0x040fe40001f61670 */
[C---:B------:R-:W-:Y:S02]  /*11890*/  ISETP.LT.OR P5, PT, R136.reuse, 0x69, P5 ;  /* 0x000000698800780c */ /* 0x040fe40002fa1670 */
[----:B------:R-:W-:Y:S02]  /*118a0*/  ISETP.LT.OR P2, PT, R136, 0x6a, P2 ;  /* 0x0000006a8800780c */ /* 0x000fe40001741670 */
[----:B------:R-:W-:Y:S02]  /*118b0*/  FSEL R73, R73, -INF , !P3 ;  /* 0xff80000049497808 */ /* 0x000fe40005800000 */
[----:B------:R-:W-:Y:S02]  /*118c0*/  FSEL R76, R76, -INF , !P5 ;  /* 0xff8000004c4c7808 */ /* 0x000fe40006800000 */
[----:B------:R-:W-:-:S02]  /*118d0*/  FSEL R77, R77, -INF , !P2 ;  /* 0xff8000004d4d7808 */ /* 0x000fc40005000000 */
[C---:B------:R-:W-:Y:S02]  /*118e0*/  ISETP.GT.AND P3, PT, R137.reuse, 0x71, P1 ;  /* 0x000000718900780c */ /* 0x040fe40000f64270 */
[C---:B------:R-:W-:Y:S02]  /*118f0*/  ISETP.GT.AND P5, PT, R137.reuse, 0x78, P1 ;  /* 0x000000788900780c */ /* 0x040fe40000fa4270 */
[----:B------:R-:W-:Y:S02]  /*11900*/  ISETP.GT.AND P2, PT, R137, 0x79, P1 ;  /* 0x000000798900780c */ /* 0x000fe40000f44270 */
[C---:B------:R-:W-:Y:S02]  /*11910*/  ISETP.LT.OR P3, PT, R136.reuse, 0x72, P3 ;  /* 0x000000728800780c */ /* 0x040fe40001f61670 */
[C---:B------:R-:W-:Y:S02]  /*11920*/  ISETP.LT.OR P5, PT, R136.reuse, 0x79, P5 ;  /* 0x000000798800780c */ /* 0x040fe40002fa1670 */
[----:B------:R-:W-:-:S02]  /*11930*/  ISETP.LT.OR P2, PT, R136, 0x7a, P2 ;  /* 0x0000007a8800780c */ /* 0x000fc40001741670 */
[----:B------:R-:W-:Y:S02]  /*11940*/  FSEL R81, R81, -INF , !P3 ;  /* 0xff80000051517808 */ /* 0x000fe40005800000 */
[----:B------:R-:W-:Y:S02]  /*11950*/  FSEL R84, R84, -INF , !P5 ;  /* 0xff80000054547808 */ /* 0x000fe40006800000 */
[----:B------:R-:W-:Y:S01]  /*11960*/  FSEL R85, R85, -INF , !P2 ;  /* 0xff80000055557808 */ /* 0x000fe20005000000 */
[----:B------:R-:W-:Y:S06]  /*11970*/  @P4 BRA `(.L_x_1386) ;  /* 0x0000000000584947 */ /* 0x000fec0003800000 */
        /* <DEDUP_REMOVED lines=12> */
.L_x_1388:
[----:B------:R-:W-:-:S05]  /*11a40*/  IMAD.U32 R136, RZ, RZ, UR44 ;  /* 0x0000002cff887e24 */ /* 0x000fca000f8e00ff */
[----:B------:R-:W-:-:S13]  /*11a50*/  ISETP.NE.AND P2, PT, R136, 0x1, PT ;  /* 0x000000018800780c */ /* 0x000fda0003f45270 */
[----:B------:R-:W0:Y:S02]  /*11a60*/  @P2 LDC.64 R8, c[0x0][0x9e8] ;  /* 0x00027a00ff082b82 */ /* 0x000e240000000a00 */
[----:B0-----:R-:W-:-:S05]  /*11a70*/  @P2 IMAD.HI.U32 R8, R45, R8, RZ ;  /* 0x000000082d082227 */ /* 0x001fca00078e00ff */
[----:B------:R-:W-:-:S07]  /*11a80*/  @P2 SHF.R.U32.HI R45, RZ, R9, R8 ;  /* 0x00000009ff2d2219 */ /* 0x000fce0000011608 */
.L_x_1389:
[----:B------:R-:W-:Y:S05]  /*11a90*/  BSYNC B2 ;  /* 0x0000000000027941 */ /* 0x000fea0003800000 */
.L_x_1387:
[----:B------:R-:W-:-:S04]  /*11aa0*/  IMAD R15, R45, R136, -R15 ;  /* 0x000000882d0f7224 */ /* 0x000fc800078e0a0f */
[----:B------:R-:W-:-:S05]  /*11ab0*/  IMAD.IADD R15, R15, 0x1, -R153 ;  /* 0x000000010f0f7824 */ /* 0x000fca00078e0a99 */
[----:B------:R-:W-:Y:S02]  /*11ac0*/  VIMNMX R87, R87, R15, !PT ;  /* 0x0000000f57577248 */ /* 0x000fe40007fe0100 */
[----:B------:R-:W-:-:S07]  /*11ad0*/  VIADDMNMX R86, R15, R136, R86, PT ;  /* 0x000000880f567246 */ /* 0x000fce0003800156 */
.L_x_1386:
[----:B------:R-:W-:Y:S02]  /*11ae0*/  FMNMX.FTZ R9, R44, R5, !PT ;  /* 0x000000052c097209 */ /* 0x000fe40007810000 */
[C---:B------:R-:W-:Y:S02]  /*11af0*/  ISETP.GT.AND P2, PT, R87.reuse, 0x1, P1 ;  /* 0x000000015700780c */ /* 0x040fe40000f44270 */
[----:B------:R-:W-:Y:S02]  /*11b00*/  FMNMX.FTZ R9, R12, R9, !PT ;  /* 0x000000090c097209 */ /* 0x000fe40007810000 */
[C---:B------:R-:W-:Y:S02]  /*11b10*/  ISETP.GT.AND P3, PT, R87.reuse, 0x8, P1 ;  /* 0x000000085700780c */ /* 0x040fe40000f64270 */
[----:B------:R-:W-:Y:S02]  /*11b20*/  FMNMX.FTZ R9, R24, R9, !PT ;  /* 0x0000000918097209 */ /* 0x000fe40007810000 */
[----:B------:R-:W-:-:S02]  /*11b30*/  ISETP.GT.AND P4, PT, R87, 0x9, P1 ;  /* 0x000000095700780c */ /* 0x000fc40000f84270 */
[----:B------:R-:W-:Y:S02]  /*11b40*/  FMNMX.FTZ R9, R25, R9, !PT ;  /* 0x0000000919097209 */ /* 0x000fe40007810000 */
[----:B------:R-:W-:Y:S02]  /*11b50*/  ISETP.LT.OR P2, PT, R86, 0x2, P2 ;  /* 0x000000025600780c */ /* 0x000fe40001741670 */
[----:B------:R-:W-:Y:S02]  /*11b60*/  FMNMX.FTZ R9, R28, R9, !PT ;  /* 0x000000091c097209 */ /* 0x000fe40007810000 */
[C---:B------:R-:W-:Y:S02]  /*11b70*/  ISETP.LT.OR P3, PT, R86.reuse, 0x9, P3 ;  /* 0x000000095600780c */ /* 0x040fe40001f61670 */
[----:B------:R-:W-:Y:S02]  /*11b80*/  ISETP.LT.OR P4, PT, R86, 0xa, P4 ;  /* 0x0000000a5600780c */ /* 0x000fe40002781670 */
[----:B------:R-:W-:-:S02]  /*11b90*/  FMNMX.FTZ R9, R29, R9, !PT ;  /* 0x000000091d097209 */ /* 0x000fc40007810000 */
[----:B------:R-:W-:Y:S02]  /*11ba0*/  FSEL R22, R22, -INF , !P2 ;  /* 0xff80000016167808 */ /* 0x000fe40005000000 */
[----:B------:R-:W-:Y:S01]  /*11bb0*/  FSEL R8, R26, -INF , !P3 ;  /* 0xff8000001a087808 */ /* 0x000fe20005800000 */
[----:B------:R-:W-:Y:S01]  /*11bc0*/  IMAD.U32 R26, RZ, RZ, UR43 ;  /* 0x0000002bff1a7e24 */ /* 0x000fe2000f8e00ff */
[----:B------:R-:W-:Y:S02]  /*11bd0*/  FSEL R27, R27, -INF , !P4 ;  /* 0xff8000001b1b7808 */ /* 0x000fe40006000000 */
[C---:B------:R-:W-:Y:S02]  /*11be0*/  ISETP.GT.AND P5, PT, R87.reuse, 0x10, P1 ;  /* 0x000000105700780c */ /* 0x040fe40000fa4270 */
[C---:B------:R-:W-:Y:S02]  /*11bf0*/  ISETP.GT.AND P2, PT, R87.reuse, 0x11, P1 ;  /* 0x000000115700780c */ /* 0x040fe40000f44270 */
[----:B------:R-:W-:-:S02]  /*11c00*/  ISETP.GT.AND P3, PT, R87, 0x18, P1 ;  /* 0x000000185700780c */ /* 0x000fc40000f64270 */
[----:B------:R-:W-:Y:S02]  /*11c10*/  ISETP.GT.AND P4, PT, R87, 0x19, P1 ;  /* 0x000000195700780c */ /* 0x000fe40000f84270 */
[----:B------:R-:W-:Y:S02]  /*11c20*/  LOP3.LUT R17, R17, 0xefffffff, RZ, 0xc0, !PT ;  /* 0xefffffff11117812 */ /* 0x000fe400078ec0ff */
[----:B------:R-:W-:Y:S02]  /*11c30*/  FMNMX.FTZ R9, R32, R9, !PT ;  /* 0x0000000920097209 */ /* 0x000fe40007810000 */
[C---:B------:R-:W-:Y:S02]  /*11c40*/  ISETP.LT.OR P5, PT, R86.reuse, 0x11, P5 ;  /* 0x000000115600780c */ /* 0x040fe40002fa1670 */
[C---:B------:R-:W-:Y:S02]  /*11c50*/  ISETP.LT.OR P2, PT, R86.reuse, 0x12, P2 ;  /* 0x000000125600780c */ /* 0x040fe40001741670 */
[----:B------:R-:W-:-:S02]  /*11c60*/  ISETP.LT.OR P3, PT, R86, 0x19, P3 ;  /* 0x000000195600780c */ /* 0x000fc40001f61670 */
[----:B------:R-:W-:Y:S02]  /*11c70*/  ISETP.LT.OR P4, PT, R86, 0x1a, P4 ;  /* 0x0000001a5600780c */ /* 0x000fe40002781670 */
[----:B------:R-:W-:Y:S02]  /*11c80*/  @P0 LOP3.LUT R17, R17, 0x10000000, RZ, 0xfc, !PT ;  /* 0x1000000011110812 */ /* 0x000fe400078efcff */
[----:B------:R-:W-:Y:S02]  /*11c90*/  ISETP.GT.AND P0, PT, R87, 0x60, P1 ;  /* 0x000000605700780c */ /* 0x000fe40000f04270 */
[----:B------:R-:W-:Y:S02]  /*11ca0*/  FMNMX.FTZ R9, R33, R9, !PT ;  /* 0x0000000921097209 */ /* 0x000fe40007810000 */
        /* <DEDUP_REMOVED lines=12> */
[----:B------:R-:W-:Y:S02]  /*11d70*/  ISETP.LT.OR P4, PT, R86, 0x2a, P4 ;  /* 0x0000002a5600780c */ /* 0x000fe40002781670 */
[----:B------:R-:W-:-:S02]  /*11d80*/  FMNMX.FTZ R9, R37, R9, !PT ;  /* 0x0000000925097209 */ /* 0x000fc40007810000 */
[----:B------:R-:W-:Y:S02]  /*11d90*/  LOP3.LUT R17, R17, 0x7fffffff, RZ, 0xc0, !PT ;  /* 0x7fffffff11117812 */ /* 0x000fe400078ec0ff */
[----:B------:R-:W-:Y:S02]  /*11da0*/  FSEL R38, R38, -INF , !P5 ;  /* 0xff80000026267808 */ /* 0x000fe40006800000 */
[----:B------:R-:W-:Y:S02]  /*11db0*/  FSEL R39, R39, -INF , !P2 ;  /* 0xff80000027277808 */ /* 0x000fe40005000000 */
[----:B------:R-:W-:Y:S02]  /*11dc0*/  FSEL R42, R42, -INF , !P3 ;  /* 0xff8000002a2a7808 */ /* 0x000fe40005800000 */
[----:B------:R-:W-:Y:S02]  /*11dd0*/  FSEL R43, R43, -INF , !P4 ;  /* 0xff8000002b2b7808 */ /* 0x000fe40006000000 */
[----:B------:R-:W-:-:S02]  /*11de0*/  ISETP.GT.AND P5, PT, R87, 0x30, P1 ;  /* 0x000000305700780c */ /* 0x000fc40000fa4270 */
[C---:B------:R-:W-:Y:S02]  /*11df0*/  ISETP.GT.AND P2, PT, R87.reuse, 0x31, P1 ;  /* 0x000000315700780c */ /* 0x040fe40000f44270 */
[C---:B------:R-:W-:Y:S02]  /*11e00*/  ISETP.GT.AND P3, PT, R87.reuse, 0x38, P1 ;  /* 0x000000385700780c */ /* 0x040fe40000f64270 */
[----:B------:R-:W-:Y:S02]  /*11e10*/  ISETP.GT.AND P4, PT, R87, 0x39, P1 ;  /* 0x000000395700780c */ /* 0x000fe40000f84270 */
[----:B------:R-:W-:Y:S02]  /*11e20*/  FMNMX.FTZ R9, R40, R9, !PT ;  /* 0x0000000928097209 */ /* 0x000fe40007810000 */
[----:B------:R-:W-:Y:S02]  /*11e30*/  @P0 LOP3.LUT R17, R17, 0x80000000, RZ, 0xfc, !PT ;  /* 0x8000000011110812 */ /* 0x000fe400078efcff */
[----:B------:R-:W-:-:S02]  /*11e40*/  ISETP.GT.AND P0, PT, R87, 0x78, P1 ;  /* 0x000000785700780c */ /* 0x000fc40000f04270 */
        /* <DEDUP_REMOVED lines=9> */
[----:B------:R-:W-:Y:S02]  /*11ee0*/  FMNMX.FTZ R9, R46, R9, !PT ;  /* 0x000000092e097209 */ /* 0x000fe40007810000 */
[C---:B------:R-:W-:Y:S02]  /*11ef0*/  ISETP.GT.AND P5, PT, R87.reuse, 0x40, P1 ;  /* 0x000000405700780c */ /* 0x040fe40000fa4270 */
[----:B------:R-:W-:-:S02]  /*11f00*/  ISETP.GT.AND P2, PT, R87, 0x41, P1 ;  /* 0x000000415700780c */ /* 0x000fc40000f44270 */
[C---:B------:R-:W-:Y:S02]  /*11f10*/  ISETP.GT.AND P3, PT, R87.reuse, 0x48, P1 ;  /* 0x000000485700780c */ /* 0x040fe40000f64270 */
[----:B------:R-:W-:Y:S02]  /*11f20*/  ISETP.GT.AND P4, PT, R87, 0x49, P1 ;  /* 0x000000495700780c */ /* 0x000fe40000f84270 */
[----:B------:R-:W-:Y:S02]  /*11f30*/  LOP3.LUT R17, R17, 0xfffffffd, RZ, 0xc0, !PT ;  /* 0xfffffffd11117812 */ /* 0x000fe400078ec0ff */
[----:B------:R-:W-:Y:S02]  /*11f40*/  FMNMX.FTZ R9, R47, R9, !PT ;  /* 0x000000092f097209 */ /* 0x000fe40007810000 */
[C---:B------:R-:W-:Y:S02]  /*11f50*/  ISETP.LT.OR P5, PT, R86.reuse, 0x41, P5 ;  /* 0x000000415600780c */ /* 0x040fe40002fa1670 */
[----:B------:R-:W-:-:S02]  /*11f60*/  ISETP.LT.OR P2, PT, R86, 0x42, P2 ;  /* 0x000000425600780c */ /* 0x000fc40001741670 */
[C---:B------:R-:W-:Y:S02]  /*11f70*/  ISETP.LT.OR P3, PT, R86.reuse, 0x49, P3 ;  /* 0x000000495600780c */ /* 0x040fe40001f61670 */
[----:B------:R-:W-:Y:S02]  /*11f80*/  ISETP.LT.OR P4, PT, R86, 0x4a, P4 ;  /* 0x0000004a5600780c */ /* 0x000fe40002781670 */
[----:B------:R-:W-:Y:S02]  /*11f90*/  @P0 LOP3.LUT R17, R17, 0x2, RZ, 0xfc, !PT ;  /* 0x0000000211110812 */ /* 0x000fe400078efcff */
[----:B------:R-:W-:Y:S02]  /*11fa0*/  ISETP.GT.AND P0, PT, R87, RZ, P1 ;  /* 0x000000ff5700720c */ /* 0x000fe40000f04270 */
[----:B------:R-:W-:Y:S02]  /*11fb0*/  FMNMX.FTZ R9, R50, R9, !PT ;  /* 0x0000000932097209 */ /* 0x000fe40007810000 */
        /* <DEDUP_REMOVED lines=8> */
[----:B------:R-:W-:Y:S02]  /*12040*/  FMNMX.FTZ R9, R51, R9, !PT ;  /* 0x0000000933097209 */ /* 0x000fe40007810000 */
        /* <DEDUP_REMOVED lines=10> */
[C---:B------:R-:W-:Y:S02]  /*120f0*/  ISETP.GT.AND P2, PT, R87.reuse, 0x61, P1 ;  /* 0x000000615700780c */ /* 0x040fe40000f44270 */
[C---:B------:R-:W-:Y:S02]  /*12100*/  ISETP.GT.AND P3, PT, R87.reuse, 0x68, P1 ;  /* 0x000000685700780c */ /* 0x040fe40000f64270 */
[C---:B------:R-:W-:Y:S02]  /*12110*/  ISETP.GT.AND P4, PT, R87.reuse, 0x69, P1 ;  /* 0x000000695700780c */ /* 0x040fe40000f84270 */
[C---:B------:R-:W-:Y:S02]  /*12120*/  ISETP.GT.AND P5, PT, R87.reuse, 0x70, P1 ;  /* 0x000000705700780c */ /* 0x040fe40000fa4270 */
[C---:B------:R-:W-:Y:S02]  /*12130*/  ISETP.GT.AND P6, PT, R87.reuse, 0x71, P1 ;  /* 0x000000715700780c */ /* 0x040fe40000fc4270 */
[----:B------:R-:W-:-:S02]  /*12140*/  ISETP.GT.AND P1, PT, R87, 0x79, P1 ;  /* 0x000000795700780c */ /* 0x000fc40000f24270 */
[----:B------:R-:W-:Y:S02]  /*12150*/  FMNMX.FTZ R9, R55, R9, !PT ;  /* 0x0000000937097209 */ /* 0x000fe40007810000 */
[----:B------:R-:W-:Y:S02]  /*12160*/  @P0 LOP3.LUT R17, R17, 0x20, RZ, 0xfc, !PT ;  /* 0x0000002011110812 */ /* 0x000fe400078efcff */
[----:B------:R-:W-:Y:S02]  /*12170*/  FMNMX.FTZ R9, R58, R9, !PT ;  /* 0x000000093a097209 */ /* 0x000fe40007810000 */
[----:B------:R-:W-:Y:S02]  /*12180*/  LOP3.LUT P0, RZ, R17, 0x80000000, RZ, 0xc0, !PT ;  /* 0x8000000011ff7812 */ /* 0x000fe4000780c0ff */
[----:B------:R-:W-:Y:S02]  /*12190*/  FMNMX.FTZ R9, R59, R9, !PT ;  /* 0x000000093b097209 */ /* 0x000fe40007810000 */
[----:B------:R-:W-:-:S02]  /*121a0*/  LOP3.LUT R17, R17, 0xfffffff7, RZ, 0xc0, !PT ;  /* 0xfffffff711117812 */ /* 0x000fc400078ec0ff */
[----:B------:R-:W-:Y:S02]  /*121b0*/  ISETP.LT.OR P0, PT, R86, 0x61, P0 ;  /* 0x000000615600780c */ /* 0x000fe40000701670 */
[----:B------:R-:W-:Y:S02]  /*121c0*/  FMNMX.FTZ R9, R62, R9, !PT ;  /* 0x000000093e097209 */ /* 0x000fe40007810000 */
[----:B------:R-:W-:Y:S02]  /*121d0*/  @P1 LOP3.LUT R17, R17, 0x8, RZ, 0xfc, !PT ;  /* 0x0000000811111812 */ /* 0x000fe400078efcff */
[----:B------:R-:W-:Y:S02]  /*121e0*/  FMNMX.FTZ R9, R63, R9, !PT ;  /* 0x000000093f097209 */ /* 0x000fe40007810000 */
[C---:B------:R-:W-:Y:S02]  /*121f0*/  LOP3.LUT P1, RZ, R17.reuse, 0x2, RZ, 0xc0, !PT ;  /* 0x0000000211ff7812 */ /* 0x040fe4000782c0ff */
[----:B------:R-:W-:-:S02]  /*12200*/  LOP3.LUT R17, R17, 0xffffffbf, RZ, 0xc0, !PT ;  /* 0xffffffbf11117812 */ /* 0x000fc400078ec0ff */
[----:B------:R-:W-:Y:S02]  /*12210*/  FMNMX.FTZ R9, R66, R9, !PT ;  /* 0x0000000942097209 */ /* 0x000fe40007810000 */
[----:B------:R-:W-:Y:S02]  /*12220*/  @P0 LOP3.LUT R17, R17, 0x40, RZ, 0xfc, !PT ;  /* 0x0000004011110812 */ /* 0x000fe400078efcff */
[----:B------:R-:W-:Y:S02]  /*12230*/  FMNMX.FTZ R9, R67, R9, !PT ;  /* 0x0000000943097209 */ /* 0x000fe40007810000 */
[----:B------:R-:W-:Y:S02]  /*12240*/  ISETP.LT.OR P0, PT, R86, 0x62, P2 ;  /* 0x000000625600780c */ /* 0x000fe40001701670 */
[----:B------:R-:W-:Y:S02]  /*12250*/  LOP3.LUT P2, RZ, R17, 0x20, RZ, 0xc0, !PT ;  /* 0x0000002011ff7812 */ /* 0x000fe4000784c0ff */
[----:B------:R-:W-:-:S02]  /*12260*/  FMNMX.FTZ R9, R72, R9, !PT ;  /* 0x0000000948097209 */ /* 0x000fc40007810000 */
[----:B------:R-:W-:Y:S02]  /*12270*/  ISETP.LT.OR P2, PT, R86, 0x1, P2 ;  /* 0x000000015600780c */ /* 0x000fe40001741670 */
[----:B------:R-:W-:Y:S02]  /*12280*/  FMNMX.FTZ R9, R73, R9, !PT ;  /* 0x0000000949097209 */ /* 0x000fe40007810000 */
[----:B------:R-:W-:Y:S02]  /*12290*/  FSEL R13, R13, -INF , !P2 ;  /* 0xff8000000d0d7808 */ /* 0x000fe40005000000 */
[----:B------:R-:W-:Y:S02]  /*122a0*/  FMNMX.FTZ R9, R76, R9, !PT ;  /* 0x000000094c097209 */ /* 0x000fe40007810000 */
        /* <DEDUP_REMOVED lines=8> */
[----:B------:R-:W-:Y:S02]  /*12330*/  FMNMX.FTZ R45, R30, R45, !PT ;  /* 0x0000002d1e2d7209 */ /* 0x000fe40007810000 */
[----:B------:R-:W-:Y:S02]  /*12340*/  FMNMX.FTZ R9, R85, R9, !PT ;  /* 0x0000000955097209 */ /* 0x000fe40007810000 */
[----:B------:R-:W-:Y:S02]  /*12350*/  FMNMX.FTZ R45, R31, R45, !PT ;  /* 0x0000002d1f2d7209 */ /* 0x000fe40007810000 */
[----:B------:R-:W-:Y:S01]  /*12360*/  LOP3.LUT R17, R17, 0xffffffef, RZ, 0xc0, !PT ;  /* 0xffffffef11117812 */ /* 0x000fe200078ec0ff */
[----:B------:R-:W0:Y:S01]  /*12370*/  SHFL.BFLY PT, R15, R9, 0x2, 0x1f ;  /* 0x0c401f00090f7f89 */ /* 0x000e2200000e0000 */
[----:B------:R-:W-:Y:S02]  /*12380*/  FMNMX.FTZ R45, R34, R45, !PT ;  /* 0x0000002d222d7209 */ /* 0x000fe40007810000 */
[----:B------:R-:W-:-:S02]  /*12390*/  @P0 LOP3.LUT R17, R17, 0x10, RZ, 0xfc, !PT ;  /* 0x0000001011110812 */ /* 0x000fc400078efcff */
[----:B------:R-:W-:Y:S02]  /*123a0*/  FMNMX.FTZ R45, R35, R45, !PT ;  /* 0x0000002d232d7209 */ /* 0x000fe40007810000 */
[----:B------:R-:W-:Y:S02]  /*123b0*/  ISETP.LT.OR P0, PT, R86, 0x69, P3 ;  /* 0x000000695600780c */ /* 0x000fe40001f01670 */
[----:B------:R-:W-:Y:S02]  /*123c0*/  FMNMX.FTZ R45, R38, R45, !PT ;  /* 0x0000002d262d7209 */ /* 0x000fe40007810000 */
[----:B------:R-:W-:Y:S02]  /*123d0*/  LOP3.LUT P3, RZ, R17, 0x8, RZ, 0xc0, !PT ;  /* 0x0000000811ff7812 */ /* 0x000fe4000786c0ff */
[----:B------:R-:W-:Y:S02]  /*123e0*/  FMNMX.FTZ R45, R39, R45, !PT ;  /* 0x0000002d272d7209 */ /* 0x000fe40007810000 */
[----:B------:R-:W-:-:S02]  /*123f0*/  LOP3.LUT R17, R17, 0xfffffffb, RZ, 0xc0, !PT ;  /* 0xfffffffb11117812 */ /* 0x000fc400078ec0ff */
[----:B------:R-:W-:Y:S02]  /*12400*/  FMNMX.FTZ R45, R42, R45, !PT ;  /* 0x0000002d2a2d7209 */ /* 0x000fe40007810000 */
[----:B------:R-:W-:Y:S02]  /*12410*/  ISETP.LT.OR P5, PT, R86, 0x71, P5 ;  /* 0x000000715600780c */ /* 0x000fe40002fa1670 */
[----:B------:R-:W-:Y:S02]  /*12420*/  FMNMX.FTZ R45, R43, R45, !PT ;  /* 0x0000002d2b2d7209 */ /* 0x000fe40007810000 */
[----:B------:R-:W-:Y:S02]  /*12430*/  @P0 LOP3.LUT R17, R17, 0x4, RZ, 0xfc, !PT ;  /* 0x0000000411110812 */ /* 0x000fe400078efcff */
[----:B0-----:R-:W-:Y:S02]  /*12440*/  FMNMX.FTZ R9, R9, R15, !PT ;  /* 0x0000000f09097209 */ /* 0x001fe40007810000 */
[----:B------:R-:W-:-:S02]  /*12450*/  FMNMX.FTZ R45, R48, R45, !PT ;  /* 0x0000002d302d7209 */ /* 0x000fc40007810000 */
[----:B------:R-:W-:Y:S01]  /*12460*/  ISETP.LT.OR P0, PT, R86, 0x6a, P4 ;  /* 0x0000006a5600780c */ /* 0x000fe20002701670 */
[----:B------:R-:W0:Y:S01]  /*12470*/  SHFL.BFLY PT, R15, R9, 0x1, 0x1f ;  /* 0x0c201f00090f7f89 */ /* 0x000e2200000e0000 */
[----:B------:R-:W-:Y:S02]  /*12480*/  FMNMX.FTZ R45, R49, R45, !PT ;  /* 0x0000002d312d7209 */ /* 0x000fe40007810000 */
[----:B------:R-:W-:Y:S02]  /*12490*/  LOP3.LUT R17, R17, 0xdfffffff, RZ, 0xc0, !PT ;  /* 0xdfffffff11117812 */ /* 0x000fe400078ec0ff */
[----:B------:R-:W-:Y:S02]  /*124a0*/  FMNMX.FTZ R45, R52, R45, !PT ;  /* 0x0000002d342d7209 */ /* 0x000fe40007810000 */
[----:B------:R-:W-:Y:S02]  /*124b0*/  ISETP.LT.OR P6, PT, R86, 0x72, P6 ;  /* 0x000000725600780c */ /* 0x000fe400037c1670 */
[----:B------:R-:W-:-:S02]  /*124c0*/  FMNMX.FTZ R45, R53, R45, !PT ;  /* 0x0000002d352d7209 */ /* 0x000fc40007810000 */
[----:B------:R-:W-:Y:S02]  /*124d0*/  ISETP.LT.OR P1, PT, R86, 0x79, P1 ;  /* 0x000000795600780c */ /* 0x000fe40000f21670 */
[----:B------:R-:W-:Y:S02]  /*124e0*/  FMNMX.FTZ R45, R56, R45, !PT ;  /* 0x0000002d382d7209 */ /* 0x000fe40007810000 */
[----:B------:R-:W-:Y:S02]  /*124f0*/  @P0 LOP3.LUT R17, R17, 0x20000000, RZ, 0xfc, !PT ;  /* 0x2000000011110812 */ /* 0x000fe400078efcff */
[----:B------:R-:W-:Y:S02]  /*12500*/  FMNMX.FTZ R45, R57, R45, !PT ;  /* 0x0000002d392d7209 */ /* 0x000fe40007810000 */
[----:B------:R-:W-:Y:S02]  /*12510*/  LOP3.LUT R17, R17, 0xbfffffff, RZ, 0xc0, !PT ;  /* 0xbfffffff11117812 */ /* 0x000fe400078ec0ff */
[----:B------:R-:W-:-:S02]  /*12520*/  FMNMX.FTZ R45, R60, R45, !PT ;  /* 0x0000002d3c2d7209 */ /* 0x000fc40007810000 */
[----:B------:R-:W-:Y:S02]  /*12530*/  @P5 LOP3.LUT R17, R17, 0x40000000, RZ, 0xfc, !PT ;  /* 0x4000000011115812 */ /* 0x000fe400078efcff */
[----:B0-----:R-:W-:Y:S02]  /*12540*/  FMNMX.FTZ R9, R9, R15, !PT ;  /* 0x0000000f09097209 */ /* 0x001fe40007810000 */
[----:B------:R-:W-:Y:S02]  /*12550*/  FMNMX.FTZ R45, R61, R45, !PT ;  /* 0x0000002d3d2d7209 */ /* 0x000fe40007810000 */
[C---:B------:R-:W-:Y:S02]  /*12560*/  FSETP.NEU.FTZ.AND P4, PT, R9.reuse, -INF , PT ;  /* 0xff8000000900780b */ /* 0x040fe40003f9d000 */
[----:B------:R-:W-:Y:S02]  /*12570*/  FMNMX.FTZ R45, R64, R45, !PT ;  /* 0x0000002d402d7209 */ /* 0x000fe40007810000 */
[----:B------:R-:W-:-:S02]  /*12580*/  FSEL R15, R9, RZ, P4 ;  /* 0x000000ff090f7208 */ /* 0x000fc40002000000 */
[----:B------:R-:W-:Y:S02]  /*12590*/  FMNMX.FTZ R45, R65, R45, !PT ;  /* 0x0000002d412d7209 */ /* 0x000fe40007810000 */
[----:B------:R-:W-:Y:S01]  /*125a0*/  LOP3.LUT P5, RZ, R17, 0x40, RZ, 0xc0, !PT ;  /* 0x0000004011ff7812 */ /* 0x000fe200078ac0ff */
[----:B------:R-:W-:-:S01]  /*125b0*/  FADD.FTZ R5, -R15, R5 ;  /* 0x000000050f057221 */ /* 0x000fc20000010100 */
[----:B------:R-:W-:Y:S01]  /*125c0*/  FMNMX.FTZ R45, R68, R45, !PT ;  /* 0x0000002d442d7209 */ /* 0x000fe20007810000 */
[----:B------:R-:W-:-:S01]  /*125d0*/  FFMA.FTZ R15, R9, R26, -8 ;  /* 0xc1000000090f7423 */ /* 0x000fc2000001001a */
[----:B------:R-:W-:Y:S01]  /*125e0*/  LOP3.LUT P0, RZ, R17, 0x10, RZ, 0xc0, !PT ;  /* 0x0000001011ff7812 */ /* 0x000fe2000780c0ff */
[----:B------:R-:W-:Y:S01]  /*125f0*/  FMUL.FTZ R5, R5, R26 ;  /* 0x0000001a05057220 */ /* 0x000fe20000410000 */
[----:B------:R-:W-:Y:S02]  /*12600*/  FSEL R70, R70, -INF , !P5 ;  /* 0xff80000046467808 */ /* 0x000fe40006800000 */
[----:B------:R-:W-:-:S02]  /*12610*/  FMNMX.FTZ R45, R69, R45, !PT ;  /* 0x0000002d452d7209 */ /* 0x000fc40007810000 */
[----:B------:R-:W-:Y:S01]  /*12620*/  FSEL R15, R15, RZ, P4 ;  /* 0x000000ff0f0f7208 */ /* 0x000fe20002000000 */
[----:B------:R-:W-:Y:S01]  /*12630*/  MUFU.EX2 R5, R5 ;  /* 0x0000000500057308 */ /* 0x000fe20000000800 */
[----:B------:R-:W-:Y:S02]  /*12640*/  LOP3.LUT P4, RZ, R17, 0x4, RZ, 0xc0, !PT ;  /* 0x0000000411ff7812 */ /* 0x000fe4000788c0ff */
[----:B------:R-:W-:Y:S01]  /*12650*/  FSEL R71, R71, -INF , !P0 ;  /* 0xff80000047477808 */ /* 0x000fe20004000000 */
[----:B------:R-:W-:-:S01]  /*12660*/  FFMA.FTZ R44, R44, R26, -R15 ;  /* 0x0000001a2c2c7223 */ /* 0x000fc2000001080f */
[----:B------:R-:W-:Y:S01]  /*12670*/  FMNMX.FTZ R45, R70, R45, !PT ;  /* 0x0000002d462d7209 */ /* 0x000fe20007810000 */
[----:B------:R-:W-:-:S01]  /*12680*/  FFMA.FTZ R12, R12, R26, -R15 ;  /* 0x0000001a0c0c7223 */ /* 0x000fc2000001080f */
[----:B------:R-:W-:Y:S01]  /*12690*/  LOP3.LUT P0, RZ, R17, 0x20000000, RZ, 0xc0, !PT ;  /* 0x2000000011ff7812 */ /* 0x000fe2000780c0ff */
[----:B------:R-:W-:-:S01]  /*126a0*/  FFMA.FTZ R24, R24, R26, -R15 ;  /* 0x0000001a18187223 */ /* 0x000fc2000001080f */
        /* <DEDUP_REMOVED lines=18> */
[----:B------:R-:W-:Y:S01]  /*127d0*/  ISETP.LT.OR P3, PT, R86, 0x7a, P3 ;  /* 0x0000007a5600780c */ /* 0x000fe20001f61670 */
        /* <DEDUP_REMOVED lines=44> */
[----:B------:R-:W-:-:S03]  /*12aa0*/  FFMA.FTZ R85, R45, R26, -8 ;  /* 0xc10000002d557423 */ /* 0x000fc6000001001a */
[----:B------:R-:W-:Y:S02]  /*12ab0*/  FMUL.FTZ R14, R14, R26 ;  /* 0x0000001a0e0e7220 */ /* 0x000fe40000410000 */
[----:B------:R-:W-:Y:S01]  /*12ac0*/  MUFU.EX2 R37, R37 ;  /* 0x0000002500257308 */ /* 0x000fe20000000800 */
[----:B------:R-:W-:-:S05]  /*12ad0*/  FSEL R85, R85, RZ, P1 ;  /* 0x000000ff55557208 */ /* 0x000fca0000800000 */
[-CC-:B------:R-:W-:Y:S01]  /*12ae0*/  FFMA.FTZ R13, R13, R26.reuse, -R85.reuse ;  /* 0x0000001a0d0d7223 */ /* 0x180fe20000010855 */
[----:B------:R-:W-:-:S01]  /*12af0*/  FFMA.FTZ R22, R22, R26, -R85 ;  /* 0x0000001a16167223 */ /* 0x000fc20000010855 */
[----:B------:R-:W-:Y:S01]  /*12b00*/  MUFU.EX2 R14, R14 ;  /* 0x0000000e000e7308 */ /* 0x000fe20000000800 */
        /* <DEDUP_REMOVED lines=17> */
[-CC-:B------:R-:W-:Y:S01]  /*12c20*/  FFMA.FTZ R57, R57, R26.reuse, -R85.reuse ;  /* 0x0000001a39397223 */ /* 0x180fe20000010855 */
[----:B------:R-:W-:-:S01]  /*12c30*/  FFMA.FTZ R60, R60, R26, -R85 ;  /* 0x0000001a3c3c7223 */ /* 0x000fc20000010855 */
[-CC-:B------:R-:W-:Y:S01]  /*12c40*/  FFMA.FTZ R61, R61, R26.reuse, -R85.reuse ;  /* 0x0000001a3d3d7223 */ /* 0x180fe20000010855 */
[----:B------:R-:W-:-:S01]  /*12c50*/  FFMA.FTZ R64, R64, R26, -R85 ;  /* 0x0000001a40407223 */ /* 0x000fc20000010855 */
[-CC-:B------:R-:W-:Y:S01]  /*12c60*/  FFMA.FTZ R65, R65, R26.reuse, -R85.reuse ;  /* 0x0000001a41417223 */ /* 0x180fe20000010855 */
[----:B------:R-:W-:-:S01]  /*12c70*/  FFMA.FTZ R68, R68, R26, -R85 ;  /* 0x0000001a44447223 */ /* 0x000fc20000010855 */
[----:B------:R-:W2:Y:S01]  /*12c80*/  MUFU.EX2 R8, R8 ;  /* 0x0000000800087308 */ /* 0x000ea20000000800 */
[----:B0-----:R-:W-:-:S01]  /*12c90*/  FFMA.FTZ R3, R14, R3, R13 ;  /* 0x000000030e037223 */ /* 0x001fc2000001000d */
        /* <DEDUP_REMOVED lines=10> */
[----:B-1----:R-:W-:Y:S01]  /*12d40*/  FADD.FTZ R85, R22, R3 ;  /* 0x0000000316557221 */ /* 0x002fe20000010000 */
[----:B------:R-:W-:-:S03]  /*12d50*/  FADD.FTZ R3, R24, R4 ;  /* 0x0000000418037221 */ /* 0x000fc60000010000 */
        /* <DEDUP_REMOVED lines=14> */
[----:B------:R-:W-:-:S06]  /*12e40*/  FADD.FTZ R3, R37, R3 ;  /* 0x0000000325037221 */ /* 0x000fcc0000010000 */
        /* <DEDUP_REMOVED lines=96> */
.L_x_1390:
[----:B------:R-:W2:Y:S01]  /*13450*/  LDL R85, [R1+0x28] ;  /* 0x0000280001557983 */ /* 0x000ea20000100800 */
[----:B------:R-:W-:Y:S01]  /*13460*/  VIADD R152, R152, 0x19c60 ;  /* 0x00019c6098987836 */ /* 0x000fe20000000000 */
        /* <DEDUP_REMOVED lines=16> */
[----:B------:R-:W-:-:S02]  /*13570*/  PRMT R152, R140, 0x654, R152 ;  /* 0x000006548c987816 */ /* 0x000fc40000000098 */
[----:B------:R-:W-:Y:S02]  /*13580*/  F2FP.SATFINITE.E4M3.F32.PACK_AB_MERGE_C R24, R12, R44, R24 ;  /* 0x0000002c0c18723e */ /* 0x000fe40004807018 */
[----:B------:R-:W-:Y:S01]  /*13590*/  F2FP.SATFINITE.E4M3.F32.PACK_AB_MERGE_C R8, R22, R13, R8 ;  /* 0x0000000d1608723e */ /* 0x000fe20004807008 */
[----:B------:R0:W-:Y:S01]  /*135a0*/  SYNCS.ARRIVE.TRANS64.RED.A1T0 RZ, [R152+URZ], RZ ;  /* 0x000000ff98ff79a7 */ /* 0x0001e2000810043f */
        /* <DEDUP_REMOVED lines=63> */
[----:B------:R-:W-:Y:S02]  /*139a0*/  IMAD.MOV.U32 R5, RZ, RZ, R9 ;  /* 0x000000ffff057224 */ /* 0x000fe400078e0009 */
[----:B0-----:R-:W-:Y:S02]  /*139b0*/  IMAD.MOV.U32 R152, RZ, RZ, R20 ;  /* 0x000000ffff987224 */ /* 0x001fe400078e0014 */
        /* <DEDUP_REMOVED lines=16> */
[----:B------:R-:W-:Y:S01]  /*13ac0*/  IMAD.MOV.U32 R139, RZ, RZ, R82 ;  /* 0x000000ffff8b7224 */ /* 0x000fe200078e0052 */
[C---:B--2---:R-:W-:Y:S01]  /*13ad0*/  ISETP.GT.AND P1, PT, R0.reuse, R85, PT ;  /* 0x000000550000720c */ /* 0x044fe20003f24270 */
[----:B------:R-:W-:-:S12]  /*13ae0*/  VIADD R0, R0, 0xffffffff ;  /* 0xffffffff00007836 */ /* 0x000fd80000000000 */
[----:B------:R-:W-:Y:S05]  /*13af0*/  @P1 BRA `(.L_x_1391) ;  /* 0xffffffc400dc1947 */ /* 0x000fea000383ffff */
[----:B------:R-:W-:Y:S05]  /*13b00*/  BSYNC B0 ;  /* 0x0000000000007941 */ /* 0x000fea0003800000 */
.L_x_1370:
[----:B------:R-:W-:Y:S02]  /*13b10*/  IMAD.MOV.U32 R14, RZ, RZ, R45 ;  /* 0x000000ffff0e7224 */ /* 0x000fe400078e002d */
[----:B------:R-:W-:Y:S02]  /*13b20*/  IMAD.MOV.U32 R5, RZ, RZ, R9 ;  /* 0x000000ffff057224 */ /* 0x000fe400078e0009 */
[----:B------:R-:W-:Y:S02]  /*13b30*/  IMAD.MOV.U32 R22, RZ, RZ, R21 ;  /* 0x000000ffff167224 */ /* 0x000fe400078e0015 */
[----:B------:R-:W-:-:S07]  /*13b40*/  IMAD.MOV.U32 R152, RZ, RZ, R20 ;  /* 0x000000ffff987224 */ /* 0x000fce00078e0014 */
.L_x_1369:
[----:B------:R-:W-:Y:S05]  /*13b50*/  BSYNC B1 ;  /* 0x0000000000017941 */ /* 0x000fea0003800000 */
.L_x_1368:
[----:B------:R-:W2:Y:S01]  /*13b60*/  LDL R8, [R1+0x20] ;  /* 0x0000200001087983 */ /* 0x000ea20000100800 */
[----:B------:R-:W0:Y:S03]  /*13b70*/  LDC R9, c[0x0][0x448] ;  /* 0x00011200ff097b82 */ /* 0x000e260000000800 */
[----:B------:R-:W3:Y:S01]  /*13b80*/  LDL R13, [R1] ;  /* 0x00000000010d7983 */ /* 0x000ee20000100800 */
[----:B------:R-:W-:Y:S01]  /*13b90*/  LOP3.LUT R17, R17, 0xffffffdf, RZ, 0xc0, !PT ;  /* 0xffffffdf11117812 */ /* 0x000fe200078ec0ff */
[----:B------:R-:W-:-:S03]  /*13ba0*/  ULDC UR4, c[0x0][0x9dc] ;  /* 0x0002770000047ab9 */ /* 0x000fc60000000800 */
[----:B------:R-:W1:Y:S01]  /*13bb0*/  LDC R15, c[0x0][0x9e4] ;  /* 0x00027900ff0f7b82 */ /* 0x000e620000000800 */
[----:B0-----:R-:W-:-:S13]  /*13bc0*/  ISETP.NE.AND P1, PT, R9, 0x1, PT ;  /* 0x000000010900780c */ /* 0x001fda0003f25270 */
[----:B------:R-:W0:Y:S01]  /*13bd0*/  @P1 LDC R9, c[0x0][0x44c] ;  /* 0x00011300ff091b82 */ /* 0x000e220000000800 */
[----:B------:R-:W-:-:S04]  /*13be0*/  @P1 LOP3.LUT R17, R17, 0x20, RZ, 0xfc, !PT ;  /* 0x0000002011111812 */ /* 0x000fc800078efcff */
[----:B------:R-:W-:-:S03]  /*13bf0*/  LOP3.LUT R17, R17, 0xffffffbf, RZ, 0xc0, !PT ;  /* 0xffffffbf11117812 */ /* 0x000fc600078ec0ff */
[----:B------:R-:W4:Y:S01]  /*13c00*/  @P1 LDC R12, c[0x0][0x450] ;  /* 0x00011400ff0c1b82 */ /* 0x000f220000000800 */
[----:B--2---:R-:W-:-:S04]  /*13c10*/  VIADD R8, R8, 0xbf ;  /* 0x000000bf08087836 */ /* 0x004fc80000000000 */
[----:B0-----:R-:W-:Y:S01]  /*13c20*/  @P1 IMAD.HI.U32 R9, R8, R9, RZ ;  /* 0x0000000908091227 */ /* 0x001fe200078e00ff */
[----:B---3--:R-:W-:-:S04]  /*13c30*/  IADD3 R13, R13, 0x1, -R155 ;  /* 0x000000010d0d7810 */ /* 0x008fc80007ffe89b */
[----:B----4-:R-:W-:Y:S02]  /*13c40*/  @P1 SHF.R.U32.HI R8, RZ, R12, R9 ;  /* 0x0000000cff081219 */ /* 0x010fe40000011609 */
[----:B-1----:R-:W-:-:S03]  /*13c50*/  ISETP.GE.AND P1, PT, R15, 0x1, PT ;  /* 0x000000010f00780c */ /* 0x002fc60003f26270 */
[----:B------:R-:W-:-:S04]  /*13c60*/  IMAD.IADD R8, R13, 0x1, R8 ;  /* 0x000000010d087824 */ /* 0x000fc800078e0208 */
[----:B------:R-:W-:-:S06]  /*13c70*/  VIADD R12, R8, -UR4 ;  /* 0x80000004080c7c36 */ /* 0x000fcc0008000000 */
[----:B------:R-:W-:Y:S01]  /*13c80*/  @P1 LOP3.LUT R17, R17, 0x40, RZ, 0xfc, !PT ;  /* 0x0000004011111812 */ /* 0x000fe200078efcff */
[----:B------:R-:W-:Y:S06]  /*13c90*/  @!P1 BRA `(.L_x_1392) ;  /* 0x0000000000489947 */ /* 0x000fec0003800000 */
[----:B------:R-:W-:Y:S01]  /*13ca0*/  IMAD.MOV.U32 R13, RZ, RZ, R8 ;  /* 0x000000ffff0d7224 */ /* 0x000fe200078e0008 */
[----:B------:R-:W-:Y:S04]  /*13cb0*/  BSSY B0, `(.L_x_1393) ;  /* 0x000000e000007945 */ /* 0x000fe80003800000 */
[----:B------:R-:W-:-:S13]  /*13cc0*/  ISETP.GT.AND P1, PT, R13, -0x1, PT ;  /* 0xffffffff0d00780c */ /* 0x000fda0003f24270 */
        /* <DEDUP_REMOVED lines=8> */
.L_x_1394:
[----:B------:R-:W-:-:S13]  /*13d50*/  ISETP.NE.AND P1, PT, R15, 0x1, PT ;  /* 0x000000010f00780c */ /* 0x000fda0003f25270 */
[----:B------:R-:W0:Y:S02]  /*13d60*/  @P1 LDC.64 R8, c[0x0][0x9e8] ;  /* 0x00027a00ff081b82 */ /* 0x000e240000000a00 */
[----:B0-----:R-:W-:-:S05]  /*13d70*/  @P1 IMAD.HI.U32 R8, R13, R8, RZ ;  /* 0x000000080d081227 */ /* 0x001fca00078e00ff */
[----:B------:R-:W-:-:S07]  /*13d80*/  @P1 SHF.R.U32.HI R13, RZ, R9, R8 ;  /* 0x00000009ff0d1219 */ /* 0x000fce0000011608 */
.L_x_1395:
[----:B------:R-:W-:Y:S05]  /*13d90*/  BSYNC B0 ;  /* 0x0000000000007941 */ /* 0x000fea0003800000 */
.L_x_1393:
[----:B------:R-:W-:-:S05]  /*13da0*/  IMAD R13, R13, R15, RZ ;  /* 0x0000000f0d0d7224 */ /* 0x000fca00078e02ff */
[----:B------:R-:W-:-:S07]  /*13db0*/  VIMNMX R12, R12, R13, !PT ;  /* 0x0000000d0c0c7248 */ /* 0x000fce0007fe0100 */
.L_x_1392:
[----:B------:R-:W2:Y:S01]  /*13dc0*/  LDL R8, [R1+0x44] ;  /* 0x0000440001087983 */ /* 0x000ea20000100800 */
[----:B------:R-:W-:Y:S01]  /*13dd0*/  VIADD R12, R12, 0x7f ;  /* 0x0000007f0c0c7836 */ /* 0x000fe20000000000 */
[----:B------:R-:W-:Y:S04]  /*13de0*/  BSSY B0, `(.L_x_1396) ;  /* 0x000026d000007945 */ /* 0x000fe80003800000 */
[----:B------:R-:W-:-:S04]  /*13df0*/  SHF.R.S32.HI R9, RZ, 0x1f, R12 ;  /* 0x0000001fff097819 */ /* 0x000fc8000001140c */
[----:B------:R-:W-:-:S04]  /*13e00*/  LEA.HI R9, R9, R12, RZ, 0x7 ;  /* 0x0000000c09097211 */ /* 0x000fc800078f38ff */
[----:B------:R-:W-:-:S04]  /*13e10*/  SHF.R.S32.HI R9, RZ, 0x7, R9 ;  /* 0x00000007ff097819 */ /* 0x000fc80000011409 */
[----:B--2---:R-:W-:-:S04]  /*13e20*/  VIMNMX R8, R8, R9, !PT ;  /* 0x0000000908087248 */ /* 0x004fc80007fe0100 */
[----:B------:R-:W-:Y:S01]  /*13e30*/  ISETP.GE.AND P1, PT, R0, R8, PT ;  /* 0x000000080000720c */ /* 0x000fe20003f26270 */
[----:B------:R0:W-:-:S12]  /*13e40*/  STL [R1+0x28], R8 ;  /* 0x0000280801007387 */ /* 0x0001d80000100800 */
[----:B0-----:R-:W-:Y:S05]  /*13e50*/  @!P1 BRA `(.L_x_1397) ;  /* 0x0000002400949947 */ /* 0x001fea0003800000 */
[----:B------:R-:W-:Y:S01]  /*13e60*/  BSSY B1, `(.L_x_1397) ;  /* 0x0000264000017945 */ /* 0x000fe20003800000 */
[----:B------:R-:W-:Y:S02]  /*13e70*/  IMAD.MOV.U32 R20, RZ, RZ, R14 ;  /* 0x000000ffff147224 */ /* 0x000fe400078e000e */
[----:B------:R-:W-:Y:S02]  /*13e80*/  IMAD.MOV.U32 R15, RZ, RZ, R5 ;  /* 0x000000ffff0f7224 */ /* 0x000fe400078e0005 */
[----:B------:R-:W-:Y:S02]  /*13e90*/  IMAD.MOV.U32 R9, RZ, RZ, R152 ;  /* 0x000000ffff097224 */ /* 0x000fe400078e0098 */
[----:B------:R-:W-:-:S07]  /*13ea0*/  IMAD.MOV.U32 R8, RZ, RZ, R22 ;  /* 0x000000ffff087224 */ /* 0x000fce00078e0016 */
.L_x_1410:
[----:B------:R-:W-:-:S05]  /*13eb0*/  VIADD R5, R8, 0x1 ;  /* 0x0000000108057836 */ /* 0x000fca0000000000 */
[----:B------:R-:W-:-:S04]  /*13ec0*/  ISETP.NE.AND P1, PT, R5, 0x2, PT ;  /* 0x000000020500780c */ /* 0x000fc80003f25270 */
[----:B------:R-:W-:Y:S02]  /*13ed0*/  SEL R5, R5, RZ, P1 ;  /* 0x000000ff05057207 */ /* 0x000fe40000800000 */
[----:B------:R-:W-:-:S03]  /*13ee0*/  SEL R152, RZ, 0x1, P1 ;  /* 0x00000001ff987807 */ /* 0x000fc60000800000 */
[----:B------:R-:W-:Y:S01]  /*13ef0*/  IMAD.MOV.U32 R22, RZ, RZ, R5 ;  /* 0x000000ffff167224 */ /* 0x000fe200078e0005 */
[----:B------:R-:W-:Y:S01]  /*13f00*/  LOP3.LUT R152, R9, R152, RZ, 0x3c, !PT ;  /* 0x0000009809987212 */ /* 0x000fe200078e3cff */
[----:B------:R-:W-:Y:S06]  /*13f10*/  @!P0 BRA `(.L_x_1398) ;  /* 0x0000000000048947 */ /* 0x000fec0003800000 */
[----:B------:R-:W-:Y:S01]  /*13f20*/  BPT.TRAP 0x1 ;  /* 0x000000040000795c */ /* 0x000fe20000300000 */
.L_x_1398:
[----:B------:R-:W-:Y:S01]  /*13f30*/  IMAD R12, R22, 0x8, R16 ;  /* 0x00000008160c7824 */ /* 0x000fe200078e0210 */
[----:B------:R-:W-:-:S04]  /*13f40*/  SHF.L.U32 R13, R152, 0x1f, RZ ;  /* 0x0000001f980d7819 */ /* 0x000fc800000006ff */
[----:B------:R0:W1:Y:S01]  /*13f50*/  SYNCS.PHASECHK.TRANS64.TRYWAIT P1, [R12+URZ+0x19c30], R13 ;  /* 0x019c300d0c0075a7 */ /* 0x000062000802017f */
[----:B------:R-:W-:Y:S05]  /*13f60*/  @!P0 BRA `(.L_x_1399) ;  /* 0x0000000000048947 */ /* 0x000fea0003800000 */
[----:B------:R-:W-:Y:S01]  /*13f70*/  BPT.TRAP 0x1 ;  /* 0x000000040000795c */ /* 0x000fe20000300000 */
.L_x_1399:
[----:B------:R-:W2:Y:S01]  /*13f80*/  LDL R14, [R1+0x24] ;  /* 0x00002400010e7983 */ /* 0x000ea20000100800 */
[----:B------:R-:W-:Y:S01]  /*13f90*/  BSSY B2, `(.L_x_1400) ;  /* 0x0000006000027945 */ /* 0x000fe20003800000 */
[----:B------:R-:W-:Y:S02]  /*13fa0*/  IMAD.MOV.U32 R25, RZ, RZ, -0x3ffffff0 ;  /* 0xc0000010ff197424 */ /* 0x000fe400078e00ff */
[----:B--2---:R-:W-:Y:S01]  /*13fb0*/  IMAD R24, R22, 0x300, R14 ;  /* 0x0000030016187824 */ /* 0x004fe200078e020e */
[----:B-1----:R-:W-:Y:S06]  /*13fc0*/  @P1 BRA `(.L_x_1401) ;  /* 0x0000000000081947 */ /* 0x002fec0003800000 */
[----:B------:R-:W1:Y:S02]  /*13fd0*/  SYNCS.PHASECHK.TRANS64.TRYWAIT P1, [R12+URZ+0x19c30], R13 ;  /* 0x019c300d0c0075a7 */ /* 0x000e64000802017f */
[----:B-1----:R-:W-:Y:S05]  /*13fe0*/  @!P1 BRA `(.L_x_1402) ;  /* 0x0000012800a49947 */ /* 0x002fea0003800000 */
.L_x_1401:
[----:B------:R-:W-:Y:S05]  /*13ff0*/  BSYNC B2 ;  /* 0x0000000000027941 */ /* 0x000fea0003800000 */
.L_x_1400:
[C---:B------:R-:W-:Y:S01]  /*14000*/  R2UR UR6, R24.reuse ;  /* 0x00000000180672ca */ /* 0x040fe200000e0000 */
[C---:B01----:R-:W-:Y:S01]  /*14010*/  VIADD R12, R24.reuse, 0x100 ;  /* 0x00000100180c7836 */ /* 0x043fe20000000000 */
[----:B------:R-:W-:Y:S01]  /*14020*/  R2UR UR7, R25 ;  /* 0x00000000190772ca */ /* 0x000fe200000e0000 */
[----:B------:R-:W-:Y:S01]  /*14030*/  VIADD R24, R24, 0x200 ;  /* 0x0000020018187836 */ /* 0x000fe20000000000 */
[----:B------:R-:W-:Y:S01]  /*14040*/  R2UR UR4, R6 ;  /* 0x00000000060472ca */ /* 0x000fe200000e0000 */
[----:B------:R-:W-:Y:S01]  /*14050*/  IMAD.MOV.U32 R25, RZ, RZ, -0x3ffffff0 ;  /* 0xc0000010ff197424 */ /* 0x000fe200078e00ff */
[----:B------:R-:W-:Y:S01]  /*14060*/  R2UR UR5, R7 ;  /* 0x00000000070572ca */ /* 0x000fe200000e0000 */
[----:B------:R-:W-:Y:S01]  /*14070*/  IMAD.MOV.U32 R13, RZ, RZ, -0x3ffffff0 ;  /* 0xc0000010ff0d7424 */ /* 0x000fe200078e00ff */
[----:B------:R-:W-:Y:S02]  /*14080*/  R2UR UR14, R24 ;  /* 0x00000000180e72ca */ /* 0x000fe400000e0000 */
[----:B------:R-:W-:-:S02]  /*14090*/  R2UR UR15, R25 ;  /* 0x00000000190f72ca */ /* 0x000fc400000e0000 */
[----:B------:R-:W-:Y:S01]  /*140a0*/  WARPGROUP.ARRIVE ;  /* 0x00000000000079c5 */ /* 0x000fe20000000000 */
[----:B------:R-:W-:Y:S02]  /*140b0*/  R2UR UR10, R12 ;  /* 0x000000000c0a72ca */ /* 0x000fe400000e0000 */
[----:B------:R-:W-:Y:S02]  /*140c0*/  R2UR UR11, R13 ;  /* 0x000000000d0b72ca */ /* 0x000fe400000e0000 */
[----:B------:R-:W-:Y:S02]  /*140d0*/  R2UR UR8, R156 ;  /* 0x000000009c0872ca */ /* 0x000fe400000e0000 */
[----:B------:R-:W-:Y:S01]  /*140e0*/  QGMMA.64x128x32.F32.E4M3.E4M3 R24, gdesc[UR4], RZ, !UPT, gsb0 ;  /* 0x01e00000041879f3 */ /* 0x000fe2000c0008ff */
[----:B------:R-:W-:Y:S02]  /*140f0*/  R2UR UR9, R157 ;  /* 0x000000009d0972ca */ /* 0x000fe400000e0000 */
[----:B------:R-:W-:-:S02]  /*14100*/  R2UR UR12, R10 ;  /* 0x000000000a0c72ca */ /* 0x000fc400000e0000 */
[----:B------:R-:W-:Y:S01]  /*14110*/  R2UR UR13, R11 ;  /* 0x000000000b0d72ca */ /* 0x000fe200000e0000 */
        /* <DEDUP_REMOVED lines=9> */
.L_x_1403:
[----:B------:R-:W-:Y:S01]  /*141b0*/  SHF.L.U32 R9, R9, 0x1f, RZ ;  /* 0x0000001f09097819 */ /* 0x000fe200000006ff */
[----:B------:R-:W-:-:S04]  /*141c0*/  IMAD R21, R8, 0x8, R16 ;  /* 0x0000000808157824 */ /* 0x000fc800078e0210 */
[----:B------:R0:W1:Y:S01]  /*141d0*/  SYNCS.PHASECHK.TRANS64.TRYWAIT P1, [R21+URZ+0x19c50], R9 ;  /* 0x019c5009150075a7 */ /* 0x000062000802017f */
[----:B------:R-:W-:Y:S05]  /*141e0*/  @!P0 BRA `(.L_x_1404) ;  /* 0x0000000000048947 */ /* 0x000fea0003800000 */
[----:B------:R-:W-:Y:S01]  /*141f0*/  BPT.TRAP 0x1 ;  /* 0x000000040000795c */ /* 0x000fe20000300000 */
.L_x_1404:
[----:B------:R-:W-:Y:S04]  /*14200*/  BSSY B2, `(.L_x_1405) ;  /* 0x0000004000027945 */ /* 0x000fe80003800000 */
[----:B-1----:R-:W-:Y:S05]  /*14210*/  @P1 BRA `(.L_x_1406) ;  /* 0x0000000000081947 */ /* 0x002fea0003800000 */
[----:B------:R-:W1:Y:S02]  /*14220*/  SYNCS.PHASECHK.TRANS64.TRYWAIT P1, [R21+URZ+0x19c50], R9 ;  /* 0x019c5009150075a7 */ /* 0x000e64000802017f */
[----:B-1----:R-:W-:Y:S05]  /*14230*/  @!P1 BRA `(.L_x_1407) ;  /* 0x0000012800249947 */ /* 0x002fea0003800000 */
.L_x_1406:
[----:B------:R-:W-:Y:S05]  /*14240*/  BSYNC B2 ;  /* 0x0000000000027941 */ /* 0x000fea0003800000 */
.L_x_1405:
[----:B01----:R-:W-:Y:S01]  /*14250*/  VIADD R9, R16, 0x3000 ;  /* 0x0000300010097836 */ /* 0x003fe20000000000 */
[----:B------:R-:W-:Y:S01]  /*14260*/  WARPGROUP.ARRIVE ;  /* 0x00000000000079c5 */ /* 0x000fe20000000000 */
[----:B------:R-:W-:-:S03]  /*14270*/  IMAD.MOV.U32 R13, RZ, RZ, 0x40000040 ;  /* 0x40000040ff0d7424 */ /* 0x000fc600078e00ff */
        /* <DEDUP_REMOVED lines=31> */
.L_x_1408:
[----:B------:R-:W2:Y:S01]  /*14470*/  LDL R136, [R1+0x4] ;  /* 0x0000040001887983 */ /* 0x000ea20000100800 */
[C---:B------:R-:W-:Y:S01]  /*14480*/  FMUL.FTZ R8, R2.reuse, R24 ;  /* 0x0000001802087220 */ /* 0x040fe20000410000 */
[C---:B------:R-:W-:Y:S01]  /*14490*/  FMUL.FTZ R9, R2.reuse, R25 ;  /* 0x0000001902097220 */ /* 0x040fe20000410000 */
[C---:B------:R-:W-:Y:S01]  /*144a0*/  FMUL.FTZ R24, R2.reuse, R28 ;  /* 0x0000001c02187220 */ /* 0x040fe20000410000 */
[----:B------:R-:W-:Y:S02]  /*144b0*/  IMAD R5, R5, 0x8, R16 ;  /* 0x0000000805057824 */ /* 0x000fe400078e0210 */
[C---:B------:R-:W-:Y:S01]  /*144c0*/  FMUL.FTZ R25, R2.reuse, R29 ;  /* 0x0000001d02197220 */ /* 0x040fe20000410000 */
[C---:B------:R-:W-:Y:S01]  /*144d0*/  FMUL.FTZ R29, R2.reuse, R32 ;  /* 0x00000020021d7220 */ /* 0x040fe20000410000 */
[----:B------:R-:W0:Y:S01]  /*144e0*/  MUFU.TANH R8, R8 ;  /* 0x0000000800087308 */ /* 0x000e220000002400 */
[----:B------:R-:W-:Y:S02]  /*144f0*/  VIADD R5, R5, 0x19c40 ;  /* 0x00019c4005057836 */ /* 0x000fe40000000000 */
        /* <DEDUP_REMOVED lines=66> */
[----:B------:R-:W-:-:S04]  /*14920*/  FMUL.FTZ R84, R2, R87 ;  /* 0x0000005702547220 */ /* 0x000fc80000410000 */
        /* <DEDUP_REMOVED lines=28> */
[----:B--2---:R-:W-:-:S07]  /*14af0*/  PRMT R5, R136, 0x654, R5 ;  /* 0x0000065488057816 */ /* 0x004fce0000000005 */
[----:B------:R-:W2:Y:S01]  /*14b00*/  MUFU.TANH R32, R32 ;  /* 0x0000002000207308 */ /* 0x000ea20000002400 */
[----:B------:R0:W-:Y:S07]  /*14b10*/  SYNCS.ARRIVE.TRANS64.RED.A1T0 RZ, [R5+URZ], RZ ;  /* 0x000000ff05ff79a7 */ /* 0x0001ee000810043f */
[----:B------:R-:W2:Y:S01]  /*14b20*/  MUFU.TANH R38, R38 ;  /* 0x0000002600267308 */ /* 0x000ea20000002400 */
[----:B0-----:R-:W-:-:S04]  /*14b30*/  FMNMX.FTZ R5, R8, R15, !PT ;  /* 0x0000000f08057209 */ /* 0x001fc80007810000 */
[----:B-1----:R-:W-:-:S03]  /*14b40*/  FMNMX.FTZ R5, R9, R5, !PT ;  /* 0x0000000509057209 */ /* 0x002fc60007810000 */
[----:B------:R-:W0:Y:S01]  /*14b50*/  MUFU.TANH R39, R39 ;  /* 0x0000002700277308 */ /* 0x000e220000002400 */
[----:B---3--:R-:W-:-:S04]  /*14b60*/  FMNMX.FTZ R5, R24, R5, !PT ;  /* 0x0000000518057209 */ /* 0x008fc80007810000 */
[----:B----4-:R-:W-:-:S03]  /*14b70*/  FMNMX.FTZ R5, R25, R5, !PT ;  /* 0x0000000519057209 */ /* 0x010fc60007810000 */
[----:B------:R-:W1:Y:S01]  /*14b80*/  MUFU.TANH R42, R42 ;  /* 0x0000002a002a7308 */ /* 0x000e620000002400 */
[----:B-----5:R-:W-:-:S04]  /*14b90*/  FMNMX.FTZ R5, R29, R5, !PT ;  /* 0x000000051d057209 */ /* 0x020fc80007810000 */
[----:B------:R-:W-:-:S03]  /*14ba0*/  FMNMX.FTZ R5, R30, R5, !PT ;  /* 0x000000051e057209 */ /* 0x000fc60007810000 */
[----:B------:R-:W3:Y:S01]  /*14bb0*/  MUFU.TANH R43, R43 ;  /* 0x0000002b002b7308 */ /* 0x000ee20000002400 */
[----:B------:R-:W-:-:S04]  /*14bc0*/  FMNMX.FTZ R5, R33, R5, !PT ;  /* 0x0000000521057209 */ /* 0x000fc80007810000 */
[----:B------:R-:W-:-:S03]  /*14bd0*/  FMNMX.FTZ R5, R34, R5, !PT ;  /* 0x0000000522057209 */ /* 0x000fc60007810000 */
[----:B------:R-:W4:Y:S01]  /*14be0*/  MUFU.TANH R46, R46 ;  /* 0x0000002e002e7308 */ /* 0x000f220000002400 */
[----:B------:R-:W-:-:S04]  /*14bf0*/  FMNMX.FTZ R5, R35, R5, !PT ;  /* 0x0000000523057209 */ /* 0x000fc80007810000 */
[----:B------:R-:W-:-:S03]  /*14c00*/  FMNMX.FTZ R5, R36, R5, !PT ;  /* 0x0000000524057209 */ /* 0x000fc60007810000 */
[----:B------:R-:W5:Y:S01]  /*14c10*/  MUFU.TANH R47, R47 ;  /* 0x0000002f002f7308 */ /* 0x000f620000002400 */
        /* <DEDUP_REMOVED lines=32> */
[----:B------:R-:W5:Y:S02]  /*14e20*/  MUFU.TANH R70, R70 ;  /* 0x0000004600467308 */ /* 0x000f640000002400 */
[----:B------:R-:W2:Y:S06]  /*14e30*/  SHFL.BFLY PT, R14, R5, 0x2, 0x1f ;  /* 0x0c401f00050e7f89 */ /* 0x000eac00000e0000 */
[----:B------:R-:W5:Y:S08]  /*14e40*/  MUFU.TANH R71, R71 ;  /* 0x0000004700477308 */ /* 0x000f700000002400 */
[----:B------:R-:W5:Y:S08]  /*14e50*/  MUFU.TANH R74, R74 ;  /* 0x0000004a004a7308 */ /* 0x000f700000002400 */
        /* <DEDUP_REMOVED lines=16> */
[----:B------:R-:W-:-:S04]  /*14f60*/  FMNMX.FTZ R14, R32, R14, !PT ;  /* 0x0000000e200e7209 */ /* 0x000fc80007810000 */
[----:B------:R-:W-:-:S04]  /*14f70*/  FMNMX.FTZ R14, R38, R14, !PT ;  /* 0x0000000e260e7209 */ /* 0x000fc80007810000 */
[----:B0-----:R-:W-:-:S04]  /*14f80*/  FMNMX.FTZ R14, R39, R14, !PT ;  /* 0x0000000e270e7209 */ /* 0x001fc80007810000 */
[----:B-1----:R-:W-:-:S04]  /*14f90*/  FMNMX.FTZ R14, R42, R14, !PT ;  /* 0x0000000e2a0e7209 */ /* 0x002fc80007810000 */
[----:B---3--:R-:W-:-:S04]  /*14fa0*/  FMNMX.FTZ R14, R43, R14, !PT ;  /* 0x0000000e2b0e7209 */ /* 0x008fc80007810000 */
[----:B----4-:R-:W-:-:S04]  /*14fb0*/  FMNMX.FTZ R14, R46, R14, !PT ;  /* 0x0000000e2e0e7209 */ /* 0x010fc80007810000 */
[----:B-----5:R-:W-:-:S04]  /*14fc0*/  FMNMX.FTZ R14, R47, R14, !PT ;  /* 0x0000000e2f0e7209 */ /* 0x020fc80007810000 */
        /* <DEDUP_REMOVED lines=17> */
[----:B--2---:R-:W-:-:S04]  /*150e0*/  FMNMX.FTZ R14, R82, R14, !PT ;  /* 0x0000000e520e7209 */ /* 0x004fc80007810000 */
[----:B------:R-:W-:-:S04]  /*150f0*/  FMNMX.FTZ R14, R83, R14, !PT ;  /* 0x0000000e530e7209 */ /* 0x000fc80007810000 */
[----:B------:R-:W-:-:S05]  /*15100*/  FMNMX.FTZ R14, R84, R14, !PT ;  /* 0x0000000e540e7209 */ /* 0x000fca0007810000 */
[----:B------:R-:W0:Y:S02]  /*15110*/  SHFL.BFLY PT, R26, R14, 0x2, 0x1f ;  /* 0x0c401f000e1a7f89 */ /* 0x000e2400000e0000 */
[----:B0-----:R-:W-:-:S05]  /*15120*/  FMNMX.FTZ R14, R14, R26, !PT ;  /* 0x0000001a0e0e7209 */ /* 0x001fca0007810000 */
[----:B------:R-:W0:Y:S02]  /*15130*/  SHFL.BFLY PT, R26, R14, 0x1, 0x1f ;  /* 0x0c201f000e1a7f89 */ /* 0x000e2400000e0000 */
[----:B0-----:R-:W-:Y:S01]  /*15140*/  FMNMX.FTZ R14, R14, R26, !PT ;  /* 0x0000001a0e0e7209 */ /* 0x001fe20007810000 */
[----:B------:R-:W-:-:S04]  /*15150*/  IMAD.U32 R26, RZ, RZ, UR42 ;  /* 0x0000002aff1a7e24 */ /* 0x000fc8000f8e00ff */
[----:B------:R-:W-:Y:S01]  /*15160*/  FFMA.FTZ R85, R5, R26, -8 ;  /* 0xc100000005557423 */ /* 0x000fe2000001001a */
[----:B------:R-:W-:-:S01]  /*15170*/  FADD.FTZ R20, -R14, R20 ;  /* 0x000000140e147221 */ /* 0x000fc20000010100 */
[-C--:B------:R-:W-:Y:S02]  /*15180*/  FMUL.FTZ R15, R15, R26.reuse ;  /* 0x0000001a0f0f7220 */ /* 0x080fe40000410000 */
        /* <DEDUP_REMOVED lines=31> */
[-C--:B------:R-:W-:Y:S01]  /*15380*/  FFMA.FTZ R80, R80, R26.reuse, -R85 ;  /* 0x0000001a50507223 */ /* 0x080fe20000010855 */
[----:B------:R-:W-:-:S01]  /*15390*/  FFMA.FTZ R85, R14, R26, -8 ;  /* 0xc10000000e557423 */ /* 0x000fc2000001001a */
[-C--:B------:R-:W-:Y:S01]  /*153a0*/  FMUL.FTZ R20, R20, R26.reuse ;  /* 0x0000001a14147220 */ /* 0x080fe20000410000 */
[----:B------:R-:W-:Y:S02]  /*153b0*/  MUFU.EX2 R15, R15 ;  /* 0x0000000f000f7308 */ /* 0x000fe40000000800 */
        /* <DEDUP_REMOVED lines=36> */
[----:B------:R-:W-:-:S02]  /*15600*/  FFMA.FTZ R84, R84, R26, -R85 ;  /* 0x0000001a54547223 */ /* 0x000fc40000010855 */
        /* <DEDUP_REMOVED lines=126> */
.L_x_1409:
        /* <DEDUP_REMOVED lines=106> */
[----:B0-----:R-:W-:Y:S05]  /*16490*/  @P1 BRA `(.L_x_1410) ;  /* 0xffffffd800841947 */ /* 0x001fea000383ffff */
[----:B------:R-:W-:Y:S05]  /*164a0*/  BSYNC B1 ;  /* 0x0000000000017941 */ /* 0x000fea0003800000 */
.L_x_1397:
[----:B------:R-:W-:Y:S05]  /*164b0*/  BSYNC B0 ;  /* 0x0000000000007941 */ /* 0x000fea0003800000 */
.L_x_1396:
[----:B------:R-:W2:Y:S01]  /*164c0*/  LDL R8, [R1+0x44] ;  /* 0x0000440001087983 */ /* 0x000ea20000100800 */
[----:B------:R-:W-:Y:S01]  /*164d0*/  BSSY B0, `(.L_x_1411) ;  /* 0x0000387000007945 */ /* 0x000fe20003800000 */
[----:B--2---:R-:W-:-:S13]  /*164e0*/  ISETP.GE.AND P1, PT, R0, R8, PT ;  /* 0x000000080000720c */ /* 0x004fda0003f26270 */
[----:B------:R-:W-:Y:S05]  /*164f0*/  @!P1 BRA `(.L_x_1412) ;  /* 0x0000003800109947 */ /* 0x000fea0003800000 */
[----:B------:R-:W-:Y:S02]  /*16500*/  IMAD.MOV.U32 R20, RZ, RZ, R14 ;  /* 0x000000ffff147224 */ /* 0x000fe400078e000e */
[----:B------:R-:W-:Y:S02]  /*16510*/  IMAD.MOV.U32 R15, RZ, RZ, R5 ;  /* 0x000000ffff0f7224 */ /* 0x000fe400078e0005 */
[----:B------:R-:W-:Y:S02]  /*16520*/  IMAD.MOV.U32 R9, RZ, RZ, R152 ;  /* 0x000000ffff097224 */ /* 0x000fe400078e0098 */
[----:B------:R-:W-:-:S07]  /*16530*/  IMAD.MOV.U32 R8, RZ, RZ, R22 ;  /* 0x000000ffff087224 */ /* 0x000fce00078e0016 */
.L_x_1433:
        /* <DEDUP_REMOVED lines=8> */
.L_x_1413:
[----:B------:R-:W-:Y:S01]  /*165c0*/  IMAD R12, R22, 0x8, R16 ;  /* 0x00000008160c7824 */ /* 0x000fe200078e0210 */
[----:B------:R-:W-:-:S04]  /*165d0*/  SHF.L.U32 R13, R152, 0x1f, RZ ;  /* 0x0000001f980d7819 */ /* 0x000fc800000006ff */
[----:B------:R0:W1:Y:S01]  /*165e0*/  SYNCS.PHASECHK.TRANS64.TRYWAIT P1, [R12+URZ+0x19c30], R13 ;  /* 0x019c300d0c0075a7 */ /* 0x000062000802017f */
[----:B------:R-:W-:Y:S05]  /*165f0*/  @!P0 BRA `(.L_x_1414) ;  /* 0x0000000000048947 */ /* 0x000fea0003800000 */
[----:B------:R-:W-:Y:S01]  /*16600*/  BPT.TRAP 0x1 ;  /* 0x000000040000795c */ /* 0x000fe20000300000 */
.L_x_1414:
[----:B------:R-:W2:Y:S01]  /*16610*/  LDL R14, [R1+0x24] ;  /* 0x00002400010e7983 */ /* 0x000ea20000100800 */
[----:B------:R-:W-:Y:S01]  /*16620*/  BSSY B1, `(.L_x_1415) ;  /* 0x0000006000017945 */ /* 0x000fe20003800000 */
[----:B------:R-:W-:Y:S02]  /*16630*/  IMAD.MOV.U32 R25, RZ, RZ, -0x3ffffff0 ;  /* 0xc0000010ff197424 */ /* 0x000fe400078e00ff */
[----:B--2---:R-:W-:Y:S01]  /*16640*/  IMAD R24, R22, 0x300, R14 ;  /* 0x0000030016187824 */ /* 0x004fe200078e020e */
[----:B-1----:R-:W-:Y:S06]  /*16650*/  @P1 BRA `(.L_x_1416) ;  /* 0x0000000000081947 */ /* 0x002fec0003800000 */
[----:B------:R-:W1:Y:S02]  /*16660*/  SYNCS.PHASECHK.TRANS64.TRYWAIT P1, [R12+URZ+0x19c30], R13 ;  /* 0x019c300d0c0075a7 */ /* 0x000e64000802017f */
[----:B-1----:R-:W-:Y:S05]  /*16670*/  @!P1 BRA `(.L_x_1417) ;  /* 0x0000010400289947 */ /* 0x002fea0003800000 */
.L_x_1416:
[----:B------:R-:W-:Y:S05]  /*16680*/  BSYNC B1 ;  /* 0x0000000000017941 */ /* 0x000fea0003800000 */
.L_x_1415:
        /* <DEDUP_REMOVED lines=27> */
.L_x_1418:
[----:B------:R-:W-:Y:S01]  /*16840*/  SHF.L.U32 R9, R9, 0x1f, RZ ;  /* 0x0000001f09097819 */ /* 0x000fe200000006ff */
[----:B------:R-:W-:-:S04]  /*16850*/  IMAD R21, R8, 0x8, R16 ;  /* 0x0000000808157824 */ /* 0x000fc800078e0210 */
[----:B------:R0:W1:Y:S01]  /*16860*/  SYNCS.PHASECHK.TRANS64.TRYWAIT P1, [R21+URZ+0x19c50], R9 ;  /* 0x019c5009150075a7 */ /* 0x000062000802017f */
[----:B------:R-:W-:Y:S05]  /*16870*/  @!P0 BRA `(.L_x_1419) ;  /* 0x0000000000048947 */ /* 0x000fea0003800000 */
[----:B------:R-:W-:Y:S01]  /*16880*/  BPT.TRAP 0x1 ;  /* 0x000000040000795c */ /* 0x000fe20000300000 */
.L_x_1419:
[----:B------:R-:W-:Y:S04]  /*16890*/  BSSY B1, `(.L_x_1420) ;  /* 0x0000004000017945 */ /* 0x000fe80003800000 */
[----:B-1----:R-:W-:Y:S05]  /*168a0*/  @P1 BRA `(.L_x_1421) ;  /* 0x0000000000081947 */ /* 0x002fea0003800000 */
[----:B------:R-:W1:Y:S02]  /*168b0*/  SYNCS.PHASECHK.TRANS64.TRYWAIT P1, [R21+URZ+0x19c50], R9 ;  /* 0x019c5009150075a7 */ /* 0x000e64000802017f */
[----:B-1----:R-:W-:Y:S05]  /*168c0*/  @!P1 BRA `(.L_x_1422) ;  /* 0x0000010000a89947 */ /* 0x002fea0003800000 */
.L_x_1421:
[----:B------:R-:W-:Y:S05]  /*168d0*/  BSYNC B1 ;  /* 0x0000000000017941 */ /* 0x000fea0003800000 */
.L_x_1420:
        /* <DEDUP_REMOVED lines=34> */
.L_x_1423:
[----:B------:R-:W2:Y:S01]  /*16b00*/  LDL R13, [R1+0x20] ;  /* 0x00002000010d7983 */ /* 0x000ea20000100800 */
[----:B------:R-:W0:Y:S03]  /*16b10*/  LDC R9, c[0x0][0x448] ;  /* 0x00011200ff097b82 */ /* 0x000e260000000800 */
[----:B------:R-:W2:Y:S04]  /*16b20*/  LDL R8, [R1+0x40] ;  /* 0x0000400001087983 */ /* 0x000ea80000100800 */
[----:B------:R-:W3:Y:S04]  /*16b30*/  LDL R140, [R1+0x4] ;  /* 0x00000400018c7983 */ /* 0x000ee80000100800 */
[----:B------:R-:W4:Y:S01]  /*16b40*/  LDL R141, [R1] ;  /* 0x00000000018d7983 */ /* 0x000f220000100800 */
[----:B------:R-:W-:Y:S01]  /*16b50*/  FMUL.FTZ R14, R2, R27 ;  /* 0x0000001b020e7220 */ /* 0x000fe20000410000 */
[----:B------:R-:W1:Y:S01]  /*16b60*/  LDC R139, c[0x0][0x9e4] ;  /* 0x00027900ff8b7b82 */ /* 0x000e620000000800 */
[----:B0-----:R-:W-:-:S13]  /*16b70*/  ISETP.NE.AND P1, PT, R9, 0x1, PT ;  /* 0x000000010900780c */ /* 0x001fda0003f25270 */
[----:B------:R-:W0:Y:S08]  /*16b80*/  @P1 LDC R12, c[0x0][0x44c] ;  /* 0x00011300ff0c1b82 */ /* 0x000e300000000800 */
[----:B------:R-:W5:Y:S01]  /*16b90*/  @P1 LDC R9, c[0x0][0x450] ;  /* 0x00011400ff091b82 */ /* 0x000f620000000800 */
[C---:B------:R-:W-:Y:S01]  /*16ba0*/  FMUL.FTZ R27, R2.reuse, R31 ;  /* 0x0000001f021b7220 */ /* 0x040fe20000410000 */
[C---:B------:R-:W-:Y:S01]  /*16bb0*/  FMUL.FTZ R31, R2.reuse, R35 ;  /* 0x00000023021f7220 */ /* 0x040fe20000410000 */
[C---:B------:R-:W-:Y:S01]  /*16bc0*/  FMUL.FTZ R35, R2.reuse, R39 ;  /* 0x0000002702237220 */ /* 0x040fe20000410000 */
[C---:B------:R-:W-:Y:S01]  /*16bd0*/  FMUL.FTZ R39, R2.reuse, R43 ;  /* 0x0000002b02277220 */ /* 0x040fe20000410000 */
[C---:B------:R-:W-:Y:S01]  /*16be0*/  FMUL.FTZ R43, R2.reuse, R47 ;  /* 0x0000002f022b7220 */ /* 0x040fe20000410000 */
[C---:B------:R-:W-:Y:S01]  /*16bf0*/  FMUL.FTZ R47, R2.reuse, R49 ;  /* 0x00000031022f7220 */ /* 0x040fe20000410000 */
[----:B------:R-:W-:Y:S01]  /*16c00*/  FMUL.FTZ R49, R2, R51 ;  /* 0x0000003302317220 */ /* 0x000fe20000410000 */
[----:B------:R-:W-:-:S02]  /*16c10*/  IMAD R5, R5, 0x8, R16 ;  /* 0x0000000805057824 */ /* 0x000fc400078e0210 */
[C---:B------:R-:W-:Y:S01]  /*16c20*/  FMUL.FTZ R51, R2.reuse, R53 ;  /* 0x0000003502337220 */ /* 0x040fe20000410000 */
[C---:B------:R-:W-:Y:S01]  /*16c30*/  FMUL.FTZ R53, R2.reuse, R55 ;  /* 0x0000003702357220 */ /* 0x040fe20000410000 */
[C---:B------:R-:W-:Y:S01]  /*16c40*/  FMUL.FTZ R55, R2.reuse, R57 ;  /* 0x0000003902377220 */ /* 0x040fe20000410000 */
[C---:B------:R-:W-:Y:S01]  /*16c50*/  FMUL.FTZ R57, R2.reuse, R59 ;  /* 0x0000003b02397220 */ /* 0x040fe20000410000 */
[----:B------:R-:W-:Y:S02]  /*16c60*/  VIADD R5, R5, 0x19c40 ;  /* 0x00019c4005057836 */ /* 0x000fe40000000000 */
        /* <DEDUP_REMOVED lines=17> */
[----:B-1----:R-:W-:Y:S01]  /*16d80*/  ISETP.GE.AND P5, PT, R139, 0x1, PT ;  /* 0x000000018b00780c */ /* 0x002fe20003fa6270 */
[----:B------:R-:W1:Y:S08]  /*16d90*/  MUFU.TANH R14, R14 ;  /* 0x0000000e000e7308 */ /* 0x000e700000002400 */
        /* <DEDUP_REMOVED lines=23> */
[----:B--2---:R-:W-:-:S04]  /*16f10*/  IMAD.IADD R8, R8, 0x1, R13 ;  /* 0x0000000108087824 */ /* 0x004fc800078e020d */
[----:B0-----:R-:W-:-:S05]  /*16f20*/  @P1 IMAD.HI.U32 R12, R8, R12, RZ ;  /* 0x0000000c080c1227 */ /* 0x001fca00078e00ff */
[----:B-----5:R-:W-:Y:S01]  /*16f30*/  @P1 SHF.R.U32.HI R8, RZ, R9, R12 ;  /* 0x00000009ff081219 */ /* 0x020fe2000001160c */
        /* <DEDUP_REMOVED lines=38> */
[----:B--2---:R-:W-:Y:S01]  /*171a0*/  IMAD.SHL.U32 R5, R0, 0x80, RZ ;  /* 0x0000008000057824 */ /* 0x004fe200078e00ff */
[----:B------:R-:W2:Y:S04]  /*171b0*/  MUFU.TANH R9, R9 ;  /* 0x0000000900097308 */ /* 0x000ea80000002400 */
[----:B------:R-:W-:-:S04]  /*171c0*/  IADD3 R87, -R153, 0x1, -R5 ;  /* 0x0000000199577810 */ /* 0x000fc80007ffe905 */
[----:B------:R-:W3:Y:S01]  /*171d0*/  MUFU.TANH R13, R13 ;  /* 0x0000000d000d7308 */ /* 0x000ee20000002400 */
[----:B----4-:R-:W-:-:S07]  /*171e0*/  IADD3 R87, -R155, R87, R141 ;  /* 0x000000579b577210 */ /* 0x010fce0007ffe18d */
[----:B------:R-:W4:Y:S01]  /*171f0*/  MUFU.TANH R12, R12 ;  /* 0x0000000c000c7308 */ /* 0x000f220000002400 */
        /* <DEDUP_REMOVED lines=41> */
[----:B--234-:R-:W-:Y:S06]  /*17490*/  @!P5 BRA `(.L_x_1424) ;  /* 0x000000000058d947 */ /* 0x01cfec0003800000 */
        /* <DEDUP_REMOVED lines=12> */
.L_x_1426:
[----:B------:R-:W-:-:S05]  /*17560*/  IMAD.U32 R139, RZ, RZ, UR39 ;  /* 0x00000027ff8b7e24 */ /* 0x000fca000f8e00ff */
[----:B------:R-:W-:-:S13]  /*17570*/  ISETP.NE.AND P1, PT, R139, 0x1, PT ;  /* 0x000000018b00780c */ /* 0x000fda0003f25270 */
[----:B------:R-:W0:Y:S02]  /*17580*/  @P1 LDC.64 R44, c[0x0][0x9e8] ;  /* 0x00027a00ff2c1b82 */ /* 0x000e240000000a00 */
[----:B0-----:R-:W-:-:S05]  /*17590*/  @P1 IMAD.HI.U32 R44, R138, R44, RZ ;  /* 0x0000002c8a2c1227 */ /* 0x001fca00078e00ff */
[----:B------:R-:W-:-:S07]  /*175a0*/  @P1 SHF.R.U32.HI R138, RZ, R45, R44 ;  /* 0x0000002dff8a1219 */ /* 0x000fce000001162c */
.L_x_1427:
[----:B------:R-:W-:Y:S05]  /*175b0*/  BSYNC B1 ;  /* 0x0000000000017941 */ /* 0x000fea0003800000 */
.L_x_1425:
[----:B------:R-:W-:-:S04]  /*175c0*/  IMAD R138, R138, R139, -R5 ;  /* 0x0000008b8a8a7224 */ /* 0x000fc800078e0a05 */
[----:B------:R-:W-:-:S05]  /*175d0*/  IMAD.IADD R138, R138, 0x1, -R153 ;  /* 0x000000018a8a7824 */ /* 0x000fca00078e0a99 */
[----:B------:R-:W-:Y:S02]  /*175e0*/  VIMNMX R85, R85, R138, !PT ;  /* 0x0000008a55557248 */ /* 0x000fe40007fe0100 */
[----:B------:R-:W-:-:S07]  /*175f0*/  VIADDMNMX R86, R138, R139, R86, PT ;  /* 0x0000008b8a567246 */ /* 0x000fce0003800156 */
.L_x_1424:
[----:B------:R-:W-:Y:S01]  /*17600*/  ISETP.GT.AND P1, PT, R0, -0x1, PT ;  /* 0xffffffff0000780c */ /* 0x000fe20003f24270 */
[----:B------:R-:W0:Y:S03]  /*17610*/  SHFL.IDX PT, R8, R8, 0x1, 0x1c1f ;  /* 0x003c1f0008087f89 */ /* 0x000e2600000e0000 */
[C---:B------:R-:W-:Y:S02]  /*17620*/  ISETP.GT.AND P3, PT, R85.reuse, RZ, P1 ;  /* 0x000000ff5500720c */ /* 0x040fe40000f64270 */
[----:B------:R-:W-:Y:S02]  /*17630*/  ISETP.GT.AND P4, PT, R85, 0x1, P1 ;  /* 0x000000015500780c */ /* 0x000fe40000f84270 */
[C---:B------:R-:W-:Y:S02]  /*17640*/  ISETP.LT.OR P3, PT, R86.reuse, 0x1, P3 ;  /* 0x000000015600780c */ /* 0x040fe40001f61670 */
[----:B------:R-:W-:-:S02]  /*17650*/  ISETP.LT.OR P4, PT, R86, 0x2, P4 ;  /* 0x000000025600780c */ /* 0x000fc40002781670 */
[----:B------:R-:W-:Y:S02]  /*17660*/  FSEL R44, R9, -INF , !P3 ;  /* 0xff800000092c7808 */ /* 0x000fe40005800000 */
[----:B------:R-:W-:Y:S02]  /*17670*/  FSEL R13, R13, -INF , !P4 ;  /* 0xff8000000d0d7808 */ /* 0x000fe40006000000 */
[C---:B------:R-:W-:Y:S02]  /*17680*/  ISETP.GT.AND P2, PT, R85.reuse, 0x8, P1 ;  /* 0x000000085500780c */ /* 0x040fe40000f44270 */
[C---:B------:R-:W-:Y:S02]  /*17690*/  ISETP.GT.AND P3, PT, R85.reuse, 0x9, P1 ;  /* 0x000000095500780c */ /* 0x040fe40000f64270 */
[----:B------:R-:W-:Y:S02]  /*176a0*/  ISETP.GT.AND P4, PT, R85, 0x10, P1 ;  /* 0x000000105500780c */ /* 0x000fe40000f84270 */
[----:B------:R-:W-:-:S02]  /*176b0*/  ISETP.LT.OR P2, PT, R86, 0x9, P2 ;  /* 0x000000095600780c */ /* 0x000fc40001741670 */
[C---:B------:R-:W-:Y:S01]  /*176c0*/  ISETP.LT.OR P3, PT, R86.reuse, 0xa, P3 ;  /* 0x0000000a5600780c */ /* 0x040fe20001f61670 */
[--C-:B0-----:R-:W-:Y:S01]  /*176d0*/  IMAD.IADD R137, R137, 0x1, R8.reuse ;  /* 0x0000000189897824 */ /* 0x101fe200078e0208 */
[----:B------:R-:W-:Y:S01]  /*176e0*/  ISETP.LT.OR P4, PT, R86, 0x11, P4 ;  /* 0x000000115600780c */ /* 0x000fe20002781670 */
[----:B------:R-:W-:Y:S01]  /*176f0*/  IMAD.IADD R87, R87, 0x1, R8 ;  /* 0x0000000157577824 */ /* 0x000fe200078e0208 */
[----:B------:R-:W-:Y:S02]  /*17700*/  FSEL R24, R24, -INF , !P2 ;  /* 0xff80000018187808 */ /* 0x000fe40005000000 */
[----:B------:R-:W-:Y:S02]  /*17710*/  FSEL R25, R25, -INF , !P3 ;  /* 0xff80000019197808 */ /* 0x000fe40005800000 */
[----:B------:R-:W-:Y:S02]  /*17720*/  FSEL R28, R28, -INF , !P4 ;  /* 0xff8000001c1c7808 */ /* 0x000fe40006000000 */
[----:B------:R-:W-:-:S02]  /*17730*/  ISETP.GT.AND P2, PT, R85, 0x11, P1 ;  /* 0x000000115500780c */ /* 0x000fc40000f44270 */
[C---:B------:R-:W-:Y:S02]  /*17740*/  ISETP.GT.AND P3, PT, R85.reuse, 0x18, P1 ;  /* 0x000000185500780c */ /* 0x040fe40000f64270 */
[----:B------:R-:W-:Y:S02]  /*17750*/  ISETP.GT.AND P4, PT, R85, 0x19, P1 ;  /* 0x000000195500780c */ /* 0x000fe40000f84270 */
[C---:B------:R-:W-:Y:S02]  /*17760*/  ISETP.LT.OR P2, PT, R86.reuse, 0x12, P2 ;  /* 0x000000125600780c */ /* 0x040fe40001741670 */
[C---:B------:R-:W-:Y:S02]  /*17770*/  ISETP.LT.OR P3, PT, R86.reuse, 0x19, P3 ;  /* 0x000000195600780c */ /* 0x040fe40001f61670 */
[----:B------:R-:W-:Y:S02]  /*17780*/  ISETP.LT.OR P4, PT, R86, 0x1a, P4 ;  /* 0x0000001a5600780c */ /* 0x000fe40002781670 */
[----:B------:R-:W-:-:S02]  /*17790*/  FSEL R29, R29, -INF , !P2 ;  /* 0xff8000001d1d7808 */ /* 0x000fc40005000000 */
[----:B------:R-:W-:Y:S02]  /*177a0*/  FSEL R32, R32, -INF , !P3 ;  /* 0xff80000020207808 */ /* 0x000fe40005800000 */
[----:B------:R-:W-:Y:S02]  /*177b0*/  FSEL R33, R33, -INF , !P4 ;  /* 0xff80000021217808 */ /* 0x000fe40006000000 */
[C---:B------:R-:W-:Y:S02]  /*177c0*/  ISETP.GT.AND P2, PT, R85.reuse, 0x20, P1 ;  /* 0x000000205500780c */ /* 0x040fe40000f44270 */
[C---:B------:R-:W-:Y:S02]  /*177d0*/  ISETP.GT.AND P3, PT, R85.reuse, 0x21, P1 ;  /* 0x000000215500780c */ /* 0x040fe40000f64270 */
[----:B------:R-:W-:Y:S02]  /*177e0*/  ISETP.GT.AND P4, PT, R85, 0x28, P1 ;  /* 0x000000285500780c */ /* 0x000fe40000f84270 */
[----:B------:R-:W-:-:S02]  /*177f0*/  ISETP.LT.OR P2, PT, R86, 0x21, P2 ;  /* 0x000000215600780c */ /* 0x000fc40001741670 */
[C---:B------:R-:W-:Y:S02]  /*17800*/  ISETP.LT.OR P3, PT, R86.reuse, 0x22, P3 ;  /* 0x000000225600780c */ /* 0x040fe40001f61670 */
[----:B------:R-:W-:Y:S02]  /*17810*/  ISETP.LT.OR P4, PT, R86, 0x29, P4 ;  /* 0x000000295600780c */ /* 0x000fe40002781670 */
        /* <DEDUP_REMOVED lines=65> */
[----:B------:R-:W-:Y:S01]  /*17c30*/  FSEL R84, R84, -INF , !P4 ;  /* 0xff80000054547808 */ /* 0x000fe20006000000 */
[----:B------:R-:W-:Y:S06]  /*17c40*/  @!P5 BRA `(.L_x_1428) ;  /* 0x000000000058d947 */ /* 0x000fec0003800000 */
        /* <DEDUP_REMOVED lines=12> */
.L_x_1430:
[----:B------:R-:W-:-:S05]  /*17d10*/  IMAD.U32 R85, RZ, RZ, UR39 ;  /* 0x00000027ff557e24 */ /* 0x000fca000f8e00ff */
[----:B------:R-:W-:-:S13]  /*17d20*/  ISETP.NE.AND P2, PT, R85, 0x1, PT ;  /* 0x000000015500780c */ /* 0x000fda0003f45270 */
[----:B------:R-:W0:Y:S02]  /*17d30*/  @P2 LDC.64 R8, c[0x0][0x9e8] ;  /* 0x00027a00ff082b82 */ /* 0x000e240000000a00 */
[----:B0-----:R-:W-:-:S05]  /*17d40*/  @P2 IMAD.HI.U32 R8, R45, R8, RZ ;  /* 0x000000082d082227 */ /* 0x001fca00078e00ff */
[----:B------:R-:W-:-:S07]  /*17d50*/  @P2 SHF.R.U32.HI R45, RZ, R9, R8 ;  /* 0x00000009ff2d2219 */ /* 0x000fce0000011608 */
.L_x_1431:
[----:B------:R-:W-:Y:S05]  /*17d60*/  BSYNC B1 ;  /* 0x0000000000017941 */ /* 0x000fea0003800000 */
.L_x_1429:
[----:B------:R-:W-:-:S04]  /*17d70*/  IMAD R5, R45, R85, -R5 ;  /* 0x000000552d057224 */ /* 0x000fc800078e0a05 */
[----:B------:R-:W-:-:S05]  /*17d80*/  IMAD.IADD R5, R5, 0x1, -R153 ;  /* 0x0000000105057824 */ /* 0x000fca00078e0a99 */
[----:B------:R-:W-:Y:S02]  /*17d90*/  VIMNMX R87, R87, R5, !PT ;  /* 0x0000000557577248 */ /* 0x000fe40007fe0100 */
[----:B------:R-:W-:-:S07]  /*17da0*/  VIADDMNMX R137, R5, R85, R137, PT ;  /* 0x0000005505897246 */ /* 0x000fce0003800189 */
.L_x_1428:
[----:B------:R-:W-:Y:S02]  /*17db0*/  FMNMX.FTZ R5, R44, R15, !PT ;  /* 0x0000000f2c057209 */ /* 0x000fe40007810000 */
[----:B------:R-:W-:Y:S02]  /*17dc0*/  ISETP.GT.AND P4, PT, R87, 0x1, P1 ;  /* 0x000000015700780c */ /* 0x000fe40000f84270 */
[----:B------:R-:W-:Y:S02]  /*17dd0*/  FMNMX.FTZ R5, R13, R5, !PT ;  /* 0x000000050d057209 */ /* 0x000fe40007810000 */
[C---:B------:R-:W-:Y:S02]  /*17de0*/  ISETP.GT.AND P2, PT, R87.reuse, 0x8, P1 ;  /* 0x000000085700780c */ /* 0x040fe40000f44270 */
[----:B------:R-:W-:Y:S02]  /*17df0*/  FMNMX.FTZ R5, R24, R5, !PT ;  /* 0x0000000518057209 */ /* 0x000fe40007810000 */
[----:B------:R-:W-:-:S02]  /*17e00*/  ISETP.GT.AND P3, PT, R87, 0x9, P1 ;  /* 0x000000095700780c */ /* 0x000fc40000f64270 */
[----:B------:R-:W-:Y:S02]  /*17e10*/  FMNMX.FTZ R5, R25, R5, !PT ;  /* 0x0000000519057209 */ /* 0x000fe40007810000 */
[C---:B------:R-:W-:Y:S02]  /*17e20*/  ISETP.LT.OR P4, PT, R137.reuse, 0x2, P4 ;  /* 0x000000028900780c */ /* 0x040fe40002781670 */
[----:B------:R-:W-:Y:S02]  /*17e30*/  FMNMX.FTZ R5, R28, R5, !PT ;  /* 0x000000051c057209 */ /* 0x000fe40007810000 */
[----:B------:R-:W-:Y:S02]  /*17e40*/  ISETP.LT.OR P2, PT, R137, 0x9, P2 ;  /* 0x000000098900780c */ /* 0x000fe40001741670 */
[----:B------:R-:W-:Y:S02]  /*17e50*/  FMNMX.FTZ R5, R29, R5, !PT ;  /* 0x000000051d057209 */ /* 0x000fe40007810000 */
[----:B------:R-:W-:-:S02]  /*17e60*/  ISETP.LT.OR P3, PT, R137, 0xa, P3 ;  /* 0x0000000a8900780c */ /* 0x000fc40001f61670 */
[----:B------:R-:W-:Y:S02]  /*17e70*/  FMNMX.FTZ R5, R32, R5, !PT ;  /* 0x0000000520057209 */ /* 0x000fe40007810000 */
[----:B-1----:R-:W-:Y:S02]  /*17e80*/  FSEL R8, R14, -INF , !P4 ;  /* 0xff8000000e087808 */ /* 0x002fe40006000000 */
[----:B------:R-:W-:Y:S02]  /*17e90*/  FMNMX.FTZ R5, R33, R5, !PT ;  /* 0x0000000521057209 */ /* 0x000fe40007810000 */
[----:B------:R-:W-:Y:S01]  /*17ea0*/  FSEL R9, R26, -INF , !P2 ;  /* 0xff8000001a097808 */ /* 0x000fe20005000000 */
[----:B------:R-:W-:Y:S01]  /*17eb0*/  IMAD.U32 R26, RZ, RZ, UR38 ;  /* 0x00000026ff1a7e24 */ /* 0x000fe2000f8e00ff */
[----:B------:R-:W-:Y:S02]  /*17ec0*/  FMNMX.FTZ R5, R36, R5, !PT ;  /* 0x0000000524057209 */ /* 0x000fe40007810000 */
[----:B------:R-:W-:-:S02]  /*17ed0*/  FSEL R27, R27, -INF , !P3 ;  /* 0xff8000001b1b7808 */ /* 0x000fc40005800000 */
[----:B------:R-:W-:Y:S02]  /*17ee0*/  FMNMX.FTZ R5, R37, R5, !PT ;  /* 0x0000000525057209 */ /* 0x000fe40007810000 */
[C---:B------:R-:W-:Y:S02]  /*17ef0*/  ISETP.GT.AND P4, PT, R87.reuse, 0x10, P1 ;  /* 0x000000105700780c */ /* 0x040fe40000f84270 */
[----:B------:R-:W-:Y:S02]  /*17f00*/  FMNMX.FTZ R5, R40, R5, !PT ;  /* 0x0000000528057209 */ /* 0x000fe40007810000 */
[----:B------:R-:W-:Y:S02]  /*17f10*/  ISETP.GT.AND P2, PT, R87, 0x11, P1 ;  /* 0x000000115700780c */ /* 0x000fe40000f44270 */
[----:B------:R-:W-:Y:S02]  /*17f20*/  FMNMX.FTZ R5, R41, R5, !PT ;  /* 0x0000000529057209 */ /* 0x000fe40007810000 */
[----:B------:R-:W-:-:S02]  /*17f30*/  ISETP.GT.AND P3, PT, R87, 0x18, P1 ;  /* 0x000000185700780c */ /* 0x000fc40000f64270 */
[----:B------:R-:W-:Y:S02]  /*17f40*/  FMNMX.FTZ R5, R46, R5, !PT ;  /* 0x000000052e057209 */ /* 0x000fe40007810000 */
[----:B------:R-:W-:Y:S02]  /*17f50*/  ISETP.LT.OR P4, PT, R137, 0x11, P4 ;  /* 0x000000118900780c */ /* 0x000fe40002781670 */
[----:B------:R-:W-:Y:S02]  /*17f60*/  FMNMX.FTZ R5, R47, R5, !PT ;  /* 0x000000052f057209 */ /* 0x000fe40007810000 */
[C---:B------:R-:W-:Y:S02]  /*17f70*/  ISETP.LT.OR P2, PT, R137.reuse, 0x12, P2 ;  /* 0x000000128900780c */ /* 0x040fe40001741670 */
[----:B------:R-:W-:Y:S02]  /*17f80*/  FMNMX.FTZ R5, R50, R5, !PT ;  /* 0x0000000532057209 */ /* 0x000fe40007810000 */
[----:B------:R-:W-:-:S02]  /*17f90*/  ISETP.LT.OR P3, PT, R137, 0x19, P3 ;  /* 0x000000198900780c */ /* 0x000fc40001f61670 */
[----:B------:R-:W-:Y:S02]  /*17fa0*/  FMNMX.FTZ R5, R51, R5, !PT ;  /* 0x0000000533057209 */ /* 0x000fe40007810000 */
[----:B------:R-:W-:Y:S02]  /*17fb0*/  FSEL R30, R30, -INF , !P4 ;  /* 0xff8000001e1e7808 */ /* 0x000fe40006000000 */
[----:B------:R-:W-:Y:S02]  /*17fc0*/  FMNMX.FTZ R5, R54, R5, !PT ;  /* 0x0000000536057209 */ /* 0x000fe40007810000 */
[----:B------:R-:W-:Y:S02]  /*17fd0*/  FSEL R31, R31, -INF , !P2 ;  /* 0xff8000001f1f7808 */ /* 0x000fe40005000000 */
[----:B------:R-:W-:Y:S02]  /*17fe0*/  FMNMX.FTZ R5, R55, R5, !PT ;  /* 0x0000000537057209 */ /* 0x000fe40007810000 */
[----:B------:R-:W-:-:S02]  /*17ff0*/  FSEL R34, R34, -INF , !P3 ;  /* 0xff80000022227808 */ /* 0x000fc40005800000 */
        /* <DEDUP_REMOVED lines=13> */
[----:B------:R-:W-:Y:S02]  /*180d0*/  FSEL R35, R35, -INF , !P4 ;  /* 0xff80000023237808 */ /* 0x000fe40006000000 */
[----:B------:R-:W-:Y:S02]  /*180e0*/  FMNMX.FTZ R5, R73, R5, !PT ;  /* 0x0000000549057209 */ /* 0x000fe40007810000 */
[----:B------:R-:W-:Y:S02]  /*180f0*/  FSEL R38, R38, -INF , !P2 ;  /* 0xff80000026267808 */ /* 0x000fe40005000000 */
[----:B------:R-:W-:Y:S02]  /*18100*/  FSEL R39, R39, -INF , !P3 ;  /* 0xff80000027277808 */ /* 0x000fe40005800000 */
[----:B------:R-:W-:-:S02]  /*18110*/  ISETP.GT.AND P4, PT, R87, 0x28, P1 ;  /* 0x000000285700780c */ /* 0x000fc40000f84270 */
[C---:B------:R-:W-:Y:S02]  /*18120*/  ISETP.GT.AND P2, PT, R87.reuse, 0x29, P1 ;  /* 0x000000295700780c */ /* 0x040fe40000f44270 */
[----:B------:R-:W-:Y:S02]  /*18130*/  ISETP.GT.AND P3, PT, R87, 0x30, P1 ;  /* 0x000000305700780c */ /* 0x000fe40000f64270 */
[----:B------:R-:W-:Y:S02]  /*18140*/  FMNMX.FTZ R5, R76, R5, !PT ;  /* 0x000000054c057209 */ /* 0x000fe40007810000 */
[C---:B------:R-:W-:Y:S02]  /*18150*/  ISETP.LT.OR P4, PT, R137.reuse, 0x29, P4 ;  /* 0x000000298900780c */ /* 0x040fe40002781670 */
[C---:B------:R-:W-:Y:S02]  /*18160*/  ISETP.LT.OR P2, PT, R137.reuse, 0x2a, P2 ;  /* 0x0000002a8900780c */ /* 0x040fe40001741670 */
[----:B------:R-:W-:-:S02]  /*18170*/  ISETP.LT.OR P3, PT, R137, 0x31, P3 ;  /* 0x000000318900780c */ /* 0x000fc40001f61670 */
[----:B------:R-:W-:Y:S02]  /*18180*/  FMNMX.FTZ R5, R136, R5, !PT ;  /* 0x0000000588057209 */ /* 0x000fe40007810000 */
[----:B------:R-:W-:Y:S02]  /*18190*/  FSEL R42, R42, -INF , !P4 ;  /* 0xff8000002a2a7808 */ /* 0x000fe40006000000 */
[----:B------:R-:W-:Y:S02]  /*181a0*/  FSEL R43, R43, -INF , !P2 ;  /* 0xff8000002b2b7808 */ /* 0x000fe40005000000 */
[----:B------:R-:W-:Y:S02]  /*181b0*/  FSEL R48, R48, -INF , !P3 ;  /* 0xff80000030307808 */ /* 0x000fe40005800000 */
[C---:B------:R-:W-:Y:S02]  /*181c0*/  ISETP.GT.AND P4, PT, R87.reuse, 0x31, P1 ;  /* 0x000000315700780c */ /* 0x040fe40000f84270 */
[----:B------:R-:W-:-:S02]  /*181d0*/  ISETP.GT.AND P2, PT, R87, 0x38, P1 ;  /* 0x000000385700780c */ /* 0x000fc40000f44270 */
[----:B------:R-:W-:Y:S02]  /*181e0*/  ISETP.GT.AND P3, PT, R87, 0x39, P1 ;  /* 0x000000395700780c */ /* 0x000fe40000f64270 */
[----:B------:R-:W-:Y:S02]  /*181f0*/  FMNMX.FTZ R5, R79, R5, !PT ;  /* 0x000000054f057209 */ /* 0x000fe40007810000 */
        /* <DEDUP_REMOVED lines=8> */
[C---:B------:R-:W-:Y:S02]  /*18280*/  ISETP.GT.AND P4, PT, R87.reuse, 0x40, P1 ;  /* 0x000000405700780c */ /* 0x040fe40000f84270 */
[----:B------:R-:W-:-:S02]  /*18290*/  ISETP.GT.AND P2, PT, R87, 0x41, P1 ;  /* 0x000000415700780c */ /* 0x000fc40000f44270 */
[----:B------:R-:W-:Y:S02]  /*182a0*/  ISETP.GT.AND P3, PT, R87, 0x48, P1 ;  /* 0x000000485700780c */ /* 0x000fe40000f64270 */
[----:B------:R-:W-:Y:S02]  /*182b0*/  FMNMX.FTZ R5, R83, R5, !PT ;  /* 0x0000000553057209 */ /* 0x000fe40007810000 */
[----:B------:R-:W-:Y:S02]  /*182c0*/  @P0 LOP3.LUT R17, R17, 0x10000000, RZ, 0xfc, !PT ;  /* 0x1000000011110812 */ /* 0x000fe400078efcff */
[----:B------:R-:W-:Y:S02]  /*182d0*/  ISETP.GT.AND P0, PT, R87, 0x61, P1 ;  /* 0x000000615700780c */ /* 0x000fe40000f04270 */
[C---:B------:R-:W-:Y:S02]  /*182e0*/  ISETP.LT.OR P4, PT, R137.reuse, 0x41, P4 ;  /* 0x000000418900780c */ /* 0x040fe40002781670 */
[----:B------:R-:W-:-:S02]  /*182f0*/  ISETP.LT.OR P2, PT, R137, 0x42, P2 ;  /* 0x000000428900780c */ /* 0x000fc40001741670 */
[----:B------:R-:W-:Y:S02]  /*18300*/  ISETP.LT.OR P3, PT, R137, 0x49, P3 ;  /* 0x000000498900780c */ /* 0x000fe40001f61670 */
[----:B------:R-:W-:Y:S02]  /*18310*/  FMNMX.FTZ R5, R84, R5, !PT ;  /* 0x0000000554057209 */ /* 0x000fe40007810000 */
[----:B------:R-:W-:Y:S02]  /*18320*/  FSEL R56, R56, -INF , !P4 ;  /* 0xff80000038387808 */ /* 0x000fe40006000000 */
[----:B------:R-:W-:Y:S01]  /*18330*/  FSEL R57, R57, -INF , !P2 ;  /* 0xff80000039397808 */ /* 0x000fe20005000000 */
[----:B------:R-:W0:Y:S01]  /*18340*/  SHFL.BFLY PT, R14, R5, 0x2, 0x1f ;  /* 0x0c401f00050e7f89 */ /* 0x000e2200000e0000 */
[----:B------:R-:W-:Y:S02]  /*18350*/  FSEL R60, R60, -INF , !P3 ;  /* 0xff8000003c3c7808 */ /* 0x000fe40005800000 */
[----:B------:R-:W-:-:S02]  /*18360*/  ISETP.GT.AND P4, PT, R87, 0x49, P1 ;  /* 0x000000495700780c */ /* 0x000fc40000f84270 */
[C---:B------:R-:W-:Y:S02]  /*18370*/  ISETP.GT.AND P2, PT, R87.reuse, 0x50, P1 ;  /* 0x000000505700780c */ /* 0x040fe40000f44270 */
[----:B------:R-:W-:Y:S02]  /*18380*/  ISETP.GT.AND P3, PT, R87, 0x51, P1 ;  /* 0x000000515700780c */ /* 0x000fe40000f64270 */
[----:B------:R-:W-:Y:S02]  /*18390*/  LOP3.LUT R17, R17, 0xbfffffff, RZ, 0xc0, !PT ;  /* 0xbfffffff11117812 */ /* 0x000fe400078ec0ff */
[C---:B------:R-:W-:Y:S02]  /*183a0*/  ISETP.LT.OR P4, PT, R137.reuse, 0x4a, P4 ;  /* 0x0000004a8900780c */ /* 0x040fe40002781670 */
[C---:B------:R-:W-:Y:S02]  /*183b0*/  ISETP.LT.OR P2, PT, R137.reuse, 0x51, P2 ;  /* 0x000000518900780c */ /* 0x040fe40001741670 */
[----:B------:R-:W-:-:S02]  /*183c0*/  ISETP.LT.OR P3, PT, R137, 0x52, P3 ;  /* 0x000000528900780c */ /* 0x000fc40001f61670 */
[----:B------:R-:W-:Y:S02]  /*183d0*/  @P0 LOP3.LUT R17, R17, 0x40000000, RZ, 0xfc, !PT ;  /* 0x4000000011110812 */ /* 0x000fe400078efcff */
[----:B------:R-:W-:Y:S02]  /*183e0*/  ISETP.GT.AND P0, PT, R87, RZ, P1 ;  /* 0x000000ff5700720c */ /* 0x000fe40000f04270 */
        /* <DEDUP_REMOVED lines=9> */
[----:B------:R-:W-:-:S02]  /*18480*/  LOP3.LUT R17, R17, 0xfffffff7, RZ, 0xc0, !PT ;  /* 0xfffffff711117812 */ /* 0x000fc400078ec0ff */
[----:B------:R-:W-:Y:S02]  /*18490*/  FSEL R68, R68, -INF , !P4 ;  /* 0xff80000044447808 */ /* 0x000fe40006000000 */
[----:B------:R-:W-:Y:S02]  /*184a0*/  FSEL R69, R69, -INF , !P2 ;  /* 0xff80000045457808 */ /* 0x000fe40005000000 */
[----:B------:R-:W-:Y:S02]  /*184b0*/  FSEL R71, R71, -INF , !P3 ;  /* 0xff80000047477808 */ /* 0x000fe40005800000 */
[C---:B------:R-:W-:Y:S02]  /*184c0*/  ISETP.GT.AND P2, PT, R87.reuse, 0x68, P1 ;  /* 0x000000685700780c */ /* 0x040fe40000f44270 */
[C---:B------:R-:W-:Y:S02]  /*184d0*/  ISETP.GT.AND P3, PT, R87.reuse, 0x69, P1 ;  /* 0x000000695700780c */ /* 0x040fe40000f64270 */
[----:B------:R-:W-:-:S02]  /*184e0*/  ISETP.GT.AND P4, PT, R87, 0x70, P1 ;  /* 0x000000705700780c */ /* 0x000fc40000f84270 */
[C---:B------:R-:W-:Y:S02]  /*184f0*/  ISETP.GT.AND P5, PT, R87.reuse, 0x71, P1 ;  /* 0x000000715700780c */ /* 0x040fe40000fa4270 */
[C---:B------:R-:W-:Y:S02]  /*18500*/  ISETP.GT.AND P6, PT, R87.reuse, 0x78, P1 ;  /* 0x000000785700780c */ /* 0x040fe40000fc4270 */
[----:B------:R-:W-:Y:S02]  /*18510*/  ISETP.GT.AND P1, PT, R87, 0x79, P1 ;  /* 0x000000795700780c */ /* 0x000fe40000f24270 */
[----:B------:R-:W-:Y:S02]  /*18520*/  @P0 LOP3.LUT R17, R17, 0x8, RZ, 0xfc, !PT ;  /* 0x0000000811110812 */ /* 0x000fe400078efcff */
[----:B0-----:R-:W-:Y:S02]  /*18530*/  FMNMX.FTZ R5, R5, R14, !PT ;  /* 0x0000000e05057209 */ /* 0x001fe40007810000 */
[----:B------:R-:W-:-:S02]  /*18540*/  LOP3.LUT P0, RZ, R17, 0x40000000, RZ, 0xc0, !PT ;  /* 0x4000000011ff7812 */ /* 0x000fc4000780c0ff */
[----:B------:R-:W-:Y:S01]  /*18550*/  LOP3.LUT R17, R17, 0xfffffffd, RZ, 0xc0, !PT ;  /* 0xfffffffd11117812 */ /* 0x000fe200078ec0ff */
[----:B------:R-:W0:Y:S01]  /*18560*/  SHFL.BFLY PT, R14, R5, 0x1, 0x1f ;  /* 0x0c201f00050e7f89 */ /* 0x000e2200000e0000 */
[C---:B------:R-:W-:Y:S02]  /*18570*/  ISETP.LT.OR P0, PT, R137.reuse, 0x62, P0 ;  /* 0x000000628900780c */ /* 0x040fe40000701670 */
[----:B------:R-:W-:Y:S02]  /*18580*/  ISETP.LT.OR P4, PT, R137, 0x71, P4 ;  /* 0x000000718900780c */ /* 0x000fe40002781670 */
[----:B------:R-:W-:Y:S02]  /*18590*/  @P1 LOP3.LUT R17, R17, 0x2, RZ, 0xfc, !PT ;  /* 0x0000000211111812 */ /* 0x000fe400078efcff */
[----:B------:R-:W-:Y:S02]  /*185a0*/  ISETP.LT.OR P5, PT, R137, 0x72, P5 ;  /* 0x000000728900780c */ /* 0x000fe40002fa1670 */
[----:B------:R-:W-:-:S02]  /*185b0*/  LOP3.LUT P1, RZ, R17, 0x8, RZ, 0xc0, !PT ;  /* 0x0000000811ff7812 */ /* 0x000fc4000782c0ff */
[----:B------:R-:W-:Y:S02]  /*185c0*/  LOP3.LUT R17, R17, 0xffffffef, RZ, 0xc0, !PT ;  /* 0xffffffef11117812 */ /* 0x000fe400078ec0ff */
[----:B------:R-:W-:Y:S02]  /*185d0*/  ISETP.LT.OR P1, PT, R137, 0x1, P1 ;  /* 0x000000018900780c */ /* 0x000fe40000f21670 */
[----:B------:R-:W-:Y:S02]  /*185e0*/  @P0 LOP3.LUT R17, R17, 0x10, RZ, 0xfc, !PT ;  /* 0x0000001011110812 */ /* 0x000fe400078efcff */
[----:B------:R-:W-:Y:S02]  /*185f0*/  ISETP.LT.OR P0, PT, R137, 0x69, P2 ;  /* 0x000000698900780c */ /* 0x000fe40001701670 */
[C---:B------:R-:W-:Y:S02]  /*18600*/  LOP3.LUT P2, RZ, R17.reuse, 0x2, RZ, 0xc0, !PT ;  /* 0x0000000211ff7812 */ /* 0x040fe4000784c0ff */
[----:B------:R-:W-:-:S02]  /*18610*/  LOP3.LUT R17, R17, 0xfffffffb, RZ, 0xc0, !PT ;  /* 0xfffffffb11117812 */ /* 0x000fc400078ec0ff */
[----:B------:R-:W-:Y:S02]  /*18620*/  FSEL R12, R12, -INF , !P1 ;  /* 0xff8000000c0c7808 */ /* 0x000fe40004800000 */
[----:B0-----:R-:W-:Y:S02]  /*18630*/  FMNMX.FTZ R5, R5, R14, !PT ;  /* 0x0000000e05057209 */ /* 0x001fe40007810000 */
[----:B------:R-:W-:Y:S02]  /*18640*/  FSEL R77, R77, -INF , !P4 ;  /* 0xff8000004d4d7808 */ /* 0x000fe40006000000 */
[----:B------:R-:W-:Y:S01]  /*18650*/  ISETP.LT.OR P6, PT, R137, 0x79, P6 ;  /* 0x000000798900780c */ /* 0x000fe200037c1670 */
[----:B------:R-:W-:-:S01]  /*18660*/  FFMA.FTZ R45, R5, R26, -8 ;  /* 0xc1000000052d7423 */ /* 0x000fc2000001001a */
[----:B------:R-:W-:Y:S02]  /*18670*/  @P0 LOP3.LUT R17, R17, 0x4, RZ, 0xfc, !PT ;  /* 0x0000000411110812 */ /* 0x000fe400078efcff */
[----:B------:R-:W-:-:S02]  /*18680*/  ISETP.LT.OR P0, PT, R137, 0x6a, P3 ;  /* 0x0000006a8900780c */ /* 0x000fc40001f01670 */
[----:B------:R-:W-:Y:S02]  /*18690*/  FSETP.NEU.FTZ.AND P3, PT, R5, -INF , PT ;  /* 0xff8000000500780b */ /* 0x000fe40003f7d000 */
[----:B------:R-:W-:Y:S02]  /*186a0*/  LOP3.LUT R17, R17, 0xdfffffff, RZ, 0xc0, !PT ;  /* 0xdfffffff11117812 */ /* 0x000fe400078ec0ff */
[----:B------:R-:W-:Y:S02]  /*186b0*/  FSEL R14, R5, RZ, P3 ;  /* 0x000000ff050e7208 */ /* 0x000fe40001800000 */
[----:B------:R-:W-:Y:S02]  /*186c0*/  FSEL R45, R45, RZ, P3 ;  /* 0x000000ff2d2d7208 */ /* 0x000fe40001800000 */
[----:B------:R-:W-:Y:S01]  /*186d0*/  FSEL R78, R78, -INF , !P5 ;  /* 0xff8000004e4e7808 */ /* 0x000fe20006800000 */
[----:B------:R-:W-:-:S01]  /*186e0*/  FADD.FTZ R15, -R14, R15 ;  /* 0x0000000f0e0f7221 */ /* 0x000fc20000010100 */
[----:B------:R-:W-:Y:S01]  /*186f0*/  FMNMX.FTZ R14, R12, R20, !PT ;  /* 0x000000140c0e7209 */ /* 0x000fe20007810000 */
[----:B------:R-:W-:-:S01]  /*18700*/  FFMA.FTZ R44, R44, R26, -R45 ;  /* 0x0000001a2c2c7223 */ /* 0x000fc2000001082d */
[----:B------:R-:W-:Y:S01]  /*18710*/  @P0 LOP3.LUT R17, R17, 0x20000000, RZ, 0xfc, !PT ;  /* 0x2000000011110812 */ /* 0x000fe200078efcff */
[----:B------:R-:W-:-:S01]  /*18720*/  FFMA.FTZ R13, R13, R26, -R45 ;  /* 0x0000001a0d0d7223 */ /* 0x000fc2000001082d */
[----:B------:R-:W-:Y:S01]  /*18730*/  FMNMX.FTZ R14, R8, R14, !PT ;  /* 0x0000000e080e7209 */ /* 0x000fe20007810000 */
[----:B------:R-:W-:-:S01]  /*18740*/  FFMA.FTZ R24, R24, R26, -R45 ;  /* 0x0000001a18187223 */ /* 0x000fc2000001082d */
[----:B------:R-:W-:Y:S01]  /*18750*/  LOP3.LUT P0, RZ, R17, 0x10, RZ, 0xc0, !PT ;  /* 0x0000001011ff7812 */ /* 0x000fe2000780c0ff */
[----:B------:R-:W-:-:S01]  /*18760*/  FFMA.FTZ R25, R25, R26, -R45 ;  /* 0x0000001a19197223 */ /* 0x000fc2000001082d */
[----:B------:R-:W-:Y:S01]  /*18770*/  FMNMX.FTZ R14, R9, R14, !PT ;  /* 0x0000000e090e7209 */ /* 0x000fe20007810000 */
[----:B------:R-:W-:-:S01]  /*18780*/  FFMA.FTZ R28, R28, R26, -R45 ;  /* 0x0000001a1c1c7223 */ /* 0x000fc2000001082d */
[----:B------:R-:W-:Y:S01]  /*18790*/  LOP3.LUT P3, RZ, R17, 0x4, RZ, 0xc0, !PT ;  /* 0x0000000411ff7812 */ /* 0x000fe2000786c0ff */
[----:B------:R-:W-:-:S01]  /*187a0*/  FFMA.FTZ R29, R29, R26, -R45 ;  /* 0x0000001a1d1d7223 */ /* 0x000fc2000001082d */
[----:B------:R-:W-:Y:S01]  /*187b0*/  FMNMX.FTZ R14, R27, R14, !PT ;  /* 0x0000000e1b0e7209 */ /* 0x000fe20007810000 */
[----:B------:R-:W-:-:S01]  /*187c0*/  FFMA.FTZ R32, R32, R26, -R45 ;  /* 0x0000001a20207223 */ /* 0x000fc2000001082d */
[----:B------:R-:W-:Y:S01]  /*187d0*/  FSEL R70, R70, -INF , !P0 ;  /* 0xff80000046467808 */ /* 0x000fe20004000000 */
        /* <DEDUP_REMOVED lines=42> */
[----:B------:R-:W-:Y:S01]  /*18a80*/  FMUL.FTZ R15, R15, R26 ;  /* 0x0000001a0f0f7220 */ /* 0x000fe20000410000 */
[----:B------:R-:W-:Y:S01]  /*18a90*/  MUFU.EX2 R44, R44 ;  /* 0x0000002c002c7308 */ /* 0x000fe20000000800 */
[----:B------:R-:W-:-:S02]  /*18aa0*/  LOP3.LUT P0, RZ, R17, 0x10000000, RZ, 0xc0, !PT ;  /* 0x1000000011ff7812 */ /* 0x000fc4000780c0ff */
[----:B------:R-:W-:-:S04]  /*18ab0*/  FMNMX.FTZ R14, R53, R14, !PT ;  /* 0x0000000e350e7209 */ /* 0x000fc80007810000 */
[----:B------:R-:W-:Y:S01]  /*18ac0*/  FMNMX.FTZ R14, R56, R14, !PT ;  /* 0x0000000e380e7209 */ /* 0x000fe20007810000 */
[----:B------:R-:W0:Y:S03]  /*18ad0*/  MUFU.EX2 R15, R15 ;  /* 0x0000000f000f7308 */ /* 0x000e260000000800 */
[----:B------:R-:W-:-:S04]  /*18ae0*/  FMNMX.FTZ R14, R57, R14, !PT ;  /* 0x0000000e390e7209 */ /* 0x000fc80007810000 */
[----:B------:R-:W-:Y:S01]  /*18af0*/  FMNMX.FTZ R14, R60, R14, !PT ;  /* 0x0000000e3c0e7209 */ /* 0x000fe20007810000 */
[----:B------:R-:W1:Y:S03]  /*18b00*/  MUFU.EX2 R13, R13 ;  /* 0x0000000d000d7308 */ /* 0x000e660000000800 */
[----:B------:R-:W-:-:S04]  /*18b10*/  FMNMX.FTZ R14, R61, R14, !PT ;  /* 0x0000000e3d0e7209 */ /* 0x000fc80007810000 */
[----:B------:R-:W-:Y:S01]  /*18b20*/  FMNMX.FTZ R14, R64, R14, !PT ;  /* 0x0000000e400e7209 */ /* 0x000fe20007810000 */
[----:B------:R-:W-:Y:S01]  /*18b30*/  MUFU.EX2 R24, R24 ;  /* 0x0000001800187308 */ /* 0x000fe20000000800 */
[----:B0-----:R-:W-:-:S02]  /*18b40*/  FFMA.FTZ R4, R15, R4, R44 ;  /* 0x000000040f047223 */ /* 0x001fc4000001002c */
[----:B------:R-:W-:-:S04]  /*18b50*/  FMNMX.FTZ R14, R65, R14, !PT ;  /* 0x0000000e410e7209 */ /* 0x000fc80007810000 */
[----:B------:R-:W-:Y:S01]  /*18b60*/  FMNMX.FTZ R14, R68, R14, !PT ;  /* 0x0000000e440e7209 */ /* 0x000fe20007810000 */
[----:B------:R-:W-:Y:S01]  /*18b70*/  MUFU.EX2 R25, R25 ;  /* 0x0000001900197308 */ /* 0x000fe20000000800 */
[----:B-1----:R-:W-:-:S02]  /*18b80*/  FADD.FTZ R4, R13, R4 ;  /* 0x000000040d047221 */ /* 0x002fc40000010000 */
        /* <DEDUP_REMOVED lines=12> */
[----:B------:R-:W-:-:S05]  /*18c50*/  FMNMX.FTZ R14, R82, R14, !PT ;  /* 0x0000000e520e7209 */ /* 0x000fca0007810000 */
[----:B------:R-:W0:Y:S01]  /*18c60*/  SHFL.BFLY PT, R84, R14, 0x2, 0x1f ;  /* 0x0c401f000e547f89 */ /* 0x000e2200000e0000 */
        /* <DEDUP_REMOVED lines=14> */
[----:B------:R-:W-:-:S01]  /*18d50*/  FFMA.FTZ R84, R14, R26, -8 ;  /* 0xc10000000e547423 */ /* 0x000fc2000001001a */
[----:B------:R-:W-:Y:S02]  /*18d60*/  MUFU.EX2 R54, R54 ;  /* 0x0000003600367308 */ /* 0x000fe40000000800 */
[----:B------:R-:W-:Y:S02]  /*18d70*/  FMUL.FTZ R20, R20, R26 ;  /* 0x0000001a14147220 */ /* 0x000fe40000410000 */
[----:B------:R-:W-:-:S04]  /*18d80*/  FSEL R85, R84, RZ, P1 ;  /* 0x000000ff54557208 */ /* 0x000fc80000800000 */
        /* <DEDUP_REMOVED lines=33> */
[----:B-1----:R-:W-:-:S01]  /*18fa0*/  FADD.FTZ R84, R8, R3 ;  /* 0x0000000308547221 */ /* 0x002fc20000010000 */
[----:B------:R-:W-:Y:S01]  /*18fb0*/  FADD.FTZ R3, R24, R4 ;  /* 0x0000000418037221 */ /* 0x000fe20000010000 */
[----:B------:R-:W-:-:S01]  /*18fc0*/  FFMA.FTZ R75, R75, R26, -R85 ;  /* 0x0000001a4b4b7223 */ /* 0x000fc20000010855 */
[-CC-:B------:R-:W-:Y:S01]  /*18fd0*/  FFMA.FTZ R77, R77, R26.reuse, -R85.reuse ;  /* 0x0000001a4d4d7223 */ /* 0x180fe20000010855 */
[----:B------:R-:W-:-:S01]  /*18fe0*/  FFMA.FTZ R78, R78, R26, -R85 ;  /* 0x0000001a4e4e7223 */ /* 0x000fc20000010855 */
[----:B------:R-:W-:Y:S01]  /*18ff0*/  FADD.FTZ R3, R25, R3 ;  /* 0x0000000319037221 */ /* 0x000fe20000010000 */
[----:B------:R-:W-:-:S01]  /*19000*/  FFMA.FTZ R81, R81, R26, -R85 ;  /* 0x0000001a51517223 */ /* 0x000fc20000010855 */
[----:B------:R-:W1:Y:S01]  /*19010*/  MUFU.EX2 R30, R30 ;  /* 0x0000001e001e7308 */ /* 0x000e620000000800 */
[----:B--2---:R-:W-:-:S01]  /*19020*/  FADD.FTZ R4, R9, R84 ;  /* 0x0000005409047221 */ /* 0x004fc20000010000 */
[----:B------:R-:W-:Y:S01]  /*19030*/  FADD.FTZ R3, R28, R3 ;  /* 0x000000031c037221 */ /* 0x000fe20000010000 */
[----:B------:R-:W-:-:S03]  /*19040*/  FFMA.FTZ R82, R82, R26, -R85 ;  /* 0x0000001a52527223 */ /* 0x000fc60000010855 */
        /* <DEDUP_REMOVED lines=96> */
[----:B0-----:R-:W-:-:S03]  /*19650*/  FADD.FTZ R4, R45, R3 ;  /* 0x000000032d047221 */ /* 0x001fc60000010000 */
[----:B-1----:R-:W-:Y:S01]  /*19660*/  FADD.FTZ R3, R82, R84 ;  /* 0x0000005452037221 */ /* 0x002fe20000010000 */
[----:B------:R-:W-:Y:S06]  /*19670*/  @!P0 BRA `(.L_x_1432) ;  /* 0x0000000000048947 */ /* 0x000fec0003800000 */
[----:B------:R-:W-:Y:S01]  /*19680*/  BPT.TRAP 0x1 ;  /* 0x000000040000795c */ /* 0x000fe20000300000 */
.L_x_1432:
        /* <DEDUP_REMOVED lines=107> */
.L_x_1412:
[----:B------:R-:W-:Y:S05]  /*19d40*/  BSYNC B0 ;  /* 0x0000000000007941 */ /* 0x000fea0003800000 */
.L_x_1411:
[----:B------:R-:W-:Y:S06]  /*19d50*/  BAR.ARV 0x8, 0x200 ;  /* 0x0208000000007b1d */ /* 0x000fec0000002000 */
[----:B------:R-:W-:Y:S05]  /*19d60*/  @!P0 BRA `(.L_x_1434) ;  /* 0x0000000000048947 */ /* 0x000fea0003800000 */
[----:B------:R-:W-:Y:S01]  /*19d70*/  BPT.TRAP 0x1 ;  /* 0x000000040000795c */ /* 0x000fe20000300000 */
.L_x_1434:
[----:B------:R-:W-:Y:S01]  /*19d80*/  IMAD R12, R22, 0x8, R16 ;  /* 0x00000008160c7824 */ /* 0x000fe200078e0210 */
[----:B------:R-:W-:-:S04]  /*19d90*/  SHF.L.U32 R7, R152, 0x1f, RZ ;  /* 0x0000001f98077819 */ /* 0x000fc800000006ff */
[----:B------:R0:W1:Y:S01]  /*19da0*/  SYNCS.PHASECHK.TRANS64.TRYWAIT P1, [R12+URZ+0x19c50], R7 ;  /* 0x019c50070c0075a7 */ /* 0x000062000802017f */
[----:B------:R-:W-:Y:S05]  /*19db0*/  @!P0 BRA `(.L_x_1435) ;  /* 0x0000000000048947 */ /* 0x000fea0003800000 */
[----:B------:R-:W-:Y:S01]  /*19dc0*/  BPT.TRAP 0x1 ;  /* 0x000000040000795c */ /* 0x000fe20000300000 */
.L_x_1435:
[----:B------:R-:W-:Y:S04]  /*19dd0*/  BSSY B0, `(.L_x_1436) ;  /* 0x0000004000007945 */ /* 0x000fe80003800000 */
[----:B-1----:R-:W-:Y:S05]  /*19de0*/  @P1 BRA `(.L_x_1437) ;  /* 0x0000000000081947 */ /* 0x002fea0003800000 */
[----:B------:R-:W1:Y:S02]  /*19df0*/  SYNCS.PHASECHK.TRANS64.TRYWAIT P1, [R12+URZ+0x19c50], R7 ;  /* 0x019c50070c0075a7 */ /* 0x000e64000802017f */
[----:B-1----:R-:W-:Y:S05]  /*19e00*/  @!P1 BRA `(.L_x_1438) ;  /* 0x000000cc006c9947 */ /* 0x002fea0003800000 */
.L_x_1437:
[----:B------:R-:W-:Y:S05]  /*19e10*/  BSYNC B0 ;  /* 0x0000000000007941 */ /* 0x000fea0003800000 */
.L_x_1436:
[----:B------:R-:W2:Y:S01]  /*19e20*/  LDL.LU R2, [R1+0x5c] ;  /* 0x00005c0001027983 */ /* 0x000ea20000300800 */
[----:B------:R-:W-:Y:S01]  /*19e30*/  VIADD R16, R16, 0x3000 ;  /* 0x0000300010107836 */ /* 0x000fe20000000000 */
[----:B------:R-:W-:Y:S01]  /*19e40*/  ULDC.64 UR4, c[0x0][0x9a0] ;  /* 0x0002680000047ab9 */ /* 0x000fe20000000a00 */
[----:B------:R-:W-:Y:S01]  /*19e50*/  WARPGROUP.ARRIVE ;  /* 0x00000000000079c5 */ /* 0x000fe20000000000 */
[----:B------:R-:W-:Y:S02]  /*19e60*/  ISETP.NE.U32.AND P1, PT, RZ, UR4, PT ;  /* 0x00000004ff007c0c */ /* 0x000fe4000bf25070 */
[----:B------:R-:W-:Y:S02]  /*19e70*/  SHF.R.U32.HI R16, RZ, 0x4, R16 ;  /* 0x00000004ff107819 */ /* 0x000fe40000011610 */
[----:B------:R-:W-:Y:S02]  /*19e80*/  ISETP.NE.AND.EX P1, PT, RZ, UR5, PT, P1 ;  /* 0x00000005ff007c0c */ /* 0x000fe4000bf25310 */
[----:B------:R-:W-:-:S04]  /*19e90*/  LOP3.LUT R16, R16, 0x3fff, RZ, 0xc0, !PT ;  /* 0x00003fff10107812 */ /* 0x000fc800078ec0ff */
[----:B------:R-:W-:-:S05]  /*19ea0*/  LOP3.LUT R9, R16, 0x10000, RZ, 0xfc, !PT ;  /* 0x0001000010097812 */ /* 0x000fca00078efcff */
[----:B------:R-:W-:Y:S02]  /*19eb0*/  IMAD R8, R22, 0x300, R9 ;  /* 0x0000030016087824 */ /* 0x000fe400078e0209 */
[----:B------:R-:W-:Y:S01]  /*19ec0*/  IMAD.MOV.U32 R9, RZ, RZ, 0x40000040 ;  /* 0x40000040ff097424 */ /* 0x000fe200078e00ff */
[----:B01----:R-:W0:Y:S02]  /*19ed0*/  @P1 LDC.64 R6, c[0x0][0x9c8] ;  /* 0x00027200ff061b82 */ /* 0x003e240000000a00 */
[----:B------:R-:W-:Y:S02]  /*19ee0*/  R2UR UR6, R8 ;  /* 0x00000000080672ca */ /* 0x000fe400000e0000 */
[----:B------:R-:W-:-:S04]  /*19ef0*/  R2UR UR7, R9 ;  /* 0x00000000090772ca */ /* 0x000fc800000e0000 */
[----:B------:R-:W1:Y:S09]  /*19f00*/  @P1 LDC.64 R10, c[0x0][0x9d0] ;  /* 0x00027400ff0a1b82 */ /* 0x000e720000000a00 */
[----:B------:R-:W-:Y:S03]  /*19f10*/  QGMMA.64x96x32.F32.E4M3.E4M3 R88, R148, gdesc[UR4], R88, gsb0 ;  /* 0x0160000494587df3 */ /* 0x000fe60008000858 */
[----:B------:R-:W-:-:S02]  /*19f20*/  WARPGROUP.DEPBAR.LE gsb0, 0x0 ;  /* 0x00008000000079c5 */ /* 0x000fc40000010000 */
[----:B------:R-:W-:Y:S01]  /*19f30*/  WARPGROUP.ARRIVE ;  /* 0x00000000000079c5 */ /* 0x000fe20000000000 */
[----:B--2---:R-:W-:-:S05]  /*19f40*/  @P1 SHF.R.S32.HI R13, RZ, 0x1f, R2 ;  /* 0x0000001fff0d1819 */ /* 0x004fca0000011402 */
[-C--:B0-----:R-:W-:Y:S02]  /*19f50*/  @P1 IMAD R0, R13, R6.reuse, RZ ;  /* 0x000000060d001224 */ /* 0x081fe400078e02ff */
[----:B------:R-:W-:Y:S02]  /*19f60*/  IMAD.MOV.U32 R13, RZ, RZ, 0x3f800000 ;  /* 0x3f800000ff0d7424 */ /* 0x000fe400078e00ff */
[C---:B------:R-:W-:Y:S02]  /*19f70*/  @P1 IMAD R9, R2.reuse, R7, R0 ;  /* 0x0000000702091224 */ /* 0x040fe400078e0200 */
[----:B------:R-:W-:-:S04]  /*19f80*/  @P1 IMAD.WIDE.U32 R6, R2, R6, RZ ;  /* 0x0000000602061225 */ /* 0x000fc800078e00ff */
[----:B------:R-:W-:Y:S02]  /*19f90*/  @P1 IMAD.IADD R7, R7, 0x1, R9 ;  /* 0x0000000107071824 */ /* 0x000fe400078e0209 */
[----:B-1----:R-:W-:-:S04]  /*19fa0*/  @P1 IMAD.WIDE.U32 R6, R154, R10, R6 ;  /* 0x0000000a9a061225 */ /* 0x002fc800078e0006 */
[----:B------:R-:W-:Y:S01]  /*19fb0*/  @P1 IMAD R11, R154, R11, R7 ;  /* 0x0000000b9a0b1224 */ /* 0x000fe200078e0207 */
[----:B------:R-:W-:-:S04]  /*19fc0*/  @P1 LEA R10, P2, R6, UR4, 0x2 ;  /* 0x00000004060a1c11 */ /* 0x000fc8000f8410ff */
[----:B------:R-:W-:-:S05]  /*19fd0*/  @P1 LEA.HI.X R11, R6, UR5, R11, 0x2, P2 ;  /* 0x00000005060b1c11 */ /* 0x000fca00090f140b */
[----:B------:R0:W2:Y:S01]  /*19fe0*/  @P1 LDG.E R13, desc[UR40][R10.64] ;  /* 0x000000280a0d1981 */ /* 0x0000a2000c1e1900 */
[----:B------:R-:W-:Y:S02]  /*19ff0*/  VIADD R6, R8, 0x2 ;  /* 0x0000000208067836 */ /* 0x000fe40000000000 */
[----:B------:R-:W-:Y:S01]  /*1a000*/  IMAD.MOV.U32 R7, RZ, RZ, 0x40000040 ;  /* 0x40000040ff077424 */ /* 0x000fe200078e00ff */
[----:B------:R-:W1:Y:S01]  /*1a010*/  SHFL.BFLY PT, R2, R3, 0x2, 0x1f ;  /* 0x0c401f0003027f89 */ /* 0x000e6200000e0000 */
[----:B------:R-:W-:Y:S01]  /*1a020*/  IMAD.MOV.U32 R9, RZ, RZ, 0x40000040 ;  /* 0x40000040ff097424 */ /* 0x000fe200078e00ff */
[----:B------:R-:W-:Y:S01]  /*1a030*/  R2UR UR6, R6 ;  /* 0x00000000060672ca */ /* 0x000fe200000e0000 */
[C---:B------:R-:W-:Y:S01]  /*1a040*/  VIADD R6, R8.reuse, 0x4 ;  /* 0x0000000408067836 */ /* 0x040fe20000000000 */
[----:B------:R-:W-:Y:S01]  /*1a050*/  R2UR UR7, R7 ;  /* 0x00000000070772ca */ /* 0x000fe200000e0000 */
[----:B------:R-:W-:Y:S02]  /*1a060*/  IMAD.MOV.U32 R7, RZ, RZ, 0x40000040 ;  /* 0x40000040ff077424 */ /* 0x000fe400078e00ff */
[----:B------:R-:W-:-:S10]  /*1a070*/  VIADD R8, R8, 0x6 ;  /* 0x0000000608087836 */ /* 0x000fd40000000000 */
[----:B------:R-:W-:Y:S01]  /*1a080*/  QGMMA.64x96x32.F32.E4M3.E4M3 R88, R144, gdesc[UR4], R88, gsb0 ;  /* 0x0160000490587df3 */ /* 0x000fe20008000858 */
[----:B------:R-:W-:Y:S02]  /*1a090*/  R2UR UR6, R6 ;  /* 0x00000000060672ca */ /* 0x000fe400000e0000 */
[----:B------:R-:W-:Y:S02]  /*1a0a0*/  R2UR UR7, R7 ;  /* 0x00000000070772ca */ /* 0x000fe400000e0000 */
[----:B------:R-:W3:Y:S01]  /*1a0b0*/  SHFL.BFLY PT, R7, R4, 0x2, 0x1f ;  /* 0x0c401f0004077f89 */ /* 0x000ee200000e0000 */
[----:B-1----:R-:W-:-:S01]  /*1a0c0*/  FADD.FTZ R2, R2, R3 ;  /* 0x0000000302027221 */ /* 0x002fc20000010000 */
[----:B---3--:R-:W-:Y:S01]  /*1a0d0*/  FADD.FTZ R7, R7, R4 ;  /* 0x0000000407077221 */ /* 0x008fe20000010000 */
[----:B------:R-:W-:-:S04]  /*1a0e0*/  IMAD.MOV.U32 R4, RZ, RZ, RZ ;  /* 0x000000ffff047224 */ /* 0x000fc800078e00ff */
[----:B------:R-:W0:Y:S02]  /*1a0f0*/  SHFL.BFLY PT, R0, R7, 0x1, 0x1f ;  /* 0x0c201f0007007f89 */ /* 0x000e2400000e0000 */
[----:B0-----:R-:W-:-:S01]  /*1a100*/  FADD.FTZ R10, R7, R0 ;  /* 0x00000000070a7221 */ /* 0x001fc20000010000 */
[----:B------:R-:W-:-:S03]  /*1a110*/  IMAD.MOV.U32 R0, RZ, RZ, -0x800000 ;  /* 0xff800000ff007424 */ /* 0x000fc600078e00ff */
[C---:B------:R-:W-:Y:S01]  /*1a120*/  FMUL.FTZ R11, R10.reuse, 0.00390625 ;  /* 0x3b8000000a0b7820 */ /* 0x040fe20000410000 */
[----:B------:R-:W-:-:S04]  /*1a130*/  FSETP.NE.FTZ.AND P1, PT, R10, RZ, PT ;  /* 0x000000ff0a00720b */ /* 0x000fc80003f35000 */
        /* <DEDUP_REMOVED lines=9> */
[----:B------:R-:W-:Y:S01]  /*1a1d0*/  R2UR UR6, R8 ;  /* 0x00000000080672ca */ /* 0x000fe200000e0000 */
[----:B------:R-:W-:Y:S01]  /*1a1e0*/  IMAD.MOV.U32 R8, RZ, RZ, RZ ;  /* 0x000000ffff087224 */ /* 0x000fe200078e00ff */
[----:B------:R-:W-:Y:S02]  /*1a1f0*/  R2UR UR7, R9 ;  /* 0x00000000090772ca */ /* 0x000fe400000e0000 */
        /* <DEDUP_REMOVED lines=19> */
.L_x_1439:
[----:B------:R-:W2:Y:S01]  /*1a330*/  LDL.LU R3, [R1+0x4] ;  /* 0x0000040001037983 */ /* 0x000ea20000300800 */
[----:B------:R-:W-:Y:S02]  /*1a340*/  VIADD R12, R12, 0x19c60 ;  /* 0x00019c600c0c7836 */ /* 0x000fe40000000000 */
[-C--:B------:R-:W-:Y:S01]  /*1a350*/  FMUL.FTZ R15, R88, R5.reuse ;  /* 0x00000005580f7220 */ /* 0x080fe20000410000 */
[-C--:B------:R-:W-:Y:S01]  /*1a360*/  FMUL.FTZ R93, R93, R5.reuse ;  /* 0x000000055d5d7220 */ /* 0x080fe20000410000 */
[----:B------:R-:W3:Y:S01]  /*1a370*/  LDL.LU R11, [R1+0x68] ;  /* 0x00006800010b7983 */ /* 0x000ee20000300800 */
[----:B------:R-:W-:Y:S02]  /*1a380*/  VIADD R22, R22, 0x1 ;  /* 0x0000000116167836 */ /* 0x000fe40000000000 */
[-C--:B------:R-:W-:Y:S01]  /*1a390*/  FMUL.FTZ R25, R96, R5.reuse ;  /* 0x0000000560197220 */ /* 0x080fe20000410000 */
[-C--:B------:R-:W-:Y:S02]  /*1a3a0*/  FMUL.FTZ R26, R101, R5.reuse ;  /* 0x00000005651a7220 */ /* 0x080fe40000410000 */
        /* <DEDUP_REMOVED lines=45> */
[----:B--2---:R-:W-:Y:S01]  /*1a680*/  PRMT R4, R3, 0x654, R12 ;  /* 0x0000065403047816 */ /* 0x004fe2000000000c */
[----:B---3--:R-:W-:-:S03]  /*1a690*/  VIADD R11, R11, 0x1 ;  /* 0x000000010b0b7836 */ /* 0x008fc60000000000 */
[----:B------:R0:W-:Y:S02]  /*1a6a0*/  SYNCS.ARRIVE.TRANS64.RED.A1T0 RZ, [R4+URZ], RZ ;  /* 0x000000ff04ff79a7 */ /* 0x0001e4000810043f */
[----:B------:R0:W-:Y:S01]  /*1a6b0*/  STL [R1+0x68], R11 ;  /* 0x0000680b01007387 */ /* 0x0001e20000100800 */
[-C--:B------:R-:W-:Y:S01]  /*1a6c0*/  FMUL.FTZ R12, R89, R5.reuse ;  /* 0x00000005590c7220 */ /* 0x080fe20000410000 */
[----:B------:R-:W-:Y:S01]  /*1a6d0*/  FMUL.FTZ R3, R108, R5 ;  /* 0x000000056c037220 */ /* 0x000fe20000410000 */
[----:B------:R-:W-:-:S04]  /*1a6e0*/  SEL R5, RZ, 0x1, P1 ;  /* 0x00000001ff057807 */ /* 0x000fc80000800000 */
[----:B------:R-:W-:-:S07]  /*1a6f0*/  LOP3.LUT R152, R152, R5, RZ, 0x3c, !PT ;  /* 0x0000000598987212 */ /* 0x000fce00078e3cff */
.L_x_1322:
[----:B------:R-:W2:Y:S01]  /*1a700*/  LDL R88, [R1+0x60] ;  /* 0x0000600001587983 */ /* 0x000ea20000100800 */
[----:B------:R-:W0:Y:S01]  /*1a710*/  S2UR UR4, SR_CgaCtaId ;  /* 0x00000000000479c3 */ /* 0x000e220000008800 */
[----:B------:R-:W-:Y:S01]  /*1a720*/  MOV R16, 0x400 ;  /* 0x0000040000107802 */ /* 0x000fe20000000f00 */
[----:B------:R-:W-:Y:S01]  /*1a730*/  BSSY B0, `(.L_x_1440) ;  /* 0x0000333000007945 */ /* 0x000fe20003800000 */
[----:B0-----:R-:W-:-:S05]  /*1a740*/  IMAD.U32 R4, RZ, RZ, UR4 ;  /* 0x00000004ff047e24 */ /* 0x001fca000f8e00ff */
[----:B------:R-:W-:Y:S01]  /*1a750*/  LEA R16, R4, R16, 0x18 ;  /* 0x0000001004107211 */ /* 0x000fe200078ec0ff */
[----:B------:R-:W-:Y:S06]  /*1a760*/  BAR.SYNC.DEFER_BLOCKING 0x5, 0x200 ;  /* 0x0148000000007b1d */ /* 0x000fec0000010000 */
[----:B------:R-:W-:Y:S04]  /*1a770*/  STL [R1+0x4], R4 ;  /* 0x0000040401007387 */ /* 0x000fe80000100800 */
[----:B------:R-:W0:Y:S04]  /*1a780*/  LDS.128 R36, [R16+0x19cd0] ;  /* 0x019cd00010247984 */ /* 0x000e280000000c00 */
[----:B0-----:R0:W-:Y:S04]  /*1a790*/  STL.64 [R1+0x50], R36 ;  /* 0x0000502401007387 */ /* 0x0011e80000100a00 */
[----:B------:R0:W-:Y:S01]  /*1a7a0*/  STL.64 [R1+0x58], R38 ;  /* 0x0000582601007387 */ /* 0x0001e20000100a00 */
[----:B------:R-:W-:Y:S06]  /*1a7b0*/  BAR.ARV 0x4, 0x200 ;  /* 0x0108000000007b1d */ /* 0x000fec0000002000 */
[----:B--2---:R-:W-:-:S13]  /*1a7c0*/  ISETP.NE.AND P1, PT, R88, RZ, PT ;  /* 0x000000ff5800720c */ /* 0x004fda0003f25270 */
[----:B------:R-:W1:Y:S02]  /*1a7d0*/  @!P1 LDC R88, c[0x0][0xad4] ;  /* 0x0002b500ff589b82 */ /* 0x000e640000000800 */
[----:B-1----:R0:W-:Y:S01]  /*1a7e0*/  @!P1 STL [R1+0x60], R88 ;  /* 0x0000605801009387 */ /* 0x0021e20000100800 */
[----:B------:R-:W-:Y:S05]  /*1a7f0*/  @P0 BRA `(.L_x_1441) ;  /* 0x0000002400e00947 */ /* 0x000fea0003800000 */
[----:B------:R-:W1:Y:S01]  /*1a800*/  S2R R11, SR_TID.X ;  /* 0x00000000000b7919 */ /* 0x000e620000002100 */
[----:B------:R-:W-:Y:S01]  /*1a810*/  ULDC.64 UR4, c[0x4][0x38] ;  /* 0x01000e0000047ab9 */ /* 0x000fe20000000a00 */
[----:B------:R-:W-:Y:S01]  /*1a820*/  ULDC.64 UR6, c[0x0][0xc08] ;  /* 0x0003020000067ab9 */ /* 0x000fe20000000a00 */
[----:B-1----:R-:W-:-:S05]  /*1a830*/  IMAD.SHL.U32 R4, R11, 0x4, RZ ;  /* 0x000000040b047824 */ /* 0x002fca00078e00ff */
        /* <DEDUP_REMOVED lines=9> */
[----:B-1----:R-:W1:Y:S03]  /*1a8d0*/  S2R R5, SR_SWINHI ;  /* 0x0000000000057919 */ /* 0x002e660000002f00 */
[----:B------:R-:W-:Y:S02]  /*1a8e0*/  SEL R33, R92, R93, P0 ;  /* 0x0000005d5c217207 */ /* 0x000fe40000000000 */
[----:B-----5:R-:W-:Y:S02]  /*1a8f0*/  SEL R24, R93, R92, P0 ;  /* 0x0000005c5d187207 */ /* 0x020fe40000000000 */
[----:B------:R-:W4:Y:S01]  /*1a900*/  LDL.LU R92, [R1+0x64] ;  /* 0x00006400015c7983 */ /* 0x000f220000300800 */
[----:B------:R-:W-:-:S02]  /*1a910*/  SEL R35, R25, R10, P0 ;  /* 0x0000000a19237207 */ /* 0x000fc40000000000 */
[----:B------:R-:W-:Y:S01]  /*1a920*/  SEL R25, R10, R25, P0 ;  /* 0x000000190a197207 */ /* 0x000fe20000000000 */
[----:B------:R-:W4:Y:S01]  /*1a930*/  LDL R90, [R1+0x20] ;  /* 0x00002000015a7983 */ /* 0x000f220000100800 */
[----:B------:R-:W-:Y:S02]  /*1a940*/  SEL R41, R3, R28, P0 ;  /* 0x0000001c03297207 */ /* 0x000fe40000000000 */
[----:B------:R-:W-:Y:S01]  /*1a950*/  SEL R28, R28, R3, P0 ;  /* 0x000000031c1c7207 */ /* 0x000fe20000000000 */
[----:B------:R-:W4:Y:S01]  /*1a960*/  LDL R89, [R1+0x70] ;  /* 0x0000700001597983 */ /* 0x000f220000100800 */
[----:B------:R-:W-:Y:S02]  /*1a970*/  SEL R43, R29, R6, P0 ;  /* 0x000000061d2b7207 */ /* 0x000fe40000000000 */
[----:B------:R-:W-:Y:S02]  /*1a980*/  SEL R29, R6, R29, P0 ;  /* 0x0000001d061d7207 */ /* 0x000fe40000000000 */
[----:B0-----:R-:W-:-:S02]  /*1a990*/  SEL R39, R27, R8, P0 ;  /* 0x000000081b277207 */ /* 0x001fc40000000000 */
        /* <DEDUP_REMOVED lines=13> */
[----:B------:R-:W-:Y:S02]  /*1aa70*/  SEL R30, R91, R30, P0 ;  /* 0x0000001e5b1e7207 */ /* 0x000fe40000000000 */
[----:B------:R-:W-:Y:S01]  /*1aa80*/  SEL R32, R32, R9, P0 ;  /* 0x0000000920207207 */ /* 0x000fe20000000000 */
[----:B------:R-:W4:Y:S01]  /*1aa90*/  LDL R91, [R1+0x40] ;  /* 0x00004000015b7983 */ /* 0x000f220000100800 */
        /* <DEDUP_REMOVED lines=25> */
[----:B------:R-:W-:Y:S01]  /*1ac30*/  SEL R126, R127, R126, P0 ;  /* 0x0000007e7f7e7207 */ /* 0x000fe20000000000 */
[----:B---3--:R-:W-:-:S03]  /*1ac40*/  IMAD.WIDE R10, R4, 0x2, R20 ;  /* 0x00000002040a7825 */ /* 0x008fc600078e0214 */
[C---:B------:R-:W-:Y:S02]  /*1ac50*/  LOP3.LUT R3, R10.reuse, 0x180, RZ, 0xc0, !PT ;  /* 0x000001800a037812 */ /* 0x040fe400078ec0ff */
[----:B------:R-:W-:Y:S02]  /*1ac60*/  IADD3 R6, P5, R10, 0x20, RZ ;  /* 0x000000200a067810 */ /* 0x000fe40007fbe0ff */
[----:B------:R-:W-:Y:S02]  /*1ac70*/  SHF.R.U64 R3, R3, 0x3, RZ ;  /* 0x0000000303037819 */ /* 0x000fe400000012ff */
[----:B------:R-:W-:Y:S02]  /*1ac80*/  LOP3.LUT R4, R6, 0x180, RZ, 0xc0, !PT ;  /* 0x0000018006047812 */ /* 0x000fe400078ec0ff */
        /* <DEDUP_REMOVED lines=9> */
[----:B------:R-:W-:Y:S02]  /*1ad20*/  SHF.R.U64 R4, R4, 0x3, RZ ;  /* 0x0000000304047819 */ /* 0x000fe400000012ff */
[----:B------:R-:W-:Y:S01]  /*1ad30*/  SHF.R.U64 R6, R6, 0x3, RZ ;  /* 0x0000000306067819 */ /* 0x000fe200000012ff */
[--C-:B------:R-:W-:Y:S01]  /*1ad40*/  IMAD.X R83, RZ, RZ, R11.reuse, P3 ;  /* 0x000000ffff537224 */ /* 0x100fe200018e060b */
[----:B------:R-:W-:Y:S01]  /*1ad50*/  LOP3.LUT R82, R4, R79, RZ, 0x3c, !PT ;  /* 0x0000004f04527212 */ /* 0x000fe200078e3cff */
[----:B------:R-:W-:Y:S01]  /*1ad60*/  IMAD.X R7, RZ, RZ, R11, P2 ;  /* 0x000000ffff077224 */ /* 0x000fe200010e060b */
[----:B------:R-:W-:Y:S02]  /*1ad70*/  LOP3.LUT R6, R6, R81, RZ, 0x3c, !PT ;  /* 0x0000005106067212 */ /* 0x000fe400078e3cff */
[----:B------:R-:W-:-:S02]  /*1ad80*/  LOP3.LUT R3, R8, 0x180, RZ, 0xc0, !PT ;  /* 0x0000018008037812 */ /* 0x000fc400078ec0ff */
[----:B------:R-:W-:Y:S01]  /*1ad90*/  LOP3.LUT R36, R85, 0x180, RZ, 0xc0, !PT ;  /* 0x0000018055247812 */ /* 0x000fe200078ec0ff */
[--C-:B------:R-:W-:Y:S01]  /*1ada0*/  IMAD.X R13, RZ, RZ, R11.reuse, P5 ;  /* 0x000000ffff0d7224 */ /* 0x100fe200028e060b */
[----:B------:R-:W-:Y:S01]  /*1adb0*/  MOV R82, R82 ;  /* 0x0000005200527202 */ /* 0x000fe20000000f00 */
[--C-:B------:R-:W-:Y:S01]  /*1adc0*/  IMAD.X R9, RZ, RZ, R11.reuse, P4 ;  /* 0x000000ffff097224 */ /* 0x100fe200020e060b */
[----:B------:R-:W-:Y:S01]  /*1add0*/  MOV R83, R6 ;  /* 0x0000000600537202 */ /* 0x000fe20000000f00 */
[----:B------:R-:W-:Y:S01]  /*1ade0*/  IMAD.X R5, RZ, RZ, R11, P1 ;  /* 0x000000ffff057224 */ /* 0x000fe200008e060b */
[----:B------:R-:W-:Y:S01]  /*1adf0*/  SHF.R.U64 R3, R3, 0x3, RZ ;  /* 0x0000000303037819 */ /* 0x000fe200000012ff */
[----:B--2---:R0:W-:Y:S01]  /*1ae00*/  SHFL.IDX PT, R7, R45, R14, 0x1c1f ;  /* 0x001c1f0e2d077589 */ /* 0x0041e200000e0000 */
[----:B------:R-:W-:Y:S01]  /*1ae10*/  SHF.R.U64 R36, R36, 0x3, RZ ;  /* 0x0000000324247819 */ /* 0x000fe200000012ff */
[----:B------:R-:W4:Y:S01]  /*1ae20*/  LDC.64 R80, c[0x0][0xc00] ;  /* 0x00030000ff507b82 */ /* 0x000f220000000a00 */
[----:B------:R-:W-:Y:S01]  /*1ae30*/  LOP3.LUT R8, R3, R8, RZ, 0x3c, !PT ;  /* 0x0000000803087212 */ /* 0x000fe200078e3cff */
[----:B------:R-:W-:Y:S01]  /*1ae40*/  SHFL.IDX PT, R54, R39, R14, 0x1c1f ;  /* 0x001c1f0e27367589 */ /* 0x000fe200000e0000 */
[----:B------:R-:W-:-:S02]  /*1ae50*/  LOP3.LUT R4, R36, R85, RZ, 0x3c, !PT ;  /* 0x0000005524047212 */ /* 0x000fc400078e3cff */
[----:B0-----:R-:W-:Y:S01]  /*1ae60*/  LOP3.LUT R45, R14, 0x2, RZ, 0x3c, !PT ;  /* 0x000000020e2d7812 */ /* 0x001fe200078e3cff */
[----:B------:R-:W-:Y:S01]  /*1ae70*/  SHFL.IDX PT, R31, R31, R14, 0x1c1f ;  /* 0x001c1f0e1f1f7589 */ /* 0x000fe200000e0000 */
[----:B------:R-:W-:Y:S02]  /*1ae80*/  MOV R85, R12 ;  /* 0x0000000c00557202 */ /* 0x000fe40000000f00 */
[----:B------:R-:W-:Y:S01]  /*1ae90*/  MOV R3, R10 ;  /* 0x0000000a00037202 */ /* 0x000fe20000000f00 */
[----:B------:R-:W-:Y:S01]  /*1aea0*/  SHFL.IDX PT, R39, R24, R45, 0x1c1f ;  /* 0x001c1f2d18277589 */ /* 0x000fe200000e0000 */
[----:B------:R-:W-:-:S03]  /*1aeb0*/  MOV R86, R8 ;  /* 0x0000000800567202 */ /* 0x000fc60000000f00 */
[----:B------:R-:W-:Y:S01]  /*1aec0*/  SHFL.IDX PT, R12, R33, R14, 0x1c1f ;  /* 0x001c1f0e210c7589 */ /* 0x000fe200000e0000 */
[----:B------:R-:W-:-:S03]  /*1aed0*/  MOV R84, R4 ;  /* 0x0000000400547202 */ /* 0x000fc60000000f00 */
[----:B------:R-:W-:Y:S04]  /*1aee0*/  SHFL.IDX PT, R61, R61, R14, 0x1c1f ;  /* 0x001c1f0e3d3d7589 */ /* 0x000fe800000e0000 */
[----:B------:R-:W-:Y:S04]  /*1aef0*/  SHFL.IDX PT, R63, R63, R14, 0x1c1f ;  /* 0x001c1f0e3f3f7589 */ /* 0x000fe800000e0000 */
[----:B------:R-:W0:Y:S04]  /*1af00*/  SHFL.IDX PT, R38, R15, R45, 0x1c1f ;  /* 0x001c1f2d0f267589 */ /* 0x000e2800000e0000 */
[----:B------:R-:W1:Y:S04]  /*1af10*/  SHFL.IDX PT, R24, R103, R45, 0x1c1f ;  /* 0x001c1f2d67187589 */ /* 0x000e6800000e0000 */
[----:B------:R-:W2:Y:S04]  /*1af20*/  SHFL.IDX PT, R106, R106, R45, 0x1c1f ;  /* 0x001c1f2d6a6a7589 */ /* 0x000ea800000e0000 */
[----:B------:R-:W-:Y:S04]  /*1af30*/  SHFL.IDX PT, R55, R55, R14, 0x1c1f ;  /* 0x001c1f0e37377589 */ /* 0x000fe800000e0000 */
[----:B------:R-:W-:Y:S04]  /*1af40*/  SHFL.IDX PT, R57, R57, R14, 0x1c1f ;  /* 0x001c1f0e39397589 */ /* 0x000fe800000e0000 */
[----:B------:R-:W-:Y:S04]  /*1af50*/  SHFL.IDX PT, R10, R69, R14, 0x1c1f ;  /* 0x001c1f0e450a7589 */ /* 0x000fe800000e0000 */
[----:B------:R-:W-:Y:S04]  /*1af60*/  SHFL.IDX PT, R74, R71, R14, 0x1c1f ;  /* 0x001c1f0e474a7589 */ /* 0x000fe800000e0000 */
[----:B------:R-:W3:Y:S04]  /*1af70*/  SHFL.IDX PT, R30, R30, R45, 0x1c1f ;  /* 0x001c1f2d1e1e7589 */ /* 0x000ee800000e0000 */
[----:B------:R-:W4:Y:S04]  /*1af80*/  SHFL.IDX PT, R32, R32, R45, 0x1c1f ;  /* 0x001c1f2d20207589 */ /* 0x000f2800000e0000 */
[----:B------:R-:W4:Y:S04]  /*1af90*/  SHFL.IDX PT, R64, R117, R45, 0x1c1f ;  /* 0x001c1f2d75407589 */ /* 0x000f2800000e0000 */
[----:B------:R-:W-:Y:S04]  /*1afa0*/  SHFL.IDX PT, R46, R35, R14, 0x1c1f ;  /* 0x001c1f0e232e7589 */ /* 0x000fe800000e0000 */
[----:B------:R-:W-:Y:S04]  /*1afb0*/  SHFL.IDX PT, R70, R47, R14, 0x1c1f ;  /* 0x001c1f0e2f467589 */ /* 0x000fe800000e0000 */
[----:B------:R-:W-:Y:S04]  /*1afc0*/  SHFL.IDX PT, R78, R51, R14, 0x1c1f ;  /* 0x001c1f0e334e7589 */ /* 0x000fe800000e0000 */
[----:B------:R-:W-:Y:S04]  /*1afd0*/  SHFL.IDX PT, R59, R59, R14, 0x1c1f ;  /* 0x001c1f0e3b3b7589 */ /* 0x000fe800000e0000 */
[----:B------:R-:W-:Y:S04]  /*1afe0*/  SHFL.IDX PT, R66, R67, R14, 0x1c1f ;  /* 0x001c1f0e43427589 */ /* 0x000fe800000e0000 */
[----:B------:R-:W4:Y:S04]  /*1aff0*/  SHFL.IDX PT, R25, R25, R45, 0x1c1f ;  /* 0x001c1f2d19197589 */ /* 0x000f2800000e0000 */
[----:B------:R-:W-:Y:S04]  /*1b000*/  SHFL.IDX PT, R71, R120, R45, 0x1c1f ;  /* 0x001c1f2d78477589 */ /* 0x000fe800000e0000 */
[----:B------:R-:W4:Y:S04]  /*1b010*/  SHFL.IDX PT, R34, R34, R45, 0x1c1f ;  /* 0x001c1f2d22227589 */ /* 0x000f2800000e0000 */
[----:B------:R-:W-:Y:S04]  /*1b020*/  SHFL.IDX PT, R79, R128, R45, 0x1c1f ;  /* 0x001c1f2d804f7589 */ /* 0x000fe800000e0000 */
[----:B------:R-:W4:Y:S04]  /*1b030*/  SHFL.IDX PT, R69, R114, R45, 0x1c1f ;  /* 0x001c1f2d72457589 */ /* 0x000f2800000e0000 */
[----:B------:R1:W-:Y:S04]  /*1b040*/  SHFL.IDX PT, R11, R37, R14, 0x1c1f ;  /* 0x001c1f0e250b7589 */ /* 0x0003e800000e0000 */
[----:B------:R-:W-:Y:S04]  /*1b050*/  SHFL.IDX PT, R9, R41, R14, 0x1c1f ;  /* 0x001c1f0e29097589 */ /* 0x000fe800000e0000 */
[----:B------:R-:W-:Y:S04]  /*1b060*/  SHFL.IDX PT, R62, R43, R14, 0x1c1f ;  /* 0x001c1f0e2b3e7589 */ /* 0x000fe800000e0000 */
[----:B------:R2:W-:Y:S04]  /*1b070*/  SHFL.IDX PT, R5, R49, R14, 0x1c1f ;  /* 0x001c1f0e31057589 */ /* 0x0005e800000e0000 */
[----:B------:R-:W-:Y:S04]  /*1b080*/  SHFL.IDX PT, R4, R53, R14, 0x1c1f ;  /* 0x001c1f0e35047589 */ /* 0x000fe800000e0000 */
[----:B------:R-:W-:Y:S04]  /*1b090*/  SHFL.IDX PT, R65, R65, R14, 0x1c1f ;  /* 0x001c1f0e41417589 */ /* 0x000fe800000e0000 */
[----:B------:R-:W-:Y:S04]  /*1b0a0*/  SHFL.IDX PT, R8, R73, R14, 0x1c1f ;  /* 0x001c1f0e49087589 */ /* 0x000fe800000e0000 */
[----:B------:R-:W-:Y:S04]  /*1b0b0*/  SHFL.IDX PT, R77, R77, R14, 0x1c1f ;  /* 0x001c1f0e4d4d7589 */ /* 0x000fe800000e0000 */
[----:B------:R-:W-:Y:S04]  /*1b0c0*/  SHFL.IDX PT, R6, R75, R14, 0x1c1f ;  /* 0x001c1f0e4b067589 */ /* 0x000fe800000e0000 */
[----:B------:R-:W4:Y:S04]  /*1b0d0*/  SHFL.IDX PT, R134, R134, R45, 0x1c1f ;  /* 0x001c1f2d86867589 */ /* 0x000f2800000e0000 */
[----:B------:R-:W4:Y:S04]  /*1b0e0*/  SHFL.IDX PT, R26, R26, R45, 0x1c1f ;  /* 0x001c1f2d1a1a7589 */ /* 0x000f2800000e0000 */
[----:B------:R-:W4:Y:S04]  /*1b0f0*/  SHFL.IDX PT, R27, R27, R45, 0x1c1f ;  /* 0x001c1f2d1b1b7589 */ /* 0x000f2800000e0000 */
[----:B------:R-:W4:Y:S04]  /*1b100*/  SHFL.IDX PT, R60, R111, R45, 0x1c1f ;  /* 0x001c1f2d6f3c7589 */ /* 0x000f2800000e0000 */
[----:B------:R-:W4:Y:S04]  /*1b110*/  SHFL.IDX PT, R28, R28, R45, 0x1c1f ;  /* 0x001c1f2d1c1c7589 */ /* 0x000f2800000e0000 */
[----:B------:R-:W4:Y:S04]  /*1b120*/  SHFL.IDX PT, R29, R29, R45, 0x1c1f ;  /* 0x001c1f2d1d1d7589 */ /* 0x000f2800000e0000 */
[----:B------:R-:W-:Y:S04]  /*1b130*/  SHFL.IDX PT, R14, R125, R45, 0x1c1f ;  /* 0x001c1f2d7d0e7589 */ /* 0x000fe800000e0000 */
[----:B------:R-:W-:Y:S04]  /*1b140*/  SHFL.IDX PT, R133, R133, R45, 0x1c1f ;  /* 0x001c1f2d85857589 */ /* 0x000fe800000e0000 */
[----:B------:R-:W4:Y:S04]  /*1b150*/  SHFL.IDX PT, R67, R118, R45, 0x1c1f ;  /* 0x001c1f2d76437589 */ /* 0x000f2800000e0000 */
[----:B------:R-:W4:Y:S04]  /*1b160*/  SHFL.IDX PT, R75, R122, R45, 0x1c1f ;  /* 0x001c1f2d7a4b7589 */ /* 0x000f2800000e0000 */
[----:B------:R-:W4:Y:S04]  /*1b170*/  SHFL.IDX PT, R13, R130, R45, 0x1c1f ;  /* 0x001c1f2d820d7589 */ /* 0x000f2800000e0000 */
        /* <DEDUP_REMOVED lines=11> */
[----:B----4-:R-:W-:Y:S02]  /*1b230*/  SEL R41, R57, R32, P0 ;  /* 0x0000002039297207 */ /* 0x010fe40000000000 */
        /* <DEDUP_REMOVED lines=53> */
[----:B------:R-:W-:Y:S02]  /*1b590*/  F2FP.BF16.F32.PACK_AB R27, R67, R66 ;  /* 0x00000042431b723e */ /* 0x000fe400000010ff */
[----:B------:R-:W-:Y:S02]  /*1b5a0*/  F2FP.BF16.F32.PACK_AB R28, R69, R68 ;  /* 0x00000044451c723e */ /* 0x000fe400000010ff */
[----:B------:R-:W-:Y:S02]  /*1b5b0*/  F2FP.BF16.F32.PACK_AB R29, R73, R72 ;  /* 0x00000048491d723e */ /* 0x000fe400000010ff */
[----:B------:R-:W-:-:S02]  /*1b5c0*/  F2FP.BF16.F32.PACK_AB R30, R71, R70 ;  /* 0x00000046471e723e */ /* 0x000fc400000010ff */
[----:B------:R-:W-:Y:S01]  /*1b5d0*/  F2FP.BF16.F32.PACK_AB R31, R75, R74 ;  /* 0x0000004a4b1f723e */ /* 0x000fe200000010ff */
[----:B------:R1:W-:Y:S01]  /*1b5e0*/  STSM.16.M88.4 [R85], R8 ;  /* 0x0000000855007844 */ /* 0x0003e20000000200 */
[----:B0-----:R-:W-:Y:S02]  /*1b5f0*/  F2FP.BF16.F32.PACK_AB R4, R77, R76 ;  /* 0x0000004c4d04723e */ /* 0x001fe400000010ff */
[----:B------:R-:W-:Y:S02]  /*1b600*/  F2FP.BF16.F32.PACK_AB R5, R33, R32 ;  /* 0x000000202105723e */ /* 0x000fe400000010ff */
[----:B------:R-:W-:Y:S02]  /*1b610*/  F2FP.BF16.F32.PACK_AB R6, R79, R78 ;  /* 0x0000004e4f06723e */ /* 0x000fe400000010ff */
[----:B------:R-:W-:Y:S01]  /*1b620*/  F2FP.BF16.F32.PACK_AB R7, R35, R34 ;  /* 0x000000222307723e */ /* 0x000fe200000010ff */
[----:B------:R-:W-:Y:S04]  /*1b630*/  STSM.16.M88.4 [R86], R12 ;  /* 0x0000000c56007844 */ /* 0x000fe80000000200 */
[----:B------:R0:W-:Y:S04]  /*1b640*/  STSM.16.M88.4 [R82], R24 ;  /* 0x0000001852007844 */ /* 0x0001e80000000200 */
[----:B------:R-:W-:Y:S04]  /*1b650*/  STSM.16.M88.4 [R83], R28 ;  /* 0x0000001c53007844 */ /* 0x000fe80000000200 */
[----:B------:R2:W-:Y:S01]  /*1b660*/  STSM.16.M88.4 [R84], R4 ;  /* 0x0000000454007844 */ /* 0x0005e20000000200 */
[----:B------:R-:W-:Y:S01]  /*1b670*/  ISETP.NE.U32.AND P0, PT, RZ, UR4, PT ;  /* 0x00000004ff007c0c */ /* 0x000fe2000bf05070 */
[----:B------:R-:W-:-:S02]  /*1b680*/  IMAD.MOV.U32 R3, RZ, RZ, RZ ;  /* 0x000000ffff037224 */ /* 0x000fc400078e00ff */
[----:B-1----:R-:W-:Y:S01]  /*1b690*/  IMAD.WIDE R8, R92, 0x4, R80 ;  /* 0x000000045c087825 */ /* 0x002fe200078e0250 */
[----:B------:R-:W-:Y:S01]  /*1b6a0*/  ISETP.NE.AND.EX P0, PT, RZ, UR5, PT, P0 ;  /* 0x00000005ff007c0c */ /* 0x000fe2000bf05300 */
[----:B------:R-:W-:Y:S01]  /*1b6b0*/  BAR.SYNC.DEFER_BLOCKING 0x1, 0x180 ;  /* 0x0046000000007b1d */ /* 0x000fe20000010000 */
[----:B------:R-:W-:Y:S01]  /*1b6c0*/  ISETP.NE.U32.AND P1, PT, RZ, UR6, PT ;  /* 0x00000006ff007c0c */ /* 0x000fe2000bf25070 */
[----:B0-----:R-:W-:Y:S01]  /*1b6d0*/  IMAD.MOV.U32 R24, RZ, RZ, 0x9b8 ;  /* 0x000009b8ff187424 */ /* 0x001fe200078e00ff */
[----:B------:R-:W-:-:S05]  /*1b6e0*/  ISETP.GT.AND P3, PT, R88, 0x1, PT ;  /* 0x000000015800780c */ /* 0x000fca0003f64270 */
[----:B------:R-:W0:Y:S01]  /*1b6f0*/  LDC R80, c[0x0][0xbe8] ;  /* 0x0002fa00ff507b82 */ /* 0x000e220000000800 */
[----:B------:R-:W-:-:S07]  /*1b700*/  ISETP.NE.U32.AND P2, PT, RZ, UR4, PT ;  /* 0x00000004ff007c0c */ /* 0x000fce000bf45070 */
[----:B------:R-:W1:Y:S01]  /*1b710*/  LDC.64 R14, c[0x0][0xba8] ;  /* 0x0002ea00ff0e7b82 */ /* 0x000e620000000a00 */
[----:B------:R-:W3:Y:S01]  /*1b720*/  @P0 LDG.E R3, desc[UR40][R8.64] ;  /* 0x0000002808030981 */ /* 0x000ee2000c1e1900 */
[----:B------:R-:W-:Y:S02]  /*1b730*/  ISETP.NE.AND.EX P1, PT, RZ, UR7, PT, P1 ;  /* 0x00000007ff007c0c */ /* 0x000fe4000bf25310 */
[----:B------:R-:W-:-:S04]  /*1b740*/  SEL R24, R24, 0x978, P3 ;  /* 0x0000097818187807 */ /* 0x000fc80001800000 */
[----:B--2---:R-:W2:Y:S08]  /*1b750*/  LDC.64 R6, c[0x0][R24+0x220] ;  /* 0x0000880018067b82 */ /* 0x004eb00000000a00 */
[----:B------:R-:W4:Y:S08]  /*1b760*/  @P1 LDC.64 R4, c[0x0][0xc08] ;  /* 0x00030200ff041b82 */ /* 0x000f300000000a00 */
[----:B------:R-:W1:Y:S01]  /*1b770*/  LDC.64 R10, c[0x0][R24+0x218] ;  /* 0x00008600180a7b82 */ /* 0x000e620000000a00 */
[----:B------:R-:W-:Y:S01]  /*1b780*/  ULDC UR6, c[0x0][0xa88] ;  /* 0x0002a20000067ab9 */ /* 0x000fe20000000800 */
[----:B0-----:R-:W-:-:S06]  /*1b790*/  ISETP.NE.AND P4, PT, R80, 0x1, PT ;  /* 0x000000015000780c */ /* 0x001fcc0003f85270 */
[----:B------:R-:W0:Y:S01]  /*1b7a0*/  LDC.64 R12, c[0x0][R24+0x228] ;  /* 0x00008a00180c7b82 */ /* 0x000e220000000a00 */
[----:B------:R-:W-:Y:S02]  /*1b7b0*/  IMAD.U32 R85, RZ, RZ, UR6 ;  /* 0x00000006ff557e24 */ /* 0x000fe4000f8e00ff */
[----:B----4-:R-:W-:-:S05]  /*1b7c0*/  @P1 IMAD.WIDE R4, R92, 0x4, R4 ;  /* 0x000000045c041825 */ /* 0x010fca00078e0204 */
[----:B------:R-:W4:Y:S01]  /*1b7d0*/  @P4 LDC R26, c[0x0][0xbec] ;  /* 0x0002fb00ff1a4b82 */ /* 0x000f220000000800 */
[----:B------:R2:W5:Y:S01]  /*1b7e0*/  @P1 LDG.E R85, desc[UR40][R4.64] ;  /* 0x0000002804551981 */ /* 0x000562000c1e1900 */
[----:B------:R-:W-:-:S06]  /*1b7f0*/  ISETP.NE.AND.EX P2, PT, RZ, UR5, PT, P2 ;  /* 0x00000005ff007c0c */ /* 0x000fcc000bf45320 */
[----:B------:R-:W4:Y:S08]  /*1b800*/  @P4 LDC R87, c[0x0][0xbf0] ;  /* 0x0002fc00ff574b82 */ /* 0x000f300000000800 */
[----:B--2---:R2:W2:Y:S01]  /*1b810*/  LDC.64 R4, c[0x0][R24+0x210] ;  /* 0x0000840018047b82 */ /* 0x0044a20000000a00 */
[----:B------:R-:W-:Y:S02]  /*1b820*/  SHF.R.S32.HI R25, RZ, 0x1f, R92 ;  /* 0x0000001fff197819 */ /* 0x000fe4000001145c */
[----:B------:R-:W-:-:S02]  /*1b830*/  SEL R81, R92, RZ, !P2 ;  /* 0x000000ff5c517207 */ /* 0x000fc40005000000 */
[----:B------:R-:W-:-:S03]  /*1b840*/  SEL R25, R25, RZ, !P2 ;  /* 0x000000ff19197207 */ /* 0x000fc60005000000 */
[----:B------:R-:W-:Y:S01]  /*1b850*/  IMAD R7, R7, R81, RZ ;  /* 0x0000005107077224 */ /* 0x000fe200078e02ff */
[----:B------:R-:W-:Y:S01]  /*1b860*/  SEL R27, R89, RZ, P3 ;  /* 0x000000ff591b7207 */ /* 0x000fe20001800000 */
[----:B-1----:R-:W1:Y:S02]  /*1b870*/  @!P3 LDC R14, c[0x0][0xb50] ;  /* 0x0002d400ff0ebb82 */ /* 0x002e640000000800 */
[C---:B------:R-:W-:Y:S02]  /*1b880*/  IMAD R31, R6.reuse, R25, R7 ;  /* 0x00000019061f7224 */ /* 0x040fe400078e0207 */
[----:B------:R-:W-:-:S04]  /*1b890*/  IMAD.WIDE.U32 R6, R6, R81, RZ ;  /* 0x0000005106067225 */ /* 0x000fc800078e00ff */
[-C--:B------:R-:W-:Y:S01]  /*1b8a0*/  IMAD R29, R11, R154.reuse, RZ ;  /* 0x0000009a0b1d7224 */ /* 0x080fe200078e02ff */
[----:B------:R-:W1:Y:S01]  /*1b8b0*/  @!P3 LDC R15, c[0x0][0xb54] ;  /* 0x0002d500ff0fbb82 */ /* 0x000e620000000800 */
[----:B------:R-:W-:-:S04]  /*1b8c0*/  IMAD.WIDE.U32 R10, R10, R154, RZ ;  /* 0x0000009a0a0a7225 */ /* 0x000fc800078e00ff */
[----:B------:R-:W-:Y:S02]  /*1b8d0*/  IMAD.IADD R25, R91, 0x1, R90 ;  /* 0x000000015b197824 */ /* 0x000fe400078e025a */
[----:B------:R-:W-:Y:S02]  /*1b8e0*/  IMAD.IADD R28, R11, 0x1, R29 ;  /* 0x000000010b1c7824 */ /* 0x000fe400078e021d */
[----:B------:R-:W-:Y:S02]  /*1b8f0*/  IMAD.IADD R11, R7, 0x1, R31 ;  /* 0x00000001070b7824 */ /* 0x000fe400078e021f */
[----:B------:R-:W-:Y:S02]  /*1b900*/  IMAD.MOV.U32 R7, RZ, RZ, R25 ;  /* 0x000000ffff077224 */ /* 0x000fe400078e0019 */
[-C--:B0-----:R-:W-:Y:S02]  /*1b910*/  IMAD R29, R13, R27.reuse, RZ ;  /* 0x0000001b0d1d7224 */ /* 0x081fe400078e02ff */
[----:B------:R-:W-:-:S04]  /*1b920*/  IMAD.WIDE.U32 R12, R12, R27, RZ ;  /* 0x0000001b0c0c7225 */ /* 0x000fc800078e00ff */
[----:B------:R-:W-:Y:S01]  /*1b930*/  IMAD.IADD R29, R13, 0x1, R29 ;  /* 0x000000010d1d7824 */ /* 0x000fe200078e021d */
[--C-:B---3--:R-:W-:Y:S01]  /*1b940*/  IADD3 R10, P2, P5, R6, R10, R3.reuse ;  /* 0x0000000a060a7210 */ /* 0x108fe20007d5e003 */
[----:B----4-:R-:W-:Y:S01]  /*1b950*/  @P4 IMAD.HI.U32 R6, R25, R26, RZ ;  /* 0x0000001a19064227 */ /* 0x010fe200078e00ff */
        /* <DEDUP_REMOVED lines=12> */
[----:B-1----:R-:W-:-:S03]  /*1ba20*/  LEA R14, P2, R12, R14, 0x2 ;  /* 0x0000000e0c0e7211 */ /* 0x002fc600078410ff */
[----:B------:R-:W-:-:S05]  /*1ba30*/  IMAD.IADD R4, R13, 0x1, R5 ;  /* 0x000000010d047824 */ /* 0x000fca00078e0205 */
[----:B------:R-:W-:Y:S01]  /*1ba40*/  LEA.HI.X R15, R12, R15, R4, 0x2, P2 ;  /* 0x0000000f0c0f7211 */ /* 0x000fe200010f1404 */
[----:B------:R-:W-:Y:S06]  /*1ba50*/  @P1 BRA `(.L_x_1442) ;  /* 0x0000000000101947 */ /* 0x000fec0003800000 */
[----:B------:R-:W-:Y:S05]  /*1ba60*/  @!P0 BRA `(.L_x_1442) ;  /* 0x00000000000c8947 */ /* 0x000fea0003800000 */
[----:B------:R-:W2:Y:S04]  /*1ba70*/  LDG.E R4, desc[UR40][R8.64] ;  /* 0x0000002808047981 */ /* 0x000ea8000c1e1900 */
[----:B-----5:R-:W2:Y:S02]  /*1ba80*/  LDG.E R85, desc[UR40][R8.64+0x4] ;  /* 0x0000042808557981 */ /* 0x020ea4000c1e1900 */
[----:B--2---:R-:W-:-:S07]  /*1ba90*/  IMAD.IADD R85, R85, 0x1, -R4 ;  /* 0x0000000155557824 */ /* 0x004fce00078e0a04 */
.L_x_1442:
        /* <DEDUP_REMOVED lines=13> */
[----:B--2---:R-:W-:-:S04]  /*1bb70*/  IMAD.IADD R11, R9, 0x1, R90 ;  /* 0x00000001090b7824 */ /* 0x004fc800078e025a */
[C---:B------:R-:W-:Y:S01]  /*1bb80*/  VIADD R9, R11.reuse, 0x8 ;  /* 0x000000080b097836 */ /* 0x040fe20000000000 */
[----:B------:R-:W-:-:S04]  /*1bb90*/  ISETP.GE.OR P1, PT, R11, R82, P0 ;  /* 0x000000520b00720c */ /* 0x000fc80000726670 */
[----:B------:R-:W-:-:S09]  /*1bba0*/  ISETP.GE.OR P0, PT, R9, R82, P0 ;  /* 0x000000520900720c */ /* 0x000fd20000706670 */
[----:B0-----:R0:W-:Y:S04]  /*1bbb0*/  @!P1 ST.E desc[UR40][R4.64], R0 ;  /* 0x0000000004009985 */ /* 0x0011e8000c101928 */
[----:B------:R0:W-:Y:S01]  /*1bbc0*/  @!P0 ST.E desc[UR40][R6.64], R2 ;  /* 0x0000000206008985 */ /* 0x0001e2000c101928 */
[----:B------:R-:W-:Y:S05]  /*1bbd0*/  @P3 BRA `(.L_x_1443) ;  /* 0x00000008001c3947 */ /* 0x000fea0003800000 */
[----:B------:R-:W0:Y:S01]  /*1bbe0*/  LDL R84, [R1+0x4c] ;  /* 0x00004c0001547983 */ /* 0x000e220000100800 */
[----:B------:R-:W1:Y:S01]  /*1bbf0*/  @P4 LDC R39, c[0x0][0xbec] ;  /* 0x0002fb00ff274b82 */ /* 0x000e620000000800 */
[----:B------:R-:W-:Y:S02]  /*1bc00*/  ULDC.64 UR4, c[0x0][0xaa0] ;  /* 0x0002a80000047ab9 */ /* 0x000fe40000000a00 */
[----:B------:R-:W5:Y:S04]  /*1bc10*/  LDL R46, [R1+0x8c] ;  /* 0x00008c00012e7983 */ /* 0x000f680000100800 */
[----:B------:R-:W5:Y:S01]  /*1bc20*/  LDL R45, [R1+0x6c] ;  /* 0x00006c00012d7983 */ /* 0x000f620000100800 */
[----:B------:R-:W2:Y:S03]  /*1bc30*/  @P4 LDC R41, c[0x0][0xbf0] ;  /* 0x0002fc00ff294b82 */ /* 0x000ea60000000800 */
[----:B------:R-:W5:Y:S04]  /*1bc40*/  LDL R44, [R1+0x88] ;  /* 0x00008800012c7983 */ /* 0x000f680000100800 */
[----:B------:R-:W5:Y:S01]  /*1bc50*/  LDL R42, [R1+0x74] ;  /* 0x00007400012a7983 */ /* 0x000f620000100800 */
[----:B------:R-:W3:Y:S02]  /*1bc60*/  S2R R8, SR_TID.X ;  /* 0x0000000000087919 */ /* 0x000ee40000002100 */
[----:B---3--:R-:W-:-:S05]  /*1bc70*/  VIADD R87, R8, 0xffffff80 ;  /* 0xffffff8008577836 */ /* 0x008fca0000000000 */
[----:B------:R-:W-:-:S04]  /*1bc80*/  SHF.R.S32.HI R86, RZ, 0x1f, R87 ;  /* 0x0000001fff567819 */ /* 0x000fc80000011457 */
[----:B------:R-:W-:-:S04]  /*1bc90*/  LEA.HI R86, R86, R87, RZ, 0x2 ;  /* 0x0000005756567211 */ /* 0x000fc800078f10ff */
[----:B------:R-:W-:Y:S02]  /*1bca0*/  SHF.R.S32.HI R86, RZ, 0x2, R86 ;  /* 0x00000002ff567819 */ /* 0x000fe40000011456 */
[----:B------:R-:W-:-:S04]  /*1bcb0*/  SHF.R.S32.HI R36, RZ, 0x1f, R87 ;  /* 0x0000001fff247819 */ /* 0x000fc80000011457 */
[----:B------:R-:W-:-:S04]  /*1bcc0*/  LEA.HI R36, R36, R87, RZ, 0x2 ;  /* 0x0000005724247211 */ /* 0x000fc800078f10ff */
[----:B------:R-:W-:-:S05]  /*1bcd0*/  LOP3.LUT R36, R36, 0xfffffffc, RZ, 0xc0, !PT ;  /* 0xfffffffc24247812 */ /* 0x000fca00078ec0ff */
[----:B------:R-:W-:Y:S02]  /*1bce0*/  IMAD.IADD R36, R87, 0x1, -R36 ;  /* 0x0000000157247824 */ /* 0x000fe400078e0a24 */
[C---:B------:R-:W-:Y:S01]  /*1bcf0*/  IMAD.IADD R43, R86.reuse, 0x1, R90 ;  /* 0x00000001562b7824 */ /* 0x040fe200078e025a */
[----:B------:R-:W-:Y:S01]  /*1bd00*/  BSSY B1, `(.L_x_1444) ;  /* 0x0000061000017945 */ /* 0x000fe20003800000 */
[----:B0-----:R-:W-:-:S04]  /*1bd10*/  IMAD R5, R86, 0x20, R84 ;  /* 0x0000002056057824 */ /* 0x001fc800078e0254 */
[----:B------:R-:W-:-:S03]  /*1bd20*/  IMAD.WIDE R20, R5, 0x2, R20 ;  /* 0x0000000205147825 */ /* 0x000fc600078e0214 */
[----:B------:R-:W-:-:S04]  /*1bd30*/  IADD3 R5, P5, R20, 0x7800, RZ ;  /* 0x0000780014057810 */ /* 0x000fc80007fbe0ff */
[----:B------:R-:W-:-:S04]  /*1bd40*/  LOP3.LUT R0, R5, 0x180, RZ, 0xc0, !PT ;  /* 0x0000018005007812 */ /* 0x000fc800078ec0ff */
[----:B------:R-:W-:Y:S02]  /*1bd50*/  SHF.R.U64 R0, R0, 0x3, RZ ;  /* 0x0000000300007819 */ /* 0x000fe400000012ff */
[----:B------:R-:W-:Y:S02]  /*1bd60*/  LOP3.LUT R7, R20, 0x180, RZ, 0xc0, !PT ;  /* 0x0000018014077812 */ /* 0x000fe400078ec0ff */
[----:B------:R-:W-:Y:S01]  /*1bd70*/  LOP3.LUT R32, R0, R5, RZ, 0x3c, !PT ;  /* 0x0000000500207212 */ /* 0x000fe200078e3cff */
[----:B------:R-:W-:Y:S01]  /*1bd80*/  IMAD R0, R83, UR4, RZ ;  /* 0x0000000453007c24 */ /* 0x000fe2000f8e02ff */
[C---:B------:R-:W-:Y:S02]  /*1bd90*/  IADD3 R9, P0, R20.reuse, 0x1800, RZ ;  /* 0x0000180014097810 */ /* 0x040fe40007f1e0ff */
[C---:B------:R-:W-:Y:S01]  /*1bda0*/  IADD3 R13, P1, R20.reuse, 0x3000, RZ ;  /* 0x00003000140d7810 */ /* 0x040fe20007f3e0ff */
[C---:B------:R-:W-:Y:S01]  /*1bdb0*/  IMAD R37, R3.reuse, UR5, R0 ;  /* 0x0000000503257c24 */ /* 0x040fe2000f8e0200 */
[C---:B------:R-:W-:Y:S01]  /*1bdc0*/  IADD3 R25, P2, R20.reuse, 0x4800, RZ ;  /* 0x0000480014197810 */ /* 0x040fe20007f5e0ff */
[----:B------:R-:W-:Y:S01]  /*1bdd0*/  IMAD.WIDE.U32 R2, R3, UR4, RZ ;  /* 0x0000000403027c25 */ /* 0x000fe2000f8e00ff */
[----:B------:R-:W-:Y:S01]  /*1bde0*/  IADD3 R29, P3, R20, 0x6000, RZ ;  /* 0x00006000141d7810 */ /* 0x000fe20007f7e0ff */
[----:B------:R-:W-:Y:S01]  /*1bdf0*/  ULDC.64 UR4, c[0x0][0xae8] ;  /* 0x0002ba0000047ab9 */ /* 0x000fe20000000a00 */
[----:B------:R-:W-:Y:S01]  /*1be00*/  SHF.R.U64 R7, R7, 0x3, RZ ;  /* 0x0000000307077819 */ /* 0x000fe200000012ff */
[----:B------:R-:W-:Y:S01]  /*1be10*/  IMAD R0, R36, 0x60, R86 ;  /* 0x0000006024007824 */ /* 0x000fe200078e0256 */
[----:B------:R-:W-:Y:S01]  /*1be20*/  LOP3.LUT R8, R9, 0x180, RZ, 0xc0, !PT ;  /* 0x0000018009087812 */ /* 0x000fe200078ec0ff */
[----:B------:R-:W-:Y:S01]  /*1be30*/  IMAD.IADD R3, R3, 0x1, R37 ;  /* 0x0000000103037824 */ /* 0x000fe200078e0225 */
[----:B------:R-:W-:-:S02]  /*1be40*/  LOP3.LUT R12, R13, 0x180, RZ, 0xc0, !PT ;  /* 0x000001800d0c7812 */ /* 0x000fc400078ec0ff */
[----:B------:R-:W-:Y:S02]  /*1be50*/  LOP3.LUT R24, R25, 0x180, RZ, 0xc0, !PT ;  /* 0x0000018019187812 */ /* 0x000fe400078ec0ff */
[----:B------:R-:W-:Y:S02]  /*1be60*/  LOP3.LUT R28, R29, 0x180, RZ, 0xc0, !PT ;  /* 0x000001801d1c7812 */ /* 0x000fe400078ec0ff */
[----:B------:R-:W-:Y:S01]  /*1be70*/  LOP3.LUT R20, R7, R20, RZ, 0x3c, !PT ;  /* 0x0000001407147212 */ /* 0x000fe200078e3cff */
[----:B------:R-:W-:Y:S01]  /*1be80*/  IMAD.IADD R36, R90, 0x1, R0 ;  /* 0x000000015a247824 */ /* 0x000fe200078e0200 */
[----:B------:R-:W-:Y:S01]  /*1be90*/  SHF.R.U64 R8, R8, 0x3, RZ ;  /* 0x0000000308087819 */ /* 0x000fe200000012ff */
[----:B------:R-:W-:Y:S01]  /*1bea0*/  IMAD.WIDE.U32 R2, R154, UR4, R2 ;  /* 0x000000049a027c25 */ /* 0x000fe2000f8e0002 */
[----:B------:R-:W-:Y:S01]  /*1beb0*/  SHF.R.U64 R12, R12, 0x3, RZ ;  /* 0x000000030c0c7819 */ /* 0x000fe200000012ff */
[----:B------:R0:W5:Y:S01]  /*1bec0*/  LD.E.128 R4, desc[UR40][R20.64] ;  /* 0x0000002814047980 */ /* 0x000162000c101d00 */
[----:B------:R-:W-:-:S02]  /*1bed0*/  SHF.R.U64 R24, R24, 0x3, RZ ;  /* 0x0000000318187819 */ /* 0x000fc400000012ff */
[----:B------:R-:W-:Y:S01]  /*1bee0*/  SHF.R.U64 R28, R28, 0x3, RZ ;  /* 0x000000031c1c7819 */ /* 0x000fe200000012ff */
[----:B-1----:R-:W-:Y:S01]  /*1bef0*/  @P4 IMAD.HI.U32 R0, R36, R39, RZ ;  /* 0x0000002724004227 */ /* 0x002fe200078e00ff */
[----:B------:R-:W-:Y:S02]  /*1bf00*/  LOP3.LUT R8, R8, R9, RZ, 0x3c, !PT ;  /* 0x0000000908087212 */ /* 0x000fe400078e3cff */
[----:B------:R-:W-:Y:S01]  /*1bf10*/  LOP3.LUT R12, R12, R13, RZ, 0x3c, !PT ;  /* 0x0000000d0c0c7212 */ /* 0x000fe200078e3cff */
[----:B------:R-:W-:Y:S01]  /*1bf20*/  IMAD R3, R154, UR5, R3 ;  /* 0x000000059a037c24 */ /* 0x000fe2000f8e0203 */
[----:B0-----:R-:W-:Y:S01]  /*1bf30*/  SHF.R.S32.HI R20, RZ, 0x1f, R81 ;  /* 0x0000001fff147819 */ /* 0x001fe20000011451 */
[--C-:B------:R-:W-:Y:S01]  /*1bf40*/  IMAD.X R9, RZ, RZ, R21.reuse, P0 ;  /* 0x000000ffff097224 */ /* 0x100fe200000e0615 */
[----:B------:R-:W-:Y:S01]  /*1bf50*/  LOP3.LUT R24, R24, R25, RZ, 0x3c, !PT ;  /* 0x0000001918187212 */ /* 0x000fe200078e3cff */
[--C-:B------:R-:W-:Y:S01]  /*1bf60*/  IMAD.X R13, RZ, RZ, R21.reuse, P1 ;  /* 0x000000ffff0d7224 */ /* 0x100fe200008e0615 */
[----:B------:R-:W-:Y:S01]  /*1bf70*/  LOP3.LUT R28, R28, R29, RZ, 0x3c, !PT ;  /* 0x0000001d1c1c7212 */ /* 0x000fe200078e3cff */
[--C-:B------:R-:W-:Y:S01]  /*1bf80*/  IMAD.X R25, RZ, RZ, R21.reuse, P2 ;  /* 0x000000ffff197224 */ /* 0x100fe200010e0615 */
[----:B------:R-:W-:Y:S01]  /*1bf90*/  ULDC.64 UR4, c[0x0][0xaf0] ;  /* 0x0002bc0000047ab9 */ /* 0x000fe20000000a00 */
[--C-:B------:R-:W-:Y:S01]  /*1bfa0*/  IMAD.X R29, RZ, RZ, R21.reuse, P3 ;  /* 0x000000ffff1d7224 */ /* 0x100fe200018e0615 */
[----:B------:R-:W5:Y:S01]  /*1bfb0*/  LD.E.128 R8, desc[UR40][R8.64] ;  /* 0x0000002808087980 */ /* 0x000f62000c101d00 */
[----:B------:R-:W-:-:S02]  /*1bfc0*/  IMAD.X R33, RZ, RZ, R21, P5 ;  /* 0x000000ffff217224 */ /* 0x000fc400028e0615 */
[----:B------:R-:W-:Y:S01]  /*1bfd0*/  IMAD.MOV.U32 R21, RZ, RZ, R36 ;  /* 0x000000ffff157224 */ /* 0x000fe200078e0024 */
[----:B--2---:R-:W-:Y:S01]  /*1bfe0*/  @P4 SHF.R.U32.HI R21, RZ, R41, R0 ;  /* 0x00000029ff154219 */ /* 0x004fe20000011600 */
[----:B------:R-:W-:Y:S01]  /*1bff0*/  IMAD R20, R20, UR4, RZ ;  /* 0x0000000414147c24 */ /* 0x000fe2000f8e02ff */
[----:B------:R-:W5:Y:S01]  /*1c000*/  LD.E.128 R12, desc[UR40][R12.64] ;  /* 0x000000280c0c7980 */ /* 0x000f62000c101d00 */
[C---:B------:R-:W-:Y:S01]  /*1c010*/  IMAD.WIDE.U32 R2, R81.reuse, UR4, R2 ;  /* 0x0000000451027c25 */ /* 0x040fe2000f8e0002 */
[--C-:B------:R-:W-:Y:S02]  /*1c020*/  SHF.R.S32.HI R0, RZ, 0x1f, R21.reuse ;  /* 0x0000001fff007819 */ /* 0x100fe40000011415 */
[----:B------:R-:W5:Y:S01]  /*1c030*/  LD.E.128 R24, desc[UR40][R24.64] ;  /* 0x0000002818187980 */ /* 0x000f62000c101d00 */
[----:B------:R-:W-:Y:S01]  /*1c040*/  IMAD R37, R81, UR5, R20 ;  /* 0x0000000551257c24 */ /* 0x000fe2000f8e0214 */
[----:B------:R-:W-:Y:S01]  /*1c050*/  ULDC.64 UR4, c[0x0][0xae0] ;  /* 0x0002b80000047ab9 */ /* 0x000fe20000000a00 */
[----:B------:R-:W-:Y:S01]  /*1c060*/  IMAD.MOV R39, RZ, RZ, -R21 ;  /* 0x000000ffff277224 */ /* 0x000fe200078e0a15 */
[----:B------:R-:W5:Y:S01]  /*1c070*/  LD.E.128 R28, desc[UR40][R28.64] ;  /* 0x000000281c1c7980 */ /* 0x000f62000c101d00 */
[----:B------:R-:W-:-:S02]  /*1c080*/  IMAD.IADD R3, R3, 0x1, R37 ;  /* 0x0000000103037824 */ /* 0x000fc400078e0225 */
[----:B------:R-:W-:Y:S01]  /*1c090*/  IMAD R0, R0, UR4, RZ ;  /* 0x0000000400007c24 */ /* 0x000fe2000f8e02ff */
[----:B------:R-:W5:Y:S01]  /*1c0a0*/  LD.E.128 R32, desc[UR40][R32.64] ;  /* 0x0000002820207980 */ /* 0x000f62000c101d00 */
[----:B------:R-:W-:Y:S02]  /*1c0b0*/  IMAD R37, R80, R39, R36 ;  /* 0x0000002750257224 */ /* 0x000fe400078e0224 */
[C---:B------:R-:W-:Y:S01]  /*1c0c0*/  IMAD R39, R21.reuse, UR5, R0 ;  /* 0x0000000515277c24 */ /* 0x040fe2000f8e0200 */
[----:B------:R-:W-:Y:S01]  /*1c0d0*/  @!PT LDS RZ, [RZ] ;  /* 0x00000000fffff984 */ /* 0x000fe20000000800 */
[----:B------:R-:W-:Y:S01]  /*1c0e0*/  @!PT LDS RZ, [RZ] ;  /* 0x00000000fffff984 */ /* 0x000fe20000000800 */
[----:B------:R-:W-:Y:S01]  /*1c0f0*/  @!PT LDS RZ, [RZ] ;  /* 0x00000000fffff984 */ /* 0x000fe20000000800 */
[----:B------:R-:W-:Y:S01]  /*1c100*/  @!PT LDS RZ, [RZ] ;  /* 0x00000000fffff984 */ /* 0x000fe20000000800 */
[----:B------:R0:W-:Y:S06]  /*1c110*/  MEMBAR.ALL.CTA ;  /* 0x0000000000007992 */ /* 0x0001ec0000008000 */
[----:B0-----:R-:W0:Y:S01]  /*1c120*/  FENCE.VIEW.ASYNC.S ;  /* 0x00000000000073c6 */ /* 0x001e220000000000 */
[----:B------:R-:W-:Y:S01]  /*1c130*/  IMAD.WIDE.U32 R2, R21, UR4, R2 ;  /* 0x0000000415027c25 */ /* 0x000fe2000f8e0002 */
[----:B------:R-:W-:Y:S01]  /*1c140*/  SHF.R.S32.HI R0, RZ, 0x1f, R37 ;  /* 0x0000001fff007819 */ /* 0x000fe20000011425 */
[----:B------:R-:W-:-:S02]  /*1c150*/  ULDC.64 UR4, c[0x0][0xad8] ;  /* 0x0002b60000047ab9 */ /* 0x000fc40000000a00 */
        /* <DEDUP_REMOVED lines=11> */
[----:B0-----:R0:W1:Y:S01]  /*1c210*/  SHFL.IDX PT, R20, R40, RZ, 0x1c1f ;  /* 0x001c1fff28147589 */ /* 0x00106200000e0000 */
[----:B------:R0:W-:Y:S03]  /*1c220*/  SYNCS.ARRIVE.TRANS64.RED.A1T0 RZ, [R0+URZ], RZ ;  /* 0x000000ff00ff79a7 */ /* 0x0001e6000810043f */
[----:B------:R0:W2:Y:S01]  /*1c230*/  SHFL.IDX PT, R21, R41, RZ, 0x1c1f ;  /* 0x001c1fff29157589 */ /* 0x0000a200000e0000 */
[----:B------:R-:W-:Y:S05]  /*1c240*/  @P0 BRA `(.L_x_1445) ;  /* 0x0000000000300947 */ /* 0x000fea0003800000 */
[----:B------:R-:W-:Y:S02]  /*1c250*/  ULDC UR4, c[0x0][0xac8] ;  /* 0x0002b20000047ab9 */ /* 0x000fe40000000800 */
[----:B-----5:R-:W-:Y:S02]  /*1c260*/  ISETP.GE.AND P1, PT, R45, UR4, PT ;  /* 0x000000042d007c0c */ /* 0x020fe4000bf26270 */
[----:B------:R-:W-:Y:S02]  /*1c270*/  ISETP.GE.AND P2, PT, R42, UR4, PT ;  /* 0x000000042a007c0c */ /* 0x000fe4000bf46270 */
[----:B------:R-:W-:-:S09]  /*1c280*/  ISETP.GE.AND P0, PT, R84, UR4, PT ;  /* 0x0000000454007c0c */ /* 0x000fd2000bf06270 */
[CC--:B-1----:R-:W-:Y:S02]  /*1c290*/  @!P1 LEA R36, P3, R45.reuse, R20.reuse, 0x1 ;  /* 0x000000142d249211 */ /* 0x0c2fe400078608ff */
[----:B------:R-:W-:Y:S02]  /*1c2a0*/  @!P2 LEA R38, P4, R42, R20, 0x1 ;  /* 0x000000142a26a211 */ /* 0x000fe400078808ff */
[----:B--2---:R-:W-:Y:S01]  /*1c2b0*/  @!P0 IMAD.WIDE R2, R84, 0x2, R20 ;  /* 0x0000000254028825 */ /* 0x004fe200078e0214 */
[-C--:B------:R-:W-:Y:S02]  /*1c2c0*/  @!P1 LEA.HI.X R37, R45, R21.reuse, R46, 0x1, P3 ;  /* 0x000000152d259211 */ /* 0x080fe400018f0c2e */
[----:B------:R-:W-:Y:S02]  /*1c2d0*/  @!P2 LEA.HI.X R39, R42, R21, R44, 0x1, P4 ;  /* 0x000000152a27a211 */ /* 0x000fe400020f0c2c */
[----:B------:R3:W-:Y:S04]  /*1c2e0*/  @!P0 ST.E.128 desc[UR40][R2.64], R4 ;  /* 0x0000000402008985 */ /* 0x0007e8000c101d28 */
[----:B------:R3:W-:Y:S04]  /*1c2f0*/  @!P1 ST.E.128 desc[UR40][R36.64], R12 ;  /* 0x0000000c24009985 */ /* 0x0007e8000c101d28 */
[----:B------:R3:W-:Y:S02]  /*1c300*/  @!P2 ST.E.128 desc[UR40][R38.64], R28 ;  /* 0x0000001c2600a985 */ /* 0x0007e4000c101d28 */
.L_x_1445:
[----:B------:R-:W-:Y:S05]  /*1c310*/  BSYNC B1 ;  /* 0x0000000000017941 */ /* 0x000fea0003800000 */
.L_x_1444:
[----:B---3--:R-:W-:Y:S01]  /*1c320*/  VIADD R3, R43, 0x60 ;  /* 0x000000602b037836 */ /* 0x008fe20000000000 */
[----:B-----5:R3:W4:Y:S04]  /*1c330*/  SHFL.IDX PT, R5, R41, 0x1, 0x1c1f ;  /* 0x003c1f0029057f89 */ /* 0x02072800000e0000 */
[----:B------:R-:W-:Y:S01]  /*1c340*/  ISETP.GE.AND P0, PT, R3, R82, PT ;  /* 0x000000520300720c */ /* 0x000fe20003f06270 */
[----:B------:R3:W0:-:S12]  /*1c350*/  SHFL.IDX PT, R4, R40, 0x1, 0x1c1f ;  /* 0x003c1f0028047f89 */ /* 0x00061800000e0000 */
[----:B---3--:R-:W-:Y:S05]  /*1c360*/  @P0 BRA `(.L_x_1446) ;  /* 0x0000001400bc0947 */ /* 0x008fea0003800000 */
[----:B------:R-:W-:Y:S02]  /*1c370*/  ULDC UR4, c[0x0][0xac8] ;  /* 0x0002b20000047ab9 */ /* 0x000fe40000000800 */
[----:B------:R-:W-:Y:S02]  /*1c380*/  ISETP.GE.AND P2, PT, R45, UR4, PT ;  /* 0x000000042d007c0c */ /* 0x000fe4000bf46270 */
[----:B------:R-:W-:-:S11]  /*1c390*/  ISETP.GE.AND P1, PT, R84, UR4, PT ;  /* 0x0000000454007c0c */ /* 0x000fd6000bf26270 */
[C---:B0-----:R-:W-:Y:S02]  /*1c3a0*/  @!P2 LEA R6, P0, R45.reuse, R4, 0x1 ;  /* 0x000000042d06a211 */ /* 0x041fe400078008ff */
        /* <DEDUP_REMOVED lines=10> */
.L_x_1443:
[----:B0-----:R-:W0:Y:S01]  /*1c450*/  @P4 LDC R2, c[0x0][0xbec] ;  /* 0x0002fb00ff024b82 */ /* 0x001e220000000800 */
[----:B------:R-:W-:Y:S01]  /*1c460*/  ULDC.64 UR4, c[0x0][0xb08] ;  /* 0x0002c20000047ab9 */ /* 0x000fe20000000a00 */
[----:B------:R-:W-:Y:S01]  /*1c470*/  ULDC.64 UR6, c[0x0][0xb30] ;  /* 0x0002cc0000067ab9 */ /* 0x000fe20000000a00 */
[----:B------:R-:W-:Y:S01]  /*1c480*/  IMAD R0, R83, UR4, RZ ;  /* 0x0000000453007c24 */ /* 0x000fe2000f8e02ff */
[----:B------:R-:W-:Y:S01]  /*1c490*/  ISETP.GE.AND P0, PT, R11, R82, PT ;  /* 0x000000520b00720c */ /* 0x000fe20003f06270 */
[C---:B------:R-:W-:Y:S01]  /*1c4a0*/  IMAD.WIDE.U32 R4, R3.reuse, UR4, RZ ;  /* 0x0000000403047c25 */ /* 0x040fe2000f8e00ff */
[----:B------:R-:W-:Y:S01]  /*1c4b0*/  BSSY B1, `(.L_x_1447) ;  /* 0x0000075000017945 */ /* 0x000fe20003800000 */
[----:B------:R-:W-:Y:S01]  /*1c4c0*/  SHF.R.S32.HI R28, RZ, 0x1f, R153 ;  /* 0x0000001fff1c7819 */ /* 0x000fe20000011499 */
[----:B------:R-:W1:Y:S01]  /*1c4d0*/  @P4 LDC R13, c[0x0][0xbf0] ;  /* 0x0002fc00ff0d4b82 */ /* 0x000e620000000800 */
[----:B------:R-:W-:Y:S01]  /*1c4e0*/  IMAD R3, R3, UR5, R0 ;  /* 0x0000000503037c24 */ /* 0x000fe2000f8e0200 */
[----:B------:R-:W-:Y:S01]  /*1c4f0*/  ULDC.64 UR4, c[0x0][0xb38] ;  /* 0x0002ce0000047ab9 */ /* 0x000fe20000000a00 */
[----:B------:R-:W-:Y:S01]  /*1c500*/  SHF.R.S32.HI R0, RZ, 0x1f, R81 ;  /* 0x0000001fff007819 */ /* 0x000fe20000011451 */
[----:B------:R-:W-:-:S02]  /*1c510*/  VIADD R30, R153, 0x8 ;  /* 0x00000008991e7836 */ /* 0x000fc40000000000 */
[----:B------:R-:W-:Y:S02]  /*1c520*/  IMAD.IADD R5, R5, 0x1, R3 ;  /* 0x0000000105057824 */ /* 0x000fe400078e0203 */
[----:B------:R-:W-:Y:S01]  /*1c530*/  IMAD.MOV.U32 R3, RZ, RZ, R25 ;  /* 0x000000ffff037224 */ /* 0x000fe200078e0019 */
[----:B------:R-:W-:Y:S01]  /*1c540*/  SHF.R.S32.HI R31, RZ, 0x1f, R30 ;  /* 0x0000001fff1f7819 */ /* 0x000fe2000001141e */
[----:B------:R-:W-:-:S04]  /*1c550*/  IMAD.WIDE.U32 R4, R154, UR4, R4 ;  /* 0x000000049a047c25 */ /* 0x000fc8000f8e0004 */
[----:B------:R-:W-:Y:S01]  /*1c560*/  IMAD R5, R154, UR5, R5 ;  /* 0x000000059a057c24 */ /* 0x000fe2000f8e0205 */
[----:B------:R-:W-:Y:S01]  /*1c570*/  ULDC.64 UR4, c[0x0][0xb40] ;  /* 0x0002d00000047ab9 */ /* 0x000fe20000000a00 */
[----:B0-----:R-:W-:-:S04]  /*1c580*/  @P4 IMAD.HI.U32 R2, R25, R2, RZ ;  /* 0x0000000219024227 */ /* 0x001fc800078e00ff */
[----:B------:R-:W-:Y:S02]  /*1c590*/  IMAD R0, R0, UR4, RZ ;  /* 0x0000000400007c24 */ /* 0x000fe4000f8e02ff */
[----:B------:R-:W-:Y:S01]  /*1c5a0*/  IMAD.WIDE.U32 R4, R81, UR4, R4 ;  /* 0x0000000451047c25 */ /* 0x000fe2000f8e0004 */
[----:B-1----:R-:W-:-:S03]  /*1c5b0*/  @P4 SHF.R.U32.HI R3, RZ, R13, R2 ;  /* 0x0000000dff034219 */ /* 0x002fc60000011602 */
[----:B------:R-:W-:Y:S01]  /*1c5c0*/  IMAD R7, R81, UR5, R0 ;  /* 0x0000000551077c24 */ /* 0x000fe2000f8e0200 */
[----:B------:R-:W-:Y:S01]  /*1c5d0*/  ULDC.64 UR4, c[0x0][0xb48] ;  /* 0x0002d20000047ab9 */ /* 0x000fe20000000a00 */
[----:B------:R-:W-:Y:S01]  /*1c5e0*/  SHF.R.S32.HI R0, RZ, 0x1f, R3 ;  /* 0x0000001fff007819 */ /* 0x000fe20000011403 */
[----:B------:R-:W-:Y:S02]  /*1c5f0*/  VIADD R2, R16, 0x19c20 ;  /* 0x00019c2010027836 */ /* 0x000fe40000000000 */
[----:B------:R-:W-:Y:S02]  /*1c600*/  IMAD.IADD R5, R5, 0x1, R7 ;  /* 0x0000000105057824 */ /* 0x000fe400078e0207 */
[----:B------:R-:W-:Y:S01]  /*1c610*/  IMAD.MOV R7, RZ, RZ, -R3 ;  /* 0x000000ffff077224 */ /* 0x000fe200078e0a03 */
[----:B------:R-:W-:Y:S01]  /*1c620*/  PRMT R2, RZ, 0x654, R2 ;  /* 0x00000654ff027816 */ /* 0x000fe20000000002 */
[----:B------:R-:W-:-:S03]  /*1c630*/  IMAD.WIDE.U32 R4, R89, UR4, R4 ;  /* 0x0000000459047c25 */ /* 0x000fc6000f8e0004 */
[----:B------:R0:W-:Y:S01]  /*1c640*/  SYNCS.ARRIVE.TRANS64.RED.A1T0 RZ, [R2+URZ], RZ ;  /* 0x000000ff02ff79a7 */ /* 0x0001e2000810043f */
[----:B------:R-:W-:Y:S02]  /*1c650*/  IMAD R7, R80, R7, R25 ;  /* 0x0000000750077224 */ /* 0x000fe400078e0219 */
[----:B------:R-:W-:Y:S02]  /*1c660*/  IMAD R0, R0, UR6, RZ ;  /* 0x0000000600007c24 */ /* 0x000fe4000f8e02ff */
[----:B------:R-:W-:Y:S01]  /*1c670*/  IMAD R5, R89, UR5, R5 ;  /* 0x0000000559057c24 */ /* 0x000fe2000f8e0205 */
[----:B------:R-:W-:Y:S01]  /*1c680*/  ULDC.64 UR4, c[0x0][0xb28] ;  /* 0x0002ca0000047ab9 */ /* 0x000fe20000000a00 */
        /* <DEDUP_REMOVED lines=9> */
[C---:B------:R-:W-:Y:S01]  /*1c720*/  LEA R24, P1, R4.reuse, UR4, 0x2 ;  /* 0x0000000404187c11 */ /* 0x040fe2000f8210ff */
[C---:B------:R-:W-:Y:S02]  /*1c730*/  VIADD R80, R153.reuse, 0x10 ;  /* 0x0000001099507836 */ /* 0x040fe40000000000 */
[C---:B------:R-:W-:Y:S01]  /*1c740*/  VIADD R84, R153.reuse, 0x18 ;  /* 0x0000001899547836 */ /* 0x040fe20000000000 */
[----:B------:R-:W-:Y:S01]  /*1c750*/  LEA.HI.X R26, R4, UR5, R3, 0x2, P1 ;  /* 0x00000005041a7c11 */ /* 0x000fe200088f1403 */
[C---:B------:R-:W-:Y:S01]  /*1c760*/  VIADD R95, R153.reuse, 0x38 ;  /* 0x00000038995f7836 */ /* 0x040fe20000000000 */
[----:B------:R0:W1:Y:S01]  /*1c770*/  SHFL.IDX PT, R29, R24, RZ, 0x1c1f ;  /* 0x001c1fff181d7589 */ /* 0x00006200000e0000 */
[C---:B------:R-:W-:Y:S01]  /*1c780*/  VIADD R86, R153.reuse, 0x20 ;  /* 0x0000002099567836 */ /* 0x040fe20000000000 */
[----:B------:R-:W-:Y:S01]  /*1c790*/  SHF.R.S32.HI R81, RZ, 0x1f, R80 ;  /* 0x0000001fff517819 */ /* 0x000fe20000011450 */
[C---:B------:R-:W-:Y:S01]  /*1c7a0*/  VIADD R20, R153.reuse, 0x28 ;  /* 0x0000002899147836 */ /* 0x040fe20000000000 */
[----:B------:R0:W2:Y:S01]  /*1c7b0*/  SHFL.IDX PT, R27, R26, RZ, 0x1c1f ;  /* 0x001c1fff1a1b7589 */ /* 0x0000a200000e0000 */
        /* <DEDUP_REMOVED lines=18> */
[----:B0-----:R-:W-:Y:S06]  /*1c8e0*/  @P0 BRA `(.L_x_1448) ;  /* 0x0000000000c40947 */ /* 0x001fec0003800000 */
[----:B------:R-:W-:Y:S02]  /*1c8f0*/  ULDC UR4, c[0x0][0xac8] ;  /* 0x0002b20000047ab9 */ /* 0x000fe40000000800 */
[----:B------:R-:W-:Y:S02]  /*1c900*/  ISETP.GE.AND P2, PT, R153, UR4, PT ;  /* 0x0000000499007c0c */ /* 0x000fe4000bf46270 */
[----:B------:R-:W-:Y:S02]  /*1c910*/  ISETP.GE.AND P4, PT, R30, UR4, PT ;  /* 0x000000041e007c0c */ /* 0x000fe4000bf86270 */
[----:B------:R-:W-:Y:S02]  /*1c920*/  ISETP.GE.AND P3, PT, R80, UR4, PT ;  /* 0x0000000450007c0c */ /* 0x000fe4000bf66270 */
[----:B------:R-:W-:-:S07]  /*1c930*/  ISETP.GE.AND P0, PT, R84, UR4, PT ;  /* 0x0000000454007c0c */ /* 0x000fce000bf06270 */
[CC--:B-1----:R-:W-:Y:S02]  /*1c940*/  @!P2 LEA R4, P1, R153.reuse, R29.reuse, 0x2 ;  /* 0x0000001d9904a211 */ /* 0x0c2fe400078210ff */
[----:B------:R-:W-:Y:S02]  /*1c950*/  @!P4 LEA R6, P6, R30, R29, 0x2 ;  /* 0x0000001d1e06c211 */ /* 0x000fe400078c10ff */
[-C--:B--2---:R-:W-:Y:S02]  /*1c960*/  @!P2 LEA.HI.X R5, R153, R27.reuse, R28, 0x2, P1 ;  /* 0x0000001b9905a211 */ /* 0x084fe400008f141c */
[----:B------:R-:W-:Y:S02]  /*1c970*/  ISETP.GE.AND P1, PT, R86, UR4, PT ;  /* 0x0000000456007c0c */ /* 0x000fe4000bf26270 */
[----:B------:R-:W-:Y:S01]  /*1c980*/  @!P4 LEA.HI.X R7, R30, R27, R31, 0x2, P6 ;  /* 0x0000001b1e07c211 */ /* 0x000fe200030f141f */
[----:B------:R-:W-:Y:S01]  /*1c990*/  @!P2 ST.E.64 desc[UR40][R4.64], R36 ;  /* 0x000000240400a985 */ /* 0x000fe2000c101b28 */
[----:B------:R-:W-:-:S02]  /*1c9a0*/  ISETP.GE.AND P2, PT, R20, UR4, PT ;  /* 0x0000000414007c0c */ /* 0x000fc4000bf46270 */
[----:B------:R-:W-:Y:S01]  /*1c9b0*/  @!P3 LEA R2, P5, R80, R29, 0x2 ;  /* 0x0000001d5002b211 */ /* 0x000fe200078a10ff */
[----:B------:R-:W-:Y:S01]  /*1c9c0*/  @!P4 ST.E.64 desc[UR40][R6.64], R38 ;  /* 0x000000260600c985 */ /* 0x000fe2000c101b28 */
[----:B------:R-:W-:Y:S02]  /*1c9d0*/  ISETP.GE.AND P4, PT, R8, UR4, PT ;  /* 0x0000000408007c0c */ /* 0x000fe4000bf86270 */
[----:B------:R-:W-:Y:S02]  /*1c9e0*/  @!P3 LEA.HI.X R3, R80, R27, R81, 0x2, P5 ;  /* 0x0000001b5003b211 */ /* 0x000fe400028f1451 */
[-C--:B------:R-:W-:Y:S02]  /*1c9f0*/  @!P0 LEA R10, P6, R84, R29.reuse, 0x2 ;  /* 0x0000001d540a8211 */ /* 0x080fe400078c10ff */
[----:B------:R-:W-:Y:S01]  /*1ca00*/  @!P1 LEA R14, P5, R86, R29, 0x2 ;  /* 0x0000001d560e9211 */ /* 0x000fe200078a10ff */
[----:B------:R0:W-:Y:S01]  /*1ca10*/  @!P3 ST.E.64 desc[UR40][R2.64], R44 ;  /* 0x0000002c0200b985 */ /* 0x0001e2000c101b28 */
[----:B------:R-:W-:-:S02]  /*1ca20*/  @!P0 LEA.HI.X R11, R84, R27, R83, 0x2, P6 ;  /* 0x0000001b540b8211 */ /* 0x000fc400030f1453 */
[----:B------:R-:W-:Y:S02]  /*1ca30*/  ISETP.GE.AND P3, PT, R95, UR4, PT ;  /* 0x000000045f007c0c */ /* 0x000fe4000bf66270 */
[----:B------:R-:W-:Y:S01]  /*1ca40*/  @!P2 LEA R12, P6, R20, R29, 0x2 ;  /* 0x0000001d140ca211 */ /* 0x000fe200078c10ff */
[----:B------:R-:W-:Y:S01]  /*1ca50*/  @!P0 ST.E.64 desc[UR40][R10.64], R46 ;  /* 0x0000002e0a008985 */ /* 0x000fe2000c101b28 */
[-C--:B------:R-:W-:Y:S02]  /*1ca60*/  @!P1 LEA.HI.X R15, R86, R27.reuse, R85, 0x2, P5 ;  /* 0x0000001b560f9211 */ /* 0x080fe400028f1455 */
[----:B------:R-:W-:Y:S02]  /*1ca70*/  @!P2 LEA.HI.X R13, R20, R27, R25, 0x2, P6 ;  /* 0x0000001b140da211 */ /* 0x000fe400030f1419 */
[----:B------:R-:W-:Y:S01]  /*1ca80*/  ISETP.GE.AND P0, PT, R93, UR4, PT ;  /* 0x000000045d007c0c */ /* 0x000fe2000bf06270 */
[----:B------:R-:W-:Y:S01]  /*1ca90*/  @!P1 ST.E.64 desc[UR40][R14.64], R52 ;  /* 0x000000340e009985 */ /* 0x000fe2000c101b28 */
[----:B------:R-:W-:-:S02]  /*1caa0*/  ISETP.GE.AND P5, PT, R91, UR4, PT ;  /* 0x000000045b007c0c */ /* 0x000fc4000bfa6270 */
[C---:B0-----:R-:W-:Y:S01]  /*1cab0*/  @!P4 LEA R2, P1, R8.reuse, R29, 0x2 ;  /* 0x0000001d0802c211 */ /* 0x041fe200078210ff */
[----:B------:R0:W-:Y:S01]  /*1cac0*/  @!P2 ST.E.64 desc[UR40][R12.64], R54 ;  /* 0x000000360c00a985 */ /* 0x0001e2000c101b28 */
[----:B------:R-:W-:Y:S02]  /*1cad0*/  ISETP.GE.AND P2, PT, R89, UR4, PT ;  /* 0x0000000459007c0c */ /* 0x000fe4000bf46270 */
[----:B------:R-:W-:Y:S02]  /*1cae0*/  @!P4 LEA.HI.X R3, R8, R27, R21, 0x2, P1 ;  /* 0x0000001b0803c211 */ /* 0x000fe400008f1415 */
[----:B------:R-:W-:Y:S02]  /*1caf0*/  ISETP.GE.AND P1, PT, R87, UR4, PT ;  /* 0x0000000457007c0c */ /* 0x000fe4000bf26270 */
[-C--:B------:R-:W-:Y:S01]  /*1cb00*/  @!P3 LEA R6, P6, R95, R29.reuse, 0x2 ;  /* 0x0000001d5f06b211 */ /* 0x080fe200078c10ff */
[----:B------:R3:W-:Y:S01]  /*1cb10*/  @!P4 ST.E.64 desc[UR40][R2.64], R60 ;  /* 0x0000003c0200c985 */ /* 0x0007e2000c101b28 */
[----:B------:R-:W-:-:S02]  /*1cb20*/  @!P0 LEA R4, P4, R93, R29, 0x2 ;  /* 0x0000001d5d048211 */ /* 0x000fc400078810ff */
[-C--:B------:R-:W-:Y:S02]  /*1cb30*/  @!P3 LEA.HI.X R7, R95, R27.reuse, R0, 0x2, P6 ;  /* 0x0000001b5f07b211 */ /* 0x080fe400030f1400 */
[----:B------:R-:W-:Y:S02]  /*1cb40*/  @!P0 LEA.HI.X R5, R93, R27, R94, 0x2, P4 ;  /* 0x0000001b5d058211 */ /* 0x000fe400020f145e */
[-C--:B0-----:R-:W-:Y:S01]  /*1cb50*/  @!P2 LEA R12, P4, R89, R29.reuse, 0x2 ;  /* 0x0000001d590ca211 */ /* 0x081fe200078810ff */
[----:B------:R3:W-:Y:S01]  /*1cb60*/  @!P3 ST.E.64 desc[UR40][R6.64], R62 ;  /* 0x0000003e0600b985 */ /* 0x0007e2000c101b28 */
[-C--:B------:R-:W-:Y:S02]  /*1cb70*/  @!P5 LEA R10, P3, R91, R29.reuse, 0x2 ;  /* 0x0000001d5b0ad211 */ /* 0x080fe400078610ff */
[----:B------:R-:W-:Y:S01]  /*1cb80*/  @!P1 LEA R14, P6, R87, R29, 0x2 ;  /* 0x0000001d570e9211 */ /* 0x000fe200078c10ff */
[----:B------:R3:W-:Y:S01]  /*1cb90*/  @!P0 ST.E.64 desc[UR40][R4.64], R68 ;  /* 0x0000004404008985 */ /* 0x0007e2000c101b28 */
[----:B------:R-:W-:-:S02]  /*1cba0*/  @!P5 LEA.HI.X R11, R91, R27, R92, 0x2, P3 ;  /* 0x0000001b5b0bd211 */ /* 0x000fc400018f145c */
[-C--:B------:R-:W-:Y:S02]  /*1cbb0*/  @!P2 LEA.HI.X R13, R89, R27.reuse, R90, 0x2, P4 ;  /* 0x0000001b590da211 */ /* 0x080fe400020f145a */
[----:B------:R-:W-:Y:S01]  /*1cbc0*/  @!P1 LEA.HI.X R15, R87, R27, R88, 0x2, P6 ;  /* 0x0000001b570f9211 */ /* 0x000fe200030f1458 */
[----:B------:R3:W-:Y:S04]  /*1cbd0*/  @!P5 ST.E.64 desc[UR40][R10.64], R70 ;  /* 0x000000460a00d985 */ /* 0x0007e8000c101b28 */
[----:B------:R3:W-:Y:S04]  /*1cbe0*/  @!P2 ST.E.64 desc[UR40][R12.64], R76 ;  /* 0x0000004c0c00a985 */ /* 0x0007e8000c101b28 */
[----:B------:R3:W-:Y:S02]  /*1cbf0*/  @!P1 ST.E.64 desc[UR40][R14.64], R78 ;  /* 0x0000004e0e009985 */ /* 0x0007e4000c101b28 */
.L_x_1448:
[----:B------:R-:W-:Y:S05]  /*1cc00*/  BSYNC B1 ;  /* 0x0000000000017941 */ /* 0x000fea0003800000 */
.L_x_1447:
[----:B------:R-:W-:Y:S01]  /*1cc10*/  ISETP.GE.AND P0, PT, R9, R82, PT ;  /* 0x000000520900720c */ /* 0x000fe20003f06270 */
[----:B------:R-:W0:Y:S04]  /*1cc20*/  SHFL.IDX PT, R26, R26, 0x1, 0x1c1f ;  /* 0x003c1f001a1a7f89 */ /* 0x000e2800000e0000 */
[----:B--2---:R2:W4:Y:S08]  /*1cc30*/  SHFL.IDX PT, R27, R24, 0x1, 0x1c1f ;  /* 0x003c1f00181b7f89 */ /* 0x00453000000e0000 */
[----:B--2---:R-:W-:Y:S05]  /*1cc40*/  @P0 BRA `(.L_x_1446) ;  /* 0x0000000c00840947 */ /* 0x004fea0003800000 */
[----:B------:R-:W-:Y:S02]  /*1cc50*/  ULDC UR4, c[0x0][0xac8] ;  /* 0x0002b20000047ab9 */ /* 0x000fe40000000800 */
[----:B------:R-:W-:Y:S02]  /*1cc60*/  ISETP.GE.AND P2, PT, R153, UR4, PT ;  /* 0x0000000499007c0c */ /* 0x000fe4000bf46270 */
[----:B------:R-:W-:Y:S02]  /*1cc70*/  ISETP.GE.AND P3, PT, R30, UR4, PT ;  /* 0x000000041e007c0c */ /* 0x000fe4000bf66270 */
[----:B------:R-:W-:Y:S02]  /*1cc80*/  ISETP.GE.AND P5, PT, R80, UR4, PT ;  /* 0x0000000450007c0c */ /* 0x000fe4000bfa6270 */
[----:B------:R-:W-:Y:S02]  /*1cc90*/  ISETP.GE.AND P4, PT, R84, UR4, PT ;  /* 0x0000000454007c0c */ /* 0x000fe4000bf86270 */
[----:B------:R-:W-:-:S05]  /*1cca0*/  ISETP.GE.AND P0, PT, R86, UR4, PT ;  /* 0x0000000456007c0c */ /* 0x000fca000bf06270 */
[CC--:B---34-:R-:W-:Y:S02]  /*1ccb0*/  @!P2 LEA R2, P6, R153.reuse, R27.reuse, 0x2 ;  /* 0x0000001b9902a211 */ /* 0x0d8fe400078c10ff */
[-C--:B------:R-:W-:Y:S02]  /*1ccc0*/  @!P3 LEA R4, P1, R30, R27.reuse, 0x2 ;  /* 0x0000001b1e04b211 */ /* 0x080fe400078210ff */
[-C--:B0-----:R-:W-:Y:S02]  /*1ccd0*/  @!P2 LEA.HI.X R3, R153, R26.reuse, R28, 0x2, P6 ;  /* 0x0000001a9903a211 */ /* 0x081fe400030f141c */
[----:B------:R-:W-:Y:S02]  /*1cce0*/  @!P5 LEA R6, P6, R80, R27, 0x2 ;  /* 0x0000001b5006d211 */ /* 0x000fe400078c10ff */
[----:B------:R-:W-:Y:S01]  /*1ccf0*/  @!P3 LEA.HI.X R5, R30, R26, R31, 0x2, P1 ;  /* 0x0000001a1e05b211 */ /* 0x000fe200008f141f */
[----:B------:R0:W-:Y:S01]  /*1cd00*/  @!P2 ST.E.64 desc[UR40][R2.64], R40 ;  /* 0x000000280200a985 */ /* 0x0001e2000c101b28 */
[----:B------:R-:W-:-:S02]  /*1cd10*/  ISETP.GE.AND P1, PT, R20, UR4, PT ;  /* 0x0000000414007c0c */ /* 0x000fc4000bf26270 */
[-C--:B------:R-:W-:Y:S01]  /*1cd20*/  @!P5 LEA.HI.X R7, R80, R26.reuse, R81, 0x2, P6 ;  /* 0x0000001a5007d211 */ /* 0x080fe200030f1451 */
[----:B------:R2:W-:Y:S01]  /*1cd30*/  @!P3 ST.E.64 desc[UR40][R4.64], R42 ;  /* 0x0000002a0400b985 */ /* 0x0005e2000c101b28 */
[-C--:B------:R-:W-:Y:S02]  /*1cd40*/  @!P4 LEA R10, P6, R84, R27.reuse, 0x2 ;  /* 0x0000001b540ac211 */ /* 0x080fe400078c10ff */
[----:B------:R-:W-:Y:S01]  /*1cd50*/  ISETP.GE.AND P2, PT, R8, UR4, PT ;  /* 0x0000000408007c0c */ /* 0x000fe2000bf46270 */
[----:B------:R3:W-:Y:S01]  /*1cd60*/  @!P5 ST.E.64 desc[UR40][R6.64], R48 ;  /* 0x000000300600d985 */ /* 0x0007e2000c101b28 */
[-C--:B------:R-:W-:Y:S02]  /*1cd70*/  @!P4 LEA.HI.X R11, R84, R26.reuse, R83, 0x2, P6 ;  /* 0x0000001a540bc211 */ /* 0x080fe400030f1453 */
[C---:B------:R-:W-:Y:S02]  /*1cd80*/  @!P0 LEA R12, P6, R86.reuse, R27, 0x2 ;  /* 0x0000001b560c8211 */ /* 0x040fe400078c10ff */
[----:B------:R-:W-:Y:S01]  /*1cd90*/  ISETP.GE.AND P5, PT, R95, UR4, PT ;  /* 0x000000045f007c0c */ /* 0x000fe2000bfa6270 */
[----:B------:R4:W-:Y:S01]  /*1cda0*/  @!P4 ST.E.64 desc[UR40][R10.64], R50 ;  /* 0x000000320a00c985 */ /* 0x0009e2000c101b28 */
[----:B------:R-:W-:-:S02]  /*1cdb0*/  @!P0 LEA.HI.X R13, R86, R26, R85, 0x2, P6 ;  /* 0x0000001a560d8211 */ /* 0x000fc400030f1455 */
[CC--:B------:R-:W-:Y:S02]  /*1cdc0*/  @!P1 LEA R14, P6, R20.reuse, R27.reuse, 0x2 ;  /* 0x0000001b140e9211 */ /* 0x0c0fe400078c10ff */
[----:B------:R-:W-:Y:S01]  /*1cdd0*/  ISETP.GE.AND P4, PT, R93, UR4, PT ;  /* 0x000000045d007c0c */ /* 0x000fe2000bf86270 */
[----:B------:R4:W-:Y:S01]  /*1cde0*/  @!P0 ST.E.64 desc[UR40][R12.64], R56 ;  /* 0x000000380c008985 */ /* 0x0009e2000c101b28 */
[----:B------:R-:W-:Y:S02]  /*1cdf0*/  @!P1 LEA.HI.X R15, R20, R26, R25, 0x2, P6 ;  /* 0x0000001a140f9211 */ /* 0x000fe400030f1419 */
[----:B------:R-:W-:Y:S02]  /*1ce00*/  ISETP.GE.AND P6, PT, R91, UR4, PT ;  /* 0x000000045b007c0c */ /* 0x000fe4000bfc6270 */
[----:B------:R-:W-:Y:S01]  /*1ce10*/  ISETP.GE.AND P0, PT, R89, UR4, PT ;  /* 0x0000000459007c0c */ /* 0x000fe2000bf06270 */
[----:B------:R4:W-:Y:S01]  /*1ce20*/  @!P1 ST.E.64 desc[UR40][R14.64], R58 ;  /* 0x0000003a0e009985 */ /* 0x0009e2000c101b28 */
[----:B------:R-:W-:-:S04]  /*1ce30*/  @!P2 LEA R20, P3, R8, R27, 0x2 ;  /* 0x0000001b0814a211 */ /* 0x000fc800078610ff */
[-C--:B------:R-:W-:Y:S02]  /*1ce40*/  @!P2 LEA.HI.X R21, R8, R26.reuse, R21, 0x2, P3 ;  /* 0x0000001a0815a211 */ /* 0x080fe400018f1415 */
[-C--:B0-----:R-:W-:Y:S02]  /*1ce50*/  @!P5 LEA R2, P3, R95, R27.reuse, 0x2 ;  /* 0x0000001b5f02d211 */ /* 0x081fe400078610ff */
[-C--:B--2---:R-:W-:Y:S01]  /*1ce60*/  @!P4 LEA R4, P1, R93, R27.reuse, 0x2 ;  /* 0x0000001b5d04c211 */ /* 0x084fe200078210ff */
[----:B------:R4:W-:Y:S01]  /*1ce70*/  @!P2 ST.E.64 desc[UR40][R20.64], R64 ;  /* 0x000000401400a985 */ /* 0x0009e2000c101b28 */
[-C--:B------:R-:W-:Y:S02]  /*1ce80*/  @!P5 LEA.HI.X R3, R95, R26.reuse, R0, 0x2, P3 ;  /* 0x0000001a5f03d211 */ /* 0x080fe400018f1400 */
[-C--:B---3--:R-:W-:Y:S02]  /*1ce90*/  @!P6 LEA R6, P2, R91, R27.reuse, 0x2 ;  /* 0x0000001b5b06e211 */ /* 0x088fe400078410ff */
[----:B------:R-:W-:Y:S01]  /*1cea0*/  @!P0 LEA R8, P3, R89, R27, 0x2 ;  /* 0x0000001b59088211 */ /* 0x000fe200078610ff */
[----:B------:R4:W-:Y:S01]  /*1ceb0*/  @!P5 ST.E.64 desc[UR40][R2.64], R66 ;  /* 0x000000420200d985 */ /* 0x0009e2000c101b28 */
[----:B------:R-:W-:-:S02]  /*1cec0*/  @!P4 LEA.HI.X R5, R93, R26, R94, 0x2, P1 ;  /* 0x0000001a5d05c211 */ /* 0x000fc400008f145e */
[-C--:B------:R-:W-:Y:S02]  /*1ced0*/  @!P6 LEA.HI.X R7, R91, R26.reuse, R92, 0x2, P2 ;  /* 0x0000001a5b07e211 */ /* 0x080fe400010f145c */
[----:B------:R-:W-:Y:S01]  /*1cee0*/  @!P0 LEA.HI.X R9, R89, R26, R90, 0x2, P3 ;  /* 0x0000001a59098211 */ /* 0x000fe200018f145a */
[----:B------:R4:W-:Y:S04]  /*1cef0*/  @!P4 ST.E.64 desc[UR40][R4.64], R72 ;  /* 0x000000480400c985 */ /* 0x0009e8000c101b28 */
[----:B------:R4:W-:Y:S04]  /*1cf00*/  @!P6 ST.E.64 desc[UR40][R6.64], R74 ;  /* 0x0000004a0600e985 */ /* 0x0009e8000c101b28 */
[----:B------:R4:W-:Y:S01]  /*1cf10*/  @!P0 ST.E.64 desc[UR40][R8.64], R32 ;  /* 0x0000002008008985 */ /* 0x0009e2000c101b28 */
[----:B------:R-:W-:-:S13]  /*1cf20*/  ISETP.GE.AND P0, PT, R87, UR4, PT ;  /* 0x0000000457007c0c */ /* 0x000fda000bf06270 */
[----:B----4-:R-:W-:Y:S05]  /*1cf30*/  @P0 BRA `(.L_x_1446) ;  /* 0x0000000800c80947 */ /* 0x010fea0003800000 */
[----:B------:R-:W-:-:S04]  /*1cf40*/  LEA R2, P0, R87, R27, 0x2 ;  /* 0x0000001b57027211 */ /* 0x000fc800078010ff */
[----:B------:R-:W-:-:S05]  /*1cf50*/  LEA.HI.X R3, R87, R26, R88, 0x2, P0 ;  /* 0x0000001a57037211 */ /* 0x000fca00000f1458 */
[----:B------:R0:W-:Y:S01]  /*1cf60*/  ST.E.64 desc[UR40][R2.64], R34 ;  /* 0x0000002202007985 */ /* 0x0001e2000c101b28 */
[----:B------:R-:W-:Y:S05]  /*1cf70*/  BRA `(.L_x_1446) ;  /* 0x0000000800b87947 */ /* 0x000fea0003800000 */
.L_x_1441:
[----:B------:R-:W2:Y:S01]  /*1cf80*/  LDL R7, [R1+0x64] ;  /* 0x0000640001077983 */ /* 0x000ea20000100800 */
[----:B------:R-:W-:Y:S01]  /*1cf90*/  ULDC.64 UR4, c[0x0][0xc08] ;  /* 0x0003020000047ab9 */ /* 0x000fe20000000a00 */
[----:B------:R-:W2:Y:S01]  /*1cfa0*/  LDC.64 R2, c[0x0][0xc00] ;  /* 0x00030000ff027b82 */ /* 0x000ea20000000a00 */
[----:B------:R-:W-:Y:S01]  /*1cfb0*/  ISETP.NE.U32.AND P0, PT, RZ, UR4, PT ;  /* 0x00000004ff007c0c */ /* 0x000fe2000bf05070 */
[----:B------:R-:W-:Y:S01]  /*1cfc0*/  IMAD.MOV.U32 R15, RZ, RZ, RZ ;  /* 0x000000ffff0f7224 */ /* 0x000fe200078e00ff */
[----:B------:R-:W1:Y:S02]  /*1cfd0*/  S2R R6, SR_TID.X ;  /* 0x0000000000067919 */ /* 0x000e640000002100 */
[----:B------:R-:W-:Y:S01]  /*1cfe0*/  ISETP.NE.AND.EX P1, PT, RZ, UR5, PT, P0 ;  /* 0x00000005ff007c0c */ /* 0x000fe2000bf25300 */
[----:B------:R-:W-:Y:S02]  /*1cff0*/  ULDC.64 UR4, c[0x0][0xc00] ;  /* 0x0003000000047ab9 */ /* 0x000fe40000000a00 */
[----:B------:R-:W-:-:S04]  /*1d000*/  ISETP.NE.U32.AND P0, PT, RZ, UR4, PT ;  /* 0x00000004ff007c0c */ /* 0x000fc8000bf05070 */
[----:B------:R-:W-:-:S06]  /*1d010*/  ISETP.NE.AND.EX P0, PT, RZ, UR5, PT, P0 ;  /* 0x00000005ff007c0c */ /* 0x000fcc000bf05300 */
[----:B------:R-:W3:Y:S01]  /*1d020*/  @P1 LDC.64 R4, c[0x0][0xc08] ;  /* 0x00030200ff041b82 */ /* 0x000ee20000000a00 */
[----:B------:R-:W-:Y:S02]  /*1d030*/  ULDC UR4, c[0x0][0xa88] ;  /* 0x0002a20000047ab9 */ /* 0x000fe40000000800 */
[----:B------:R-:W-:Y:S02]  /*1d040*/  IMAD.U32 R0, RZ, RZ, UR4 ;  /* 0x00000004ff007e24 */ /* 0x000fe4000f8e00ff */
[----:B--2---:R-:W-:-:S04]  /*1d050*/  IMAD.WIDE R2, R7, 0x4, R2 ;  /* 0x0000000407027825 */ /* 0x004fc800078e0202 */
[----:B---3--:R-:W-:Y:S01]  /*1d060*/  @P1 IMAD.WIDE R4, R7, 0x4, R4 ;  /* 0x0000000407041825 */ /* 0x008fe200078e0204 */
[----:B------:R2:W5:Y:S03]  /*1d070*/  @P0 LDG.E R15, desc[UR40][R2.64] ;  /* 0x00000028020f0981 */ /* 0x000566000c1e1900 */
[----:B-1----:R-:W-:Y:S01]  /*1d080*/  VIADD R28, R6, 0xffffff80 ;  /* 0xffffff80061c7836 */ /* 0x002fe20000000000 */
[----:B------:R2:W5:Y:S01]  /*1d090*/  @P1 LDG.E R0, desc[UR40][R4.64] ;  /* 0x0000002804001981 */ /* 0x000562000c1e1900 */
[----:B------:R-:W-:Y:S02]  /*1d0a0*/  ISETP.GT.AND P2, PT, R88, 0x1, PT ;  /* 0x000000015800780c */ /* 0x000fe40003f44270 */
[----:B-----5:R-:W-:Y:S02]  /*1d0b0*/  SHF.R.S32.HI R24, RZ, 0x1f, R7 ;  /* 0x0000001fff187819 */ /* 0x020fe40000011407 */
[----:B------:R-:W-:Y:S01]  /*1d0c0*/  ISETP.GT.AND P3, PT, R28, 0xbf, PT ;  /* 0x000000bf1c00780c */ /* 0x000fe20003f64270 */
[----:B------:R-:W-:-:S12]  /*1d0d0*/  @P1 BRA `(.L_x_1449) ;  /* 0x0000000000101947 */ /* 0x000fd80003800000 */
[----:B------:R-:W-:Y:S05]  /*1d0e0*/  @!P0 BRA `(.L_x_1449) ;  /* 0x00000000000c8947 */ /* 0x000fea0003800000 */
[----:B--2---:R-:W2:Y:S04]  /*1d0f0*/  LDG.E R5, desc[UR40][R2.64] ;  /* 0x0000002802057981 */ /* 0x004ea8000c1e1900 */
[----:B------:R-:W2:Y:S02]  /*1d100*/  LDG.E R0, desc[UR40][R2.64+0x4] ;  /* 0x0000042802007981 */ /* 0x000ea4000c1e1900 */
[----:B--2---:R-:W-:-:S07]  /*1d110*/  IMAD.IADD R0, R0, 0x1, -R5 ;  /* 0x0000000100007824 */ /* 0x004fce00078e0a05 */
.L_x_1449:
[----:B------:R-:W-:Y:S01]  /*1d120*/  BSSY B1, `(.L_x_1450) ;  /* 0x0000037000017945 */ /* 0x000fe20003800000 */
[----:B------:R-:W-:Y:S02]  /*1d130*/  SEL R25, R7, RZ, !P0 ;  /* 0x000000ff07197207 */ /* 0x000fe40004000000 */
[----:B------:R-:W-:Y:S02]  /*1d140*/  SEL R24, R24, RZ, !P0 ;  /* 0x000000ff18187207 */ /* 0x000fe40004000000 */
[----:B------:R-:W-:Y:S01]  /*1d150*/  SHF.R.S32.HI R20, RZ, 0x1f, R15 ;  /* 0x0000001fff147819 */ /* 0x000fe2000001140f */
[----:B------:R-:W-:Y:S06]  /*1d160*/  @P3 BRA `(.L_x_1451) ;  /* 0x0000000000c83947 */ /* 0x000fec0003800000 */
[----:B--2---:R-:W2:Y:S01]  /*1d170*/  LDL R3, [R1+0x20] ;  /* 0x0000200001037983 */ /* 0x004ea20000100800 */
[----:B------:R-:W1:Y:S02]  /*1d180*/  LDC R29, c[0x0][0xbe8] ;  /* 0x0002fa00ff1d7b82 */ /* 0x000e640000000800 */
[----:B-1----:R-:W-:Y:S01]  /*1d190*/  IMAD R2, R0, R29, RZ ;  /* 0x0000001d00027224 */ /* 0x002fe200078e02ff */
[----:B--2---:R-:W-:-:S04]  /*1d1a0*/  IADD3 R27, R3, -0x80, R6 ;  /* 0xffffff80031b7810 */ /* 0x004fc80007ffe006 */
[----:B------:R-:W-:-:S13]  /*1d1b0*/  ISETP.GE.AND P0, PT, R27, R2, PT ;  /* 0x000000021b00720c */ /* 0x000fda0003f06270 */
[----:B------:R-:W-:Y:S05]  /*1d1c0*/  @P0 BRA `(.L_x_1451) ;  /* 0x0000000000b00947 */ /* 0x000fea0003800000 */
[----:B------:R-:W2:Y:S01]  /*1d1d0*/  LDL.LU R30, [R1+0x70] ;  /* 0x00007000011e7983 */ /* 0x000ea20000300800 */
[----:B------:R-:W-:Y:S01]  /*1d1e0*/  IMAD.MOV.U32 R2, RZ, RZ, 0x9b8 ;  /* 0x000009b8ff027424 */ /* 0x000fe200078e00ff */
[----:B------:R-:W-:Y:S01]  /*1d1f0*/  ISETP.GT.AND P3, PT, R88, 0x1, PT ;  /* 0x000000015800780c */ /* 0x000fe20003f64270 */
[----:B------:R-:W-:Y:S01]  /*1d200*/  IMAD.MOV.U32 R21, RZ, RZ, R27 ;  /* 0x000000ffff157224 */ /* 0x000fe200078e001b */
[----:B------:R-:W-:Y:S02]  /*1d210*/  ISETP.NE.AND P0, PT, R29, 0x1, PT ;  /* 0x000000011d00780c */ /* 0x000fe40003f05270 */
[----:B------:R-:W-:Y:S02]  /*1d220*/  SEL R26, R2, 0x978, P3 ;  /* 0x00000978021a7807 */ /* 0x000fe40001800000 */
[----:B------:R-:W1:Y:S08]  /*1d230*/  LDC.64 R2, c[0x0][0xba8] ;  /* 0x0002ea00ff027b82 */ /* 0x000e700000000a00 */
[----:B------:R-:W3:Y:S08]  /*1d240*/  LDC.64 R10, c[0x0][R26+0x220] ;  /* 0x000088001a0a7b82 */ /* 0x000ef00000000a00 */
[----:B------:R-:W4:Y:S08]  /*1d250*/  LDC.64 R8, c[0x0][R26+0x218] ;  /* 0x000086001a087b82 */ /* 0x000f300000000a00 */
[----:B------:R-:W5:Y:S08]  /*1d260*/  LDC.64 R6, c[0x0][R26+0x228] ;  /* 0x00008a001a067b82 */ /* 0x000f700000000a00 */
[----:B------:R-:W0:Y:S08]  /*1d270*/  LDC.64 R4, c[0x0][R26+0x210] ;  /* 0x000084001a047b82 */ /* 0x000e300000000a00 */
[----:B------:R-:W4:Y:S08]  /*1d280*/  @P0 LDC R14, c[0x0][0xbec] ;  /* 0x0002fb00ff0e0b82 */ /* 0x000f300000000800 */
[----:B------:R-:W5:Y:S01]  /*1d290*/  @P0 LDC R33, c[0x0][0xbf0] ;  /* 0x0002fc00ff210b82 */ /* 0x000f620000000800 */
[----:B---3--:R-:W-:-:S07]  /*1d2a0*/  IMAD R11, R11, R25, RZ ;  /* 0x000000190b0b7224 */ /* 0x008fce00078e02ff */
[----:B-1----:R-:W1:Y:S01]  /*1d2b0*/  @!P3 LDC R2, c[0x0][0xb50] ;  /* 0x0002d400ff02bb82 */ /* 0x002e620000000800 */
[----:B------:R-:W-:Y:S02]  /*1d2c0*/  IMAD R11, R10, R24, R11 ;  /* 0x000000180a0b7224 */ /* 0x000fe400078e020b */
[----:B----4-:R-:W-:-:S05]  /*1d2d0*/  @P0 IMAD.HI.U32 R14, R27, R14, RZ ;  /* 0x0000000e1b0e0227 */ /* 0x010fca00078e00ff */
[----:B------:R-:W3:Y:S01]  /*1d2e0*/  @!P3 LDC R3, c[0x0][0xb54] ;  /* 0x0002d500ff03bb82 */ /* 0x000ee20000000800 */
[-C--:B------:R-:W-:Y:S02]  /*1d2f0*/  IMAD R31, R9, R154.reuse, RZ ;  /* 0x0000009a091f7224 */ /* 0x080fe400078e02ff */
[----:B------:R-:W-:Y:S01]  /*1d300*/  IMAD.WIDE.U32 R12, R8, R154, RZ ;  /* 0x0000009a080c7225 */ /* 0x000fe200078e00ff */
[----:B-----5:R-:W-:-:S03]  /*1d310*/  @P0 SHF.R.U32.HI R21, RZ, R33, R14 ;  /* 0x00000021ff150219 */ /* 0x020fc6000001160e */
[----:B------:R-:W-:-:S04]  /*1d320*/  IMAD.WIDE.U32 R8, R10, R25, RZ ;  /* 0x000000190a087225 */ /* 0x000fc800078e00ff */
[----:B------:R-:W-:Y:S01]  /*1d330*/  IMAD.IADD R13, R31, 0x1, R13 ;  /* 0x000000011f0d7824 */ /* 0x000fe200078e020d */
[----:B------:R-:W-:Y:S01]  /*1d340*/  IADD3 R12, P0, P1, R8, R12, R15 ;  /* 0x0000000c080c7210 */ /* 0x000fe2000791e00f */
[----:B------:R-:W-:Y:S02]  /*1d350*/  IMAD.MOV R8, RZ, RZ, -R21 ;  /* 0x000000ffff087224 */ /* 0x000fe400078e0a15 */
[----:B------:R-:W-:Y:S02]  /*1d360*/  IMAD.IADD R11, R9, 0x1, R11 ;  /* 0x00000001090b7824 */ /* 0x000fe400078e020b */
[----:B------:R-:W-:-:S03]  /*1d370*/  IMAD R9, R29, R8, R27 ;  /* 0x000000081d097224 */ /* 0x000fc600078e021b */
[----:B------:R-:W-:Y:S01]  /*1d380*/  IADD3.X R8, R11, R13, R20, P0, P1 ;  /* 0x0000000d0b087210 */ /* 0x000fe200007e2414 */
[----:B0-----:R-:W-:Y:S01]  /*1d390*/  IMAD R5, R5, R9, RZ ;  /* 0x0000000905057224 */ /* 0x001fe200078e02ff */
        /* <DEDUP_REMOVED lines=11> */
[----:B-1----:R-:W-:-:S04]  /*1d450*/  LEA R2, P0, R4, R2, 0x2 ;  /* 0x0000000204027211 */ /* 0x002fc800078010ff */
[----:B---3--:R-:W-:Y:S01]  /*1d460*/  LEA.HI.X R3, R4, R3, R5, 0x2, P0 ;  /* 0x0000000304037211 */ /* 0x008fe200000f1405 */
[----:B------:R-:W-:-:S05]  /*1d470*/  IMAD.MOV.U32 R5, RZ, RZ, -0x800000 ;  /* 0xff800000ff057424 */ /* 0x000fca00078e00ff */
[----:B------:R1:W-:Y:S03]  /*1d480*/  STG.E desc[UR40][R2.64], R5 ;  /* 0x0000000502007986 */ /* 0x0003e6000c101928 */
.L_x_1451:
[----:B------:R-:W-:Y:S05]  /*1d490*/  BSYNC B1 ;  /* 0x0000000000017941 */ /* 0x000fea0003800000 */
.L_x_1450:
[----:B------:R-:W-:Y:S05]  /*1d4a0*/  @P2 BRA `(.L_x_1446) ;  /* 0x00000004006c2947 */ /* 0x000fea0003800000 */
[----:B------:R3:W5:Y:S01]  /*1d4b0*/  LDL R10, [R1+0x74] ;  /* 0x00007400010a7983 */ /* 0x0007620000100800 */
[----:B------:R-:W4:Y:S03]  /*1d4c0*/  LDC R11, c[0x0][0xbe8] ;  /* 0x0002fa00ff0b7b82 */ /* 0x000f260000000800 */
[----:B------:R3:W5:Y:S04]  /*1d4d0*/  LDL R14, [R1+0x88] ;  /* 0x00008800010e7983 */ /* 0x0007680000100800 */
[----:B------:R3:W5:Y:S04]  /*1d4e0*/  LDL R21, [R1+0x6c] ;  /* 0x00006c0001157983 */ /* 0x0007680000100800 */
[----:B------:R-:W3:Y:S04]  /*1d4f0*/  LDL R8, [R1+0x8c] ;  /* 0x00008c0001087983 */ /* 0x000ee80000100800 */
[----:B------:R-:W3:Y:S01]  /*1d500*/  LDL R6, [R1+0x4c] ;  /* 0x00004c0001067983 */ /* 0x000ee20000100800 */
[--C-:B--2---:R-:W-:Y:S01]  /*1d510*/  SHF.R.S32.HI R4, RZ, 0x1f, R28.reuse ;  /* 0x0000001fff047819 */ /* 0x104fe2000001141c */
[----:B------:R-:W-:Y:S01]  /*1d520*/  ULDC.64 UR4, c[0x0][0xaa0] ;  /* 0x0002a80000047ab9 */ /* 0x000fe20000000a00 */
[----:B------:R-:W-:Y:S01]  /*1d530*/  SHF.R.S32.HI R12, RZ, 0x1f, R28 ;  /* 0x0000001fff0c7819 */ /* 0x000fe2000001141c */
[----:B------:R-:W2:Y:S01]  /*1d540*/  LDL.LU R13, [R1+0x20] ;  /* 0x00002000010d7983 */ /* 0x000ea20000300800 */
[-C--:B------:R-:W-:Y:S01]  /*1d550*/  LEA.HI R4, R4, R28.reuse, RZ, 0x2 ;  /* 0x0000001c04047211 */ /* 0x080fe200078f10ff */
[----:B-1----:R-:W-:Y:S01]  /*1d560*/  IMAD R2, R20, UR4, RZ ;  /* 0x0000000414027c24 */ /* 0x002fe2000f8e02ff */
[----:B------:R-:W-:Y:S01]  /*1d570*/  LEA.HI R12, R12, R28, RZ, 0x2 ;  /* 0x0000001c0c0c7211 */ /* 0x000fe200078f10ff */
[----:B------:R-:W-:Y:S01]  /*1d580*/  ULDC.64 UR6, c[0x0][0xaf0] ;  /* 0x0002bc0000067ab9 */ /* 0x000fe20000000a00 */
[----:B----4-:R-:W-:Y:S01]  /*1d590*/  ISETP.NE.AND P0, PT, R11, 0x1, PT ;  /* 0x000000010b00780c */ /* 0x010fe20003f05270 */
[C---:B------:R-:W-:Y:S01]  /*1d5a0*/  IMAD R5, R15.reuse, UR5, R2 ;  /* 0x000000050f057c24 */ /* 0x040fe2000f8e0202 */
[----:B------:R-:W-:Y:S01]  /*1d5b0*/  LOP3.LUT R4, R4, 0xfffffffc, RZ, 0xc0, !PT ;  /* 0xfffffffc04047812 */ /* 0x000fe200078ec0ff */
[----:B------:R-:W-:Y:S01]  /*1d5c0*/  IMAD.WIDE.U32 R2, R15, UR4, RZ ;  /* 0x000000040f027c25 */ /* 0x000fe2000f8e00ff */
[----:B------:R-:W-:Y:S01]  /*1d5d0*/  SHF.R.S32.HI R12, RZ, 0x2, R12 ;  /* 0x00000002ff0c7819 */ /* 0x000fe2000001140c */
[----:B------:R-:W-:Y:S01]  /*1d5e0*/  ULDC.64 UR4, c[0x0][0xae8] ;  /* 0x0002ba0000047ab9 */ /* 0x000fe20000000a00 */
[----:B------:R-:W-:Y:S01]  /*1d5f0*/  BSSY B1, `(.L_x_1452) ;  /* 0x0000035000017945 */ /* 0x000fe20003800000 */
[----:B------:R-:W-:-:S02]  /*1d600*/  IMAD.IADD R4, R28, 0x1, -R4 ;  /* 0x000000011c047824 */ /* 0x000fc400078e0a04 */
[----:B------:R-:W-:Y:S02]  /*1d610*/  IMAD.IADD R3, R3, 0x1, R5 ;  /* 0x0000000103037824 */ /* 0x000fe400078e0205 */
[----:B------:R-:W-:Y:S02]  /*1d620*/  IMAD R4, R4, 0x60, R12 ;  /* 0x0000006004047824 */ /* 0x000fe400078e020c */
[----:B------:R-:W1:Y:S01]  /*1d630*/  @P0 LDC R7, c[0x0][0xbec] ;  /* 0x0002fb00ff070b82 */ /* 0x000e620000000800 */
[----:B------:R-:W-:-:S04]  /*1d640*/  IMAD.WIDE.U32 R2, R154, UR4, R2 ;  /* 0x000000049a027c25 */ /* 0x000fc8000f8e0002 */
[----:B------:R-:W-:Y:S01]  /*1d650*/  IMAD R3, R154, UR5, R3 ;  /* 0x000000059a037c24 */ /* 0x000fe2000f8e0203 */
[----:B------:R-:W-:Y:S02]  /*1d660*/  ULDC.64 UR4, c[0x0][0xae0] ;  /* 0x0002b80000047ab9 */ /* 0x000fe40000000a00 */
[----:B------:R-:W4:Y:S01]  /*1d670*/  @P0 LDC R9, c[0x0][0xbf0] ;  /* 0x0002fc00ff090b82 */ /* 0x000f220000000800 */
[----:B------:R-:W-:-:S04]  /*1d680*/  IMAD.WIDE.U32 R2, R25, UR6, R2 ;  /* 0x0000000619027c25 */ /* 0x000fc8000f8e0002 */
[----:B---3--:R-:W-:Y:S02]  /*1d690*/  IMAD.MOV.U32 R26, RZ, RZ, R8 ;  /* 0x000000ffff1a7224 */ /* 0x008fe400078e0008 */
[----:B------:R-:W-:Y:S02]  /*1d6a0*/  IMAD.MOV.U32 R27, RZ, RZ, R6 ;  /* 0x000000ffff1b7224 */ /* 0x000fe400078e0006 */
[----:B------:R-:W-:Y:S02]  /*1d6b0*/  IMAD R6, R24, UR6, RZ ;  /* 0x0000000618067c24 */ /* 0x000fe4000f8e02ff */
[----:B--2---:R-:W-:-:S04]  /*1d6c0*/  IMAD.IADD R8, R13, 0x1, R4 ;  /* 0x000000010d087824 */ /* 0x004fc800078e0204 */
[----:B-1----:R-:W-:-:S04]  /*1d6d0*/  @P0 IMAD.HI.U32 R4, R8, R7, RZ ;  /* 0x0000000708040227 */ /* 0x002fc800078e00ff */
[----:B------:R-:W-:Y:S01]  /*1d6e0*/  IMAD.MOV.U32 R5, RZ, RZ, R8 ;  /* 0x000000ffff057224 */ /* 0x000fe200078e0008 */
[----:B----4-:R-:W-:Y:S01]  /*1d6f0*/  @P0 SHF.R.U32.HI R5, RZ, R9, R4 ;  /* 0x00000009ff050219 */ /* 0x010fe20000011604 */
        /* <DEDUP_REMOVED lines=13> */
[----:B------:R-:W-:Y:S02]  /*1d7d0*/  IMAD.IADD R0, R12, 0x1, R13 ;  /* 0x000000010c007824 */ /* 0x000fe400078e020d */
[----:B------:R-:W-:-:S02]  /*1d7e0*/  IMAD R5, R7, UR5, R4 ;  /* 0x0000000507057c24 */ /* 0x000fc4000f8e0204 */
[----:B------:R-:W-:Y:S01]  /*1d7f0*/  IMAD.WIDE.U32 R2, R7, UR4, R2 ;  /* 0x0000000407027c25 */ /* 0x000fe2000f8e0002 */
[----:B------:R-:W-:Y:S01]  /*1d800*/  ISETP.GE.AND P0, PT, R0, R11, PT ;  /* 0x0000000b0000720c */ /* 0x000fe20003f06270 */
[----:B------:R-:W-:Y:S02]  /*1d810*/  ULDC.64 UR4, c[0x0][0xa80] ;  /* 0x0002a00000047ab9 */ /* 0x000fe40000000a00 */
[----:B------:R-:W-:Y:S01]  /*1d820*/  IMAD.IADD R3, R3, 0x1, R5 ;  /* 0x0000000103037824 */ /* 0x000fe200078e0205 */
[----:B------:R-:W-:-:S04]  /*1d830*/  LEA R4, P1, R2, UR4, 0x1 ;  /* 0x0000000402047c11 */ /* 0x000fc8000f8208ff */
[----:B------:R-:W-:Y:S02]  /*1d840*/  LEA.HI.X R5, R2, UR5, R3, 0x1, P1 ;  /* 0x0000000502057c11 */ /* 0x000fe400088f0c03 */
[----:B------:R1:W2:Y:S04]  /*1d850*/  SHFL.IDX PT, R2, R4, RZ, 0x1c1f ;  /* 0x001c1fff04027589 */ /* 0x0002a800000e0000 */
[----:B------:R1:W3:Y:S01]  /*1d860*/  SHFL.IDX PT, R3, R5, RZ, 0x1c1f ;  /* 0x001c1fff05037589 */ /* 0x0002e200000e0000 */
[----:B------:R-:W-:Y:S05]  /*1d870*/  @P0 BRA `(.L_x_1453) ;  /* 0x0000000000300947 */ /* 0x000fea0003800000 */
[----:B------:R-:W-:Y:S02]  /*1d880*/  ULDC UR4, c[0x0][0xac8] ;  /* 0x0002b20000047ab9 */ /* 0x000fe40000000800 */
[----:B-----5:R-:W-:Y:S02]  /*1d890*/  ISETP.GE.AND P3, PT, R21, UR4, PT ;  /* 0x0000000415007c0c */ /* 0x020fe4000bf66270 */
[----:B------:R-:W-:Y:S02]  /*1d8a0*/  ISETP.GE.AND P4, PT, R10, UR4, PT ;  /* 0x000000040a007c0c */ /* 0x000fe4000bf86270 */
[----:B------:R-:W-:-:S09]  /*1d8b0*/  ISETP.GE.AND P2, PT, R27, UR4, PT ;  /* 0x000000041b007c0c */ /* 0x000fd2000bf46270 */
[-C--:B--2---:R-:W-:Y:S02]  /*1d8c0*/  @!P3 LEA R8, P0, R21, R2.reuse, 0x1 ;  /* 0x000000021508b211 */ /* 0x084fe400078008ff */
[C---:B------:R-:W-:Y:S02]  /*1d8d0*/  @!P4 LEA R12, P1, R10.reuse, R2, 0x1 ;  /* 0x000000020a0cc211 */ /* 0x040fe400078208ff */
[----:B---3--:R-:W-:Y:S01]  /*1d8e0*/  @!P2 IMAD.WIDE R6, R27, 0x2, R2 ;  /* 0x000000021b06a825 */ /* 0x008fe200078e0202 */
[-C--:B------:R-:W-:Y:S02]  /*1d8f0*/  @!P3 LEA.HI.X R9, R21, R3.reuse, R26, 0x1, P0 ;  /* 0x000000031509b211 */ /* 0x080fe400000f0c1a */
[----:B------:R-:W-:Y:S02]  /*1d900*/  @!P4 LEA.HI.X R13, R10, R3, R14, 0x1, P1 ;  /* 0x000000030a0dc211 */ /* 0x000fe400008f0c0e */
[----:B------:R4:W-:Y:S04]  /*1d910*/  @!P2 ST.E.128 desc[UR40][R6.64], RZ ;  /* 0x000000ff0600a985 */ /* 0x0009e8000c101d28 */
[----:B------:R4:W-:Y:S04]  /*1d920*/  @!P3 ST.E.128 desc[UR40][R8.64], RZ ;  /* 0x000000ff0800b985 */ /* 0x0009e8000c101d28 */
[----:B------:R4:W-:Y:S02]  /*1d930*/  @!P4 ST.E.128 desc[UR40][R12.64], RZ ;  /* 0x000000ff0c00c985 */ /* 0x0009e4000c101d28 */
.L_x_1453:
[----:B------:R-:W-:Y:S05]  /*1d940*/  BSYNC B1 ;  /* 0x0000000000017941 */ /* 0x000fea0003800000 */
.L_x_1452:
[----:B------:R-:W-:Y:S01]  /*1d950*/  VIADD R0, R0, 0x60 ;  /* 0x0000006000007836 */ /* 0x000fe20000000000 */
[----:B---3--:R3:W0:Y:S04]  /*1d960*/  SHFL.IDX PT, R3, R5, 0x1, 0x1c1f ;  /* 0x003c1f0005037f89 */ /* 0x00862800000e0000 */
[----:B------:R-:W-:Y:S01]  /*1d970*/  ISETP.GE.AND P0, PT, R0, R11, PT ;  /* 0x0000000b0000720c */ /* 0x000fe20003f06270 */
[----:B--2---:R3:W2:-:S12]  /*1d980*/  SHFL.IDX PT, R2, R4, 0x1, 0x1c1f ;  /* 0x003c1f0004027f89 */ /* 0x00469800000e0000 */
[----:B---3--:R-:W-:Y:S05]  /*1d990*/  @P0 BRA `(.L_x_1446) ;  /* 0x0000000000300947 */ /* 0x008fea0003800000 */
[----:B------:R-:W-:Y:S02]  /*1d9a0*/  ULDC UR4, c[0x0][0xac8] ;  /* 0x0002b20000047ab9 */ /* 0x000fe40000000800 */
[----:B-----5:R-:W-:Y:S02]  /*1d9b0*/  ISETP.GE.AND P3, PT, R21, UR4, PT ;  /* 0x0000000415007c0c */ /* 0x020fe4000bf66270 */
[----:B------:R-:W-:Y:S02]  /*1d9c0*/  ISETP.GE.AND P4, PT, R10, UR4, PT ;  /* 0x000000040a007c0c */ /* 0x000fe4000bf86270 */
[----:B------:R-:W-:-:S09]  /*1d9d0*/  ISETP.GE.AND P2, PT, R27, UR4, PT ;  /* 0x000000041b007c0c */ /* 0x000fd2000bf46270 */
[-C--:B--2-4-:R-:W-:Y:S02]  /*1d9e0*/  @!P3 LEA R6, P0, R21, R2.reuse, 0x1 ;  /* 0x000000021506b211 */ /* 0x094fe400078008ff */
[C---:B------:R-:W-:Y:S02]  /*1d9f0*/  @!P4 LEA R8, P1, R10.reuse, R2, 0x1 ;  /* 0x000000020a08c211 */ /* 0x040fe400078208ff */
[----:B01----:R-:W-:Y:S01]  /*1da00*/  @!P2 IMAD.WIDE R4, R27, 0x2, R2 ;  /* 0x000000021b04a825 */ /* 0x003fe200078e0202 */
[-C--:B------:R-:W-:Y:S02]  /*1da10*/  @!P3 LEA.HI.X R7, R21, R3.reuse, R26, 0x1, P0 ;  /* 0x000000031507b211 */ /* 0x080fe400000f0c1a */
[----:B------:R-:W-:Y:S02]  /*1da20*/  @!P4 LEA.HI.X R9, R10, R3, R14, 0x1, P1 ;  /* 0x000000030a09c211 */ /* 0x000fe400008f0c0e */
[----:B------:R3:W-:Y:S04]  /*1da30*/  @!P2 ST.E.128 desc[UR40][R4.64], RZ ;  /* 0x000000ff0400a985 */ /* 0x0007e8000c101d28 */
[----:B------:R3:W-:Y:S04]  /*1da40*/  @!P3 ST.E.128 desc[UR40][R6.64], RZ ;  /* 0x000000ff0600b985 */ /* 0x0007e8000c101d28 */
[----:B------:R3:W-:Y:S02]  /*1da50*/  @!P4 ST.E.128 desc[UR40][R8.64], RZ ;  /* 0x000000ff0800c985 */ /* 0x0007e4000c101d28 */
.L_x_1446:
[----:B------:R-:W-:Y:S05]  /*1da60*/  BSYNC B0 ;  /* 0x0000000000007941 */ /* 0x000fea0003800000 */
.L_x_1440:
[----:B0-----:R-:W2:Y:S01]  /*1da70*/  LDL R0, [R1+0x5c] ;  /* 0x00005c0001007983 */ /* 0x001ea20000100800 */
[----:B------:R-:W-:Y:S02]  /*1da80*/  ULDC UR4, c[0x0][0xc3c] ;  /* 0x00030f0000047ab9 */ /* 0x000fe40000000800 */
[----:B--2---:R-:W-:-:S13]  /*1da90*/  ISETP.GE.AND P0, PT, R0, UR4, PT ;  /* 0x0000000400007c0c */ /* 0x004fda000bf06270 */
[----:B------:R-:W-:Y:S05]  /*1daa0*/  @!P0 BRA `(.L_x_1454) ;  /* 0xfffffe3400d48947 */ /* 0x000fea000383ffff */
[----:B------:R-:W-:Y:S05]  /*1dab0*/  BRA `(.L_x_1248) ;  /* 0x0000008400807947 */ /* 0x000fea0003800000 */
.L_x_1246:
        /* <DEDUP_REMOVED lines=10> */
[----:B------:R0:W1:Y:S01]  /*1db60*/  @P0 LDS.128 R24, [R0+0x19cd0] ;  /* 0x019cd00000180984 */ /* 0x0000620000000c00 */
[----:B------:R-:W-:Y:S06]  /*1db70*/  @P0 BAR.ARV 0x4, 0x200 ;  /* 0x0108000000000b1d */ /* 0x000fec0000002000 */
[----:B------:R-:W-:Y:S05]  /*1db80*/  @P0 BRA `(.L_x_1455) ;  /* 0x0000000c00900947 */ /* 0x000fea0003800000 */
[----:B------:R-:W0:Y:S01]  /*1db90*/  S2R R4, SR_TID.X ;  /* 0x0000000000047919 */ /* 0x000e220000002100 */
[----:B------:R-:W-:Y:S01]  /*1dba0*/  ULDC UR4, c[0x0][0xc3c] ;  /* 0x00030f0000047ab9 */ /* 0x000fe20000000800 */
[----:B-1----:R-:W-:Y:S02]  /*1dbb0*/  IMAD.MOV.U32 R25, RZ, RZ, RZ ;  /* 0x000000ffff197224 */ /* 0x002fe400078e00ff */
[----:B------:R-:W-:Y:S01]  /*1dbc0*/  IMAD.MOV.U32 R8, RZ, RZ, RZ ;  /* 0x000000ffff087224 */ /* 0x000fe200078e00ff */
[----:B------:R-:W1:Y:S01]  /*1dbd0*/  S2UR UR6, SR_CTAID.X ;  /* 0x00000000000679c3 */ /* 0x000e620000002500 */
[----:B------:R-:W-:Y:S01]  /*1dbe0*/  ULDC UR5, c[0x0][0xc38] ;  /* 0x00030e0000057ab9 */ /* 0x000fe20000000800 */
        /* <DEDUP_REMOVED lines=33> */
[----:B-1----:R-:W-:Y:S01]  /*1de00*/  ISETP.GT.AND P6, PT, R7, UR6, PT ;  /* 0x0000000607007c0c */ /* 0x002fe2000bfc4270 */
[----:B------:R-:W-:-:S12]  /*1de10*/  IMAD.MOV.U32 R4, RZ, RZ, R7 ;  /* 0x000000ffff047224 */ /* 0x000fd800078e0007 */
[----:B------:R-:W-:Y:S05]  /*1de20*/  @P6 BRA `(.L_x_1456) ;  /* 0x0000000000a06947 */ /* 0x000fea0003800000 */
[----:B------:R-:W-:Y:S01]  /*1de30*/  IMAD.MOV.U32 R7, RZ, RZ, R4 ;  /* 0x000000ffff077224 */ /* 0x000fe200078e0004 */
[----:B------:R-:W-:Y:S01]  /*1de40*/  UMOV UR4, URZ ;  /* 0x0000003f00047c82 */ /* 0x000fe20008000000 */
[----:B------:R-:W-:-:S05]  /*1de50*/  ULDC UR5, c[0x0][0xc38] ;  /* 0x00030e0000057ab9 */ /* 0x000fca0000000800 */
.L_x_1458:
[----:B------:R-:W0:Y:S01]  /*1de60*/  LDC R2, c[0x0][0xc3c] ;  /* 0x00030f00ff027b82 */ /* 0x000e220000000800 */
[----:B------:R-:W-:Y:S01]  /*1de70*/  UIADD3 UR4, UR4, 0x1f, URZ ;  /* 0x0000001f04047890 */ /* 0x000fe2000fffe03f */
[----:B------:R-:W-:Y:S02]  /*1de80*/  ULDC UR7, c[0x0][0xc3c] ;  /* 0x00030f0000077ab9 */ /* 0x000fe40000000800 */
[----:B------:R-:W-:-:S03]  /*1de90*/  IMAD.U32 R27, RZ, RZ, UR7 ;  /* 0x00000007ff1b7e24 */ /* 0x000fc6000f8e00ff */
        /* <DEDUP_REMOVED lines=33> */
.L_x_1456:
[----:B------:R-:W-:Y:S02]  /*1e0b0*/  IMAD.IADD R5, R7, 0x1, -R4 ;  /* 0x0000000107057824 */ /* 0x000fe400078e0a04 */
[----:B------:R-:W-:Y:S02]  /*1e0c0*/  IMAD.MOV.U32 R24, RZ, RZ, RZ ;  /* 0x000000ffff187224 */ /* 0x000fe400078e00ff */
[----:B------:R-:W-:-:S05]  /*1e0d0*/  IMAD R3, R2, UR5, R5 ;  /* 0x0000000502037c24 */ /* 0x000fca000f8e0205 */
[----:B------:R-:W-:-:S13]  /*1e0e0*/  ISETP.GT.AND P0, PT, R3, UR6, PT ;  /* 0x0000000603007c0c */ /* 0x000fda000bf04270 */
[----:B------:R-:W-:-:S04]  /*1e0f0*/  VOTE.ANY R3, PT, !P0 ;  /* 0x0000000000037806 */ /* 0x000fc800040e0100 */
[----:B------:R-:W0:Y:S01]  /*1e100*/  POPC R27, R3 ;  /* 0x00000003001b7309 */ /* 0x000e220000000000 */
[----:B------:R-:W-:Y:S01]  /*1e110*/  ISETP.NE.AND P0, PT, R3, RZ, PT ;  /* 0x000000ff0300720c */ /* 0x000fe20003f05270 */
[----:B0-----:R-:W0:Y:S04]  /*1e120*/  SHFL.IDX PT, R8, R8, R27, 0x1f ;  /* 0x00001f1b08087589 */ /* 0x001e2800000e0000 */
[----:B------:R1:W2:Y:S01]  /*1e130*/  SHFL.IDX PT, R25, R25, R27, 0x1f ;  /* 0x00001f1b19197589 */ /* 0x0002a200000e0000 */
[----:B0-----:R-:W-:-:S07]  /*1e140*/  ISETP.NE.AND P1, PT, R8, 0x1, PT ;  /* 0x000000010800780c */ /* 0x001fce0003f25270 */
[----:B-1----:R-:W-:Y:S06]  /*1e150*/  @!P0 BRA `(.L_x_1459) ;  /* 0x0000000000088947 */ /* 0x002fec0003800000 */
[----:B------:R-:W-:-:S05]  /*1e160*/  VIADD R3, R27, 0xffffffff ;  /* 0xffffffff1b037836 */ /* 0x000fca0000000000 */
[----:B------:R0:W1:Y:S02]  /*1e170*/  SHFL.IDX PT, R24, R2, R3, 0x1f ;  /* 0x00001f0302187589 */ /* 0x00006400000e0000 */
.L_x_1459:
[----:B-1----:R-:W-:Y:S02]  /*1e180*/  IMAD R24, R24, UR5, R5 ;  /* 0x0000000518187c24 */ /* 0x002fe4000f8e0205 */
[----:B------:R-:W-:-:S03]  /*1e190*/  VIADD R27, R27, UR4 ;  /* 0x000000041b1b7c36 */ /* 0x000fc60008000000 */
[----:B------:R-:W-:Y:S01]  /*1e1a0*/  IADD3 R4, -R24, UR6, RZ ;  /* 0x0000000618047c10 */ /* 0x000fe2000fffe1ff */
[----:B------:R-:W-:Y:S06]  /*1e1b0*/  @!P1 BRA `(.L_x_1460) ;  /* 0x0000000000e49947 */ /* 0x000fec0003800000 */
[-C--:B--2---:R-:W-:Y:S02]  /*1e1c0*/  IABS R7, R25.reuse ;  /* 0x0000001900077213 */ /* 0x084fe40000000000 */
[----:B------:R-:W-:Y:S02]  /*1e1d0*/  IABS R5, R8 ;  /* 0x0000000800057213 */ /* 0x000fe40000000000 */
[----:B------:R-:W1:Y:S08]  /*1e1e0*/  I2F.RP R9, R7 ;  /* 0x0000000700097306 */ /* 0x000e700000209400 */
[----:B-1----:R-:W0:Y:S02]  /*1e1f0*/  MUFU.RCP R9, R9 ;  /* 0x0000000900097308 */ /* 0x002e240000001000 */
[----:B0-----:R-:W-:Y:S01]  /*1e200*/  VIADD R2, R9, 0xffffffe ;  /* 0x0ffffffe09027836 */ /* 0x001fe20000000000 */
[----:B------:R-:W-:-:S05]  /*1e210*/  IABS R9, R25 ;  /* 0x0000001900097213 */ /* 0x000fca0000000000 */
[----:B------:R0:W1:Y:S01]  /*1e220*/  F2I.FTZ.U32.TRUNC.NTZ R3, R2 ;  /* 0x0000000200037305 */ /* 0x000062000021f000 */
[----:B------:R-:W-:Y:S02]  /*1e230*/  IMAD.MOV R9, RZ, RZ, -R9 ;  /* 0x000000ffff097224 */ /* 0x000fe400078e0a09 */
[----:B0-----:R-:W-:Y:S02]  /*1e240*/  IMAD.MOV.U32 R2, RZ, RZ, RZ ;  /* 0x000000ffff027224 */ /* 0x001fe400078e00ff */
[----:B-1----:R-:W-:-:S04]  /*1e250*/  IMAD.MOV R10, RZ, RZ, -R3 ;  /* 0x000000ffff0a7224 */ /* 0x002fc800078e0a03 */
[----:B------:R-:W-:Y:S01]  /*1e260*/  IMAD R11, R10, R7, RZ ;  /* 0x000000070a0b7224 */ /* 0x000fe200078e02ff */
[----:B------:R-:W-:-:S03]  /*1e270*/  IABS R10, R4 ;  /* 0x00000004000a7213 */ /* 0x000fc60000000000 */
[----:B------:R-:W-:Y:S02]  /*1e280*/  IMAD.HI.U32 R3, R3, R11, R2 ;  /* 0x0000000b03037227 */ /* 0x000fe400078e0002 */
[----:B------:R-:W0:Y:S04]  /*1e290*/  I2F.RP R11, R5 ;  /* 0x00000005000b7306 */ /* 0x000e280000209400 */
        /* <DEDUP_REMOVED lines=13> */
[----:B------:R-:W-:-:S04]  /*1e370*/  IMAD.MOV.U32 R7, RZ, RZ, R2 ;  /* 0x000000ffff077224 */ /* 0x000fc800078e0002 */
[----:B------:R-:W-:Y:S01]  /*1e380*/  @!P2 IMAD.MOV R7, RZ, RZ, -R7 ;  /* 0x000000ffff07a224 */ /* 0x000fe200078e0a07 */
[----:B------:R-:W-:Y:S01]  /*1e390*/  @!P1 LOP3.LUT R7, RZ, R25, RZ, 0x33, !PT ;  /* 0x00000019ff079212 */ /* 0x000fe200078e33ff */
[----:B0-----:R-:W-:-:S04]  /*1e3a0*/  IMAD.MOV R9, RZ, RZ, -R3 ;  /* 0x000000ffff097224 */ /* 0x001fc800078e0a03 */
[----:B------:R-:W-:-:S04]  /*1e3b0*/  IMAD.MOV.U32 R2, RZ, RZ, R9 ;  /* 0x000000ffff027224 */ /* 0x000fc800078e0009 */
[----:B------:R-:W-:Y:S02]  /*1e3c0*/  IMAD R9, R2, R5, RZ ;  /* 0x0000000502097224 */ /* 0x000fe400078e02ff */
[----:B------:R-:W-:-:S04]  /*1e3d0*/  IMAD.MOV.U32 R2, RZ, RZ, RZ ;  /* 0x000000ffff027224 */ /* 0x000fc800078e00ff */
[----:B------:R-:W-:Y:S01]  /*1e3e0*/  IMAD.HI.U32 R2, R3, R9, R2 ;  /* 0x0000000903027227 */ /* 0x000fe200078e0002 */
[----:B------:R-:W-:Y:S02]  /*1e3f0*/  IABS R9, R8 ;  /* 0x0000000800097213 */ /* 0x000fe40000000000 */
[----:B------:R-:W-:-:S03]  /*1e400*/  IABS R3, R7 ;  /* 0x0000000700037213 */ /* 0x000fc60000000000 */
[----:B------:R-:W-:Y:S02]  /*1e410*/  IMAD.MOV R10, RZ, RZ, -R9 ;  /* 0x000000ffff0a7224 */ /* 0x000fe400078e0a09 */
[----:B------:R-:W-:-:S04]  /*1e420*/  IMAD.HI.U32 R2, R2, R3, RZ ;  /* 0x0000000302027227 */ /* 0x000fc800078e00ff */
[----:B------:R-:W-:Y:S01]  /*1e430*/  IMAD R10, R2, R10, R3 ;  /* 0x0000000a020a7224 */ /* 0x000fe200078e0203 */
[----:B------:R-:W-:-:S04]  /*1e440*/  LOP3.LUT R3, R7, R8, RZ, 0x3c, !PT ;  /* 0x0000000807037212 */ /* 0x000fc800078e3cff */
[----:B------:R-:W-:Y:S02]  /*1e450*/  ISETP.GT.U32.AND P1, PT, R5, R10, PT ;  /* 0x0000000a0500720c */ /* 0x000fe40003f24070 */
[----:B------:R-:W-:Y:S01]  /*1e460*/  ISETP.GE.AND P2, PT, R3, RZ, PT ;  /* 0x000000ff0300720c */ /* 0x000fe20003f46270 */
[----:B------:R-:W-:-:S10]  /*1e470*/  IMAD.MOV R3, RZ, RZ, -R7 ;  /* 0x000000ffff037224 */ /* 0x000fd400078e0a07 */
        /* <DEDUP_REMOVED lines=9> */
[----:B------:R-:W-:Y:S02]  /*1e510*/  IMAD R8, R8, 0x1000000, R2 ;  /* 0x0100000008087824 */ /* 0x000fe400078e0202 */
[----:B------:R-:W-:Y:S02]  /*1e520*/  IMAD R2, R25, R3, R4 ;  /* 0x0000000319027224 */ /* 0x000fe400078e0204 */
[----:B------:R-:W-:Y:S01]  /*1e530*/  IMAD R26, R7, 0x10000, R8 ;  /* 0x00010000071a7824 */ /* 0x000fe200078e0208 */
[----:B------:R-:W-:Y:S06]  /*1e540*/  BRA `(.L_x_1461) ;  /* 0x0000000000f07947 */ /* 0x000fec0003800000 */
.L_x_1460:
[----:B0-----:R-:W0:Y:S02]  /*1e550*/  LDC.64 R2, c[0x0][0xc90] ;  /* 0x00032400ff027b82 */ /* 0x001e240000000a00 */
[----:B0-----:R-:W-:-:S05]  /*1e560*/  IMAD.WIDE R2, R27, 0x4, R2 ;  /* 0x000000041b027825 */ /* 0x001fca00078e0202 */
[----:B------:R0:W2:Y:S02]  /*1e570*/  LDG.E R8, desc[UR40][R2.64] ;  /* 0x0000002802087981 */ /* 0x0000a4000c1e1900 */
[----:B0-----:R-:W-:Y:S02]  /*1e580*/  IMAD.MOV.U32 R2, RZ, RZ, RZ ;  /* 0x000000ffff027224 */ /* 0x001fe400078e00ff */
[----:B--2---:R-:W-:-:S05]  /*1e590*/  IMAD R5, R25, R8, RZ ;  /* 0x0000000819057224 */ /* 0x004fca00078e02ff */
[----:B------:R-:W-:-:S04]  /*1e5a0*/  IABS R10, R5 ;  /* 0x00000005000a7213 */ /* 0x000fc80000000000 */
[----:B------:R-:W0:Y:S08]  /*1e5b0*/  I2F.RP R7, R10 ;  /* 0x0000000a00077306 */ /* 0x000e300000209400 */
[----:B0-----:R-:W0:Y:S02]  /*1e5c0*/  MUFU.RCP R7, R7 ;  /* 0x0000000700077308 */ /* 0x001e240000001000 */
[----:B0-----:R-:W-:-:S06]  /*1e5d0*/  VIADD R9, R7, 0xffffffe ;  /* 0x0ffffffe07097836 */ /* 0x001fcc0000000000 */
[----:B------:R-:W0:Y:S02]  /*1e5e0*/  F2I.FTZ.U32.TRUNC.NTZ R3, R9 ;  /* 0x0000000900037305 */ /* 0x000e24000021f000 */
[----:B0-----:R-:W-:-:S04]  /*1e5f0*/  IMAD.MOV R11, RZ, RZ, -R3 ;  /* 0x000000ffff0b7224 */ /* 0x001fc800078e0a03 */
[----:B------:R-:W-:-:S04]  /*1e600*/  IMAD R11, R11, R10, RZ ;  /* 0x0000000a0b0b7224 */ /* 0x000fc800078e02ff */
        /* <DEDUP_REMOVED lines=21> */
[----:B------:R-:W-:Y:S02]  /*1e760*/  VIADDMNMX R8, R3, UR5, R8, PT ;  /* 0x0000000503087c46 */ /* 0x000fe4000b800108 */
[----:B------:R-:W-:-:S02]  /*1e770*/  IADD3 R7, R7, 0x1000000, R11 ;  /* 0x0100000007077810 */ /* 0x000fc40007ffe00b */
[-C--:B------:R-:W-:Y:S01]  /*1e780*/  IABS R9, R8.reuse ;  /* 0x0000000800097213 */ /* 0x080fe20000000000 */
[----:B------:R-:W-:Y:S01]  /*1e790*/  IMAD.MOV R26, RZ, RZ, -R8 ;  /* 0x000000ffff1a7224 */ /* 0x000fe200078e0a08 */
[----:B------:R-:W-:Y:S02]  /*1e7a0*/  IABS R4, R8 ;  /* 0x0000000800047213 */ /* 0x000fe40000000000 */
[----:B------:R-:W0:Y:S03]  /*1e7b0*/  I2F.RP R10, R9 ;  /* 0x00000009000a7306 */ /* 0x000e260000209400 */
[----:B------:R-:W-:-:S05]  /*1e7c0*/  IMAD.MOV R4, RZ, RZ, -R4 ;  /* 0x000000ffff047224 */ /* 0x000fca00078e0a04 */
[----:B0-----:R-:W0:Y:S02]  /*1e7d0*/  MUFU.RCP R10, R10 ;  /* 0x0000000a000a7308 */ /* 0x001e240000001000 */
[----:B0-----:R-:W-:-:S06]  /*1e7e0*/  VIADD R3, R10, 0xffffffe ;  /* 0x0ffffffe0a037836 */ /* 0x001fcc0000000000 */
[----:B------:R-:W0:Y:S02]  /*1e7f0*/  F2I.FTZ.U32.TRUNC.NTZ R3, R3 ;  /* 0x0000000300037305 */ /* 0x000e24000021f000 */
[----:B0-----:R-:W-:-:S04]  /*1e800*/  IMAD.MOV R12, RZ, RZ, -R3 ;  /* 0x000000ffff0c7224 */ /* 0x001fc800078e0a03 */
[----:B------:R-:W-:-:S04]  /*1e810*/  IMAD R5, R12, R9, RZ ;  /* 0x000000090c057224 */ /* 0x000fc800078e02ff */
[----:B------:R-:W-:Y:S01]  /*1e820*/  IMAD.HI.U32 R2, R3, R5, R2 ;  /* 0x0000000503027227 */ /* 0x000fe200078e0002 */
[----:B------:R-:W-:Y:S02]  /*1e830*/  IABS R5, R11 ;  /* 0x0000000b00057213 */ /* 0x000fe40000000000 */
[----:B------:R-:W-:-:S03]  /*1e840*/  LOP3.LUT R3, R11, R8, RZ, 0x3c, !PT ;  /* 0x000000080b037212 */ /* 0x000fc600078e3cff */
        /* <DEDUP_REMOVED lines=11> */
[----:B------:R-:W-:-:S07]  /*1e900*/  IMAD R26, R2, R26, R7 ;  /* 0x0000001a021a7224 */ /* 0x000fce00078e0207 */
.L_x_1461:
[----:B------:R-:W-:-:S05]  /*1e910*/  LOP3.LUT R2, RZ, R2, RZ, 0x33, !PT ;  /* 0x00000002ff027212 */ /* 0x000fca00078e33ff */
[----:B------:R-:W-:Y:S01]  /*1e920*/  IMAD.IADD R25, R25, 0x1, R2 ;  /* 0x0000000119197824 */ /* 0x000fe200078e0202 */
[----:B------:R-:W-:Y:S06]  /*1e930*/  BRA `(.L_x_1462) ;  /* 0x00000000000c7947 */ /* 0x000fec0003800000 */
.L_x_1457:
[----:B------:R-:W-:Y:S02]  /*1e940*/  IMAD.MOV.U32 R25, RZ, RZ, RZ ;  /* 0x000000ffff197224 */ /* 0x000fe400078e00ff */
[----:B------:R-:W-:Y:S02]  /*1e950*/  IMAD.U32 R24, RZ, RZ, UR6 ;  /* 0x00000006ff187e24 */ /* 0x000fe4000f8e00ff */
[----:B------:R-:W-:-:S07]  /*1e960*/  IMAD.MOV.U32 R26, RZ, RZ, RZ ;  /* 0x000000ffff1a7224 */ /* 0x000fce00078e00ff */
.L_x_1462:
[----:B------:R-:W-:-:S13]  /*1e970*/  ISETP.NE.AND P0, PT, R0, RZ, PT ;  /* 0x000000ff0000720c */ /* 0x000fda0003f05270 */
[----:B------:R-:W0:Y:S01]  /*1e980*/  @!P0 S2R R3, SR_CgaCtaId ;  /* 0x0000000000038919 */ /* 0x000e220000008800 */
[----:B------:R-:W-:-:S04]  /*1e990*/  @!P0 MOV R0, 0x400 ;  /* 0x0000040000008802 */ /* 0x000fc80000000f00 */
[----:B0-----:R-:W-:-:S05]  /*1e9a0*/  @!P0 LEA R0, R3, R0, 0x18 ;  /* 0x0000000003008211 */ /* 0x001fca00078ec0ff */
[----:B------:R2:W-:Y:S01]  /*1e9b0*/  @!P0 STS.128 [R0+0x19cd0], R24 ;  /* 0x019cd01800008388 */ /* 0x0005e20000000c00 */
[----:B------:R-:W-:Y:S06]  /*1e9c0*/  BAR.ARV 0x5, 0x200 ;  /* 0x0148000000007b1d */ /* 0x000fec0000002000 */
.L_x_1455:
[----:B------:R3:W-:Y:S01]  /*1e9d0*/  STL [R1+0x44], RZ ;  /* 0x000044ff01007387 */ /* 0x0007e20000100800 */
[----:B------:R-:W-:Y:S01]  /*1e9e0*/  ULDC UR4, c[0x0][0xc3c] ;  /* 0x00030f0000047ab9 */ /* 0x000fe20000000800 */
[----:B------:R-:W-:Y:S01]  /*1e9f0*/  IMAD.MOV.U32 R28, RZ, RZ, 0x1 ;  /* 0x00000001ff1c7424 */ /* 0x000fe200078e00ff */
[----:B-1----:R-:W-:Y:S01]  /*1ea00*/  ISETP.GE.AND P0, PT, R27, UR4, PT ;  /* 0x000000041b007c0c */ /* 0x002fe2000bf06270 */
[----:B------:R-:W-:-:S12]  /*1ea10*/  IMAD.MOV.U32 R22, RZ, RZ, RZ ;  /* 0x000000ffff167224 */ /* 0x000fd800078e00ff */
[----:B---3--:R-:W-:Y:S05]  /*1ea20*/  @P0 BRA `(.L_x_1463) ;  /* 0x0000007000a80947 */ /* 0x008fea0003800000 */
[----:B------:R-:W1:Y:S01]  /*1ea30*/  S2R R13, SR_TID.X ;  /* 0x00000000000d7919 */ /* 0x000e620000002100 */
[----:B------:R-:W3:Y:S01]  /*1ea40*/  S2UR UR4, SR_CgaCtaId ;  /* 0x00000000000479c3 */ /* 0x000ee20000008800 */
[----:B------:R-:W-:Y:S01]  /*1ea50*/  MOV R18, 0x400 ;  /* 0x0000040000127802 */ /* 0x000fe20000000f00 */
[----:B------:R-:W-:Y:S01]  /*1ea60*/  BSSY B7, `(.L_x_1463) ;  /* 0x0000726000077945 */ /* 0x000fe20003800000 */
[----:B------:R-:W-:Y:S01]  /*1ea70*/  IMAD.MOV.U32 R29, RZ, RZ, 0x1 ;  /* 0x00000001ff1d7424 */ /* 0x000fe200078e00ff */
[----:B------:R-:W-:Y:S01]  /*1ea80*/  CS2R R22, SRZ ;  /* 0x0000000000167805 */ /* 0x000fe2000001ff00 */
[----:B------:R-:W-:Y:S01]  /*1ea90*/  IMAD.MOV.U32 R28, RZ, RZ, 0x1 ;  /* 0x00000001ff1c7424 */ /* 0x000fe200078e00ff */
[----:B------:R-:W-:Y:S01]  /*1eaa0*/  ULDC.64 UR42, c[0x0][0x198] ;  /* 0x00006600002a7ab9 */ /* 0x000fe20000000a00 */
[----:B------:R-:W-:Y:S02]  /*1eab0*/  ULOP3.LUT UR39, UR37, 0x2, URZ, 0xfc, !UPT ;  /* 0x0000000225277892 */ /* 0x000fe4000f8efc3f */
[----:B------:R-:W-:Y:S01]  /*1eac0*/  ULOP3.LUT UR36, UR37, 0x1, URZ, 0xfc, !UPT ;  /* 0x0000000125247892 */ /* 0x000fe2000f8efc3f */
[----:B------:R-:W-:Y:S01]  /*1ead0*/  ULDC UR38, c[0x0][0xc] ;  /* 0x0000030000267ab9 */ /* 0x000fe20000000800 */
[C---:B-1----:R-:W-:Y:S01]  /*1eae0*/  IMAD.SHL.U32 R2, R13.reuse, 0x20, RZ ;  /* 0x000000200d027824 */ /* 0x042fe200078e00ff */
[C---:B------:R-:W-:Y:S01]  /*1eaf0*/  LOP3.LUT R12, R13.reuse, 0x7f, RZ, 0xc0, !PT ;  /* 0x0000007f0d0c7812 */ /* 0x040fe200078ec0ff */
[C---:B0-2---:R-:W-:Y:S01]  /*1eb00*/  IMAD.SHL.U32 R0, R13.reuse, 0x10, RZ ;  /* 0x000000100d007824 */ /* 0x045fe200078e00ff */
[----:B------:R-:W-:Y:S01]  /*1eb10*/  SHF.R.U32.HI R4, RZ, 0x1, R13 ;  /* 0x00000001ff047819 */ /* 0x000fe2000001160d */
[----:B------:R-:W-:Y:S01]  /*1eb20*/  IMAD.SHL.U32 R9, R13, 0x2, RZ ;  /* 0x000000020d097824 */ /* 0x000fe200078e00ff */
[----:B------:R-:W-:Y:S01]  /*1eb30*/  LOP3.LUT R3, R2, 0x80, RZ, 0xc0, !PT ;  /* 0x0000008002037812 */ /* 0x000fe200078ec0ff */
[----:B------:R-:W-:Y:S01]  /*1eb40*/  IMAD.SHL.U32 R5, R12, 0x10, RZ ;  /* 0x000000100c057824 */ /* 0x000fe200078e00ff */
[----:B------:R-:W-:-:S02]  /*1eb50*/  LOP3.LUT R7, R4, 0x20, RZ, 0xc0, !PT ;  /* 0x0000002004077812 */ /* 0x000fc400078ec0ff */
[----:B------:R-:W-:Y:S02]  /*1eb60*/  LOP3.LUT R8, R0, 0x60, RZ, 0xc0, !PT ;  /* 0x0000006000087812 */ /* 0x000fe400078ec0ff */
[----:B------:R-:W-:Y:S02]  /*1eb70*/  LOP3.LUT R2, R2, 0x360, RZ, 0xc0, !PT ;  /* 0x0000036002027812 */ /* 0x000fe400078ec0ff */
[----:B------:R-:W-:Y:S01]  /*1eb80*/  LOP3.LUT R3, R3, 0x10, R4, 0xf8, !PT ;  /* 0x0000001003037812 */ /* 0x000fe200078ef804 */
[----:B------:R-:W-:Y:S01]  /*1eb90*/  IMAD.SHL.U32 R4, R13, 0x80, RZ ;  /* 0x000000800d047824 */ /* 0x000fe200078e00ff */
[----:B------:R-:W-:Y:S02]  /*1eba0*/  LOP3.LUT R7, R7, 0x10, R13, 0xf8, !PT ;  /* 0x0000001007077812 */ /* 0x000fe400078ef80d */
[--C-:B------:R-:W-:Y:S01]  /*1ebb0*/  LOP3.LUT R11, R8, 0x700, R5.reuse, 0xf8, !PT ;  /* 0x00000700080b7812 */ /* 0x100fe200078ef805 */
[----:B------:R-:W-:Y:S01]  /*1ebc0*/  IMAD.SHL.U32 R8, R13, 0x4, RZ ;  /* 0x000000040d087824 */ /* 0x000fe200078e00ff */
[----:B------:R-:W-:Y:S01]  /*1ebd0*/  LOP3.LUT R2, R2, 0x400, R5, 0xf8, !PT ;  /* 0x0000040002027812 */ /* 0x000fe200078ef805 */
[----:B------:R-:W-:Y:S01]  /*1ebe0*/  IMAD.SHL.U32 R5, R6, 0x800, RZ ;  /* 0x0000080006057824 */ /* 0x000fe200078e00ff */
[----:B------:R-:W-:-:S02]  /*1ebf0*/  LOP3.LUT R6, R0, 0x90, RZ, 0xc0, !PT ;  /* 0x0000009000067812 */ /* 0x000fc400078ec0ff */
[----:B------:R-:W-:Y:S02]  /*1ec00*/  LOP3.LUT R7, R7, 0x380, R4, 0xf8, !PT ;  /* 0x0000038007077812 */ /* 0x000fe400078ef804 */
[----:B------:R-:W-:Y:S02]  /*1ec10*/  LOP3.LUT R4, R4, 0x400, RZ, 0xc0, !PT ;  /* 0x0000040004047812 */ /* 0x000fe400078ec0ff */
[----:B------:R-:W-:Y:S02]  /*1ec20*/  LOP3.LUT R3, R3, 0x10, R8, 0x78, !PT ;  /* 0x0000001003037812 */ /* 0x000fe400078e7808 */
[----:B------:R-:W-:Y:S02]  /*1ec30*/  LOP3.LUT R6, R6, 0x10, R9, 0x78, !PT ;  /* 0x0000001006067812 */ /* 0x000fe400078e7809 */
[----:B------:R-:W-:Y:S01]  /*1ec40*/  LOP3.LUT R4, R4, 0x800, R5, 0xf8, !PT ;  /* 0x0000080004047812 */ /* 0x000fe200078ef805 */
[----:B---3--:R-:W-:Y:S01]  /*1ec50*/  IMAD.U32 R5, RZ, RZ, UR4 ;  /* 0x00000004ff057e24 */ /* 0x008fe2000f8e00ff */
[----:B------:R-:W-:-:S02]  /*1ec60*/  LOP3.LUT R7, R7, 0x70, R0, 0x78, !PT ;  /* 0x0000007007077812 */ /* 0x000fc400078e7800 */
[----:B------:R-:W-:Y:S02]  /*1ec70*/  LOP3.LUT R3, R2, R3, RZ, 0xfc, !PT ;  /* 0x0000000302037212 */ /* 0x000fe400078efcff */
[----:B------:R-:W-:Y:S02]  /*1ec80*/  LOP3.LUT R10, R11, R6, RZ, 0xfc, !PT ;  /* 0x000000060b0a7212 */ /* 0x000fe400078efcff */
[----:B------:R-:W-:Y:S01]  /*1ec90*/  LOP3.LUT R2, R4, R7, RZ, 0xfc, !PT ;  /* 0x0000000704027212 */ /* 0x000fe200078efcff */
[----:B------:R0:W-:Y:S01]  /*1eca0*/  STL [R1+0x20], R3 ;  /* 0x0000200301007387 */ /* 0x0001e20000100800 */
[----:B------:R-:W-:Y:S02]  /*1ecb0*/  LOP3.LUT P0, RZ, R13, 0x4, RZ, 0xc0, !PT ;  /* 0x000000040dff7812 */ /* 0x000fe4000780c0ff */
[----:B------:R-:W-:Y:S01]  /*1ecc0*/  SHF.R.U32.HI R4, RZ, 0x1, R12 ;  /* 0x00000001ff047819 */ /* 0x000fe2000001160c */
[----:B------:R-:W-:Y:S01]  /*1ecd0*/  STL [R1+0x14], R10 ;  /* 0x0000140a01007387 */ /* 0x000fe20000100800 */
[----:B------:R-:W-:-:S02]  /*1ece0*/  LOP3.LUT R0, R0, 0x10, RZ, 0xc0, !PT ;  /* 0x0000001000007812 */ /* 0x000fc400078ec0ff */
[----:B------:R-:W-:Y:S01]  /*1ecf0*/  LEA R18, R5, R18, 0x18 ;  /* 0x0000001205127211 */ /* 0x000fe200078ec0ff */
[----:B------:R1:W-:Y:S01]  /*1ed00*/  STL [R1+0x18], R2 ;  /* 0x0000180201007387 */ /* 0x0003e20000100800 */
[----:B0-----:R-:W-:-:S03]  /*1ed10*/  IMAD.MOV.U32 R3, RZ, RZ, 0x40 ;  /* 0x00000040ff037424 */ /* 0x001fc600078e00ff */
[----:B------:R-:W-:Y:S02]  /*1ed20*/  STL [R1+0x10], R5 ;  /* 0x0000100501007387 */ /* 0x000fe40000100800 */
[----:B------:R-:W-:Y:S01]  /*1ed30*/  SEL R3, R3, 0xffffffc0, !P0 ;  /* 0xffffffc003037807 */ /* 0x000fe20004000000 */
[----:B-1----:R-:W-:-:S04]  /*1ed40*/  IMAD.SHL.U32 R2, R13, 0x40, RZ ;  /* 0x000000400d027824 */ /* 0x002fc800078e00ff */
[----:B------:R0:W-:Y:S01]  /*1ed50*/  STL [R1+0x1c], R3 ;  /* 0x00001c0301007387 */ /* 0x0001e20000100800 */
[----:B------:R-:W-:-:S03]  /*1ed60*/  LOP3.LUT R2, R2, 0x40, RZ, 0xc0, !PT ;  /* 0x0000004002027812 */ /* 0x000fc600078ec0ff */
[----:B------:R1:W-:Y:S01]  /*1ed70*/  STL [R1+0x44], RZ ;  /* 0x000044ff01007387 */ /* 0x0003e20000100800 */
[----:B------:R-:W-:Y:S02]  /*1ed80*/  LOP3.LUT R4, R4, R2, RZ, 0xfc, !PT ;  /* 0x0000000204047212 */ /* 0x000fe400078efcff */
[C---:B------:R-:W-:Y:S02]  /*1ed90*/  LOP3.LUT R2, R0.reuse, 0x40, RZ, 0xfc, !PT ;  /* 0x0000004000027812 */ /* 0x040fe400078efcff */
[----:B0-----:R-:W-:Y:S01]  /*1eda0*/  LOP3.LUT R3, R0, 0x20, RZ, 0xfc, !PT ;  /* 0x0000002000037812 */ /* 0x001fe200078efcff */
[----:B------:R-:W-:-:S05]  /*1edb0*/  IMAD.IADD R0, R18, 0x1, R10 ;  /* 0x0000000112007824 */ /* 0x000fca00078e020a */
[----:B------:R1:W-:Y:S02]  /*1edc0*/  STL [R1+0x30], R0 ;  /* 0x0000300001007387 */ /* 0x0003e40000100800 */
.L_x_1601:
[----:B------:R-:W-:Y:S05]  /*1edd0*/  YIELD ;  /* 0x0000000000007946 */ /* 0x000fea0003800000 */
[----:B------:R-:W-:Y:S01]  /*1ede0*/  ULDC.64 UR4, c[0x0][0xa28] ;  /* 0x00028a0000047ab9 */ /* 0x000fe20000000a00 */
[----:B0-----:R-:W-:Y:S01]  /*1edf0*/  IMAD.MOV.U32 R11, RZ, RZ, RZ ;  /* 0x000000ffff0b7224 */ /* 0x001fe200078e00ff */
[----:B------:R-:W-:Y:S01]  /*1ee00*/  ISETP.NE.U32.AND P0, PT, RZ, UR4, PT ;  /* 0x00000004ff007c0c */ /* 0x000fe2000bf05070 */
[----:B------:R-:W0:Y:S01]  /*1ee10*/  LDC.64 R6, c[0x0][0xa00] ;  /* 0x00028000ff067b82 */ /* 0x000e220000000a00 */
[----:B-12---:R-:W-:Y:S01]  /*1ee20*/  IMAD.MOV.U32 R0, RZ, RZ, RZ ;  /* 0x000000ffff007224 */ /* 0x006fe200078e00ff */
[----:B------:R-:W-:Y:S01]  /*1ee30*/  ULDC.64 UR6, c[0x0][0xa10] ;  /* 0x0002840000067ab9 */ /* 0x000fe20000000a00 */
[----:B------:R-:W-:Y:S01]  /*1ee40*/  ISETP.NE.AND.EX P0, PT, RZ, UR5, PT, P0 ;  /* 0x00000005ff007c0c */ /* 0x000fe2000bf05300 */
[----:B------:R-:W-:-:S12]  /*1ee50*/  ULDC.64 UR4, c[0x0][0xa18] ;  /* 0x0002860000047ab9 */ /* 0x000fd80000000a00 */
[----:B------:R-:W1:Y:S02]  /*1ee60*/  @P0 LDC.64 R2, c[0x0][0xa28] ;  /* 0x00028a00ff020b82 */ /* 0x000e640000000a00 */
[----:B-1----:R-:W-:-:S05]  /*1ee70*/  @P0 IMAD.WIDE R2, R27, 0x4, R2 ;  /* 0x000000041b020825 */ /* 0x002fca00078e0202 */
[----:B------:R1:W2:Y:S01]  /*1ee80*/  @P0 LDG.E R11, desc[UR40][R2.64] ;  /* 0x00000028020b0981 */ /* 0x0002a2000c1e1900 */
[----:B------:R-:W-:Y:S01]  /*1ee90*/  ISETP.NE.U32.AND P0, PT, RZ, UR4, PT ;  /* 0x00000004ff007c0c */ /* 0x000fe2000bf05070 */
[----:B0-----:R-:W-:Y:S01]  /*1eea0*/  IMAD.WIDE R6, R27, 0x4, R6 ;  /* 0x000000041b067825 */ /* 0x001fe200078e0206 */
[----:B------:R-:W-:Y:S02]  /*1eeb0*/  ISETP.NE.U32.AND P1, PT, RZ, UR6, PT ;  /* 0x00000006ff007c0c */ /* 0x000fe4000bf25070 */
[----:B------:R-:W-:Y:S01]  /*1eec0*/  ISETP.NE.AND.EX P2, PT, RZ, UR5, PT, P0 ;  /* 0x00000005ff007c0c */ /* 0x000fe2000bf45300 */
[----:B------:R-:W-:Y:S01]  /*1eed0*/  ULDC.64 UR4, c[0x0][0xa00] ;  /* 0x0002800000047ab9 */ /* 0x000fe20000000a00 */
[----:B------:R-:W-:Y:S01]  /*1eee0*/  ISETP.NE.AND.EX P1, PT, RZ, UR7, PT, P1 ;  /* 0x00000007ff007c0c */ /* 0x000fe2000bf25310 */
[----:B------:R-:W-:Y:S01]  /*1eef0*/  IMAD.MOV.U32 R4, RZ, RZ, RZ ;  /* 0x000000ffff047224 */ /* 0x000fe200078e00ff */
[----:B------:R-:W-:Y:S01]  /*1ef00*/  ISETP.NE.U32.AND P0, PT, RZ, UR4, PT ;  /* 0x00000004ff007c0c */ /* 0x000fe2000bf05070 */
[----:B-1----:R-:W0:Y:S03]  /*1ef10*/  LDC.64 R2, c[0x0][0xa10] ;  /* 0x00028400ff027b82 */ /* 0x002e260000000a00 */
[----:B------:R-:W-:-:S05]  /*1ef20*/  ISETP.NE.AND.EX P0, PT, RZ, UR5, PT, P0 ;  /* 0x00000005ff007c0c */ /* 0x000fca000bf05300 */
[----:B------:R-:W1:Y:S08]  /*1ef30*/  @P2 LDC.64 R8, c[0x0][0xa18] ;  /* 0x00028600ff082b82 */ /* 0x000e700000000a00 */
[----:B------:R-:W3:Y:S01]  /*1ef40*/  @P0 LDG.E R0, desc[UR40][R6.64] ;  /* 0x0000002806000981 */ /* 0x000ee2000c1e1900 */
[----:B------:R-:W-:Y:S01]  /*1ef50*/  ULDC UR4, c[0x0][0x288] ;  /* 0x0000a20000047ab9 */ /* 0x000fe20000000800 */
[----:B0-----:R-:W-:-:S05]  /*1ef60*/  IMAD.WIDE R2, R27, 0x4, R2 ;  /* 0x000000041b027825 */ /* 0x001fca00078e0202 */
[----:B------:R-:W5:Y:S01]  /*1ef70*/  @P1 LDG.E R4, desc[UR40][R2.64] ;  /* 0x0000002802041981 */ /* 0x000f62000c1e1900 */
[----:B-1----:R-:W-:-:S03]  /*1ef80*/  @P2 IMAD.WIDE R8, R27, 0x4, R8 ;  /* 0x000000041b082825 */ /* 0x002fc600078e0208 */
[----:B---3--:R0:W-:Y:S02]  /*1ef90*/  STL [R1+0x28], R0 ;  /* 0x0000280001007387 */ /* 0x0081e40000100800 */
[----:B0-----:R-:W-:Y:S01]  /*1efa0*/  IMAD.U32 R0, RZ, RZ, UR4 ;  /* 0x00000004ff007e24 */ /* 0x001fe2000f8e00ff */
[----:B------:R-:W-:-:S05]  /*1efb0*/  ULDC.64 UR4, c[0x0][0x418] ;  /* 0x0001060000047ab9 */ /* 0x000fca0000000a00 */
[----:B------:R0:W3:Y:S01]  /*1efc0*/  @P2 LDG.E R0, desc[UR40][R8.64] ;  /* 0x0000002808002981 */ /* 0x0000e2000c1e1900 */
[----:B------:R-:W-:-:S03]  /*1efd0*/  UISETP.NE.U32.AND UP0, UPT, UR4, URZ, UPT ;  /* 0x0000003f0400728c */ /* 0x000fc6000bf05070 */
[----:B------:R-:W-:Y:S01]  /*1efe0*/  ULDC UR4, c[0x0][0x424] ;  /* 0x0001090000047ab9 */ /* 0x000fe20000000800 */
[----:B------:R-:W-:-:S03]  /*1eff0*/  UISETP.NE.AND.EX UP0, UPT, UR5, URZ, UPT, UP0 ;  /* 0x0000003f0500728c */ /* 0x000fc6000bf05300 */
[----:B------:R-:W-:Y:S01]  /*1f000*/  ULDC UR5, c[0x0][0x2f0] ;  /* 0x0000bc0000057ab9 */ /* 0x000fe20000000800 */
[----:B------:R-:W-:-:S04]  /*1f010*/  USEL UR4, UR4, 0x1, UP0 ;  /* 0x0000000104047887 */ /* 0x000fc80008000000 */
[----:B------:R-:W-:-:S03]  /*1f020*/  UIMAD UR4, UR4, UR5, URZ ;  /* 0x00000005040472a4 */ /* 0x000fc6000f8e023f */
[----:B------:R-:W-:Y:S02]  /*1f030*/  ULDC UR5, c[0x0][0x348] ;  /* 0x0000d20000057ab9 */ /* 0x000fe40000000800 */
[----:B0-----:R-:W-:Y:S02]  /*1f040*/  IMAD.U32 R9, RZ, RZ, UR5 ;  /* 0x00000005ff097e24 */ /* 0x001fe4000f8e00ff */
[----:B------:R-:W-:Y:S01]  /*1f050*/  IMAD.U32 R5, RZ, RZ, UR4 ;  /* 0x00000004ff057e24 */ /* 0x000fe2000f8e00ff */
[----:B---3--:R0:W-:Y:S04]  /*1f060*/  STL [R1+0x24], R0 ;  /* 0x0000240001007387 */ /* 0x0081e80000100800 */
[----:B--2---:R0:W-:Y:S01]  /*1f070*/  STL [R1+0x8], R11 ;  /* 0x0000080b01007387 */ /* 0x0041e20000100800 */
[----:B------:R-:W-:Y:S01]  /*1f080*/  IMAD.MOV.U32 R12, RZ, RZ, R0 ;  /* 0x000000ffff0c7224 */ /* 0x000fe200078e0000 */
[----:B------:R-:W-:Y:S06]  /*1f090*/  @P2 BRA `(.L_x_1464) ;  /* 0x0000000000142947 */ /* 0x000fec0003800000 */
[----:B------:R-:W-:Y:S05]  /*1f0a0*/  @!P0 BRA `(.L_x_1464) ;  /* 0x0000000000108947 */ /* 0x000fea0003800000 */
[----:B0-----:R-:W2:Y:S04]  /*1f0b0*/  LDG.E R0, desc[UR40][R6.64] ;  /* 0x0000002806007981 */ /* 0x001ea8000c1e1900 */
[----:B------:R-:W2:Y:S02]  /*1f0c0*/  LDG.E R6, desc[UR40][R6.64+0x4] ;  /* 0x0000042806067981 */ /* 0x000ea4000c1e1900 */
[----:B--2---:R-:W-:-:S05]  /*1f0d0*/  IMAD.IADD R12, R6, 0x1, -R0 ;  /* 0x00000001060c7824 */ /* 0x004fca00078e0a00 */
[----:B------:R1:W-:Y:S02]  /*1f0e0*/  STL [R1+0x24], R12 ;  /* 0x0000240c01007387 */ /* 0x0003e40000100800 */
.L_x_1464:
[----:B------:R-:W-:Y:S01]  /*1f0f0*/  ULDC.64 UR4, c[0x0][0xa20] ;  /* 0x0002880000047ab9 */ /* 0x000fe20000000a00 */
[C---:B------:R-:W-:Y:S02]  /*1f100*/  LOP3.LUT R10, R26.reuse, 0xff000000, RZ, 0xc0, !PT ;  /* 0xff0000001a0a7812 */ /* 0x040fe400078ec0ff */
[----:B------:R-:W-:Y:S02]  /*1f110*/  ISETP.NE.U32.AND P0, PT, RZ, UR4, PT ;  /* 0x00000004ff007c0c */ /* 0x000fe4000bf05070 */
[----:B------:R-:W-:Y:S02]  /*1f120*/  SHF.R.U32.HI R10, RZ, 0x8, R10 ;  /* 0x00000008ff0a7819 */ /* 0x000fe4000001160a */
[----:B------:R-:W-:Y:S02]  /*1f130*/  ISETP.NE.AND.EX P0, PT, RZ, UR5, PT, P0 ;  /* 0x00000005ff007c0c */ /* 0x000fe4000bf05300 */
[C---:B0-----:R-:W-:Y:S02]  /*1f140*/  LOP3.LUT R0, R26.reuse, 0xff0000, RZ, 0xc0, !PT ;  /* 0x00ff00001a007812 */ /* 0x041fe400078ec0ff */
[----:B------:R-:W-:-:S02]  /*1f150*/  LOP3.LUT R16, R26, 0xffff, RZ, 0xc0, !PT ;  /* 0x0000ffff1a107812 */ /* 0x000fc400078ec0ff */
[----:B------:R-:W-:-:S07]  /*1f160*/  LEA.HI R10, R0, R10, RZ, 0x10 ;  /* 0x0000000a000a7211 */ /* 0x000fce00078f80ff */
[----:B------:R-:W-:Y:S05]  /*1f170*/  @!P0 BRA `(.L_x_1465) ;  /* 0x0000000000108947 */ /* 0x000fea0003800000 */
[----:B------:R-:W0:Y:S02]  /*1f180*/  LDC.64 R6, c[0x0][0xa20] ;  /* 0x00028800ff067b82 */ /* 0x000e240000000a00 */
[----:B0-----:R-:W-:-:S05]  /*1f190*/  IMAD.WIDE R6, R27, 0x4, R6 ;  /* 0x000000041b067825 */ /* 0x001fca00078e0206 */
[----:B------:R0:W5:Y:S01]  /*1f1a0*/  LDG.E R5, desc[UR40][R6.64] ;  /* 0x0000002806057981 */ /* 0x000162000c1e1900 */
[----:B------:R-:W-:Y:S05]  /*1f1b0*/  BRA `(.L_x_1466) ;  /* 0x0000000000247947 */ /* 0x000fea0003800000 */
.L_x_1465:
        /* <DEDUP_REMOVED lines=9> */
.L_x_1466:
[----:B------:R-:W2:Y:S04]  /*1f250*/  @P1 LDG.E R0, desc[UR40][R2.64] ;  /* 0x0000002802001981 */ /* 0x000ea8000c1e1900 */
[----:B0-----:R0:W2:Y:S01]  /*1f260*/  @P1 LDG.E R6, desc[UR40][R2.64+0x4] ;  /* 0x0000042802061981 */ /* 0x0010a2000c1e1900 */
[----:B------:R-:W-:Y:S02]  /*1f270*/  IMAD R25, R25, 0xc0, RZ ;  /* 0x000000c019197824 */ /* 0x000fe400078e02ff */
[----:B-----5:R-:W-:Y:S01]  /*1f280*/  IMAD.IADD R5, R5, 0x1, -R11 ;  /* 0x0000000105057824 */ /* 0x020fe200078e0a0b */
[----:B0-----:R-:W0:Y:S02]  /*1f290*/  LDC R2, c[0x0][0x448] ;  /* 0x00011200ff027b82 */ /* 0x001e240000000800 */
[----:B0-----:R-:W-:-:S13]  /*1f2a0*/  ISETP.NE.AND P2, PT, R2, 0x1, PT ;  /* 0x000000010200780c */ /* 0x001fda0003f45270 */
[----:B------:R-:W0:Y:S08]  /*1f2b0*/  @P2 LDC R3, c[0x0][0x44c] ;  /* 0x00011300ff032b82 */ /* 0x000e300000000800 */
[----:B------:R-:W3:Y:S01]  /*1f2c0*/  @P2 LDC R2, c[0x0][0x450] ;  /* 0x00011400ff022b82 */ /* 0x000ee20000000800 */
[----:B--2---:R-:W-:Y:S02]  /*1f2d0*/  @P1 IMAD.IADD R9, R6, 0x1, -R0 ;  /* 0x0000000106091824 */ /* 0x004fe400078e0a00 */
[----:B------:R-:W-:-:S02]  /*1f2e0*/  VIADD R0, R25, 0xbf ;  /* 0x000000bf19007836 */ /* 0x000fc40000000000 */
[----:B------:R-:W-:Y:S02]  /*1f2f0*/  IMAD.IADD R19, R5, 0x1, R9 ;  /* 0x0000000105137824 */ /* 0x000fe400078e0209 */
[----:B0-----:R-:W-:-:S03]  /*1f300*/  @P2 IMAD.HI.U32 R3, R0, R3, RZ ;  /* 0x0000000300032227 */ /* 0x001fc600078e00ff */
[C---:B------:R-:W-:Y:S01]  /*1f310*/  IADD3 R26, R19.reuse, 0x1, -R12 ;  /* 0x00000001131a7810 */ /* 0x040fe20007ffe80c */
[----:B------:R-:W-:Y:S01]  /*1f320*/  VIADD R6, R19, 0x7f ;  /* 0x0000007f13067836 */ /* 0x000fe20000000000 */
[----:B---3--:R-:W-:-:S04]  /*1f330*/  @P2 SHF.R.U32.HI R0, RZ, R2, R3 ;  /* 0x00000002ff002219 */ /* 0x008fc80000011603 */
[----:B------:R-:W-:Y:S01]  /*1f340*/  SHF.R.S32.HI R2, RZ, 0x1f, R6 ;  /* 0x0000001fff027819 */ /* 0x000fe20000011406 */
[----:B------:R-:W-:-:S03]  /*1f350*/  IMAD.IADD R0, R26, 0x1, R0 ;  /* 0x000000011a007824 */ /* 0x000fc600078e0200 */
[----:B------:R-:W-:Y:S02]  /*1f360*/  LEA.HI R6, R2, R6, RZ, 0x7 ;  /* 0x0000000602067211 */ /* 0x000fe400078f38ff */
[----:B------:R-:W0:Y:S02]  /*1f370*/  LDC.64 R2, c[0x0][0x9e0] ;  /* 0x00027800ff027b82 */ /* 0x000e240000000a00 */
[----:B------:R-:W-:-:S05]  /*1f380*/  SHF.R.S32.HI R11, RZ, 0x7, R6 ;  /* 0x00000007ff0b7819 */ /* 0x000fca0000011406 */
[----:B------:R2:W-:Y:S01]  /*1f390*/  STL [R1+0x4], R11 ;  /* 0x0000040b01007387 */ /* 0x0005e20000100800 */
[----:B0-----:R-:W-:Y:S01]  /*1f3a0*/  ISETP.GE.AND P3, PT, R3, 0x1, PT ;  /* 0x000000010300780c */ /* 0x001fe20003f66270 */
[----:B------:R-:W-:-:S12]  /*1f3b0*/  IMAD.IADD R2, R0, 0x1, R2 ;  /* 0x0000000100027824 */ /* 0x000fd800078e0202 */
[----:B--2---:R-:W-:Y:S05]  /*1f3c0*/  @!P3 BRA `(.L_x_1467) ;  /* 0x000000000048b947 */ /* 0x004fea0003800000 */
        /* <DEDUP_REMOVED lines=11> */
.L_x_1469:
[----:B------:R-:W-:-:S13]  /*1f480*/  ISETP.NE.AND P0, PT, R3, 0x1, PT ;  /* 0x000000010300780c */ /* 0x000fda0003f05270 */
[----:B------:R-:W0:Y:S02]  /*1f490*/  @P0 LDC.64 R6, c[0x0][0x9e8] ;  /* 0x00027a00ff060b82 */ /* 0x000e240000000a00 */
[----:B0-----:R-:W-:-:S05]  /*1f4a0*/  @P0 IMAD.HI.U32 R6, R8, R6, RZ ;  /* 0x0000000608060227 */ /* 0x001fca00078e00ff */
[----:B------:R-:W-:-:S07]  /*1f4b0*/  @P0 SHF.R.U32.HI R8, RZ, R7, R6 ;  /* 0x00000007ff080219 */ /* 0x000fce0000011606 */
.L_x_1470:
[----:B------:R-:W-:Y:S05]  /*1f4c0*/  BSYNC B0 ;  /* 0x0000000000007941 */ /* 0x000fea0003800000 */
.L_x_1468:
[----:B------:R-:W-:-:S05]  /*1f4d0*/  IMAD R8, R8, R3, R3 ;  /* 0x0000000308087224 */ /* 0x000fca00078e0203 */
[----:B------:R-:W-:-:S07]  /*1f4e0*/  VIMNMX R2, R2, R8, PT ;  /* 0x0000000802027248 */ /* 0x000fce0003fe0100 */
.L_x_1467:
[----:B------:R-:W0:Y:S01]  /*1f4f0*/  @P2 LDC R6, c[0x0][0x44c] ;  /* 0x00011300ff062b82 */ /* 0x000e220000000800 */
[----:B------:R-:W-:Y:S01]  /*1f500*/  VIADD R2, R2, 0x7f ;  /* 0x0000007f02027836 */ /* 0x000fe20000000000 */
[----:B------:R-:W-:Y:S01]  /*1f510*/  ULDC UR4, c[0x0][0x9dc] ;  /* 0x0002770000047ab9 */ /* 0x000fe20000000800 */
[----:B------:R-:W-:Y:S02]  /*1f520*/  IMAD.MOV.U32 R0, RZ, RZ, R25 ;  /* 0x000000ffff007224 */ /* 0x000fe400078e0019 */
[----:B------:R-:W-:-:S03]  /*1f530*/  IMAD.IADD R20, R19, 0x1, -R12 ;  /* 0x0000000113147824 */ /* 0x000fc600078e0a0c */
[----:B------:R-:W2:Y:S01]  /*1f540*/  @P2 LDC R7, c[0x0][0x450] ;  /* 0x00011400ff072b82 */ /* 0x000ea20000000800 */
[----:B0-----:R-:W-:-:S05]  /*1f550*/  @P2 IMAD.HI.U32 R6, R25, R6, RZ ;  /* 0x0000000619062227 */ /* 0x001fca00078e00ff */
[----:B--2---:R-:W-:Y:S02]  /*1f560*/  @P2 SHF.R.U32.HI R0, RZ, R7, R6 ;  /* 0x00000007ff002219 */ /* 0x004fe40000011606 */
[----:B------:R-:W-:-:S04]  /*1f570*/  SHF.R.S32.HI R6, RZ, 0x1f, R2 ;  /* 0x0000001fff067819 */ /* 0x000fc80000011402 */
[----:B------:R-:W-:Y:S01]  /*1f580*/  LEA.HI R6, R6, R2, RZ, 0x7 ;  /* 0x0000000206067211 */ /* 0x000fe200078f38ff */
[----:B------:R-:W-:-:S03]  /*1f590*/  IMAD.IADD R2, R20, 0x1, R0 ;  /* 0x0000000114027824 */ /* 0x000fc600078e0200 */
[----:B------:R-:W-:Y:S01]  /*1f5a0*/  SHF.R.S32.HI R8, RZ, 0x7, R6 ;  /* 0x00000007ff087819 */ /* 0x000fe20000011406 */
[----:B------:R-:W-:-:S03]  /*1f5b0*/  VIADD R0, R2, -UR4 ;  /* 0x8000000402007c36 */ /* 0x000fc60008000000 */
[----:B------:R-:W-:Y:S01]  /*1f5c0*/  VIMNMX R8, R11, R8, PT ;  /* 0x000000080b087248 */ /* 0x000fe20003fe0100 */
        /* <DEDUP_REMOVED lines=11> */
.L_x_1473:
[----:B------:R-:W-:-:S13]  /*1f680*/  ISETP.NE.AND P0, PT, R3, 0x1, PT ;  /* 0x000000010300780c */ /* 0x000fda0003f05270 */
[----:B------:R-:W0:Y:S02]  /*1f690*/  @P0 LDC.64 R6, c[0x0][0x9e8] ;  /* 0x00027a00ff060b82 */ /* 0x000e240000000a00 */
[----:B0-----:R-:W-:-:S05]  /*1f6a0*/  @P0 IMAD.HI.U32 R6, R2, R6, RZ ;  /* 0x0000000602060227 */ /* 0x001fca00078e00ff */
[----:B------:R-:W-:-:S07]  /*1f6b0*/  @P0 SHF.R.U32.HI R2, RZ, R7, R6 ;  /* 0x00000007ff020219 */ /* 0x000fce0000011606 */
.L_x_1474:
[----:B------:R-:W-:Y:S05]  /*1f6c0*/  BSYNC B0 ;  /* 0x0000000000007941 */ /* 0x000fea0003800000 */
.L_x_1472:
[----:B------:R-:W-:-:S05]  /*1f6d0*/  IMAD R2, R2, R3, RZ ;  /* 0x0000000302027224 */ /* 0x000fca00078e02ff */
[----:B------:R-:W-:-:S07]  /*1f6e0*/  VIMNMX R0, R0, R2, !PT ;  /* 0x0000000200007248 */ /* 0x000fce0007fe0100 */
.L_x_1471:
[----:B------:R-:W-:Y:S01]  /*1f6f0*/  SHF.R.S32.HI R2, RZ, 0x1f, R0 ;  /* 0x0000001fff027819 */ /* 0x000fe20000011400 */
[----:B------:R-:W-:Y:S01]  /*1f700*/  BSSY B0, `(.L_x_1475) ;  /* 0x0000027000007945 */ /* 0x000fe20003800000 */
[----:B------:R-:W-:Y:S02]  /*1f710*/  LOP3.LUT R21, R10, 0xff, RZ, 0xc0, !PT ;  /* 0x000000ff0a157812 */ /* 0x000fe400078ec0ff */
[----:B------:R-:W-:Y:S02]  /*1f720*/  LEA.HI R2, R2, R0, RZ, 0x7 ;  /* 0x0000000002027211 */ /* 0x000fe400078f38ff */
[----:B------:R-:W-:Y:S02]  /*1f730*/  SHF.R.U32.HI R0, RZ, 0x10, R10 ;  /* 0x00000010ff007819 */ /* 0x000fe4000001160a */
[----:B------:R-:W-:-:S04]  /*1f740*/  SHF.R.S32.HI R2, RZ, 0x7, R2 ;  /* 0x00000007ff027819 */ /* 0x000fc80000011402 */
[----:B------:R-:W-:Y:S01]  /*1f750*/  VIMNMX R6, RZ, R2, !PT ;  /* 0x00000002ff067248 */ /* 0x000fe20007fe0100 */
[----:B------:R-:W-:-:S03]  /*1f760*/  IMAD.MOV.U32 R2, RZ, RZ, RZ ;  /* 0x000000ffff027224 */ /* 0x000fc600078e00ff */
[----:B------:R-:W-:-:S13]  /*1f770*/  ISETP.GT.AND P0, PT, R8, R6, PT ;  /* 0x000000060800720c */ /* 0x000fda0003f04270 */
[----:B------:R-:W-:Y:S05]  /*1f780*/  @!P0 BRA `(.L_x_1476) ;  /* 0x0000000000788947 */ /* 0x000fea0003800000 */
[----:B------:R-:W-:Y:S01]  /*1f790*/  ISETP.NE.AND P0, PT, R0, RZ, PT ;  /* 0x000000ff0000720c */ /* 0x000fe20003f05270 */
[----:B------:R-:W-:-:S03]  /*1f7a0*/  ULDC UR4, c[0x0][0x9f0] ;  /* 0x00027c0000047ab9 */ /* 0x000fc60000000800 */
[----:B------:R-:W-:-:S04]  /*1f7b0*/  SEL R7, R0, UR4, P0 ;  /* 0x0000000400077c07 */ /* 0x000fc80008000000 */
[----:B------:R-:W-:Y:S02]  /*1f7c0*/  IABS R10, R7 ;  /* 0x00000007000a7213 */ /* 0x000fe40000000000 */
[----:B------:R-:W-:Y:S02]  /*1f7d0*/  IADD3 R11, R7, -0x1, R8 ;  /* 0xffffffff070b7810 */ /* 0x000fe40007ffe008 */
[----:B------:R-:W0:Y:S03]  /*1f7e0*/  I2F.RP R2, R10 ;  /* 0x0000000a00027306 */ /* 0x000e260000209400 */
[----:B------:R-:W-:-:S05]  /*1f7f0*/  IMAD.IADD R11, R11, 0x1, -R6 ;  /* 0x000000010b0b7824 */ /* 0x000fca00078e0a06 */
[----:B0-----:R-:W0:Y:S02]  /*1f800*/  MUFU.RCP R2, R2 ;  /* 0x0000000200027308 */ /* 0x001e240000001000 */
[----:B0-----:R-:W-:-:S06]  /*1f810*/  VIADD R2, R2, 0xffffffe ;  /* 0x0ffffffe02027836 */ /* 0x001fcc0000000000 */
[----:B------:R0:W2:Y:S02]  /*1f820*/  F2I.FTZ.U32.TRUNC.NTZ R3, R2 ;  /* 0x0000000200037305 */ /* 0x0000a4000021f000 */
[----:B0-----:R-:W-:-:S04]  /*1f830*/  LOP3.LUT R2, R11, R7, RZ, 0x3c, !PT ;  /* 0x000000070b027212 */ /* 0x001fc800078e3cff */
[----:B------:R-:W-:Y:S01]  /*1f840*/  ISETP.GE.AND P3, PT, R2, RZ, PT ;  /* 0x000000ff0200720c */ /* 0x000fe20003f66270 */
[----:B--2---:R-:W-:-:S04]  /*1f850*/  IMAD.MOV R2, RZ, RZ, -R3 ;  /* 0x000000ffff027224 */ /* 0x004fc800078e0a03 */
[----:B-1----:R-:W-:Y:S02]  /*1f860*/  IMAD R12, R2, R10, RZ ;  /* 0x0000000a020c7224 */ /* 0x002fe400078e02ff */
[----:B------:R-:W-:-:S04]  /*1f870*/  IMAD.MOV.U32 R2, RZ, RZ, RZ ;  /* 0x000000ffff027224 */ /* 0x000fc800078e00ff */
[----:B------:R-:W-:Y:S01]  /*1f880*/  IMAD.HI.U32 R12, R3, R12, R2 ;  /* 0x0000000c030c7227 */ /* 0x000fe200078e0002 */
[----:B------:R-:W-:Y:S02]  /*1f890*/  IABS R2, R7 ;  /* 0x0000000700027213 */ /* 0x000fe40000000000 */
[----:B------:R-:W-:-:S03]  /*1f8a0*/  IABS R3, R11 ;  /* 0x0000000b00037213 */ /* 0x000fc60000000000 */
[----:B------:R-:W-:-:S04]  /*1f8b0*/  IMAD.MOV R2, RZ, RZ, -R2 ;  /* 0x000000ffff027224 */ /* 0x000fc800078e0a02 */
[----:B------:R-:W-:Y:S02]  /*1f8c0*/  IMAD.MOV.U32 R11, RZ, RZ, R2 ;  /* 0x000000ffff0b7224 */ /* 0x000fe400078e0002 */
        /* <DEDUP_REMOVED lines=10> */
.L_x_1476:
[----:B------:R-:W-:Y:S05]  /*1f970*/  BSYNC B0 ;  /* 0x0000000000007941 */ /* 0x000fea0003800000 */
.L_x_1475:
[-C--:B------:R-:W-:Y:S01]  /*1f980*/  IMAD R6, R21, R2.reuse, R6 ;  /* 0x0000000215067224 */ /* 0x080fe200078e0206 */
[----:B------:R-:W-:Y:S04]  /*1f990*/  BSSY B0, `(.L_x_1477) ;  /* 0x0000151000007945 */ /* 0x000fe80003800000 */
[C---:B------:R-:W-:Y:S01]  /*1f9a0*/  VIADDMNMX R2, R6.reuse, R2, R8, PT ;  /* 0x0000000206027246 */ /* 0x040fe20003800108 */
[----:B------:R-:W-:-:S04]  /*1f9b0*/  IMAD R6, R6, 0x80, -R5 ;  /* 0x0000008006067824 */ /* 0x000fc800078e0a05 */
[----:B------:R-:W-:Y:S01]  /*1f9c0*/  IMAD R2, R2, 0x80, -R5 ;  /* 0x0000008002027824 */ /* 0x000fe200078e0a05 */
[----:B------:R-:W-:-:S04]  /*1f9d0*/  VIMNMX R6, RZ, R6, !PT ;  /* 0x00000006ff067248 */ /* 0x000fc80007fe0100 */
[----:B------:R-:W-:Y:S02]  /*1f9e0*/  VIMNMX R2, R2, R9, PT ;  /* 0x0000000902027248 */ /* 0x000fe40003fe0100 */
[----:B------:R-:W-:Y:S02]  /*1f9f0*/  SHF.R.U32.HI R3, RZ, 0x7, R6 ;  /* 0x00000007ff037819 */ /* 0x000fe40000011606 */
[----:B------:R-:W-:-:S13]  /*1fa00*/  ISETP.GT.AND P0, PT, R2, R6, PT ;  /* 0x000000060200720c */ /* 0x000fda0003f04270 */
[----:B------:R-:W-:-:S05]  /*1fa10*/  @P0 VIADD R2, R2, 0x7f ;  /* 0x0000007f02020836 */ /* 0x000fca0000000000 */
[----:B------:R-:W-:-:S04]  /*1fa20*/  @P0 SHF.R.S32.HI R5, RZ, 0x1f, R2 ;  /* 0x0000001fff050819 */ /* 0x000fc80000011402 */
[----:B------:R-:W-:Y:S01]  /*1fa30*/  @P0 LEA.HI R2, R5, R2, RZ, 0x7 ;  /* 0x0000000205020211 */ /* 0x000fe200078f38ff */
[----:B------:R-:W-:-:S03]  /*1fa40*/  IMAD.MOV.U32 R5, RZ, RZ, R3 ;  /* 0x000000ffff057224 */ /* 0x000fc600078e0003 */
        /* <DEDUP_REMOVED lines=11> */
.L_x_1649:
[----:B--2---:R-:W-:Y:S02]  /*1fb00*/  ISETP.NE.AND P0, PT, R14, RZ, PT ;  /* 0x000000ff0e00720c */ /* 0x004fe40003f05270 */
[----:B------:R-:W-:-:S11]  /*1fb10*/  PLOP3.LUT P6, PT, PT, PT, PT, 0x8, 0x0 ;  /* 0x000000000000781c */ /* 0x000fd60003fce170 */
[----:B------:R-:W-:Y:S05]  /*1fb20*/  @P0 BRA `(.L_x_1480) ;  /* 0x00000000000c0947 */ /* 0x000fea0003800000 */
[----:B------:R-:W-:-:S03]  /*1fb30*/  UMOV UR4, 0xffffffff ;  /* 0xffffffff00047882 */ /* 0x000fc60000000000 */
[----:B------:R-:W-:Y:S05]  /*1fb40*/  BRA.DIV UR4, `(.L_x_1481) ;  /* 0x0000007204647947 */ /* 0x000fea000b800000 */
[----:B------:R-:W-:-:S13]  /*1fb50*/  ELECT P6, URZ, PT ;  /* 0x00000000003f782f */ /* 0x000fda00038c0000 */
.L_x_1480:
[----:B0-----:R-:W2:Y:S01]  /*1fb60*/  LDL R6, [R1+0x44] ;  /* 0x0000440001067983 */ /* 0x001ea20000100800 */
[----:B------:R-:W-:Y:S01]  /*1fb70*/  BSSY B1, `(.L_x_1482) ;  /* 0x0000008000017945 */ /* 0x000fe20003800000 */
[----:B--2---:R-:W-:-:S05]  /*1fb80*/  VIADD R6, R6, 0x1 ;  /* 0x0000000106067836 */ /* 0x004fca0000000000 */
[----:B------:R-:W-:-:S04]  /*1fb90*/  LEA.HI R7, R6, R6, RZ, 0x1 ;  /* 0x0000000606077211 */ /* 0x000fc800078f08ff */
[----:B------:R-:W-:-:S05]  /*1fba0*/  LOP3.LUT R7, R7, 0xfffffffe, RZ, 0xc0, !PT ;  /* 0xfffffffe07077812 */ /* 0x000fca00078ec0ff */
[----:B------:R-:W-:-:S05]  /*1fbb0*/  IMAD.IADD R6, R6, 0x1, -R7 ;  /* 0x0000000106067824 */ /* 0x000fca00078e0a07 */
[----:B------:R-:W-:-:S04]  /*1fbc0*/  SHF.L.U32 R6, R6, 0x1f, RZ ;  /* 0x0000001f06067819 */ /* 0x000fc800000006ff */
[----:B------:R-:W0:Y:S02]  /*1fbd0*/  SYNCS.PHASECHK.TRANS64.TRYWAIT P0, [R18+URZ+0x19c20], R6 ;  /* 0x019c2006120075a7 */ /* 0x000e24000800017f */
[----:B0-----:R-:W-:Y:S05]  /*1fbe0*/  @!P0 BRA `(.L_x_1483) ;  /* 0x00000070005c8947 */ /* 0x001fea0003800000 */
.L_x_1652:
[----:B------:R-:W-:Y:S05]  /*1fbf0*/  BSYNC B1 ;  /* 0x0000000000017941 */ /* 0x000fea0003800000 */
.L_x_1482:
        /* <DEDUP_REMOVED lines=10> */
.L_x_1653:
[----:B------:R-:W-:Y:S05]  /*1fca0*/  BSYNC B2 ;  /* 0x0000000000027941 */ /* 0x000fea0003800000 */
.L_x_1486:
        /* <DEDUP_REMOVED lines=9> */
.L_x_1489:
[----:B------:R-:W-:Y:S05]  /*1fd40*/  BSYNC B2 ;  /* 0x0000000000027941 */ /* 0x000fea0003800000 */
.L_x_1488:
        /* <DEDUP_REMOVED lines=8> */
[----:B0-----:R-:W-:Y:S01]  /*1fdd0*/  VIADD R6, R9, 0x19c90 ;  /* 0x00019c9009067836 */ /* 0x001fe20000000000 */
[----:B------:R-:W-:Y:S01]  /*1fde0*/  UMOV UR6, 0x0 ;  /* 0x0000000000067882 */ /* 0x000fe20000000000 */
[----:B------:R-:W-:Y:S01]  /*1fdf0*/  VIADD R10, R8, 0x13800 ;  /* 0x00013800080a7836 */ /* 0x000fe20000000000 */
[----:B------:R-:W-:-:S09]  /*1fe00*/  UMOV UR7, 0x12f00000 ;  /* 0x12f0000000077882 */ /* 0x000fd20000000000 */
.L_x_1490:
        /* <DEDUP_REMOVED lines=16> */
.L_x_1491:
        /* <DEDUP_REMOVED lines=10> */
[----:B-1----:R-:W-:Y:S01]  /*1ffb0*/  IMAD.MOV.U32 R12, RZ, RZ, 0x40 ;  /* 0x00000040ff0c7424 */ /* 0x002fe200078e00ff */
[----:B------:R-:W-:Y:S01]  /*1ffc0*/  PLOP3.LUT P0, PT, PT, PT, PT, 0x80, 0x0 ;  /* 0x000000000000781c */ /* 0x000fe20003f0f070 */
[----:B------:R-:W-:Y:S01]  /*1ffd0*/  VIADD R10, R8, 0x15800 ;  /* 0x00015800080a7836 */ /* 0x000fe20000000000 */
[----:B------:R-:W-:Y:S01]  /*1ffe0*/  UMOV UR6, 0x0 ;  /* 0x0000000000067882 */ /* 0x000fe20000000000 */
[----:B------:R-:W-:Y:S01]  /*1fff0*/  UMOV UR7, 0x12f00000 ;  /* 0x12f0000000077882 */ /* 0x000fe20000000000 */
[----:B------:R-:W-:-:S15]  /*20000*/  R2UR UR10, R12 ;  /* 0x000000000c0a72ca */ /* 0x000fde00000e0000 */
.L_x_1492:
        /* <DEDUP_REMOVED lines=13> */
.L_x_1654:
[----:B------:R-:W-:Y:S05]  /*200e0*/  BSYNC B2 ;  /* 0x0000000000027941 */ /* 0x000fea0003800000 */
.L_x_1493:
[----:B------:R-:W-:Y:S01]  /*200f0*/  BSSY B2, `(.L_x_1495) ;  /* 0x000000b000027945 */ /* 0x000fe20003800000 */
[----:B------:R-:W-:Y:S02]  /*20100*/  IMAD.MOV.U32 R10, RZ, RZ, 0x0 ;  /* 0x00000000ff0a7424 */ /* 0x000fe400078e00ff */
[----:B0-2---:R-:W-:Y:S01]  /*20110*/  IMAD.MOV.U32 R11, RZ, RZ, 0x12f00000 ;  /* 0x12f00000ff0b7424 */ /* 0x005fe200078e00ff */
[----:B------:R-:W-:Y:S06]  /*20120*/  @P1 BRA `(.L_x_1496) ;  /* 0x00000000001c1947 */ /* 0x000fec0003800000 */
[----:B------:R-:W0:Y:S02]  /*20130*/  S2R R6, SR_TID.X ;  /* 0x0000000000067919 */ /* 0x000e240000002100 */
[----:B0-----:R-:W-:Y:S01]  /*20140*/  LOP3.LUT R15, R6, 0x1f, RZ, 0xc0, !PT ;  /* 0x0000001f060f7812 */ /* 0x001fe200078ec0ff */
[----:B------:R-:W-:-:S03]  /*20150*/  IMAD.MOV.U32 R6, RZ, RZ, 0x3000 ;  /* 0x00003000ff067424 */ /* 0x000fc600078e00ff */
[----:B------:R-:W-:Y:S01]  /*20160*/  ISETP.NE.AND P0, PT, R15, RZ, PT ;  /* 0x000000ff0f00720c */ /* 0x000fe20003f05270 */
[----:B------:R0:W-:-:S12]  /*20170*/  SYNCS.ARRIVE.TRANS64 RZ, [R9+URZ+0x19cb0], R6 ;  /* 0x019cb00609ff79a7 */ /* 0x0001d8000800003f */
[----:B0-----:R-:W-:Y:S05]  /*20180*/  @!P0 BRA `(.L_x_1496) ;  /* 0x0000000000048947 */ /* 0x001fea0003800000 */
[----:B------:R-:W-:Y:S01]  /*20190*/  BPT.TRAP 0x1 ;  /* 0x000000040000795c */ /* 0x000fe20000300000 */
.L_x_1496:
[----:B------:R-:W-:Y:S05]  /*201a0*/  BSYNC B2 ;  /* 0x0000000000027941 */ /* 0x000fea0003800000 */
.L_x_1495:
[----:B------:R-:W-:Y:S01]  /*201b0*/  R2UR UR10, R14 ;  /* 0x000000000e0a72ca */ /* 0x000fe200000e0000 */
[----:B------:R-:W-:Y:S01]  /*201c0*/  UIADD3 UR4, UP0, UR42, 0x670, URZ ;  /* 0x000006702a047890 */ /* 0x000fe2000ff1e03f */
[----:B------:R-:W-:Y:S01]  /*201d0*/  R2UR UR6, R10 ;  /* 0x000000000a0672ca */ /* 0x000fe200000e0000 */
[----:B------:R-:W-:Y:S01]  /*201e0*/  VIADD R9, R9, 0x19cb0 ;  /* 0x00019cb009097836 */ /* 0x000fe20000000000 */
[----:B------:R-:W-:Y:S01]  /*201f0*/  R2UR UR7, R11 ;  /* 0x000000000b0772ca */ /* 0x000fe200000e0000 */
[----:B------:R-:W-:Y:S01]  /*20200*/  VIADD R6, R8, 0x9000 ;  /* 0x0000900008067836 */ /* 0x000fe20000000000 */
[----:B------:R-:W-:Y:S01]  /*20210*/  PLOP3.LUT P0, PT, PT, PT, PT, 0x80, 0x0 ;  /* 0x000000000000781c */ /* 0x000fe20003f0f070 */
[----:B------:R-:W-:-:S12]  /*20220*/  UIADD3.X UR5, URZ, UR43, URZ, UP0, !UPT ;  /* 0x0000002b3f057290 */ /* 0x000fd800087fe43f */
.L_x_1497:
        /* <DEDUP_REMOVED lines=15> */
.L_x_1498:
        /* <DEDUP_REMOVED lines=15> */
.L_x_1499:
        /* <DEDUP_REMOVED lines=10> */
.L_x_1485:
[----:B------:R-:W-:Y:S05]  /*204b0*/  BSYNC B1 ;  /* 0x0000000000017941 */ /* 0x000fea0003800000 */
.L_x_1484:
[----:B------:R-:W-:Y:S01]  /*204c0*/  VIADD R10, R5, 0xfffffffe ;  /* 0xfffffffe050a7836 */ /* 0x000fe20000000000 */
[----:B------:R-:W-:Y:S01]  /*204d0*/  PLOP3.LUT P0, PT, PT, PT, PT, 0x8, 0x0 ;  /* 0x000000000000781c */ /* 0x000fe20003f0e170 */
[----:B------:R-:W-:-:S03]  /*204e0*/  VIADD R23, R23, 0x1 ;  /* 0x0000000117177836 */ /* 0x000fc60000000000 */
[----:B------:R-:W-:Y:S02]  /*204f0*/  ISETP.GE.AND P2, PT, R10, R3, PT ;  /* 0x000000030a00720c */ /* 0x000fe40003f46270 */
[----:B------:R-:W-:-:S04]  /*20500*/  ISETP.NE.AND P1, PT, R23, 0x2, PT ;  /* 0x000000021700780c */ /* 0x000fc80003f25270 */
[----:B------:R-:W-:Y:S02]  /*20510*/  SEL R5, RZ, 0x1, P1 ;  /* 0x00000001ff057807 */ /* 0x000fe40000800000 */
[----:B------:R-:W-:Y:S02]  /*20520*/  SEL R23, R23, RZ, P1 ;  /* 0x000000ff17177207 */ /* 0x000fe40000800000 */
[----:B------:R-:W-:-:S03]  /*20530*/  LOP3.LUT R29, R29, R5, RZ, 0x3c, !PT ;  /* 0x000000051d1d7212 */ /* 0x000fc600078e3cff */
[----:B------:R-:W-:Y:S05]  /*20540*/  @!P2 BRA `(.L_x_1478) ;  /* 0x000000080054a947 */ /* 0x000fea0003800000 */
.L_x_1516:
[----:B------:R-:W-:Y:S05]  /*20550*/  YIELD ;  /* 0x0000000000007946 */ /* 0x000fea0003800000 */
        /* <DEDUP_REMOVED lines=10> */
.L_x_1655:
[----:B------:R-:W-:Y:S05]  /*20600*/  BSYNC B2 ;  /* 0x0000000000027941 */ /* 0x000fea0003800000 */
.L_x_1502:
[----:B------:R-:W-:Y:S04]  /*20610*/  BSSY B2, `(.L_x_1504) ;  /* 0x0000009000027945 */ /* 0x000fe80003800000 */
[----:B------:R-:W-:Y:S05]  /*20620*/  @P2 BRA `(.L_x_1505) ;  /* 0x00000000001c2947 */ /* 0x000fea0003800000 */
[----:B------:R-:W0:Y:S02]  /*20630*/  S2R R5, SR_TID.X ;  /* 0x0000000000057919 */ /* 0x000e240000002100 */
[----:B0-----:R-:W-:Y:S01]  /*20640*/  LOP3.LUT R6, R5, 0x1f, RZ, 0xc0, !PT ;  /* 0x0000001f05067812 */ /* 0x001fe200078ec0ff */
[----:B------:R-:W-:-:S03]  /*20650*/  IMAD.MOV.U32 R5, RZ, RZ, 0x3000 ;  /* 0x00003000ff057424 */ /* 0x000fc600078e00ff */
[----:B------:R-:W-:Y:S01]  /*20660*/  ISETP.NE.AND P1, PT, R6, RZ, PT ;  /* 0x000000ff0600720c */ /* 0x000fe20003f25270 */
[----:B------:R3:W-:-:S12]  /*20670*/  SYNCS.ARRIVE.TRANS64 RZ, [R9+URZ+0x19c90], R5 ;  /* 0x019c900509ff79a7 */ /* 0x0007d8000800003f */
[----:B---3--:R-:W-:Y:S05]  /*20680*/  @!P1 BRA `(.L_x_1505) ;  /* 0x0000000000049947 */ /* 0x008fea0003800000 */
[----:B------:R-:W-:Y:S01]  /*20690*/  BPT.TRAP 0x1 ;  /* 0x000000040000795c */ /* 0x000fe20000300000 */
.L_x_1505:
[----:B------:R-:W-:Y:S05]  /*206a0*/  BSYNC B2 ;  /* 0x0000000000027941 */ /* 0x000fea0003800000 */
.L_x_1504:
[----:B------:R-:W-:Y:S01]  /*206b0*/  IMAD.MOV.U32 R14, RZ, RZ, RZ ;  /* 0x000000ffff0e7224 */ /* 0x000fe200078e00ff */
[----:B------:R-:W-:Y:S01]  /*206c0*/  UIADD3 UR4, UP0, UR42, 0x570, URZ ;  /* 0x000005702a047890 */ /* 0x000fe2000ff1e03f */
[----:B------:R-:W-:Y:S01]  /*206d0*/  IMAD R7, R23, 0x3000, R18 ;  /* 0x0000300017077824 */ /* 0x000fe200078e0212 */
[----:B------:R-:W-:Y:S01]  /*206e0*/  PLOP3.LUT P1, PT, PT, PT, PT, 0x80, 0x0 ;  /* 0x000000000000781c */ /* 0x000fe20003f2f070 */
[----:B0-----:R-:W-:Y:S01]  /*206f0*/  IMAD R6, R10, 0x80, R4 ;  /* 0x000000800a067824 */ /* 0x001fe200078e0204 */
[----:B------:R-:W-:Y:S01]  /*20700*/  R2UR UR10, R14 ;  /* 0x000000000e0a72ca */ /* 0x000fe200000e0000 */
[----:B------:R-:W-:Y:S01]  /*20710*/  VIADD R5, R9, 0x19c90 ;  /* 0x00019c9009057836 */ /* 0x000fe20000000000 */
[----:B------:R-:W-:Y:S01]  /*20720*/  UIADD3.X UR5, URZ, UR43, URZ, UP0, !UPT ;  /* 0x0000002b3f057290 */ /* 0x000fe200087fe43f */
[----:B------:R-:W-:Y:S01]  /*20730*/  VIADD R11, R7, 0x13800 ;  /* 0x00013800070b7836 */ /* 0x000fe20000000000 */
[----:B------:R-:W-:Y:S01]  /*20740*/  UMOV UR6, 0x0 ;  /* 0x0000000000067882 */ /* 0x000fe20000000000 */
[----:B------:R-:W-:-:S10]  /*20750*/  UMOV UR7, 0x12f00000 ;  /* 0x12f0000000077882 */ /* 0x000fd40000000000 */
.L_x_1506:
        /* <DEDUP_REMOVED lines=12> */
[----:B------:R-:W-:Y:S01]  /*20820*/  UMOV UR6, 0x0 ;  /* 0x0000000000067882 */ /* 0x000fe20000000000 */
[----:B------:R-:W-:Y:S02]  /*20830*/  UMOV UR7, 0x12f00000 ;  /* 0x12f0000000077882 */ /* 0x000fe40000000000 */
[----:B------:R-:W-:Y:S01]  /*20840*/  R2UR UR10, R11 ;  /* 0x000000000b0a72ca */ /* 0x000fe200000e0000 */
[----:B------:R-:W-:-:S14]  /*20850*/  VIADD R11, R7, 0x14800 ;  /* 0x00014800070b7836 */ /* 0x000fdc0000000000 */
.L_x_1507:
        /* <DEDUP_REMOVED lines=16> */
.L_x_1508:
        /* <DEDUP_REMOVED lines=13> */
.L_x_1656:
[----:B------:R-:W-:Y:S05]  /*20a30*/  BSYNC B2 ;  /* 0x0000000000027941 */ /* 0x000fea0003800000 */
.L_x_1509:
[----:B------:R-:W-:Y:S01]  /*20a40*/  BSSY B2, `(.L_x_1511) ;  /* 0x000000b000027945 */ /* 0x000fe20003800000 */
[----:B-1----:R-:W-:Y:S02]  /*20a50*/  IMAD.MOV.U32 R12, RZ, RZ, 0x0 ;  /* 0x00000000ff0c7424 */ /* 0x002fe400078e00ff */
        /* <DEDUP_REMOVED lines=9> */
.L_x_1512:
[----:B------:R-:W-:Y:S05]  /*20af0*/  BSYNC B2 ;  /* 0x0000000000027941 */ /* 0x000fea0003800000 */
.L_x_1511:
[----:B------:R-:W-:Y:S01]  /*20b00*/  R2UR UR10, R14 ;  /* 0x000000000e0a72ca */ /* 0x000fe200000e0000 */
[----:B------:R-:W-:Y:S01]  /*20b10*/  UIADD3 UR4, UP0, UR42, 0x670, URZ ;  /* 0x000006702a047890 */ /* 0x000fe2000ff1e03f */
[----:B------:R-:W-:Y:S01]  /*20b20*/  R2UR UR6, R12 ;  /* 0x000000000c0672ca */ /* 0x000fe200000e0000 */
[----:B0-2---:R-:W-:Y:S01]  /*20b30*/  VIADD R9, R9, 0x19cb0 ;  /* 0x00019cb009097836 */ /* 0x005fe20000000000 */
[----:B------:R-:W-:Y:S01]  /*20b40*/  R2UR UR7, R13 ;  /* 0x000000000d0772ca */ /* 0x000fe200000e0000 */
[----:B------:R-:W-:Y:S01]  /*20b50*/  VIADD R5, R7, 0x9000 ;  /* 0x0000900007057836 */ /* 0x000fe20000000000 */
[----:B------:R-:W-:Y:S01]  /*20b60*/  PLOP3.LUT P1, PT, PT, PT, PT, 0x80, 0x0 ;  /* 0x000000000000781c */ /* 0x000fe20003f2f070 */
[----:B------:R-:W-:-:S12]  /*20b70*/  UIADD3.X UR5, URZ, UR43, URZ, UP0, !UPT ;  /* 0x0000002b3f057290 */ /* 0x000fd800087fe43f */
.L_x_1513:
        /* <DEDUP_REMOVED lines=16> */
.L_x_1514:
        /* <DEDUP_REMOVED lines=15> */
.L_x_1515:
        /* <DEDUP_REMOVED lines=10> */
.L_x_1501:
[----:B------:R-:W-:Y:S05]  /*20e10*/  BSYNC B1 ;  /* 0x0000000000017941 */ /* 0x000fea0003800000 */
.L_x_1500:
[C---:B------:R-:W-:Y:S01]  /*20e20*/  ISETP.GT.AND P2, PT, R10.reuse, R3, PT ;  /* 0x000000030a00720c */ /* 0x040fe20003f44270 */
[----:B------:R-:W-:Y:S02]  /*20e30*/  VIADD R23, R23, 0x1 ;  /* 0x0000000117177836 */ /* 0x000fe40000000000 */
[----:B------:R-:W-:-:S03]  /*20e40*/  VIADD R10, R10, 0xffffffff ;  /* 0xffffffff0a0a7836 */ /* 0x000fc60000000000 */
[----:B------:R-:W-:-:S04]  /*20e50*/  ISETP.NE.AND P1, PT, R23, 0x2, PT ;  /* 0x000000021700780c */ /* 0x000fc80003f25270 */
[----:B------:R-:W-:Y:S02]  /*20e60*/  SEL R5, RZ, 0x1, P1 ;  /* 0x00000001ff057807 */ /* 0x000fe40000800000 */
[----:B------:R-:W-:Y:S02]  /*20e70*/  SEL R23, R23, RZ, P1 ;  /* 0x000000ff17177207 */ /* 0x000fe40000800000 */
[----:B------:R-:W-:Y:S01]  /*20e80*/  LOP3.LUT R29, R29, R5, RZ, 0x3c, !PT ;  /* 0x000000051d1d7212 */ /* 0x000fe200078e3cff */
[----:B------:R-:W-:Y:S06]  /*20e90*/  @P2 BRA `(.L_x_1516) ;  /* 0xfffffff400ac2947 */ /* 0x000fec000383ffff */
.L_x_1478:
[----:B------:R-:W-:Y:S05]  /*20ea0*/  BSYNC B0 ;  /* 0x0000000000007941 */ /* 0x000fea0003800000 */
.L_x_1477:
[----:B------:R-:W2:Y:S01]  /*20eb0*/  LDC R2, c[0x0][0x448] ;  /* 0x00011200ff027b82 */ /* 0x000ea20000000800 */
[----:B------:R-:W-:Y:S07]  /*20ec0*/  @!P0 WARPSYNC.ALL ;  /* 0x0000000000008948 */ /* 0x000fee0003800000 */
[----:B------:R-:W-:Y:S01]  /*20ed0*/  @!P0 BAR.SYNC.DEFER_BLOCKING 0xc, 0x200 ;  /* 0x0308000000008b1d */ /* 0x000fe20000010000 */
[----:B--2---:R-:W-:Y:S01]  /*20ee0*/  ISETP.NE.AND P1, PT, R2, 0x1, PT ;  /* 0x000000010200780c */ /* 0x004fe20003f25270 */
[----:B------:R-:W-:-:S04]  /*20ef0*/  VIADD R2, R25, 0xbf ;  /* 0x000000bf19027836 */ /* 0x000fc80000000000 */
[----:B0-----:R-:W-:-:S08]  /*20f00*/  IMAD.MOV.U32 R6, RZ, RZ, R2 ;  /* 0x000000ffff067224 */ /* 0x001fd000078e0002 */
[----:B------:R-:W0:Y:S08]  /*20f10*/  @P1 LDC R3, c[0x0][0x44c] ;  /* 0x00011300ff031b82 */ /* 0x000e300000000800 */
[----:B------:R-:W2:Y:S01]  /*20f20*/  @P1 LDC R4, c[0x0][0x450] ;  /* 0x00011400ff041b82 */ /* 0x000ea20000000800 */
[----:B0-----:R-:W-:-:S05]  /*20f30*/  @P1 IMAD.HI.U32 R3, R2, R3, RZ ;  /* 0x0000000302031227 */ /* 0x001fca00078e00ff */
[----:B--2---:R-:W-:Y:S02]  /*20f40*/  @P1 SHF.R.U32.HI R6, RZ, R4, R3 ;  /* 0x00000004ff061219 */ /* 0x004fe40000011603 */
[----:B------:R-:W0:Y:S03]  /*20f50*/  LDC.64 R2, c[0x0][0x9e0] ;  /* 0x00027800ff027b82 */ /* 0x000e260000000a00 */
[----:B------:R-:W-:Y:S01]  /*20f60*/  IMAD.IADD R6, R26, 0x1, R6 ;  /* 0x000000011a067824 */ /* 0x000fe200078e0206 */
[----:B0-----:R-:W-:-:S03]  /*20f70*/  ISETP.GE.AND P2, PT, R3, 0x1, PT ;  /* 0x000000010300780c */ /* 0x001fc60003f46270 */
[----:B------:R-:W-:-:S10]  /*20f80*/  IMAD.IADD R2, R6, 0x1, R2 ;  /* 0x0000000106027824 */ /* 0x000fd400078e0202 */
[----:B------:R-:W-:Y:S05]  /*20f90*/  @!P2 BRA `(.L_x_1517) ;  /* 0x000000000048a947 */ /* 0x000fea0003800000 */
        /* <DEDUP_REMOVED lines=11> */
.L_x_1519:
[----:B------:R-:W-:-:S13]  /*21050*/  ISETP.NE.AND P0, PT, R3, 0x1, PT ;  /* 0x000000010300780c */ /* 0x000fda0003f05270 */
[----:B------:R-:W0:Y:S02]  /*21060*/  @P0 LDC.64 R4, c[0x0][0x9e8] ;  /* 0x00027a00ff040b82 */ /* 0x000e240000000a00 */
[----:B0-----:R-:W-:-:S05]  /*21070*/  @P0 IMAD.HI.U32 R4, R7, R4, RZ ;  /* 0x0000000407040227 */ /* 0x001fca00078e00ff */
[----:B------:R-:W-:-:S07]  /*21080*/  @P0 SHF.R.U32.HI R7, RZ, R5, R4 ;  /* 0x00000005ff070219 */ /* 0x000fce0000011604 */
.L_x_1520:
[----:B------:R-:W-:Y:S05]  /*21090*/  BSYNC B0 ;  /* 0x0000000000007941 */ /* 0x000fea0003800000 */
.L_x_1518:
[----:B------:R-:W-:-:S05]  /*210a0*/  IMAD R7, R7, R3, R3 ;  /* 0x0000000307077224 */ /* 0x000fca00078e0203 */
[----:B------:R-:W-:-:S07]  /*210b0*/  VIMNMX R2, R2, R7, PT ;  /* 0x0000000702027248 */ /* 0x000fce0003fe0100 */
.L_x_1517:
[----:B------:R-:W2:Y:S01]  /*210c0*/  LDL.LU R5, [R1+0x4] ;  /* 0x0000040001057983 */ /* 0x000ea20000300800 */
[----:B------:R-:W-:Y:S01]  /*210d0*/  VIADD R2, R2, 0x7f ;  /* 0x0000007f02027836 */ /* 0x000fe20000000000 */
[----:B------:R-:W-:-:S04]  /*210e0*/  ULDC UR4, c[0x0][0x9dc] ;  /* 0x0002770000047ab9 */ /* 0x000fc80000000800 */
[----:B------:R-:W-:-:S04]  /*210f0*/  SHF.R.S32.HI R4, RZ, 0x1f, R2 ;  /* 0x0000001fff047819 */ /* 0x000fc80000011402 */
[----:B------:R-:W-:Y:S02]  /*21100*/  LEA.HI R4, R4, R2, RZ, 0x7 ;  /* 0x0000000204047211 */ /* 0x000fe400078f38ff */
[----:B------:R-:W0:Y:S02]  /*21110*/  @P1 LDC R2, c[0x0][0x44c] ;  /* 0x00011300ff021b82 */ /* 0x000e240000000800 */
[----:B------:R-:W-:Y:S01]  /*21120*/  SHF.R.S32.HI R4, RZ, 0x7, R4 ;  /* 0x00000007ff047819 */ /* 0x000fe20000011404 */
[----:B0-----:R-:W-:-:S03]  /*21130*/  @P1 IMAD.HI.U32 R2, R25, R2, RZ ;  /* 0x0000000219021227 */ /* 0x001fc600078e00ff */
[----:B--2---:R-:W-:Y:S01]  /*21140*/  VIMNMX R6, R5, R4, PT ;  /* 0x0000000405067248 */ /* 0x004fe20003fe0100 */
[----:B------:R-:W-:Y:S01]  /*21150*/  IMAD.MOV.U32 R4, RZ, RZ, R25 ;  /* 0x000000ffff047224 */ /* 0x000fe200078e0019 */
[----:B------:R-:W0:Y:S02]  /*21160*/  @P1 LDC R5, c[0x0][0x450] ;  /* 0x00011400ff051b82 */ /* 0x000e240000000800 */
[----:B0-----:R-:W-:-:S05]  /*21170*/  @P1 SHF.R.U32.HI R4, RZ, R5, R2 ;  /* 0x00000005ff041219 */ /* 0x001fca0000011602 */
        /* <DEDUP_REMOVED lines=13> */
.L_x_1523:
[----:B------:R-:W-:-:S13]  /*21250*/  ISETP.NE.AND P0, PT, R3, 0x1, PT ;  /* 0x000000010300780c */ /* 0x000fda0003f05270 */
[----:B------:R-:W0:Y:S02]  /*21260*/  @P0 LDC.64 R4, c[0x0][0x9e8] ;  /* 0x00027a00ff040b82 */ /* 0x000e240000000a00 */
[----:B0-----:R-:W-:-:S05]  /*21270*/  @P0 IMAD.HI.U32 R4, R7, R4, RZ ;  /* 0x0000000407040227 */ /* 0x001fca00078e00ff */
[----:B------:R-:W-:-:S07]  /*21280*/  @P0 SHF.R.U32.HI R7, RZ, R5, R4 ;  /* 0x00000005ff070219 */ /* 0x000fce0000011604 */
.L_x_1524:
[----:B------:R-:W-:Y:S05]  /*21290*/  BSYNC B0 ;  /* 0x0000000000007941 */ /* 0x000fea0003800000 */
.L_x_1522:
[----:B------:R-:W-:-:S05]  /*212a0*/  IMAD R3, R7, R3, RZ ;  /* 0x0000000307037224 */ /* 0x000fca00078e02ff */
[----:B------:R-:W-:-:S07]  /*212b0*/  VIMNMX R2, R2, R3, !PT ;  /* 0x0000000302027248 */ /* 0x000fce0007fe0100 */
.L_x_1521:
[----:B------:R-:W-:Y:S01]  /*212c0*/  ISETP.NE.AND P1, PT, R0, RZ, PT ;  /* 0x000000ff0000720c */ /* 0x000fe20003f25270 */
[----:B------:R-:W-:Y:S01]  /*212d0*/  BSSY B0, `(.L_x_1525) ;  /* 0x0000024000007945 */ /* 0x000fe20003800000 */
[----:B------:R-:W-:-:S04]  /*212e0*/  SHF.R.S32.HI R3, RZ, 0x1f, R2 ;  /* 0x0000001fff037819 */ /* 0x000fc80000011402 */
[----:B------:R-:W-:Y:S01]  /*212f0*/  LEA.HI R3, R3, R2, RZ, 0x7 ;  /* 0x0000000203037211 */ /* 0x000fe200078f38ff */
[----:B------:R-:W-:-:S03]  /*21300*/  IMAD.MOV.U32 R2, RZ, RZ, RZ ;  /* 0x000000ffff027224 */ /* 0x000fc600078e00ff */
[----:B------:R-:W-:-:S03]  /*21310*/  SHF.R.S32.HI R3, RZ, 0x7, R3 ;  /* 0x00000007ff037819 */ /* 0x000fc60000011403 */
[----:B------:R-:W0:Y:S01]  /*21320*/  @!P1 LDC R0, c[0x0][0x9f0] ;  /* 0x00027c00ff009b82 */ /* 0x000e220000000800 */
[----:B------:R-:W-:-:S04]  /*21330*/  VIMNMX R4, RZ, R3, !PT ;  /* 0x00000003ff047248 */ /* 0x000fc80007fe0100 */
[----:B------:R-:W-:-:S13]  /*21340*/  ISETP.GT.AND P0, PT, R6, R4, PT ;  /* 0x000000040600720c */ /* 0x000fda0003f04270 */
[----:B------:R-:W-:Y:S05]  /*21350*/  @!P0 BRA `(.L_x_1526) ;  /* 0x00000000006c8947 */ /* 0x000fea0003800000 */
[-C--:B0-----:R-:W-:Y:S02]  /*21360*/  IABS R5, R0.reuse ;  /* 0x0000000000057213 */ /* 0x081fe40000000000 */
[----:B------:R-:W-:Y:S02]  /*21370*/  IABS R8, R0 ;  /* 0x0000000000087213 */ /* 0x000fe40000000000 */
[----:B------:R-:W0:Y:S03]  /*21380*/  I2F.RP R2, R5 ;  /* 0x0000000500027306 */ /* 0x000e260000209400 */
[----:B------:R-:W-:-:S05]  /*21390*/  IMAD.MOV R8, RZ, RZ, -R8 ;  /* 0x000000ffff087224 */ /* 0x000fca00078e0a08 */
[----:B0-----:R-:W0:Y:S02]  /*213a0*/  MUFU.RCP R2, R2 ;  /* 0x0000000200027308 */ /* 0x001e240000001000 */
[----:B0-----:R-:W-:-:S06]  /*213b0*/  VIADD R2, R2, 0xffffffe ;  /* 0x0ffffffe02027836 */ /* 0x001fcc0000000000 */
[----:B------:R-:W0:Y:S02]  /*213c0*/  F2I.FTZ.U32.TRUNC.NTZ R3, R2 ;  /* 0x0000000200037305 */ /* 0x000e24000021f000 */
[----:B0-----:R-:W-:-:S04]  /*213d0*/  IMAD.MOV R2, RZ, RZ, -R3 ;  /* 0x000000ffff027224 */ /* 0x001fc800078e0a03 */
[----:B------:R-:W-:Y:S02]  /*213e0*/  IMAD R7, R2, R5, RZ ;  /* 0x0000000502077224 */ /* 0x000fe400078e02ff */
[----:B------:R-:W-:-:S04]  /*213f0*/  IMAD.MOV.U32 R2, RZ, RZ, RZ ;  /* 0x000000ffff027224 */ /* 0x000fc800078e00ff */
[----:B------:R-:W-:Y:S01]  /*21400*/  IMAD.HI.U32 R7, R3, R7, R2 ;  /* 0x0000000703077227 */ /* 0x000fe200078e0002 */
[----:B------:R-:W-:-:S05]  /*21410*/  IADD3 R3, R0, -0x1, R6 ;  /* 0xffffffff00037810 */ /* 0x000fca0007ffe006 */
[----:B------:R-:W-:-:S05]  /*21420*/  IMAD.IADD R3, R3, 0x1, -R4 ;  /* 0x0000000103037824 */ /* 0x000fca00078e0a04 */
        /* <DEDUP_REMOVED lines=14> */
.L_x_1526:
[----:B------:R-:W-:Y:S05]  /*21510*/  BSYNC B0 ;  /* 0x0000000000007941 */ /* 0x000fea0003800000 */
.L_x_1525:
[----:B0-----:R-:W-:-:S05]  /*21520*/  IMAD R0, R21, R2, R4 ;  /* 0x0000000215007224 */ /* 0x001fca00078e0204 */
[----:B------:R-:W-:Y:S01]  /*21530*/  VIADDMNMX R26, R0, R2, R6, PT ;  /* 0x00000002001a7246 */ /* 0x000fe20003800106 */
[----:B------:R0:W-:Y:S03]  /*21540*/  STL [R1+0x4], R0 ;  /* 0x0000040001007387 */ /* 0x0001e60000100800 */
        /* <DEDUP_REMOVED lines=9> */
[----:B------:R-:W2:Y:S01]  /*215e0*/  LDC.64 R2, c[0x0][0xc60] ;  /* 0x00031800ff027b82 */ /* 0x000ea20000000a00 */
[----:B------:R-:W0:Y:S02]  /*215f0*/  FLO.U32 R0, UR4 ;  /* 0x0000000400007d00 */ /* 0x000e2400080e0000 */
[----:B0-----:R-:W-:-:S06]  /*21600*/  ISETP.EQ.U32.AND P0, PT, R0, R5, PT ;  /* 0x000000050000720c */ /* 0x001fcc0003f02070 */
[----:B------:R-:W2:Y:S07]  /*21610*/  POPC R5, UR4 ;  /* 0x0000000400057d09 */ /* 0x000eae0008000000 */
[----:B--2---:R-:W2:Y:S01]  /*21620*/  @P0 ATOMG.E.ADD.STRONG.GPU PT, R3, desc[UR40][R2.64], R5 ;  /* 0x00000005020309a8 */ /* 0x004ea200081ee1e8 */
[----:B------:R-:W0:Y:S02]  /*21630*/  S2R R4, SR_LTMASK ;  /* 0x0000000000047919 */ /* 0x000e240000003900 */
[----:B0-----:R-:W-:-:S04]  /*21640*/  LOP3.LUT R4, R4, UR4, RZ, 0xc0, !PT ;  /* 0x0000000404047c12 */ /* 0x001fc8000f8ec0ff */
[----:B------:R-:W0:Y:S01]  /*21650*/  POPC R7, R4 ;  /* 0x0000000400077309 */ /* 0x000e220000000000 */
[----:B--2---:R-:W0:Y:S02]  /*21660*/  SHFL.IDX PT, R0, R3, R0, 0x1f ;  /* 0x00001f0003007589 */ /* 0x004e2400000e0000 */
[----:B0-----:R-:W-:Y:S01]  /*21670*/  IADD3 R24, R0, UR38, R7 ;  /* 0x0000002600187c10 */ /* 0x001fe2000fffe007 */
[----:B------:R-:W-:Y:S06]  /*21680*/  BRA `(.L_x_1528) ;  /* 0x00000034006c7947 */ /* 0x000fec0003800000 */
.L_x_1527:
        /* <DEDUP_REMOVED lines=16> */
[----:B-1----:R-:W-:Y:S02]  /*21790*/  IMAD.MOV.U32 R12, RZ, RZ, 0x1 ;  /* 0x00000001ff0c7424 */ /* 0x002fe400078e00ff */
[----:B------:R-:W-:-:S07]  /*217a0*/  IMAD.MOV.U32 R13, RZ, RZ, RZ ;  /* 0x000000ffff0d7224 */ /* 0x000fce00078e00ff */
[----:B------:R-:W-:-:S07]  /*217b0*/  LEPC R20, `(.L_x_1530) ;  /* 0x000000001014794e */ /* 0x000fce0000000000 */
[----:B0-----:R-:W-:Y:S05]  /*217c0*/  CALL.ABS.NOINC R2 ;  /* 0x0000000002007343 */ /* 0x001fea0003c00000 */
.L_x_1530:
[----:B------:R-:W-:Y:S05]  /*217d0*/  BSYNC B6 ;  /* 0x0000000000067941 */ /* 0x000fea0003800000 */
.L_x_1529:
        /* <DEDUP_REMOVED lines=22> */
.L_x_1532:
[----:B------:R-:W-:Y:S05]  /*21940*/  BSYNC B6 ;  /* 0x0000000000067941 */ /* 0x000fea0003800000 */
.L_x_1531:
        /* <DEDUP_REMOVED lines=20> */
.L_x_1534:
[----:B------:R-:W-:Y:S05]  /*21a90*/  BSYNC B6 ;  /* 0x0000000000067941 */ /* 0x000fea0003800000 */
.L_x_1533:
        /* <DEDUP_REMOVED lines=19> */
.L_x_1536:
[----:B------:R-:W-:Y:S05]  /*21bd0*/  BSYNC B6 ;  /* 0x0000000000067941 */ /* 0x000fea0003800000 */
.L_x_1535:
[----:B------:R-:W-:Y:S01]  /*21be0*/  ULDC.64 UR4, c[0x0][0x9f8] ;  /* 0x00027e0000047ab9 */ /* 0x000fe20000000a00 */
[----:B------:R-:W2:Y:S01]  /*21bf0*/  LDL R21, [R1+0x8] ;  /* 0x0000080001157983 */ /* 0x000ea20000100800 */
[----:B------:R-:W-:Y:S01]  /*21c00*/  ISETP.NE.U32.AND P0, PT, RZ, UR4, PT ;  /* 0x00000004ff007c0c */ /* 0x000fe2000bf05070 */
[----:B------:R-:W-:Y:S01]  /*21c10*/  IMAD.MOV.U32 R0, RZ, RZ, R26 ;  /* 0x000000ffff007224 */ /* 0x000fe200078e001a */
[----:B------:R-:W0:Y:S02]  /*21c20*/  LDC R8, c[0x0][0x430] ;  /* 0x00010c00ff087b82 */ /* 0x000e240000000800 */
[----:B------:R-:W-:Y:S01]  /*21c30*/  ISETP.NE.AND.EX P0, PT, RZ, UR5, PT, P0 ;  /* 0x00000005ff007c0c */ /* 0x000fe2000bf05300 */
[----:B------:R-:W3:Y:S01]  /*21c40*/  S2R R4, SR_TID.X ;  /* 0x0000000000047919 */ /* 0x000ee20000002100 */
[----:B------:R-:W4:Y:S04]  /*21c50*/  S2R R20, SR_TID.X ;  /* 0x0000000000147919 */ /* 0x000f280000002100 */
[----:B------:R-:W1:Y:S08]  /*21c60*/  LDC R11, c[0x0][0x2f4] ;  /* 0x0000bd00ff0b7b82 */ /* 0x000e700000000800 */
[----:B------:R-:W3:Y:S01]  /*21c70*/  @P0 LDC.64 R2, c[0x0][0x9f8] ;  /* 0x00027e00ff020b82 */ /* 0x000ee20000000a00 */
[----:B------:R-:W-:-:S02]  /*21c80*/  IMAD.MOV.U32 R26, RZ, RZ, R27 ;  /* 0x000000ffff1a7224 */ /* 0x000fc400078e001b */
[----:B---3--:R-:W-:-:S05]  /*21c90*/  @P0 IMAD.WIDE R2, R27, 0x4, R2 ;  /* 0x000000041b020825 */ /* 0x008fca00078e0202 */
[----:B------:R3:W2:Y:S01]  /*21ca0*/  @P0 LDG.E R26, desc[UR40][R2.64] ;  /* 0x00000028021a0981 */ /* 0x0006a2000c1e1900 */
[----:B0-----:R-:W-:Y:S01]  /*21cb0*/  ISETP.NE.AND P1, PT, R8, 0x1, PT ;  /* 0x000000010800780c */ /* 0x001fe20003f25270 */
[----:B------:R-:W-:Y:S01]  /*21cc0*/  IMAD.SHL.U32 R4, R4, 0x40, RZ ;  /* 0x0000004004047824 */ /* 0x000fe200078e00ff */
[----:B----4-:R-:W-:Y:S02]  /*21cd0*/  LOP3.LUT R20, R20, 0x7f, RZ, 0xc0, !PT ;  /* 0x0000007f14147812 */ /* 0x010fe400078ec0ff */
[----:B------:R-:W-:Y:S02]  /*21ce0*/  LEA R0, R0, 0xffffff80, 0x7 ;  /* 0xffffff8000007811 */ /* 0x000fe400078e38ff */
[----:B------:R-:W-:Y:S02]  /*21cf0*/  SHF.R.U32.HI R20, RZ, 0x1, R20 ;  /* 0x00000001ff147819 */ /* 0x000fe40000011614 */
[----:B------:R-:W-:-:S04]  /*21d00*/  LOP3.LUT R4, R4, 0x40, RZ, 0xc0, !PT ;  /* 0x0000004004047812 */ /* 0x000fc800078ec0ff */
[----:B------:R-:W-:Y:S01]  /*21d10*/  LOP3.LUT R4, R0, R20, R4, 0xfe, !PT ;  /* 0x0000001400047212 */ /* 0x000fe200078efe04 */
[----:B------:R-:W0:Y:S03]  /*21d20*/  @P1 LDC R5, c[0x0][0x434] ;  /* 0x00010d00ff051b82 */ /* 0x000e260000000800 */
[----:B------:R-:W-:-:S05]  /*21d30*/  ISETP.GE.AND P0, PT, R4, R19, PT ;  /* 0x000000130400720c */ /* 0x000fca0003f06270 */
[----:B------:R-:W4:Y:S08]  /*21d40*/  @P1 LDC R7, c[0x0][0x438] ;  /* 0x00010e00ff071b82 */ /* 0x000f300000000800 */
[----:B---3--:R-:W3:Y:S01]  /*21d50*/  @!P0 LDC.64 R2, c[0x0][0x428] ;  /* 0x00010a00ff028b82 */ /* 0x008ee20000000a00 */
[----:B------:R-:W-:Y:S01]  /*21d60*/  LOP3.LUT R17, R17, 0xfffffffb, RZ, 0xc0, !PT ;  /* 0xfffffffb11117812 */ /* 0x000fe200078ec0ff */
[----:B------:R-:W-:Y:S01]  /*21d70*/  UMOV UR4, 0xffffffff ;  /* 0xffffffff00047882 */ /* 0x000fe20000000000 */
[----:B--2---:R-:W-:-:S02]  /*21d80*/  IMAD.IADD R4, R4, 0x1, R21 ;  /* 0x0000000104047824 */ /* 0x004fc400078e0215 */
[----:B------:R-:W2:Y:S02]  /*21d90*/  S2R R21, SR_TID.X ;  /* 0x0000000000157919 */ /* 0x000ea40000002100 */
[----:B0-----:R-:W-:-:S04]  /*21da0*/  @P1 IMAD.HI.U32 R5, R4, R5, RZ ;  /* 0x0000000504051227 */ /* 0x001fc800078e00ff */
[----:B------:R-:W-:Y:S01]  /*21db0*/  IMAD.MOV.U32 R6, RZ, RZ, R4 ;  /* 0x000000ffff067224 */ /* 0x000fe200078e0004 */
[----:B----4-:R-:W-:-:S05]  /*21dc0*/  @P1 SHF.R.U32.HI R6, RZ, R7, R5 ;  /* 0x00000007ff061219 */ /* 0x010fca0000011605 */
[--C-:B------:R-:W-:Y:S01]  /*21dd0*/  IMAD.MOV R5, RZ, RZ, -R6.reuse ;  /* 0x000000ffff057224 */ /* 0x100fe200078e0a06 */
[----:B------:R-:W-:-:S03]  /*21de0*/  @!P0 SHF.R.S32.HI R7, RZ, 0x1f, R6 ;  /* 0x0000001fff078819 */ /* 0x000fc60000011406 */
[----:B------:R-:W-:Y:S01]  /*21df0*/  IMAD R5, R8, R5, R4 ;  /* 0x0000000508057224 */ /* 0x000fe200078e0204 */
[----:B------:R-:W-:Y:S01]  /*21e00*/  SHF.R.S32.HI R9, RZ, 0x1f, R26 ;  /* 0x0000001fff097819 */ /* 0x000fe2000001141a */
[----:B---3--:R-:W-:-:S04]  /*21e10*/  @!P0 IMAD.WIDE.U32 R6, R26, R2, R6 ;  /* 0x000000021a068225 */ /* 0x008fc800078e0006 */
[----:B------:R-:W-:-:S04]  /*21e20*/  @!P0 IMAD R4, R9, R2, RZ ;  /* 0x0000000209048224 */ /* 0x000fc800078e02ff */
[----:B------:R-:W-:Y:S02]  /*21e30*/  @!P0 IMAD R4, R26, R3, R4 ;  /* 0x000000031a048224 */ /* 0x000fe400078e0204 */
[----:B------:R-:W0:Y:S01]  /*21e40*/  @!P0 LDC.64 R2, c[0x0][0x418] ;  /* 0x00010600ff028b82 */ /* 0x000e220000000a00 */
[----:B--2---:R-:W-:-:S05]  /*21e50*/  IMAD.SHL.U32 R21, R21, 0x10, RZ ;  /* 0x0000001015157824 */ /* 0x004fca00078e00ff */
[----:B------:R-:W-:-:S04]  /*21e60*/  LOP3.LUT R21, R21, 0x10, RZ, 0xc0, !PT ;  /* 0x0000001015157812 */ /* 0x000fc800078ec0ff */
[C---:B-1----:R-:W-:Y:S01]  /*21e70*/  ISETP.GE.AND P3, PT, R21.reuse, R11, PT ;  /* 0x0000000b1500720c */ /* 0x042fe20003f66270 */
[----:B------:R1:W-:Y:S01]  /*21e80*/  STL [R1+0xc], R9 ;  /* 0x00000c0901007387 */ /* 0x0003e20000100800 */
[----:B------:R-:W-:Y:S02]  /*21e90*/  LOP3.LUT R12, R21, 0x20, RZ, 0xfc, !PT ;  /* 0x00000020150c7812 */ /* 0x000fe400078efcff */
[----:B0-----:R-:W-:Y:S01]  /*21ea0*/  @!P0 LEA R8, P1, R6, R2, 0x2 ;  /* 0x0000000206088211 */ /* 0x001fe200078210ff */
[----:B------:R-:W-:-:S08]  /*21eb0*/  @!P0 IMAD.IADD R2, R7, 0x1, R4 ;  /* 0x0000000107028824 */ /* 0x000fd000078e0204 */
[----:B------:R-:W-:Y:S02]  /*21ec0*/  @P3 LOP3.LUT R17, R17, 0x4, RZ, 0xfc, !PT ;  /* 0x0000000411113812 */ /* 0x000fe400078efcff */
[----:B-1----:R-:W-:Y:S01]  /*21ed0*/  @!P0 LEA.HI.X R9, R6, R3, R2, 0x2, P1 ;  /* 0x0000000306098211 */ /* 0x002fe200008f1402 */
[----:B------:R-:W-:Y:S01]  /*21ee0*/  IMAD.U32 R3, RZ, RZ, UR39 ;  /* 0x00000027ff037e24 */ /* 0x000fe2000f8e00ff */
[----:B------:R-:W-:Y:S01]  /*21ef0*/  ISETP.GE.AND P1, PT, R12, R11, PT ;  /* 0x0000000b0c00720c */ /* 0x000fe20003f26270 */
[----:B------:R-:W-:Y:S01]  /*21f00*/  IMAD.MOV.U32 R2, RZ, RZ, RZ ;  /* 0x000000ffff027224 */ /* 0x000fe200078e00ff */
[----:B------:R-:W-:Y:S02]  /*21f10*/  LOP3.LUT R17, R17, 0xfffffff7, RZ, 0xc0, !PT ;  /* 0xfffffff711117812 */ /* 0x000fe400078ec0ff */
[----:B------:R-:W-:Y:S02]  /*21f20*/  ISETP.NE.AND P2, PT, R3, 0x3, PT ;  /* 0x000000030300780c */ /* 0x000fe40003f45270 */
[----:B------:R-:W-:Y:S01]  /*21f30*/  LOP3.LUT R10, R21, 0x40, RZ, 0xfc, !PT ;  /* 0x00000040150a7812 */ /* 0x000fe200078efcff */
[----:B------:R0:W5:Y:S01]  /*21f40*/  @!P0 LDG.E R2, desc[UR40][R8.64] ;  /* 0x0000002808028981 */ /* 0x000162000c1e1900 */
[----:B------:R-:W-:-:S02]  /*21f50*/  LOP3.LUT R17, R17, 0xfffffffd, RZ, 0xc0, !PT ;  /* 0xfffffffd11117812 */ /* 0x000fc400078ec0ff */
[----:B------:R-:W-:-:S03]  /*21f60*/  ISETP.GE.AND P0, PT, R10, R11, PT ;  /* 0x0000000b0a00720c */ /* 0x000fc60003f06270 */
[----:B------:R-:W-:-:S04]  /*21f70*/  @P1 LOP3.LUT R17, R17, 0x2, RZ, 0xfc, !PT ;  /* 0x0000000211111812 */ /* 0x000fc800078efcff */
[----:B------:R-:W-:-:S04]  /*21f80*/  @P2 LOP3.LUT R17, R17, 0x8, RZ, 0xfc, !PT ;  /* 0x0000000811112812 */ /* 0x000fc800078efcff */
[----:B------:R-:W-:-:S04]  /*21f90*/  LOP3.LUT R17, R17, 0xfffffffe, RZ, 0xc0, !PT ;  /* 0xfffffffe11117812 */ /* 0x000fc800078ec0ff */
[----:B------:R-:W-:Y:S01]  /*21fa0*/  @P0 LOP3.LUT R17, R17, 0x1, RZ, 0xfc, !PT ;  /* 0x0000000111110812 */ /* 0x000fe200078efcff */
[----:B0-----:R-:W-:Y:S06]  /*21fb0*/  BRA.DIV UR4, `(.L_x_1537) ;  /* 0x0000004e04cc7947 */ /* 0x001fec000b800000 */
.L_x_1659:
[----:B------:R-:W-:Y:S05]  /*21fc0*/  @!P2 BRA `(.L_x_1538) ;  /* 0x000000000004a947 */ /* 0x000fea0003800000 */
[----:B------:R-:W-:Y:S01]  /*21fd0*/  BPT.TRAP 0x1 ;  /* 0x000000040000795c */ /* 0x000fe20000300000 */
.L_x_1538:
[----:B------:R-:W-:Y:S01]  /*21fe0*/  IMAD R4, R22, 0x8, R18 ;  /* 0x0000000816047824 */ /* 0x000fe200078e0212 */
[----:B------:R-:W-:Y:S01]  /*21ff0*/  SHF.L.U32 R21, R28, 0x1f, RZ ;  /* 0x0000001f1c157819 */ /* 0x000fe200000006ff */
[----:B------:R-:W-:Y:S01]  /*22000*/  BSSY B0, `(.L_x_1539) ;  /* 0x0000005000007945 */ /* 0x000fe20003800000 */
[----:B------:R-:W-:Y:S02]  /*22010*/  IADD3 R3, -R20, R19, -R0 ;  /* 0x0000001314037210 */ /* 0x000fe40007ffe900 */
[----:B------:R-:W0:Y:S01]  /*22020*/  SYNCS.PHASECHK.TRANS64.TRYWAIT P0, [R4+URZ+0x19c80], R21 ;  /* 0x019c8015040075a7 */ /* 0x000e22000800017f */
[----:B------:R-:W-:Y:S01]  /*22030*/  SHF.R.S32.HI R19, RZ, 0x1f, R5 ;  /* 0x0000001fff137819 */ /* 0x000fe20000011405 */
[----:B0-----:R-:W-:Y:S06]  /*22040*/  @!P0 BRA `(.L_x_1540) ;  /* 0x0000004c00dc8947 */ /* 0x001fec0003800000 */
.L_x_1660:
[----:B------:R-:W-:Y:S05]  /*22050*/  BSYNC B0 ;  /* 0x0000000000007941 */ /* 0x000fea0003800000 */
.L_x_1539:
[----:B------:R-:W2:Y:S01]  /*22060*/  LDL R10, [R1+0x14] ;  /* 0x00001400010a7983 */ /* 0x000ea20000100800 */
[----:B------:R-:W-:Y:S01]  /*22070*/  ULDC.64 UR4, c[0x0][0x328] ;  /* 0x0000ca0000047ab9 */ /* 0x000fe20000000a00 */
[----:B-----5:R-:W-:Y:S01]  /*22080*/  SHF.R.S32.HI R20, RZ, 0x1f, R2 ;  /* 0x0000001fff147819 */ /* 0x020fe20000011402 */
[----:B------:R-:W-:Y:S01]  /*22090*/  IMAD R0, R19, UR4, RZ ;  /* 0x0000000413007c24 */ /* 0x000fe2000f8e02ff */
[----:B------:R-:W-:Y:S01]  /*220a0*/  ULDC.64 UR6, c[0x0][0x318] ;  /* 0x0000c60000067ab9 */ /* 0x000fe20000000a00 */
[----:B------:R-:W-:Y:S01]  /*220b0*/  IMAD.WIDE.U32 R6, R5, UR4, RZ ;  /* 0x0000000405067c25 */ /* 0x000fe2000f8e00ff */
[----:B------:R-:W-:-:S03]  /*220c0*/  ISETP.GE.AND P1, PT, R3, 0x1, PT ;  /* 0x000000010300780c */ /* 0x000fc60003f26270 */
        /* <DEDUP_REMOVED lines=15> */
[----:B------:R-:W1:Y:S01]  /*221c0*/  S2R R7, SR_TID.X ;  /* 0x0000000000077919 */ /* 0x000e620000002100 */
[----:B------:R-:W2:Y:S01]  /*221d0*/  LDC R12, c[0x0][0x2f4] ;  /* 0x0000bd00ff0c7b82 */ /* 0x000ea20000000800 */
[----:B------:R-:W3:Y:S04]  /*221e0*/  SHFL.IDX PT, R6, R8, RZ, 0x1e1f ;  /* 0x001e1fff08067589 */ /* 0x000ee800000e0000 */
[----:B------:R-:W4:Y:S04]  /*221f0*/  SHFL.IDX PT, R0, R9, RZ, 0x1e1f ;  /* 0x001e1fff09007589 */ /* 0x000f2800000e0000 */
[----:B------:R-:W0:Y:S01]  /*22200*/  SHFL.IDX PT, R9, R9, 0x1, 0x1e1f ;  /* 0x003e1f0009097f89 */ /* 0x000e2200000e0000 */
[----:B-1----:R-:W-:-:S05]  /*22210*/  IMAD.SHL.U32 R11, R7, 0x10, RZ ;  /* 0x00000010070b7824 */ /* 0x002fca00078e00ff */
[----:B------:R-:W-:-:S04]  /*22220*/  LOP3.LUT R11, R11, 0x10, RZ, 0xc0, !PT ;  /* 0x000000100b0b7812 */ /* 0x000fc800078ec0ff */
[C---:B---3--:R-:W-:Y:S02]  /*22230*/  IADD3 R6, P0, R11.reuse, R6, RZ ;  /* 0x000000060b067210 */ /* 0x048fe40007f1e0ff */
[CC--:B--2---:R-:W-:Y:S02]  /*22240*/  ISETP.GE.AND P4, PT, R11.reuse, R12.reuse, PT ;  /* 0x0000000c0b00720c */ /* 0x0c4fe40003f86270 */
[----:B------:R-:W-:Y:S01]  /*22250*/  LOP3.LUT R13, R11, 0x20, RZ, 0xfc, !PT ;  /* 0x000000200b0d7812 */ /* 0x000fe200078efcff */
[----:B----4-:R-:W-:Y:S01]  /*22260*/  IMAD.X R7, RZ, RZ, R0, P0 ;  /* 0x000000ffff077224 */ /* 0x010fe200000e0600 */
[----:B------:R-:W-:Y:S01]  /*22270*/  ISETP.LT.OR P0, PT, R3, 0x1, P4 ;  /* 0x000000010300780c */ /* 0x000fe20002701670 */
[----:B------:R-:W-:Y:S01]  /*22280*/  IMAD.IADD R0, R18, 0x1, R10 ;  /* 0x0000000112007824 */ /* 0x000fe200078e020a */
[----:B------:R-:W-:Y:S02]  /*22290*/  ISETP.GE.AND P2, PT, R13, R12, PT ;  /* 0x0000000c0d00720c */ /* 0x000fe40003f46270 */
[----:B------:R-:W-:-:S09]  /*222a0*/  LOP3.LUT R11, R11, 0x40, RZ, 0xfc, !PT ;  /* 0x000000400b0b7812 */ /* 0x000fd200078efcff */
[----:B------:R-:W-:Y:S01]  /*222b0*/  LDGSTS.E.BYPASS.LTC128B.128 [R0+0x9000], desc[UR40][R6.64], !P0 ;  /* 0x0900000006007fae */ /* 0x000fe2000c101d68 */
[----:B------:R-:W-:-:S13]  /*222c0*/  ISETP.LT.OR P0, PT, R3, 0x1, P2 ;  /* 0x000000010300780c */ /* 0x000fda0001701670 */
[----:B------:R-:W-:Y:S01]  /*222d0*/  LDGSTS.E.BYPASS.LTC128B.128 [R0+0xa000], desc[UR40][R6.64+0x20], !P0 ;  /* 0x0a00002006007fae */ /* 0x000fe2000c101d68 */
[----:B------:R-:W-:-:S04]  /*222e0*/  ISETP.GE.AND P0, PT, R11, R12, PT ;  /* 0x0000000c0b00720c */ /* 0x000fc80003f06270 */
[----:B------:R-:W-:-:S13]  /*222f0*/  ISETP.LT.OR P3, PT, R3, 0x1, P0 ;  /* 0x000000010300780c */ /* 0x000fda0000761670 */
[----:B------:R1:W-:Y:S01]  /*22300*/  LDGSTS.E.BYPASS.LTC128B.128 [R0+0xb000], desc[UR40][R6.64+0x40], !P3 ;  /* 0x0b00004006007fae */ /* 0x0003e2000d901d68 */
[----:B------:R-:W-:-:S03]  /*22310*/  ISETP.GE.AND P3, PT, R3, 0x41, PT ;  /* 0x000000410300780c */ /* 0x000fc60003f66270 */
[----:B01----:R1:W2:Y:S10]  /*22320*/  SHFL.IDX PT, R6, R8, 0x1, 0x1e1f ;  /* 0x003e1f0008067f89 */ /* 0x0032b400000e0000 */
.L_x_1666:
[----:B------:R-:W0:Y:S01]  /*22330*/  S2R R7, SR_TID.X ;  /* 0x0000000000077919 */ /* 0x000e220000002100 */
[C---:B------:R-:W-:Y:S02]  /*22340*/  ISETP.LT.OR P4, PT, R3.reuse, 0x41, P4 ;  /* 0x000000410300780c */ /* 0x040fe40002781670 */
[C---:B------:R-:W-:Y:S02]  /*22350*/  ISETP.LT.OR P2, PT, R3.reuse, 0x41, P2 ;  /* 0x000000410300780c */ /* 0x040fe40001741670 */
[----:B------:R-:W-:Y:S01]  /*22360*/  ISETP.LT.OR P0, PT, R3, 0x41, P0 ;  /* 0x000000410300780c */ /* 0x000fe20000701670 */
[----:B0-----:R-:W-:-:S05]  /*22370*/  IMAD.SHL.U32 R7, R7, 0x10, RZ ;  /* 0x0000001007077824 */ /* 0x001fca00078e00ff */
[----:B------:R-:W-:-:S04]  /*22380*/  LOP3.LUT R7, R7, 0x10, RZ, 0xc0, !PT ;  /* 0x0000001007077812 */ /* 0x000fc800078ec0ff */
        /* <DEDUP_REMOVED lines=10> */
.L_x_1542:
        /* <DEDUP_REMOVED lines=11> */
.L_x_1543:
[----:B------:R2:W-:Y:S01]  /*224e0*/  SYNCS.ARRIVE.TRANS64.A1T0 RZ, [R4+URZ+0x19c70], RZ ;  /* 0x019c70ff04ff79a7 */ /* 0x0005e2000810003f */
[----:B------:R-:W-:Y:S05]  /*224f0*/  @!P4 BRA `(.L_x_1544) ;  /* 0x000000000004c947 */ /* 0x000fea0003800000 */
[----:B------:R-:W-:Y:S01]  /*22500*/  BPT.TRAP 0x1 ;  /* 0x000000040000795c */ /* 0x000fe20000300000 */
.L_x_1544:
[----:B------:R-:W3:Y:S01]  /*22510*/  SYNCS.PHASECHK.TRANS64.TRYWAIT P0, [R4+URZ+0x19c40], R21 ;  /* 0x019c4015040075a7 */ /* 0x000ee2000800017f */
[----:B------:R-:W-:Y:S04]  /*22520*/  BSSY B0, `(.L_x_1545) ;  /* 0x0000002000007945 */ /* 0x000fe80003800000 */
[----:B---3--:R-:W-:Y:S05]  /*22530*/  @!P0 BRA `(.L_x_1546) ;  /* 0x0000004c00988947 */ /* 0x008fea0003800000 */
.L_x_1667:
[----:B------:R-:W-:Y:S05]  /*22540*/  BSYNC B0 ;  /* 0x0000000000007941 */ /* 0x000fea0003800000 */
.L_x_1545:
[----:B-1----:R-:W1:Y:S01]  /*22550*/  S2R R8, SR_TID.X ;  /* 0x0000000000087919 */ /* 0x002e620000002100 */
[----:B------:R-:W-:Y:S01]  /*22560*/  ULDC.64 UR4, c[0x0][0x300] ;  /* 0x0000c00000047ab9 */ /* 0x000fe20000000a00 */
[----:B------:R-:W4:Y:S01]  /*22570*/  LDC R9, c[0x0][0x2f4] ;  /* 0x0000bd00ff097b82 */ /* 0x000f220000000800 */
[----:B------:R-:W-:Y:S01]  /*22580*/  IMAD R19, R19, UR4, RZ ;  /* 0x0000000413137c24 */ /* 0x000fe2000f8e02ff */
[----:B------:R-:W-:Y:S01]  /*22590*/  ULDC.64 UR6, c[0x0][0x2e8] ;  /* 0x0000ba0000067ab9 */ /* 0x000fe20000000a00 */
[----:B0-----:R-:W-:-:S04]  /*225a0*/  IMAD.WIDE.U32 R6, R5, UR4, RZ ;  /* 0x0000000405067c25 */ /* 0x001fc8000f8e00ff */
[----:B------:R-:W-:Y:S01]  /*225b0*/  IMAD R19, R5, UR5, R19 ;  /* 0x0000000505137c24 */ /* 0x000fe2000f8e0213 */
[----:B------:R-:W-:Y:S02]  /*225c0*/  ULDC.64 UR4, c[0x0][0x310] ;  /* 0x0000c40000047ab9 */ /* 0x000fe40000000a00 */
[----:B------:R-:W-:Y:S02]  /*225d0*/  IMAD R20, R20, UR4, RZ ;  /* 0x0000000414147c24 */ /* 0x000fe4000f8e02ff */
[----:B------:R-:W-:Y:S02]  /*225e0*/  IMAD.IADD R7, R7, 0x1, R19 ;  /* 0x0000000107077824 */ /* 0x000fe400078e0213 */
[----:B------:R-:W-:-:S04]  /*225f0*/  IMAD.WIDE.U32 R6, R2, UR4, R6 ;  /* 0x0000000402067c25 */ /* 0x000fc8000f8e0006 */
[----:B------:R-:W-:Y:S01]  /*22600*/  IMAD R2, R2, UR5, R20 ;  /* 0x0000000502027c24 */ /* 0x000fe2000f8e0214 */
[----:B------:R-:W-:-:S03]  /*22610*/  ULDC.64 UR4, c[0x0][0x308] ;  /* 0x0000c20000047ab9 */ /* 0x000fc60000000a00 */
[----:B------:R-:W-:Y:S02]  /*22620*/  IMAD.IADD R3, R7, 0x1, R2 ;  /* 0x0000000107037824 */ /* 0x000fe400078e0202 */
[----:B------:R-:W-:Y:S02]  /*22630*/  IMAD.MOV.U32 R2, RZ, RZ, R6 ;  /* 0x000000ffff027224 */ /* 0x000fe400078e0006 */
[----:B-1----:R-:W-:Y:S02]  /*22640*/  IMAD.SHL.U32 R10, R8, 0x10, RZ ;  /* 0x00000010080a7824 */ /* 0x002fe400078e00ff */
[----:B------:R-:W-:Y:S01]  /*22650*/  IMAD.WIDE.U32 R2, R16, UR4, R2 ;  /* 0x0000000410027c25 */ /* 0x000fe2000f8e0002 */
[----:B------:R-:W-:Y:S02]  /*22660*/  UMOV UR4, 0xffffffff ;  /* 0xffffffff00047882 */ /* 0x000fe40000000000 */
[----:B------:R-:W-:Y:S01]  /*22670*/  LOP3.LUT R10, R10, 0x10, RZ, 0xc0, !PT ;  /* 0x000000100a0a7812 */ /* 0x000fe200078ec0ff */
[----:B------:R-:W-:Y:S01]  /*22680*/  IMAD.SHL.U32 R8, R8, 0x10, RZ ;  /* 0x0000001008087824 */ /* 0x000fe200078e00ff */
[----:B------:R-:W-:Y:S01]  /*22690*/  IADD3 R5, P0, R2, UR6, RZ ;  /* 0x0000000602057c10 */ /* 0x000fe2000ff1e0ff */
[----:B------:R-:W-:Y:S01]  /*226a0*/  IMAD R6, R16, UR5, R3 ;  /* 0x0000000510067c24 */ /* 0x000fe2000f8e0203 */
[----:B------:R-:W-:-:S02]  /*226b0*/  LOP3.LUT R11, R10, 0x40, RZ, 0xfc, !PT ;  /* 0x000000400a0b7812 */ /* 0x000fc400078efcff */
[----:B------:R-:W-:Y:S02]  /*226c0*/  LOP3.LUT R10, R10, 0x20, RZ, 0xfc, !PT ;  /* 0x000000200a0a7812 */ /* 0x000fe400078efcff */
[----:B------:R-:W-:Y:S02]  /*226d0*/  LOP3.LUT R8, R8, 0x10, RZ, 0xc0, !PT ;  /* 0x0000001008087812 */ /* 0x000fe400078ec0ff */
[----:B------:R-:W-:Y:S02]  /*226e0*/  IADD3.X R6, R6, UR7, RZ, P0, !PT ;  /* 0x0000000706067c10 */ /* 0x000fe400087fe4ff */
[-C--:B----4-:R-:W-:Y:S02]  /*226f0*/  ISETP.GE.AND P2, PT, R11, R9.reuse, PT ;  /* 0x000000090b00720c */ /* 0x090fe40003f46270 */
[-C--:B------:R-:W-:Y:S02]  /*22700*/  ISETP.GE.AND P4, PT, R10, R9.reuse, PT ;  /* 0x000000090a00720c */ /* 0x080fe40003f86270 */
[----:B------:R-:W-:Y:S01]  /*22710*/  ISETP.GE.AND P5, PT, R8, R9, PT ;  /* 0x000000090800720c */ /* 0x000fe20003fa6270 */
[----:B------:R-:W-:-:S12]  /*22720*/  BRA.DIV UR4, `(.L_x_1547) ;  /* 0x0000004e04307947 */ /* 0x000fd8000b800000 */
[----:B------:R-:W0:Y:S04]  /*22730*/  SHFL.IDX PT, R3, R5, RZ, 0x1e1f ;  /* 0x001e1fff05037589 */ /* 0x000e2800000e0000 */
[----:B------:R-:W1:Y:S04]  /*22740*/  SHFL.IDX PT, R2, R6, RZ, 0x1e1f ;  /* 0x001e1fff06027589 */ /* 0x000e6800000e0000 */
[----:B------:R-:W4:Y:S04]  /*22750*/  SHFL.IDX PT, R5, R5, 0x1, 0x1e1f ;  /* 0x003e1f0005057f89 */ /* 0x000f2800000e0000 */
[----:B------:R-:W2:Y:S01]  /*22760*/  SHFL.IDX PT, R6, R6, 0x1, 0x1e1f ;  /* 0x003e1f0006067f89 */ /* 0x000ea200000e0000 */
[----:B0-----:R-:W-:-:S05]  /*22770*/  @P1 IADD3 R3, P0, R8, R3, RZ ;  /* 0x0000000308031210 */ /* 0x001fca0007f1e0ff */
[----:B-1----:R-:W-:-:S05]  /*22780*/  @P1 IMAD.X R2, RZ, RZ, R2, P0 ;  /* 0x000000ffff021224 */ /* 0x002fca00000e0602 */
[----:B------:R-:W-:-:S04]  /*22790*/  @P1 LOP3.LUT R3, R3, R2, RZ, 0x3c, !PT ;  /* 0x0000000203031212 */ /* 0x000fc800078e3cff */
[----:B------:R-:W-:-:S04]  /*227a0*/  @P1 LOP3.LUT R2, R3, R2, RZ, 0x3c, !PT ;  /* 0x0000000203021212 */ /* 0x000fc800078e3cff */
[----:B------:R-:W-:-:S05]  /*227b0*/  @P1 LOP3.LUT R3, R3, R2, RZ, 0x3c, !PT ;  /* 0x0000000203031212 */ /* 0x000fca00078e3cff */
[----:B------:R1:W-:Y:S04]  /*227c0*/  @P1 LDGSTS.E.BYPASS.LTC128B.128 [R0+0x13800], desc[UR40][R2.64], !P5 ;  /* 0x1380000002001fae */ /* 0x0003e8000e901d68 */
[----:B------:R1:W-:Y:S04]  /*227d0*/  @P1 LDGSTS.E.BYPASS.LTC128B.128 [R0+0x14800], desc[UR40][R2.64+0x20], !P4 ;  /* 0x1480002002001fae */ /* 0x0003e8000e101d68 */
[----:B--2-4-:R1:W-:Y:S02]  /*227e0*/  @P1 LDGSTS.E.BYPASS.LTC128B.128 [R0+0x15800], desc[UR40][R2.64+0x40], !P2 ;  /* 0x1580004002001fae */ /* 0x0143e4000d101d68 */
.L_x_1673:
[----:B01----:R-:W-:-:S05]  /*227f0*/  @P3 IADD3 R2, P0, R8, R5, RZ ;  /* 0x0000000508023210 */ /* 0x003fca0007f1e0ff */
[----:B------:R-:W-:Y:S01]  /*22800*/  @P3 IMAD.X R3, RZ, RZ, R6, P0 ;  /* 0x000000ffff033224 */ /* 0x000fe200000e0606 */
[----:B------:R-:W-:-:S04]  /*22810*/  PLOP3.LUT P0, PT, PT, PT, PT, 0x80, 0x0 ;  /* 0x000000000000781c */ /* 0x000fc80003f0f070 */
[----:B------:R-:W-:Y:S01]  /*22820*/  @!PT LDS RZ, [RZ] ;  /* 0x00000000fffff984 */ /* 0x000fe20000000800 */
[----:B------:R-:W-:Y:S01]  /*22830*/  @!PT LDS RZ, [RZ] ;  /* 0x00000000fffff984 */ /* 0x000fe20000000800 */
[----:B------:R-:W-:Y:S01]  /*22840*/  @!PT LDS RZ, [RZ] ;  /* 0x00000000fffff984 */ /* 0x000fe20000000800 */
[----:B------:R0:W-:Y:S04]  /*22850*/  @P3 LDGSTS.E.BYPASS.LTC128B.128 [R0+0x14000], desc[UR40][R2.64], !P5 ;  /* 0x1400000002003fae */ /* 0x0001e8000e901d68 */
[----:B------:R0:W-:Y:S04]  /*22860*/  @P3 LDGSTS.E.BYPASS.LTC128B.128 [R0+0x15000], desc[UR40][R2.64+0x20], !P4 ;  /* 0x1500002002003fae */ /* 0x0001e8000e101d68 */
[----:B------:R0:W-:Y:S01]  /*22870*/  @P3 LDGSTS.E.BYPASS.LTC128B.128 [R0+0x16000], desc[UR40][R2.64+0x40], !P2 ;  /* 0x1600004002003fae */ /* 0x0001e2000d101d68 */
[----:B------:R-:W-:Y:S01]  /*22880*/  NOP ;  /* 0x0000000000007918 */ /* 0x000fe20000000000 */
.L_x_1548:
        /* <DEDUP_REMOVED lines=11> */
.L_x_1549:
[----:B------:R0:W5:Y:S01]  /*22940*/  LDL.LU R3, [R1+0x28] ;  /* 0x0000280001037983 */ /* 0x0001620000300800 */
[----:B------:R0:W-:Y:S02]  /*22950*/  SYNCS.ARRIVE.TRANS64.A1T0 RZ, [R4+URZ+0x19c30], RZ ;  /* 0x019c30ff04ff79a7 */ /* 0x0001e4000810003f */
[----:B------:R-:W-:Y:S05]  /*22960*/  WARPSYNC.ALL ;  /* 0x0000000000007948 */ /* 0x000fea0003800000 */
[----:B------:R-:W-:Y:S01]  /*22970*/  ULDC.64 UR4, c[0x0][0x298] ;  /* 0x0000a60000047ab9 */ /* 0x000fe20000000a00 */
[----:B------:R-:W-:Y:S01]  /*22980*/  VIADD R0, R18, 0xf000 ;  /* 0x0000f00012007836 */ /* 0x000fe20000000000 */
[----:B------:R-:W-:Y:S01]  /*22990*/  ULDC.64 UR6, c[0x0][0xa00] ;  /* 0x0002800000067ab9 */ /* 0x000fe20000000a00 */
[----:B------:R-:W-:Y:S01]  /*229a0*/  BSSY B6, `(.L_x_1550) ;  /* 0x0000021000067945 */ /* 0x000fe20003800000 */
[----:B------:R-:W-:Y:S01]  /*229b0*/  BAR.SYNC.DEFER_BLOCKING 0x8, 0x200 ;  /* 0x0208000000007b1d */ /* 0x000fe20000010000 */
[----:B------:R-:W-:-:S02]  /*229c0*/  ISETP.NE.U32.AND P0, PT, RZ, UR6, PT ;  /* 0x00000006ff007c0c */ /* 0x000fc4000bf05070 */
[----:B------:R-:W-:Y:S02]  /*229d0*/  LOP3.LUT P1, RZ, R0, 0x9f, RZ, 0xc0, !PT ;  /* 0x0000009f00ff7812 */ /* 0x000fe4000782c0ff */
[----:B------:R-:W-:-:S04]  /*229e0*/  ISETP.NE.AND.EX P0, PT, RZ, UR7, PT, P0 ;  /* 0x00000007ff007c0c */ /* 0x000fc8000bf05300 */
[----:B------:R-:W-:Y:S02]  /*229f0*/  SEL R19, R27, RZ, !P0 ;  /* 0x000000ff1b137207 */ /* 0x000fe40004000000 */
[----:B-----5:R-:W-:Y:S01]  /*22a00*/  SHF.R.S32.HI R2, RZ, 0x1f, R3 ;  /* 0x0000001fff027819 */ /* 0x020fe20000011403 */
[----:B0--3--:R-:W-:-:S04]  /*22a10*/  IMAD.WIDE.U32 R4, R3, UR4, RZ ;  /* 0x0000000403047c25 */ /* 0x009fc8000f8e00ff */
[----:B------:R-:W-:Y:S01]  /*22a20*/  IMAD R2, R2, UR4, RZ ;  /* 0x0000000402027c24 */ /* 0x000fe2000f8e02ff */
[----:B------:R0:W-:Y:S03]  /*22a30*/  STL.64 [R1+0x28], R4 ;  /* 0x0000280401007387 */ /* 0x0001e60000100a00 */
[----:B------:R-:W-:Y:S01]  /*22a40*/  IMAD R0, R3, UR5, R2 ;  /* 0x0000000503007c24 */ /* 0x000fe2000f8e0202 */
[----:B------:R-:W-:-:S03]  /*22a50*/  SHF.R.S32.HI R2, RZ, 0x1f, R27 ;  /* 0x0000001fff027819 */ /* 0x000fc6000001141b */
[----:B------:R-:W-:Y:S01]  /*22a60*/  IMAD.IADD R3, R5, 0x1, R0 ;  /* 0x0000000105037824 */ /* 0x000fe200078e0200 */
[----:B------:R-:W-:-:S04]  /*22a70*/  SEL R0, R2, RZ, !P0 ;  /* 0x000000ff02007207 */ /* 0x000fc80004000000 */
[----:B------:R0:W-:Y:S04]  /*22a80*/  STL [R1+0x38], R3 ;  /* 0x0000380301007387 */ /* 0x0001e80000100800 */
[----:B------:R0:W-:Y:S01]  /*22a90*/  STL [R1+0x3c], R0 ;  /* 0x00003c0001007387 */ /* 0x0001e20000100800 */
[----:B------:R-:W-:Y:S05]  /*22aa0*/  @!P1 BRA `(.L_x_1551) ;  /* 0x0000000000409947 */ /* 0x000fea0003800000 */
[----:B------:R-:W-:Y:S01]  /*22ab0*/  MOV R2, 0x0 ;  /* 0x0000000000027802 */ /* 0x000fe20000000f00 */
[----:B------:R-:W-:Y:S01]  /*22ac0*/  ULDC.64 UR4, c[0x4][0x98] ;  /* 0x0100260000047ab9 */ /* 0x000fe20000000a00 */
[----:B------:R-:W-:Y:S01]  /*22ad0*/  ULDC.64 UR6, c[0x4][0xa0] ;  /* 0x0100280000067ab9 */ /* 0x000fe20000000a00 */
[----:B------:R-:W-:Y:S01]  /*22ae0*/  ULDC.64 UR8, c[0x4][0x28] ;  /* 0x01000a0000087ab9 */ /* 0x000fe20000000a00 */
[----:B0-----:R-:W-:Y:S02]  /*22af0*/  IMAD.U32 R4, RZ, RZ, UR4 ;  /* 0x00000004ff047e24 */ /* 0x001fe4000f8e00ff */
        /* <DEDUP_REMOVED lines=11> */
.L_x_1551:
[----:B------:R-:W-:Y:S05]  /*22bb0*/  BSYNC B6 ;  /* 0x0000000000067941 */ /* 0x000fea0003800000 */
.L_x_1550:
[----:B------:R-:W2:Y:S01]  /*22bc0*/  LDL.LU R2, [R1+0x38] ;  /* 0x0000380001027983 */ /* 0x000ea20000300800 */
[----:B------:R-:W1:Y:S01]  /*22bd0*/  LDC R9, c[0x0][0x448] ;  /* 0x00011200ff097b82 */ /* 0x000e620000000800 */
[----:B------:R-:W-:Y:S01]  /*22be0*/  ULDC.64 UR4, c[0x0][0x2d8] ;  /* 0x0000b60000047ab9 */ /* 0x000fe20000000a00 */
[----:B------:R-:W-:Y:S01]  /*22bf0*/  ULDC.64 UR6, c[0x0][0x2e0] ;  /* 0x0000b80000067ab9 */ /* 0x000fe20000000a00 */
[----:B------:R-:W3:Y:S01]  /*22c00*/  LDL.LU.64 R20, [R1+0x28] ;  /* 0x0000280001147983 */ /* 0x000ee20000300a00 */
[----:B------:R-:W-:-:S03]  /*22c10*/  ULDC.64 UR8, c[0x0][0x280] ;  /* 0x0000a00000087ab9 */ /* 0x000fc60000000a00 */
[----:B0-----:R-:W4:Y:S01]  /*22c20*/  LDL.LU R0, [R1+0x3c] ;  /* 0x00003c0001007983 */ /* 0x001f220000300800 */
[----:B-1----:R-:W-:-:S13]  /*22c30*/  ISETP.NE.AND P1, PT, R9, 0x1, PT ;  /* 0x000000010900780c */ /* 0x002fda0003f25270 */
        /* <DEDUP_REMOVED lines=20> */
[----:B------:R-:W-:Y:S02]  /*22d80*/  IMAD.IADD R0, R20, 0x1, R25 ;  /* 0x0000000114007824 */ /* 0x000fe400078e0219 */
[----:B------:R2:W5:Y:S02]  /*22d90*/  LDL R20, [R1+0x24] ;  /* 0x0000240001147983 */ /* 0x0005640000100800 */
[----:B0-----:R-:W-:Y:S01]  /*22da0*/  @P1 IMAD.HI.U32 R5, R0, R5, RZ ;  /* 0x0000000500051227 */ /* 0x001fe200078e00ff */
[----:B------:R-:W0:Y:S03]  /*22db0*/  S2R R21, SR_TID.X ;  /* 0x0000000000157919 */ /* 0x000e260000002100 */
[----:B------:R-:W-:Y:S01]  /*22dc0*/  IMAD.MOV.U32 R4, RZ, RZ, R0 ;  /* 0x000000ffff047224 */ /* 0x000fe200078e0000 */
[----:B-1----:R-:W-:-:S04]  /*22dd0*/  @P1 SHF.R.U32.HI R4, RZ, R6, R5 ;  /* 0x00000006ff041219 */ /* 0x002fc80000011605 */
[--C-:B------:R-:W-:Y:S01]  /*22de0*/  SHF.R.S32.HI R5, RZ, 0x1f, R4.reuse ;  /* 0x0000001fff057819 */ /* 0x100fe20000011404 */
[----:B------:R-:W-:-:S04]  /*22df0*/  IMAD.MOV R7, RZ, RZ, -R4 ;  /* 0x000000ffff077224 */ /* 0x000fc800078e0a04 */
[----:B------:R-:W-:-:S04]  /*22e00*/  IMAD R5, R5, UR4, RZ ;  /* 0x0000000405057c24 */ /* 0x000fc8000f8e02ff */
[C---:B------:R-:W-:Y:S02]  /*22e10*/  IMAD R6, R4.reuse, UR5, R5 ;  /* 0x0000000504067c24 */ /* 0x040fe4000f8e0205 */
[----:B------:R-:W-:-:S04]  /*22e20*/  IMAD.WIDE.U32 R4, R4, UR4, R2 ;  /* 0x0000000404047c25 */ /* 0x000fc8000f8e0002 */
[----:B------:R-:W-:Y:S02]  /*22e30*/  IMAD.IADD R5, R5, 0x1, R6 ;  /* 0x0000000105057824 */ /* 0x000fe400078e0206 */
[----:B------:R-:W-:Y:S02]  /*22e40*/  IMAD R6, R9, R7, R0 ;  /* 0x0000000709067224 */ /* 0x000fe400078e0200 */
[----:B------:R-:W-:Y:S02]  /*22e50*/  VIADD R0, R0, 0x80 ;  /* 0x0000008000007836 */ /* 0x000fe40000000000 */
[----:B------:R-:W-:Y:S01]  /*22e60*/  IMAD.WIDE.U32 R4, R6, UR6, R4 ;  /* 0x0000000606047c25 */ /* 0x000fe2000f8e0004 */
[----:B------:R-:W-:-:S03]  /*22e70*/  SHF.R.S32.HI R7, RZ, 0x1f, R6 ;  /* 0x0000001fff077819 */ /* 0x000fc60000011406 */
[----:B0-----:R-:W-:Y:S02]  /*22e80*/  IMAD.SHL.U32 R11, R21, 0x10, RZ ;  /* 0x00000010150b7824 */ /* 0x001fe400078e00ff */
[----:B------:R-:W-:Y:S02]  /*22e90*/  IMAD R7, R7, UR6, RZ ;  /* 0x0000000607077c24 */ /* 0x000fe4000f8e02ff */
[----:B------:R-:W-:Y:S01]  /*22ea0*/  IMAD.SHL.U32 R10, R21, 0x10, RZ ;  /* 0x00000010150a7824 */ /* 0x000fe200078e00ff */
[----:B------:R-:W-:Y:S01]  /*22eb0*/  LOP3.LUT R11, R11, 0x10, RZ, 0xc0, !PT ;  /* 0x000000100b0b7812 */ /* 0x000fe200078ec0ff */
[----:B------:R-:W-:Y:S01]  /*22ec0*/  IMAD R7, R6, UR7, R7 ;  /* 0x0000000706077c24 */ /* 0x000fe2000f8e0207 */
[----:B------:R-:W-:Y:S02]  /*22ed0*/  IADD3 R6, P0, R4, UR8, RZ ;  /* 0x0000000804067c10 */ /* 0x000fe4000ff1e0ff */
[----:B------:R-:W-:Y:S02]  /*22ee0*/  LOP3.LUT R12, R11, 0x20, RZ, 0xfc, !PT ;  /* 0x000000200b0c7812 */ /* 0x000fe400078efcff */
[----:B------:R-:W-:Y:S01]  /*22ef0*/  IADD3.X R4, R5, UR9, R7, P0, !PT ;  /* 0x0000000905047c10 */ /* 0x000fe200087fe407 */
[----:B------:R-:W-:Y:S01]  /*22f00*/  IMAD.MOV.U32 R5, RZ, RZ, R0 ;  /* 0x000000ffff057224 */ /* 0x000fe200078e0000 */
[----:B------:R-:W0:Y:S01]  /*22f10*/  @P1 LDC R7, c[0x0][0x44c] ;  /* 0x00011300ff071b82 */ /* 0x000e220000000800 */
[----:B------:R-:W-:-:S02]  /*22f20*/  LOP3.LUT R10, R10, 0x10, RZ, 0xc0, !PT ;  /* 0x000000100a0a7812 */ /* 0x000fc400078ec0ff */
[----:B------:R-:W-:Y:S02]  /*22f30*/  LOP3.LUT R11, R11, 0x40, RZ, 0xfc, !PT ;  /* 0x000000400b0b7812 */ /* 0x000fe400078efcff */
[----:B------:R-:W-:Y:S01]  /*22f40*/  LOP3.LUT R21, R21, 0x7f, RZ, 0xc0, !PT ;  /* 0x0000007f15157812 */ /* 0x000fe200078ec0ff */
[----:B0-----:R-:W-:-:S05]  /*22f50*/  @P1 IMAD.HI.U32 R7, R0, R7, RZ ;  /* 0x0000000700071227 */ /* 0x001fca00078e00ff */
[----:B------:R-:W-:Y:S02]  /*22f60*/  @P1 SHF.R.U32.HI R5, RZ, R8, R7 ;  /* 0x00000008ff051219 */ /* 0x000fe40000011607 */
[----:B------:R2:W5:Y:S03]  /*22f70*/  LDL R8, [R1+0x30] ;  /* 0x0000300001087983 */ /* 0x0005660000100800 */
[----:B------:R-:W-:Y:S02]  /*22f80*/  IMAD.MOV R7, RZ, RZ, -R5 ;  /* 0x000000ffff077224 */ /* 0x000fe400078e0a05 */
[----:B------:R-:W-:-:S04]  /*22f90*/  IMAD.WIDE.U32 R2, R5, UR4, R2 ;  /* 0x0000000405027c25 */ /* 0x000fc8000f8e0002 */
[----:B------:R-:W-:Y:S01]  /*22fa0*/  IMAD R0, R9, R7, R0 ;  /* 0x0000000709007224 */ /* 0x000fe200078e0200 */
[----:B------:R-:W-:-:S05]  /*22fb0*/  SHF.R.S32.HI R7, RZ, 0x1f, R5 ;  /* 0x0000001fff077819 */ /* 0x000fca0000011405 */
[----:B------:R-:W-:Y:S01]  /*22fc0*/  IMAD R7, R7, UR4, RZ ;  /* 0x0000000407077c24 */ /* 0x000fe2000f8e02ff */
[----:B------:R-:W-:Y:S02]  /*22fd0*/  ULDC UR4, c[0x0][0x2b8] ;  /* 0x0000ae0000047ab9 */ /* 0x000fe40000000800 */
[----:B------:R-:W-:Y:S01]  /*22fe0*/  ISETP.GE.AND P3, PT, R10, UR4, PT ;  /* 0x000000040a007c0c */ /* 0x000fe2000bf66270 */
[----:B------:R-:W-:Y:S01]  /*22ff0*/  IMAD R7, R5, UR5, R7 ;  /* 0x0000000505077c24 */ /* 0x000fe2000f8e0207 */
[----:B------:R-:W-:Y:S01]  /*23000*/  SHF.R.S32.HI R5, RZ, 0x1f, R0 ;  /* 0x0000001fff057819 */ /* 0x000fe20000011400 */
[----:B------:R-:W-:Y:S02]  /*23010*/  UMOV UR5, 0xffffffff ;  /* 0xffffffff00057882 */ /* 0x000fe40000000000 */
[----:B------:R-:W-:Y:S02]  /*23020*/  IMAD.IADD R3, R3, 0x1, R7 ;  /* 0x0000000103037824 */ /* 0x000fe400078e0207 */
[----:B------:R-:W-:-:S02]  /*23030*/  IMAD R5, R5, UR6, RZ ;  /* 0x0000000605057c24 */ /* 0x000fc4000f8e02ff */
[----:B------:R-:W-:-:S04]  /*23040*/  IMAD.WIDE.U32 R2, R0, UR6, R2 ;  /* 0x0000000600027c25 */ /* 0x000fc8000f8e0002 */
[----:B------:R-:W-:Y:S01]  /*23050*/  IMAD R5, R0, UR7, R5 ;  /* 0x0000000700057c24 */ /* 0x000fe2000f8e0205 */
[----:B------:R-:W-:Y:S02]  /*23060*/  IADD3 R7, P0, R2, UR8, RZ ;  /* 0x0000000802077c10 */ /* 0x000fe4000ff1e0ff */
[----:B------:R-:W-:Y:S02]  /*23070*/  ISETP.GE.AND P1, PT, R11, UR4, PT ;  /* 0x000000040b007c0c */ /* 0x000fe4000bf26270 */
[----:B------:R-:W-:Y:S02]  /*23080*/  IADD3.X R5, R3, UR9, R5, P0, !PT ;  /* 0x0000000903057c10 */ /* 0x000fe400087fe405 */
[----:B------:R-:W-:Y:S02]  /*23090*/  ISETP.GE.AND P0, PT, R12, UR4, PT ;  /* 0x000000040c007c0c */ /* 0x000fe4000bf06270 */
[----:B------:R-:W-:Y:S01]  /*230a0*/  SHF.R.U32.HI R19, RZ, 0x1, R21 ;  /* 0x00000001ff137819 */ /* 0x000fe20000011615 */
[----:B--2---:R-:W-:Y:S10]  /*230b0*/  BRA.DIV UR5, `(.L_x_1552) ;  /* 0x0000004605707947 */ /* 0x004ff4000b800000 */
[----:B------:R-:W0:Y:S01]  /*230c0*/  SHFL.IDX PT, R3, R6, RZ, 0x1e1f ;  /* 0x001e1fff06037589 */ /* 0x000e2200000e0000 */
[----:B-----5:R-:W-:Y:S02]  /*230d0*/  IMAD R0, R20, R9, RZ ;  /* 0x0000000914007224 */ /* 0x020fe400078e02ff */
[----:B------:R-:W-:Y:S01]  /*230e0*/  IMAD.IADD R25, R19, 0x1, R25 ;  /* 0x0000000113197824 */ /* 0x000fe200078e0219 */
        /* <DEDUP_REMOVED lines=21> */
.L_x_1680:
[----:B------:R-:W-:Y:S01]  /*23240*/  VIADD R25, R25, 0x80 ;  /* 0x0000008019197836 */ /* 0x000fe20000000000 */
[----:B------:R-:W-:Y:S04]  /*23250*/  BSSY B0, `(.L_x_1553) ;  /* 0x000000b000007945 */ /* 0x000fe80003800000 */
[----:B------:R-:W-:-:S13]  /*23260*/  ISETP.GE.AND P2, PT, R25, R0, PT ;  /* 0x000000001900720c */ /* 0x000fda0003f46270 */
[----:B------:R-:W-:Y:S05]  /*23270*/  @P2 BRA `(.L_x_1554) ;  /* 0x0000000000202947 */ /* 0x000fea0003800000 */
[----:B--2---:R-:W-:-:S05]  /*23280*/  IADD3 R2, P2, R10, R2, RZ ;  /* 0x000000020a027210 */ /* 0x004fca0007f5e0ff */
[----:B-1----:R-:W-:-:S05]  /*23290*/  IMAD.X R3, RZ, RZ, R3, P2 ;  /* 0x000000ffff037224 */ /* 0x002fca00010e0603 */
[----:B------:R-:W-:Y:S01]  /*232a0*/  @!PT LDS RZ, [RZ] ;  /* 0x00000000fffff984 */ /* 0x000fe20000000800 */
[----:B------:R-:W-:Y:S01]  /*232b0*/  @!PT LDS RZ, [RZ] ;  /* 0x00000000fffff984 */ /* 0x000fe20000000800 */
[----:B------:R-:W-:Y:S01]  /*232c0*/  @!PT LDS RZ, [RZ] ;  /* 0x00000000fffff984 */ /* 0x000fe20000000800 */
[----:B------:R3:W-:Y:S04]  /*232d0*/  LDGSTS.E.BYPASS.LTC128B.128 [R8+0x10000], desc[UR40][R2.64], !P3 ;  /* 0x1000000002087fae */ /* 0x0007e8000d901d68 */
[----:B------:R3:W-:Y:S04]  /*232e0*/  LDGSTS.E.BYPASS.LTC128B.128 [R8+0x11800], desc[UR40][R2.64+0x20], !P0 ;  /* 0x1180002002087fae */ /* 0x0007e8000c101d68 */
[----:B------:R3:W-:Y:S02]  /*232f0*/  LDGSTS.E.BYPASS.LTC128B.128 [R8+0x13000], desc[UR40][R2.64+0x40], !P1 ;  /* 0x1300004002087fae */ /* 0x0007e4000c901d68 */
.L_x_1554:
[----:B------:R-:W-:Y:S05]  /*23300*/  BSYNC B0 ;  /* 0x0000000000007941 */ /* 0x000fea0003800000 */
.L_x_1553:
[----:B------:R-:W-:Y:S01]  /*23310*/  NOP ;  /* 0x0000000000007918 */ /* 0x000fe20000000000 */
[----:B------:R-:W-:-:S13]  /*23320*/  PLOP3.LUT P0, PT, PT, PT, PT, 0x80, 0x0 ;  /* 0x000000000000781c */ /* 0x000fda0003f0f070 */
.L_x_1555:
        /* <DEDUP_REMOVED lines=18> */
.L_x_1681:
[----:B------:R-:W-:Y:S05]  /*23450*/  BSYNC B0 ;  /* 0x0000000000007941 */ /* 0x000fea0003800000 */
.L_x_1556:
[----:B-1----:R-:W3:Y:S04]  /*23460*/  LDL.LU R3, [R1+0x34] ;  /* 0x0000340001037983 */ /* 0x002ee80000300800 */
[----:B------:R-:W4:Y:S01]  /*23470*/  LDL R2, [R1+0x4] ;  /* 0x0000040001027983 */ /* 0x000f220000100800 */
[----:B---3--:R-:W-:-:S05]  /*23480*/  VIADD R20, R3, 0xfffffffe ;  /* 0xfffffffe03147836 */ /* 0x008fca0000000000 */
[----:B----4-:R-:W-:-:S13]  /*23490*/  ISETP.GE.AND P0, PT, R20, R2, PT ;  /* 0x000000021400720c */ /* 0x010fda0003f06270 */
[----:B------:R-:W-:Y:S05]  /*234a0*/  @!P0 BRA `(.L_x_1558) ;  /* 0x0000001000408947 */ /* 0x000fea0003800000 */
[----:B------:R-:W-:Y:S02]  /*234b0*/  IMAD.MOV.U32 R4, RZ, RZ, R22 ;  /* 0x000000ffff047224 */ /* 0x000fe400078e0016 */
[----:B------:R-:W-:-:S07]  /*234c0*/  IMAD.MOV.U32 R6, RZ, RZ, R28 ;  /* 0x000000ffff067224 */ /* 0x000fce00078e001c */
.L_x_1578:
[----:B0--3--:R-:W3:Y:S01]  /*234d0*/  LDL R9, [R1+0x8] ;  /* 0x0000080001097983 */ /* 0x009ee20000100800 */
[----:B0-----:R-:W0:Y:S03]  /*234e0*/  LDC R7, c[0x0][0x430] ;  /* 0x00010c00ff077b82 */ /* 0x001e260000000800 */
[----:B------:R-:W4:Y:S01]  /*234f0*/  LDL R8, [R1+0xc] ;  /* 0x00000c0001087983 */ /* 0x000f220000100800 */
[----:B------:R-:W2:Y:S03]  /*23500*/  S2R R2, SR_TID.X ;  /* 0x0000000000027919 */ /* 0x000ea60000002100 */
[----:B------:R-:W5:Y:S01]  /*23510*/  LDL R10, [R1+0x4] ;  /* 0x00000400010a7983 */ /* 0x000f620000100800 */
        /* <DEDUP_REMOVED lines=13> */
[----:B-1----:R-:W-:-:S05]  /*235f0*/  @P0 SHF.R.U32.HI R2, RZ, R0, R5 ;  /* 0x00000000ff020219 */ /* 0x002fca0000011605 */
[----:B------:R-:W-:-:S04]  /*23600*/  IMAD.MOV R0, RZ, RZ, -R2 ;  /* 0x000000ffff007224 */ /* 0x000fc800078e0a02 */
        /* <DEDUP_REMOVED lines=10> */
[----:B------:R-:W-:-:S05]  /*236b0*/  IMAD.MOV.U32 R0, RZ, RZ, R20 ;  /* 0x000000ffff007224 */ /* 0x000fca00078e0014 */
[----:B-----5:R-:W-:Y:S01]  /*236c0*/  ISETP.GT.AND P1, PT, R0, R10, PT ;  /* 0x0000000a0000720c */ /* 0x020fe20003f24270 */
[----:B------:R-:W-:Y:S02]  /*236d0*/  IMAD.U32 R10, RZ, RZ, UR39 ;  /* 0x00000027ff0a7e24 */ /* 0x000fe4000f8e00ff */
[----:B------:R-:W-:-:S03]  /*236e0*/  VIADD R22, R4, 0x1 ;  /* 0x0000000104167836 */ /* 0x000fc60000000000 */
[----:B------:R-:W-:Y:S02]  /*236f0*/  ISETP.NE.AND P2, PT, R10, 0x3, PT ;  /* 0x000000030a00780c */ /* 0x000fe40003f45270 */
[----:B------:R-:W-:-:S04]  /*23700*/  ISETP.NE.AND P0, PT, R22, 0x2, PT ;  /* 0x000000021600780c */ /* 0x000fc80003f05270 */
[----:B------:R-:W-:Y:S01]  /*23710*/  SEL R28, RZ, 0x1, P0 ;  /* 0x00000001ff1c7807 */ /* 0x000fe20000000000 */
[----:B------:R-:W-:Y:S01]  /*23720*/  VIADD R20, R20, 0xffffffff ;  /* 0xffffffff14147836 */ /* 0x000fe20000000000 */
[----:B------:R-:W-:Y:S02]  /*23730*/  SEL R22, R22, RZ, P0 ;  /* 0x000000ff16167207 */ /* 0x000fe40000000000 */
[----:B------:R-:W-:Y:S02]  /*23740*/  LOP3.LUT R28, R6, R28, RZ, 0x3c, !PT ;  /* 0x0000001c061c7212 */ /* 0x000fe400078e3cff */
[----:B--2---:R-:W-:Y:S01]  /*23750*/  SHF.R.S32.HI R19, RZ, 0x1f, R8 ;  /* 0x0000001fff137819 */ /* 0x004fe20000011408 */
[----:B------:R-:W-:Y:S06]  /*23760*/  @!P2 BRA `(.L_x_1559) ;  /* 0x000000000004a947 */ /* 0x000fec0003800000 */
[----:B------:R-:W-:Y:S01]  /*23770*/  BPT.TRAP 0x1 ;  /* 0x000000040000795c */ /* 0x000fe20000300000 */
.L_x_1559:
[----:B------:R-:W-:Y:S01]  /*23780*/  IMAD R0, R22, 0x8, R18 ;  /* 0x0000000816007824 */ /* 0x000fe200078e0212 */
[----:B------:R-:W-:Y:S01]  /*23790*/  SHF.L.U32 R10, R28, 0x1f, RZ ;  /* 0x0000001f1c0a7819 */ /* 0x000fe200000006ff */
[----:B------:R-:W-:Y:S01]  /*237a0*/  BSSY B0, `(.L_x_1560) ;  /* 0x0000004000007945 */ /* 0x000fe20003800000 */
[----:B------:R-:W-:Y:S02]  /*237b0*/  SHF.R.S32.HI R9, RZ, 0x1f, R7 ;  /* 0x0000001fff097819 */ /* 0x000fe40000011407 */
[----:B------:R-:W0:Y:S02]  /*237c0*/  SYNCS.PHASECHK.TRANS64.TRYWAIT P0, [R0+URZ+0x19c80], R10 ;  /* 0x019c800a000075a7 */ /* 0x000e24000800017f */
[----:B0-----:R-:W-:Y:S05]  /*237d0*/  @!P0 BRA `(.L_x_1561) ;  /* 0x0000004000ac8947 */ /* 0x001fea0003800000 */
.L_x_1682:
[----:B------:R-:W-:Y:S05]  /*237e0*/  BSYNC B0 ;  /* 0x0000000000007941 */ /* 0x000fea0003800000 */
.L_x_1560:
[----:B------:R-:W2:Y:S01]  /*237f0*/  LDL R15, [R1+0x14] ;  /* 0x00001400010f7983 */ /* 0x000ea20000100800 */
[----:B------:R-:W-:Y:S01]  /*23800*/  ULDC.64 UR4, c[0x0][0x328] ;  /* 0x0000ca0000047ab9 */ /* 0x000fe20000000a00 */
[----:B------:R-:W1:Y:S01]  /*23810*/  LDC R12, c[0x0][0x2f4] ;  /* 0x0000bd00ff0c7b82 */ /* 0x000e620000000800 */
[----:B------:R-:W-:Y:S01]  /*23820*/  IMAD R5, R9, UR4, RZ ;  /* 0x0000000409057c24 */ /* 0x000fe2000f8e02ff */
[----:B------:R-:W3:Y:S01]  /*23830*/  S2R R11, SR_TID.X ;  /* 0x00000000000b7919 */ /* 0x000ee20000002100 */
[----:B------:R-:W-:Y:S01]  /*23840*/  IMAD.WIDE.U32 R2, R7, UR4, RZ ;  /* 0x0000000407027c25 */ /* 0x000fe2000f8e00ff */
[----:B------:R-:W-:-:S03]  /*23850*/  ULDC.64 UR6, c[0x0][0x318] ;  /* 0x0000c60000067ab9 */ /* 0x000fc60000000a00 */
        /* <DEDUP_REMOVED lines=11> */
[----:B------:R-:W-:Y:S01]  /*23910*/  IADD3 R25, P0, R2, UR6, RZ ;  /* 0x0000000602197c10 */ /* 0x000fe2000ff1e0ff */
[C---:B---3--:R-:W-:Y:S02]  /*23920*/  IMAD.SHL.U32 R13, R11.reuse, 0x10, RZ ;  /* 0x000000100b0d7824 */ /* 0x048fe400078e00ff */
[----:B------:R-:W-:Y:S01]  /*23930*/  IMAD.SHL.U32 R11, R11, 0x10, RZ ;  /* 0x000000100b0b7824 */ /* 0x000fe200078e00ff */
[----:B------:R-:W-:Y:S02]  /*23940*/  IADD3.X R21, R21, UR7, RZ, P0, !PT ;  /* 0x0000000715157c10 */ /* 0x000fe400087fe4ff */
[----:B------:R-:W-:Y:S02]  /*23950*/  LOP3.LUT R13, R13, 0x10, RZ, 0xc0, !PT ;  /* 0x000000100d0d7812 */ /* 0x000fe400078ec0ff */
[----:B------:R-:W-:Y:S02]  /*23960*/  LOP3.LUT R11, R11, 0x10, RZ, 0xc0, !PT ;  /* 0x000000100b0b7812 */ /* 0x000fe400078ec0ff */
[----:B------:R-:W-:-:S02]  /*23970*/  LOP3.LUT R14, R13, 0x40, RZ, 0xfc, !PT ;  /* 0x000000400d0e7812 */ /* 0x000fc400078efcff */
[----:B------:R-:W-:Y:S02]  /*23980*/  LOP3.LUT R13, R13, 0x20, RZ, 0xfc, !PT ;  /* 0x000000200d0d7812 */ /* 0x000fe400078efcff */
[-C--:B-1----:R-:W-:Y:S02]  /*23990*/  ISETP.GE.AND P2, PT, R14, R12.reuse, PT ;  /* 0x0000000c0e00720c */ /* 0x082fe40003f46270 */
[-C--:B------:R-:W-:Y:S02]  /*239a0*/  ISETP.GE.AND P3, PT, R13, R12.reuse, PT ;  /* 0x0000000c0d00720c */ /* 0x080fe40003f66270 */
[----:B------:R-:W-:Y:S01]  /*239b0*/  ISETP.GE.AND P4, PT, R11, R12, PT ;  /* 0x0000000c0b00720c */ /* 0x000fe20003f86270 */
[----:B--2---:R-:W-:Y:S01]  /*239c0*/  IMAD R5, R22, 0x3000, R15 ;  /* 0x0000300016057824 */ /* 0x004fe200078e020f */
[----:B------:R-:W-:Y:S11]  /*239d0*/  BRA.DIV UR4, `(.L_x_1562) ;  /* 0x0000004204407947 */ /* 0x000ff6000b800000 */
[----:B------:R-:W1:Y:S01]  /*239e0*/  S2R R3, SR_TID.X ;  /* 0x0000000000037919 */ /* 0x000e620000002100 */
[----:B------:R-:W-:Y:S01]  /*239f0*/  IMAD.IADD R5, R18, 0x1, R5 ;  /* 0x0000000112057824 */ /* 0x000fe200078e0205 */
[----:B------:R-:W2:Y:S01]  /*23a00*/  SHFL.IDX PT, R2, R25, RZ, 0x1e1f ;  /* 0x001e1fff19027589 */ /* 0x000ea200000e0000 */
[----:B-1----:R-:W-:-:S03]  /*23a10*/  IMAD.SHL.U32 R11, R3, 0x10, RZ ;  /* 0x00000010030b7824 */ /* 0x002fc600078e00ff */
[----:B------:R-:W1:Y:S02]  /*23a20*/  SHFL.IDX PT, R3, R21, RZ, 0x1e1f ;  /* 0x001e1fff15037589 */ /* 0x000e6400000e0000 */
[----:B------:R-:W-:Y:S02]  /*23a30*/  LOP3.LUT R11, R11, 0x10, RZ, 0xc0, !PT ;  /* 0x000000100b0b7812 */ /* 0x000fe400078ec0ff */
[----:B------:R-:W3:Y:S02]  /*23a40*/  SHFL.IDX PT, R21, R21, 0x1, 0x1e1f ;  /* 0x003e1f0015157f89 */ /* 0x000ee400000e0000 */
[----:B--2---:R-:W-:-:S05]  /*23a50*/  IADD3 R2, P0, R11, R2, RZ ;  /* 0x000000020b027210 */ /* 0x004fca0007f1e0ff */
[----:B-1----:R-:W-:-:S05]  /*23a60*/  IMAD.X R3, RZ, RZ, R3, P0 ;  /* 0x000000ffff037224 */ /* 0x002fca00000e0603 */
[----:B------:R-:W-:Y:S04]  /*23a70*/  LDGSTS.E.BYPASS.LTC128B.128 [R5+0x9000], desc[UR40][R2.64], !P4 ;  /* 0x0900000002057fae */ /* 0x000fe8000e101d68 */
[----:B------:R-:W-:Y:S04]  /*23a80*/  LDGSTS.E.BYPASS.LTC128B.128 [R5+0xa000], desc[UR40][R2.64+0x20], !P3 ;  /* 0x0a00002002057fae */ /* 0x000fe8000d901d68 */
[----:B------:R1:W-:Y:S04]  /*23a90*/  LDGSTS.E.BYPASS.LTC128B.128 [R5+0xb000], desc[UR40][R2.64+0x40], !P2 ;  /* 0x0b00004002057fae */ /* 0x0003e8000d101d68 */
[----:B-1-3--:R1:W2:Y:S02]  /*23aa0*/  SHFL.IDX PT, R2, R25, 0x1, 0x1e1f ;  /* 0x003e1f0019027f89 */ /* 0x00a2a400000e0000 */
.L_x_1688:
[----:B------:R-:W3:Y:S02]  /*23ab0*/  S2R R3, SR_TID.X ;  /* 0x0000000000037919 */ /* 0x000ee40000002100 */
[----:B---3--:R-:W-:-:S05]  /*23ac0*/  IMAD.SHL.U32 R3, R3, 0x10, RZ ;  /* 0x0000001003037824 */ /* 0x008fca00078e00ff */
[----:B------:R-:W-:-:S04]  /*23ad0*/  LOP3.LUT R3, R3, 0x10, RZ, 0xc0, !PT ;  /* 0x0000001003037812 */ /* 0x000fc800078ec0ff */
        /* <DEDUP_REMOVED lines=10> */
.L_x_1563:
        /* <DEDUP_REMOVED lines=11> */
.L_x_1564:
[----:B------:R2:W-:Y:S01]  /*23c30*/  SYNCS.ARRIVE.TRANS64.A1T0 RZ, [R0+URZ+0x19c70], RZ ;  /* 0x019c70ff00ff79a7 */ /* 0x0005e2000810003f */
[----:B------:R-:W-:Y:S05]  /*23c40*/  @!P3 BRA `(.L_x_1565) ;  /* 0x000000000004b947 */ /* 0x000fea0003800000 */
[----:B------:R-:W-:Y:S01]  /*23c50*/  BPT.TRAP 0x1 ;  /* 0x000000040000795c */ /* 0x000fe20000300000 */
.L_x_1565:
[----:B------:R-:W3:Y:S01]  /*23c60*/  SYNCS.PHASECHK.TRANS64.TRYWAIT P0, [R0+URZ+0x19c40], R10 ;  /* 0x019c400a000075a7 */ /* 0x000ee2000800017f */
[----:B------:R-:W-:Y:S04]  /*23c70*/  BSSY B0, `(.L_x_1566) ;  /* 0x0000002000007945 */ /* 0x000fe80003800000 */
[----:B---3--:R-:W-:Y:S05]  /*23c80*/  @!P0 BRA `(.L_x_1567) ;  /* 0x0000004000408947 */ /* 0x008fea0003800000 */
.L_x_1689:
[----:B------:R-:W-:Y:S05]  /*23c90*/  BSYNC B0 ;  /* 0x0000000000007941 */ /* 0x000fea0003800000 */
.L_x_1566:
[----:B------:R-:W4:Y:S01]  /*23ca0*/  S2R R13, SR_TID.X ;  /* 0x00000000000d7919 */ /* 0x000f220000002100 */
[----:B------:R-:W-:Y:S01]  /*23cb0*/  ULDC.64 UR4, c[0x0][0x300] ;  /* 0x0000c00000047ab9 */ /* 0x000fe20000000a00 */
[----:B------:R-:W5:Y:S01]  /*23cc0*/  LDC R11, c[0x0][0x2f4] ;  /* 0x0000bd00ff0b7b82 */ /* 0x000f620000000800 */
[----:B------:R-:W-:Y:S01]  /*23cd0*/  IMAD R9, R9, UR4, RZ ;  /* 0x0000000409097c24 */ /* 0x000fe2000f8e02ff */
[----:B------:R-:W-:Y:S01]  /*23ce0*/  ULDC.64 UR6, c[0x0][0x2e8] ;  /* 0x0000ba0000067ab9 */ /* 0x000fe20000000a00 */
[----:B------:R-:W-:-:S04]  /*23cf0*/  IMAD.WIDE.U32 R2, R7, UR4, RZ ;  /* 0x0000000407027c25 */ /* 0x000fc8000f8e00ff */
        /* <DEDUP_REMOVED lines=12> */
[C---:B----4-:R-:W-:Y:S02]  /*23dc0*/  IMAD.SHL.U32 R12, R13.reuse, 0x10, RZ ;  /* 0x000000100d0c7824 */ /* 0x050fe400078e00ff */
[----:B------:R-:W-:Y:S01]  /*23dd0*/  IMAD.SHL.U32 R21, R13, 0x10, RZ ;  /* 0x000000100d157824 */ /* 0x000fe200078e00ff */
[----:B------:R-:W-:Y:S02]  /*23de0*/  IADD3.X R8, R8, UR7, RZ, P0, !PT ;  /* 0x0000000708087c10 */ /* 0x000fe400087fe4ff */
[----:B------:R-:W-:Y:S02]  /*23df0*/  LOP3.LUT R12, R12, 0x10, RZ, 0xc0, !PT ;  /* 0x000000100c0c7812 */ /* 0x000fe400078ec0ff */
[----:B------:R-:W-:Y:S02]  /*23e00*/  LOP3.LUT R21, R21, 0x10, RZ, 0xc0, !PT ;  /* 0x0000001015157812 */ /* 0x000fe400078ec0ff */
[----:B------:R-:W-:-:S02]  /*23e10*/  LOP3.LUT R13, R12, 0x40, RZ, 0xfc, !PT ;  /* 0x000000400c0d7812 */ /* 0x000fc400078efcff */
[----:B------:R-:W-:Y:S02]  /*23e20*/  LOP3.LUT R12, R12, 0x20, RZ, 0xfc, !PT ;  /* 0x000000200c0c7812 */ /* 0x000fe400078efcff */
[-C--:B-----5:R-:W-:Y:S02]  /*23e30*/  ISETP.GE.AND P2, PT, R13, R11.reuse, PT ;  /* 0x0000000b0d00720c */ /* 0x0a0fe40003f46270 */
[-C--:B------:R-:W-:Y:S02]  /*23e40*/  ISETP.GE.AND P3, PT, R12, R11.reuse, PT ;  /* 0x0000000b0c00720c */ /* 0x080fe40003f66270 */
        /* <DEDUP_REMOVED lines=11> */
.L_x_1695:
        /* <DEDUP_REMOVED lines=10> */
.L_x_1569:
        /* <DEDUP_REMOVED lines=11> */
.L_x_1570:
[----:B------:R2:W-:Y:S02]  /*24050*/  SYNCS.ARRIVE.TRANS64.A1T0 RZ, [R0+URZ+0x19c30], RZ ;  /* 0x019c30ff00ff79a7 */ /* 0x0005e4000810003f */
[----:B--23--:R-:W-:-:S05]  /*24060*/  IMAD.U32 R0, RZ, RZ, UR36 ;  /* 0x00000024ff007e24 */ /* 0x00cfca000f8e00ff */
[----:B------:R-:W-:-:S13]  /*24070*/  ISETP.NE.AND P0, PT, R0, 0x3, PT ;  /* 0x000000030000780c */ /* 0x000fda0003f05270 */
[----:B------:R-:W-:Y:S05]  /*24080*/  @!P0 BRA `(.L_x_1571) ;  /* 0x0000000000048947 */ /* 0x000fea0003800000 */
[----:B------:R-:W-:Y:S01]  /*24090*/  BPT.TRAP 0x1 ;  /* 0x000000040000795c */ /* 0x000fe20000300000 */
.L_x_1571:
[----:B------:R-:W-:Y:S01]  /*240a0*/  LOP3.LUT R0, R6, 0x1, RZ, 0x3c, !PT ;  /* 0x0000000106007812 */ /* 0x000fe200078e3cff */
[----:B------:R-:W-:Y:S01]  /*240b0*/  IMAD R2, R4, 0x8, R18 ;  /* 0x0000000804027824 */ /* 0x000fe200078e0212 */
[----:B------:R-:W-:Y:S02]  /*240c0*/  BSSY B0, `(.L_x_1572) ;  /* 0x0000004000007945 */ /* 0x000fe40003800000 */
[----:B------:R-:W-:-:S04]  /*240d0*/  SHF.L.U32 R0, R0, 0x1f, RZ ;  /* 0x0000001f00007819 */ /* 0x000fc800000006ff */
[----:B------:R-:W0:Y:S02]  /*240e0*/  SYNCS.PHASECHK.TRANS64.TRYWAIT P2, [R2+URZ+0x19c70], R0 ;  /* 0x019c7000020075a7 */ /* 0x000e24000804017f */
[----:B0-----:R-:W-:Y:S05]  /*240f0*/  @!P2 BRA `(.L_x_1573) ;  /* 0x0000003c00d0a947 */ /* 0x001fea0003800000 */
.L_x_1696:
[----:B------:R-:W-:Y:S05]  /*24100*/  BSYNC B0 ;  /* 0x0000000000007941 */ /* 0x000fea0003800000 */
.L_x_1572:
[----:B------:R-:W-:-:S05]  /*24110*/  IMAD.U32 R3, RZ, RZ, UR39 ;  /* 0x00000027ff037e24 */ /* 0x000fca000f8e00ff */
[----:B------:R-:W-:-:S13]  /*24120*/  ISETP.NE.AND P2, PT, R3, 0x3, PT ;  /* 0x000000030300780c */ /* 0x000fda0003f45270 */
[----:B------:R-:W-:Y:S05]  /*24130*/  @!P2 BRA `(.L_x_1574) ;  /* 0x000000000004a947 */ /* 0x000fea0003800000 */
[----:B------:R-:W-:Y:S01]  /*24140*/  BPT.TRAP 0x1 ;  /* 0x000000040000795c */ /* 0x000fe20000300000 */
.L_x_1574:
[----:B0-----:R-:W-:Y:S01]  /*24150*/  SHF.L.U32 R0, R6, 0x1f, RZ ;  /* 0x0000001f06007819 */ /* 0x001fe200000006ff */
[----:B------:R-:W-:-:S03]  /*24160*/  IMAD R3, R4, 0x3000, RZ ;  /* 0x0000300004037824 */ /* 0x000fc600078e02ff */
[----:B------:R-:W0:Y:S02]  /*24170*/  SYNCS.PHASECHK.TRANS64.TRYWAIT P2, [R2+URZ+0x19c60], R0 ;  /* 0x019c6000020075a7 */ /* 0x000e24000804017f */
[----:B0-----:R-:W-:Y:S05]  /*24180*/  @!P2 BRA `(.L_x_1575) ;  /* 0x0000003c00c0a947 */ /* 0x001fea0003800000 */
.L_x_1697:
[----:B------:R-:W0:Y:S04]  /*24190*/  LDL R4, [R1+0x20] ;  /* 0x0000200001047983 */ /* 0x000e280000100800 */
[----:B------:R-:W2:Y:S04]  /*241a0*/  LDL R10, [R1+0x18] ;  /* 0x00001800010a7983 */ /* 0x000ea80000100800 */
[----:B------:R-:W3:Y:S01]  /*241b0*/  LDL R12, [R1+0x1c] ;  /* 0x00001c00010c7983 */ /* 0x000ee20000100800 */
[----:B------:R-:W-:Y:S05]  /*241c0*/  WARPSYNC.ALL ;  /* 0x0000000000007948 */ /* 0x000fea0003800000 */
[----:B0-----:R-:W-:-:S02]  /*241d0*/  LOP3.LUT R0, R3, R4, RZ, 0xfc, !PT ;  /* 0x0000000403007212 */ /* 0x001fc400078efcff */
[----:B--2---:R-:W-:-:S03]  /*241e0*/  LOP3.LUT R3, R3, R10, RZ, 0xfc, !PT ;  /* 0x0000000a03037212 */ /* 0x004fc600078efcff */
[C---:B------:R-:W-:Y:S02]  /*241f0*/  IMAD.IADD R0, R18.reuse, 0x1, R0 ;  /* 0x0000000112007824 */ /* 0x040fe400078e0200 */
[----:B------:R-:W-:-:S03]  /*24200*/  IMAD.IADD R3, R18, 0x1, R3 ;  /* 0x0000000112037824 */ /* 0x000fc600078e0203 */
[----:B----4-:R-:W0:Y:S02]  /*24210*/  LDSM.16.MT88.4 R4, [R0+0x9000] ;  /* 0x009000000004783b */ /* 0x010e240000004200 */
        /* <DEDUP_REMOVED lines=46> */
.L_x_1576:
[----:B--2---:R2:W-:Y:S01]  /*24500*/  SYNCS.ARRIVE.TRANS64.A1T0 RZ, [R2+URZ+0x19c50], RZ ;  /* 0x019c50ff02ff79a7 */ /* 0x0045e2000810003f */
[----:B------:R-:W-:Y:S06]  /*24510*/  BAR.SYNC.DEFER_BLOCKING 0x2, 0x80 ;  /* 0x0082000000007b1d */ /* 0x000fec0000010000 */
[----:B------:R-:W-:Y:S05]  /*24520*/  @!P0 BRA `(.L_x_1577) ;  /* 0x0000000000048947 */ /* 0x000fea0003800000 */
[----:B------:R-:W-:Y:S01]  /*24530*/  BPT.TRAP 0x1 ;  /* 0x000000040000795c */ /* 0x000fe20000300000 */
.L_x_1577:
[----:B------:R-:W3:Y:S01]  /*24540*/  LDL R0, [R1+0x10] ;  /* 0x0000100001007983 */ /* 0x000ee20000100800 */
[----:B--2---:R-:W-:Y:S02]  /*24550*/  VIADD R2, R2, 0x19c80 ;  /* 0x00019c8002027836 */ /* 0x004fe40000000000 */
[----:B------:R-:W-:Y:S02]  /*24560*/  IMAD.MOV.U32 R4, RZ, RZ, R22 ;  /* 0x000000ffff047224 */ /* 0x000fe400078e0016 */
[----:B------:R-:W-:Y:S01]  /*24570*/  IMAD.MOV.U32 R6, RZ, RZ, R28 ;  /* 0x000000ffff067224 */ /* 0x000fe200078e001c */
[----:B---3--:R-:W-:-:S04]  /*24580*/  PRMT R2, R0, 0x654, R2 ;  /* 0x0000065400027816 */ /* 0x008fc80000000002 */
[----:B------:R3:W-:Y:S01]  /*24590*/  SYNCS.ARRIVE.TRANS64.RED.A1T0 RZ, [R2+URZ], RZ ;  /* 0x000000ff02ff79a7 */ /* 0x0007e2000810043f */
[----:B------:R-:W-:Y:S05]  /*245a0*/  @P1 BRA `(.L_x_1578) ;  /* 0xffffffec00c81947 */ /* 0x000fea000383ffff */
.L_x_1558:
[----:B--2---:R-:W3:Y:S01]  /*245b0*/  S2R R0, SR_TID.X ;  /* 0x0000000000007919 */ /* 0x004ee20000002100 */
[----:B------:R-:W-:Y:S01]  /*245c0*/  BSSY B0, `(.L_x_1579) ;  /* 0x0000012000007945 */ /* 0x000fe20003800000 */
[----:B---3--:R-:W-:Y:S01]  /*245d0*/  LOP3.LUT R2, R0, 0x7f, RZ, 0xc0, !PT ;  /* 0x0000007f00027812 */ /* 0x008fe200078ec0ff */
[----:B------:R-:W-:-:S03]  /*245e0*/  IMAD.U32 R0, RZ, RZ, UR36 ;  /* 0x00000024ff007e24 */ /* 0x000fc6000f8e00ff */
[----:B------:R-:W-:Y:S02]  /*245f0*/  ISETP.NE.AND P1, PT, R2, RZ, PT ;  /* 0x000000ff0200720c */ /* 0x000fe40003f25270 */
[----:B------:R-:W-:-:S11]  /*24600*/  ISETP.NE.AND P0, PT, R0, 0x3, PT ;  /* 0x000000030000780c */ /* 0x000fd60003f05270 */
[----:B------:R-:W-:Y:S05]  /*24610*/  @P1 BRA `(.L_x_1580) ;  /* 0x0000000000301947 */ /* 0x000fea0003800000 */
[----:B0-----:R-:W0:Y:S01]  /*24620*/  S2R R5, SR_LANEID ;  /* 0x0000000000057919 */ /* 0x001e220000000000 */
        /* <DEDUP_REMOVED lines=10> */
[----:B0-----:R-:W-:-:S07]  /*246d0*/  IADD3 R24, R0, UR38, R7 ;  /* 0x0000002600187c10 */ /* 0x001fce000fffe007 */
.L_x_1580:
[----:B------:R-:W-:Y:S05]  /*246e0*/  BSYNC B0 ;  /* 0x0000000000007941 */ /* 0x000fea0003800000 */
.L_x_1579:
[----:B------:R-:W-:Y:S05]  /*246f0*/  @!P0 BRA `(.L_x_1581) ;  /* 0x0000000000048947 */ /* 0x000fea0003800000 */
[----:B------:R-:W-:Y:S01]  /*24700*/  BPT.TRAP 0x1 ;  /* 0x000000040000795c */ /* 0x000fe20000300000 */
.L_x_1581:
[----:B------:R-:W-:Y:S01]  /*24710*/  LOP3.LUT R0, R28, 0x1, RZ, 0x3c, !PT ;  /* 0x000000011c007812 */ /* 0x000fe200078e3cff */
[----:B0-----:R-:W-:Y:S01]  /*24720*/  IMAD R3, R22, 0x8, R18 ;  /* 0x0000000816037824 */ /* 0x001fe200078e0212 */
[----:B------:R-:W-:Y:S02]  /*24730*/  BSSY B0, `(.L_x_1582) ;  /* 0x0000004000007945 */ /* 0x000fe40003800000 */
[----:B------:R-:W-:-:S04]  /*24740*/  SHF.L.U32 R0, R0, 0x1f, RZ ;  /* 0x0000001f00007819 */ /* 0x000fc800000006ff */
[----:B------:R-:W0:Y:S02]  /*24750*/  SYNCS.PHASECHK.TRANS64.TRYWAIT P1, [R3+URZ+0x19c70], R0 ;  /* 0x019c7000030075a7 */ /* 0x000e24000802017f */
[----:B0-----:R-:W-:Y:S05]  /*24760*/  @!P1 BRA `(.L_x_1583) ;  /* 0x00000038005c9947 */ /* 0x001fea0003800000 */
.L_x_1698:
[----:B------:R-:W-:Y:S05]  /*24770*/  BSYNC B0 ;  /* 0x0000000000007941 */ /* 0x000fea0003800000 */
.L_x_1582:
[----:B------:R-:W-:-:S05]  /*24780*/  IMAD.U32 R2, RZ, RZ, UR39 ;  /* 0x00000027ff027e24 */ /* 0x000fca000f8e00ff */
[----:B------:R-:W-:-:S13]  /*24790*/  ISETP.NE.AND P1, PT, R2, 0x3, PT ;  /* 0x000000030200780c */ /* 0x000fda0003f25270 */
[----:B------:R-:W-:Y:S05]  /*247a0*/  @!P1 BRA `(.L_x_1584) ;  /* 0x0000000000049947 */ /* 0x000fea0003800000 */
[----:B------:R-:W-:Y:S01]  /*247b0*/  BPT.TRAP 0x1 ;  /* 0x000000040000795c */ /* 0x000fe20000300000 */
.L_x_1584:
[----:B0-----:R-:W-:-:S04]  /*247c0*/  SHF.L.U32 R0, R28, 0x1f, RZ ;  /* 0x0000001f1c007819 */ /* 0x001fc800000006ff */
[----:B------:R-:W0:Y:S02]  /*247d0*/  SYNCS.PHASECHK.TRANS64.TRYWAIT P1, [R3+URZ+0x19c60], R0 ;  /* 0x019c6000030075a7 */ /* 0x000e24000802017f */
[----:B0-----:R-:W-:Y:S05]  /*247e0*/  @!P1 BRA `(.L_x_1585) ;  /* 0x0000003800509947 */ /* 0x001fea0003800000 */
.L_x_1699:
        /* <DEDUP_REMOVED lines=56> */
.L_x_1586:
[----:B--2---:R2:W-:Y:S01]  /*24b70*/  SYNCS.ARRIVE.TRANS64.A1T0 RZ, [R3+URZ+0x19c50], RZ ;  /* 0x019c50ff03ff79a7 */ /* 0x0045e2000810003f */
[----:B------:R-:W-:Y:S06]  /*24b80*/  BAR.SYNC.DEFER_BLOCKING 0x2, 0x80 ;  /* 0x0082000000007b1d */ /* 0x000fec0000010000 */
[----:B------:R-:W-:Y:S05]  /*24b90*/  @!P0 BRA `(.L_x_1587) ;  /* 0x0000000000048947 */ /* 0x000fea0003800000 */
[----:B------:R-:W-:Y:S01]  /*24ba0*/  BPT.TRAP 0x1 ;  /* 0x000000040000795c */ /* 0x000fe20000300000 */
.L_x_1587:
[----:B------:R-:W3:Y:S01]  /*24bb0*/  LDL R0, [R1+0x10] ;  /* 0x0000100001007983 */ /* 0x000ee20000100800 */
[----:B--2---:R-:W-:Y:S02]  /*24bc0*/  VIADD R3, R3, 0x19c80 ;  /* 0x00019c8003037836 */ /* 0x004fe40000000000 */
[----:B------:R-:W-:-:S05]  /*24bd0*/  VIADD R22, R22, 0x1 ;  /* 0x0000000116167836 */ /* 0x000fca0000000000 */
[----:B------:R-:W-:-:S04]  /*24be0*/  ISETP.NE.AND P0, PT, R22, 0x2, PT ;  /* 0x000000021600780c */ /* 0x000fc80003f05270 */
[----:B------:R-:W-:Y:S02]  /*24bf0*/  SEL R22, R22, RZ, P0 ;  /* 0x000000ff16167207 */ /* 0x000fe40000000000 */
[----:B---3--:R-:W-:-:S04]  /*24c00*/  PRMT R3, R0, 0x654, R3 ;  /* 0x0000065400037816 */ /* 0x008fc80000000003 */
[----:B------:R2:W-:Y:S02]  /*24c10*/  SYNCS.ARRIVE.TRANS64.RED.A1T0 RZ, [R3+URZ], RZ ;  /* 0x000000ff03ff79a7 */ /* 0x0005e4000810043f */
[----:B--2---:R-:W-:-:S04]  /*24c20*/  SEL R3, RZ, 0x1, P0 ;  /* 0x00000001ff037807 */ /* 0x004fc80000000000 */
[----:B------:R-:W-:-:S07]  /*24c30*/  LOP3.LUT R28, R28, R3, RZ, 0x3c, !PT ;  /* 0x000000031c1c7212 */ /* 0x000fce00078e3cff */
.L_x_1528:
[----:B------:R-:W-:-:S13]  /*24c40*/  LOP3.LUT P0, RZ, R17, 0x10, RZ, 0xc0, !PT ;  /* 0x0000001011ff7812 */ /* 0x000fda000780c0ff */
[----:B------:R-:W-:Y:S05]  /*24c50*/  @!P0 BRA `(.L_x_1588) ;  /* 0x0000000000288947 */ /* 0x000fea0003800000 */
[----:B------:R-:W-:Y:S05]  /*24c60*/  WARPSYNC.ALL ;  /* 0x0000000000007948 */ /* 0x000fea0003800000 */
[----:B------:R-:W2:Y:S08]  /*24c70*/  S2UR UR4, SR_CgaCtaId ;  /* 0x00000000000479c3 */ /* 0x000eb00000008800 */
[----:B------:R-:W-:Y:S01]  /*24c80*/  BAR.SYNC.DEFER_BLOCKING 0x5, 0x200 ;  /* 0x0148000000007b1d */ /* 0x000fe20000010000 */
[----:B------:R-:W-:Y:S01]  /*24c90*/  MOV R18, 0x400 ;  /* 0x0000040000127802 */ /* 0x000fe20000000f00 */
[----:B--2---:R-:W-:-:S05]  /*24ca0*/  IMAD.U32 R0, RZ, RZ, UR4 ;  /* 0x00000004ff007e24 */ /* 0x004fca000f8e00ff */
[----:B------:R-:W-:Y:S01]  /*24cb0*/  LEA R18, R0, R18, 0x18 ;  /* 0x0000001200127211 */ /* 0x000fe200078ec0ff */
[----:B------:R2:W-:Y:S04]  /*24cc0*/  STL [R1+0x10], R0 ;  /* 0x0000100001007387 */ /* 0x0005e80000100800 */
[----:B-1----:R2:W1:Y:S01]  /*24cd0*/  LDS.128 R24, [R18+0x19cd0] ;  /* 0x019cd00012187984 */ /* 0x0024620000000c00 */
[----:B------:R-:W-:Y:S06]  /*24ce0*/  BAR.ARV 0x4, 0x200 ;  /* 0x0108000000007b1d */ /* 0x000fec0000002000 */
[----:B------:R-:W-:Y:S05]  /*24cf0*/  BRA `(.L_x_1589) ;  /* 0x0000000c00e47947 */ /* 0x000fea0003800000 */
.L_x_1588:
[----:B------:R-:W0:Y:S01]  /*24d00*/  S2R R0, SR_TID.X ;  /* 0x0000000000007919 */ /* 0x000e220000002100 */
[----:B------:R-:W-:Y:S01]  /*24d10*/  UMOV UR4, 0xffffffff ;  /* 0xffffffff00047882 */ /* 0x000fe20000000000 */
[----:B0-----:R-:W-:-:S04]  /*24d20*/  LOP3.LUT R9, R0, 0x1f, RZ, 0xc0, !PT ;  /* 0x0000001f00097812 */ /* 0x001fc800078ec0ff */
[----:B------:R-:W-:Y:S01]  /*24d30*/  ISETP.NE.AND P0, PT, R9, 0x1f, PT ;  /* 0x0000001f0900780c */ /* 0x000fe20003f05270 */
[----:B------:R-:W-:-:S12]  /*24d40*/  BRA.DIV UR4, `(.L_x_1590) ;  /* 0x00000036040c7947 */ /* 0x000fd8000b800000 */
[----:B------:R-:W-:Y:S01]  /*24d50*/  IMAD.IADD R0, R27, 0x1, R9 ;  /* 0x000000011b007824 */ /* 0x000fe200078e0209 */
[----:B------:R-:W-:-:S04]  /*24d60*/  ULDC UR4, c[0x0][0xc3c] ;  /* 0x00030f0000047ab9 */ /* 0x000fc80000000800 */
[----:B------:R-:W-:-:S13]  /*24d70*/  ISETP.GE.OR P1, PT, R0, UR4, !P0 ;  /* 0x0000000400007c0c */ /* 0x000fda000c726670 */
[----:B------:R-:W0:Y:S08]  /*24d80*/  @!P1 LDC.64 R2, c[0x0][0xc80] ;  /* 0x00032000ff029b82 */ /* 0x000e300000000a00 */
[----:B------:R-:W2:Y:S01]  /*24d90*/  @!P1 LDC.64 R4, c[0x0][0xc78] ;  /* 0x00031e00ff049b82 */ /* 0x000ea20000000a00 */
[----:B0-----:R-:W-:-:S05]  /*24da0*/  @!P1 IMAD.WIDE R2, R0, 0x4, R2 ;  /* 0x0000000400029825 */ /* 0x001fca00078e0202 */
[----:B------:R2:W3:Y:S02]  /*24db0*/  @!P1 LDG.E R7, desc[UR40][R2.64] ;  /* 0x0000002802079981 */ /* 0x0004e4000c1e1900 */
[----:B--2---:R-:W-:-:S06]  /*24dc0*/  @!P1 IMAD.WIDE R2, R0, 0x4, R4 ;  /* 0x0000000400029825 */ /* 0x004fcc00078e0204 */
[----:B------:R-:W2:Y:S01]  /*24dd0*/  @!P1 LDG.E R2, desc[UR40][R2.64] ;  /* 0x0000002802029981 */ /* 0x000ea2000c1e1900 */
[----:B-1----:R-:W-:Y:S01]  /*24de0*/  IMAD.MOV.U32 R25, RZ, RZ, RZ ;  /* 0x000000ffff197224 */ /* 0x002fe200078e00ff */
[C---:B------:R-:W-:Y:S01]  /*24df0*/  ISETP.GE.U32.AND P2, PT, R9.reuse, 0x2, PT ;  /* 0x000000020900780c */ /* 0x040fe20003f46070 */
[----:B------:R-:W-:Y:S01]  /*24e00*/  IMAD.MOV.U32 R5, RZ, RZ, RZ ;  /* 0x000000ffff057224 */ /* 0x000fe200078e00ff */
[C---:B------:R-:W-:Y:S01]  /*24e10*/  ISETP.GE.U32.AND P3, PT, R9.reuse, 0x4, PT ;  /* 0x000000040900780c */ /* 0x040fe20003f66070 */
[----:B------:R-:W-:Y:S01]  /*24e20*/  SHFL.IDX PT, R0, R24, RZ, 0x1f ;  /* 0x00001fff18007589 */ /* 0x000fe200000e0000 */
[C---:B------:R-:W-:Y:S02]  /*24e30*/  ISETP.GE.U32.AND P4, PT, R9.reuse, 0x8, PT ;  /* 0x000000080900780c */ /* 0x040fe40003f86070 */
[----:B------:R-:W-:Y:S01]  /*24e40*/  ISETP.GE.U32.AND P5, PT, R9, 0x10, PT ;  /* 0x000000100900780c */ /* 0x000fe20003fa6070 */
[----:B------:R0:W-:Y:S02]  /*24e50*/  SHFL.IDX PT, R6, R24, 0x1, 0x1f ;  /* 0x00201f0018067f89 */ /* 0x0001e400000e0000 */
[----:B0-----:R-:W-:-:S02]  /*24e60*/  IMAD.MOV.U32 R24, RZ, RZ, RZ ;  /* 0x000000ffff187224 */ /* 0x001fc400078e00ff */
[----:B---3--:R-:W-:Y:S02]  /*24e70*/  @!P1 IMAD.MOV.U32 R25, RZ, RZ, R7 ;  /* 0x000000ffff199224 */ /* 0x008fe400078e0007 */
[----:B--2---:R-:W-:Y:S01]  /*24e80*/  @!P1 IMAD.MOV.U32 R5, RZ, RZ, R2 ;  /* 0x000000ffff059224 */ /* 0x004fe200078e0002 */
        /* <DEDUP_REMOVED lines=18> */
.L_x_1709:
[----:B------:R-:W-:Y:S02]  /*24fb0*/  ULDC UR4, c[0x0][0xc38] ;  /* 0x00030e0000047ab9 */ /* 0x000fe40000000800 */
[----:B------:R-:W-:-:S04]  /*24fc0*/  IMAD.U32 R7, RZ, RZ, UR4 ;  /* 0x00000004ff077e24 */ /* 0x000fc8000f8e00ff */
[----:B-1----:R-:W-:-:S04]  /*24fd0*/  IMAD R3, R3, R7, RZ ;  /* 0x0000000703037224 */ /* 0x002fc800078e02ff */
[----:B------:R-:W-:-:S05]  /*24fe0*/  IMAD.IADD R4, R6, 0x1, R3 ;  /* 0x0000000106047824 */ /* 0x000fca00078e0203 */
[----:B------:R-:W-:-:S13]  /*24ff0*/  ISETP.GT.AND P6, PT, R4, R0, PT ;  /* 0x000000000400720c */ /* 0x000fda0003fc4270 */
[----:B------:R-:W-:Y:S05]  /*25000*/  @P6 BRA `(.L_x_1591) ;  /* 0x0000000000a46947 */ /* 0x000fea0003800000 */
.L_x_1594:
        /* <DEDUP_REMOVED lines=35> */
.L_x_1717:
[----:B------:R-:W-:Y:S02]  /*25240*/  ULDC UR4, c[0x0][0xc38] ;  /* 0x00030e0000047ab9 */ /* 0x000fe40000000800 */
[----:B------:R-:W-:-:S04]  /*25250*/  IMAD.U32 R7, RZ, RZ, UR4 ;  /* 0x00000004ff077e24 */ /* 0x000fc8000f8e00ff */
[----:B-1----:R-:W-:-:S04]  /*25260*/  IMAD R3, R3, R7, RZ ;  /* 0x0000000703037224 */ /* 0x002fc800078e02ff */
[----:B------:R-:W-:-:S05]  /*25270*/  IMAD.IADD R4, R3, 0x1, R4 ;  /* 0x0000000103047824 */ /* 0x000fca00078e0204 */
[----:B------:R-:W-:-:S13]  /*25280*/  ISETP.GT.AND P6, PT, R4, R0, PT ;  /* 0x000000000400720c */ /* 0x000fda0003fc4270 */
[----:B------:R-:W-:Y:S05]  /*25290*/  @!P6 BRA `(.L_x_1594) ;  /* 0xfffffffc005ce947 */ /* 0x000fea000383ffff */
.L_x_1591:
[----:B------:R-:W-:Y:S01]  /*252a0*/  IMAD.IADD R4, R4, 0x1, -R3 ;  /* 0x0000000104047824 */ /* 0x000fe200078e0a03 */
[----:B------:R-:W-:-:S03]  /*252b0*/  UMOV UR4, 0xffffffff ;  /* 0xffffffff00047882 */ /* 0x000fc60000000000 */
[----:B------:R-:W-:-:S05]  /*252c0*/  IMAD R3, R2, R7, R4 ;  /* 0x0000000702037224 */ /* 0x000fca00078e0204 */
[----:B------:R-:W-:Y:S01]  /*252d0*/  ISETP.GT.AND P6, PT, R3, R0, PT ;  /* 0x000000000300720c */ /* 0x000fe20003fc4270 */
[----:B------:R-:W-:-:S12]  /*252e0*/  BRA.DIV UR4, `(.L_x_1595) ;  /* 0x0000003604d07947 */ /* 0x000fd8000b800000 */
[----:B------:R-:W-:-:S04]  /*252f0*/  VOTE.ANY R3, PT, !P6 ;  /* 0x0000000000037806 */ /* 0x000fc800070e0100 */
[----:B------:R-:W1:Y:S02]  /*25300*/  POPC R6, R3 ;  /* 0x0000000300067309 */ /* 0x000e640000000000 */
[----:B-1----:R1:W2:Y:S01]  /*25310*/  SHFL.IDX PT, R25, R25, R6, 0x1f ;  /* 0x00001f0619197589 */ /* 0x0022a200000e0000 */
[----:B------:R-:W-:-:S03]  /*25320*/  IMAD.IADD R27, R6, 0x1, R27 ;  /* 0x00000001061b7824 */ /* 0x000fc600078e021b */
[----:B------:R1:W3:Y:S04]  /*25330*/  SHFL.IDX PT, R5, R5, R6, 0x1f ;  /* 0x00001f0605057589 */ /* 0x0002e800000e0000 */
.L_x_1722:
[----:B------:R-:W-:-:S13]  /*25340*/  ISETP.NE.AND P0, PT, R3, RZ, PT ;  /* 0x000000ff0300720c */ /* 0x000fda0003f05270 */
[----:B------:R-:W-:Y:S05]  /*25350*/  @!P0 BRA `(.L_x_1596) ;  /* 0x0000000000108947 */ /* 0x000fea0003800000 */
[----:B------:R-:W-:Y:S01]  /*25360*/  UMOV UR4, 0xffffffff ;  /* 0xffffffff00047882 */ /* 0x000fe20000000000 */
[----:B-1----:R-:W-:Y:S02]  /*25370*/  VIADD R6, R6, 0xffffffff ;  /* 0xffffffff06067836 */ /* 0x002fe40000000000 */
[----:B------:R-:W-:Y:S05]  /*25380*/  BRA.DIV UR4, `(.L_x_1597) ;  /* 0x0000003a04087947 */ /* 0x000fea000b800000 */
[----:B------:R4:W1:Y:S02]  /*25390*/  SHFL.IDX PT, R24, R2, R6, 0x1f ;  /* 0x00001f0602187589 */ /* 0x00086400000e0000 */
.L_x_1596:
[----:B---3--:R-:W-:Y:S01]  /*253a0*/  ISETP.NE.AND P0, PT, R5, 0x1, PT ;  /* 0x000000010500780c */ /* 0x008fe20003f05270 */
[----:B-1----:R-:W-:-:S04]  /*253b0*/  IMAD R24, R24, R7, R4 ;  /* 0x0000000718187224 */ /* 0x002fc800078e0204 */
[----:B------:R-:W-:-:S08]  /*253c0*/  IMAD.IADD R0, R0, 0x1, -R24 ;  /* 0x0000000100007824 */ /* 0x000fd000078e0a18 */
[----:B------:R-:W-:Y:S05]  /*253d0*/  @!P0 BRA `(.L_x_1598) ;  /* 0x0000000000e08947 */ /* 0x000fea0003800000 */
[----:B--2---:R-:W-:-:S04]  /*253e0*/  IABS R4, R25 ;  /* 0x0000001900047213 */ /* 0x004fc80000000000 */
[----:B----4-:R-:W1:Y:S08]  /*253f0*/  I2F.RP R6, R4 ;  /* 0x0000000400067306 */ /* 0x010e700000209400 */
[----:B-1----:R-:W1:Y:S02]  /*25400*/  MUFU.RCP R6, R6 ;  /* 0x0000000600067308 */ /* 0x002e640000001000 */
[----:B-1----:R-:W-:-:S06]  /*25410*/  VIADD R8, R6, 0xffffffe ;  /* 0x0ffffffe06087836 */ /* 0x002fcc0000000000 */
        /* <DEDUP_REMOVED lines=25> */
[----:B------:R-:W-:-:S03]  /*255b0*/  LOP3.LUT R2, R0, R25, RZ, 0x3c, !PT ;  /* 0x0000001900027212 */ /* 0x000fc600078e3cff */
[----:B------:R-:W-:Y:S01]  /*255c0*/  IMAD.MOV.U32 R3, RZ, RZ, R7 ;  /* 0x000000ffff037224 */ /* 0x000fe200078e0007 */
[----:B------:R-:W-:Y:S02]  /*255d0*/  ISETP.GE.AND P2, PT, R2, RZ, PT ;  /* 0x000000ff0200720c */ /* 0x000fe40003f46270 */
        /* <DEDUP_REMOVED lines=19> */
[----:B------:R-:W-:-:S04]  /*25710*/  IMAD.MOV R2, RZ, RZ, -R6 ;  /* 0x000000ffff027224 */ /* 0x000fc800078e0a06 */
[C---:B------:R-:W-:Y:S02]  /*25720*/  IMAD R2, R5.reuse, R2, R3 ;  /* 0x0000000205027224 */ /* 0x040fe400078e0203 */
[----:B------:R-:W-:-:S04]  /*25730*/  IMAD R5, R5, 0x1000000, R6 ;  /* 0x0100000005057824 */ /* 0x000fc800078e0206 */
[----:B------:R-:W-:Y:S01]  /*25740*/  IMAD R26, R2, 0x10000, R5 ;  /* 0x00010000021a7824 */ /* 0x000fe200078e0205 */
[----:B------:R-:W-:Y:S06]  /*25750*/  BRA `(.L_x_1599) ;  /* 0x0000000000f47947 */ /* 0x000fec0003800000 */
.L_x_1598:
[----:B0---4-:R-:W0:Y:S02]  /*25760*/  LDC.64 R2, c[0x0][0xc90] ;  /* 0x00032400ff027b82 */ /* 0x011e240000000a00 */
[----:B0-----:R-:W-:-:S05]  /*25770*/  IMAD.WIDE R2, R27, 0x4, R2 ;  /* 0x000000041b027825 */ /* 0x001fca00078e0202 */
[----:B------:R-:W2:Y:S02]  /*25780*/  LDG.E R5, desc[UR40][R2.64] ;  /* 0x0000002802057981 */ /* 0x000ea4000c1e1900 */
[----:B--2---:R-:W-:-:S05]  /*25790*/  IMAD R4, R25, R5, RZ ;  /* 0x0000000519047224 */ /* 0x004fca00078e02ff */
        /* <DEDUP_REMOVED lines=49> */
[----:B------:R-:W-:Y:S02]  /*25ab0*/  ISETP.GE.AND P2, PT, R3, RZ, PT ;  /* 0x000000ff0300720c */ /* 0x000fe40003f46270 */
[----:B------:R-:W-:-:S05]  /*25ac0*/  IADD3 R3, R6, 0x1000000, R0 ;  /* 0x0100000006037810 */ /* 0x000fca0007ffe000 */
[----:B------:R-:W-:-:S06]  /*25ad0*/  @P0 VIADD R2, R2, 0x1 ;  /* 0x0000000102020836 */ /* 0x000fcc0000000000 */
[----:B------:R-:W-:Y:S01]  /*25ae0*/  @!P2 IMAD.MOV R2, RZ, RZ, -R2 ;  /* 0x000000ffff02a224 */ /* 0x000fe200078e0a02 */
[----:B------:R-:W-:Y:S01]  /*25af0*/  @!P1 LOP3.LUT R2, RZ, R5, RZ, 0x33, !PT ;  /* 0x00000005ff029212 */ /* 0x000fe200078e33ff */
[----:B------:R-:W-:-:S04]  /*25b00*/  IMAD.MOV R5, RZ, RZ, -R5 ;  /* 0x000000ffff057224 */ /* 0x000fc800078e0a05 */
[----:B------:R-:W-:Y:S02]  /*25b10*/  IMAD R26, R2, R5, R3 ;  /* 0x00000005021a7224 */ /* 0x000fe400078e0203 */
[----:B------:R-:W-:-:S07]  /*25b20*/  IMAD.MOV.U32 R0, RZ, RZ, R2 ;  /* 0x000000ffff007224 */ /* 0x000fce00078e0002 */
.L_x_1599:
[----:B------:R-:W-:-:S05]  /*25b30*/  LOP3.LUT R0, RZ, R0, RZ, 0x33, !PT ;  /* 0x00000000ff007212 */ /* 0x000fca00078e33ff */
[----:B------:R-:W-:Y:S01]  /*25b40*/  IMAD.IADD R25, R25, 0x1, R0 ;  /* 0x0000000119197824 */ /* 0x000fe200078e0200 */
[----:B------:R-:W-:Y:S06]  /*25b50*/  BRA `(.L_x_1600) ;  /* 0x00000000001c7947 */ /* 0x000fec0003800000 */
.L_x_1592:
[----:B------:R-:W-:Y:S01]  /*25b60*/  UMOV UR4, URZ ;  /* 0x0000003f00047c82 */ /* 0x000fe20008000000 */
[----:B------:R-:W-:Y:S01]  /*25b70*/  UMOV UR5, URZ ;  /* 0x0000003f00057c82 */ /* 0x000fe20008000000 */
[----:B------:R-:W-:Y:S01]  /*25b80*/  ULDC UR6, c[0x0][0xc3c] ;  /* 0x00030f0000067ab9 */ /* 0x000fe20000000800 */
[----:B------:R-:W-:Y:S02]  /*25b90*/  IMAD.MOV.U32 R24, RZ, RZ, R0 ;  /* 0x000000ffff187224 */ /* 0x000fe400078e0000 */
[----:B------:R-:W-:Y:S02]  /*25ba0*/  IMAD.U32 R25, RZ, RZ, UR4 ;  /* 0x00000004ff197e24 */ /* 0x000fe4000f8e00ff */
[----:B------:R-:W-:Y:S02]  /*25bb0*/  IMAD.U32 R26, RZ, RZ, UR5 ;  /* 0x00000005ff1a7e24 */ /* 0x000fe4000f8e00ff */
[----:B------:R-:W-:-:S07]  /*25bc0*/  IMAD.U32 R27, RZ, RZ, UR6 ;  /* 0x00000006ff1b7e24 */ /* 0x000fce000f8e00ff */
.L_x_1600:
[----:B------:R0:W2:Y:S01]  /*25bd0*/  LDL R2, [R1+0x10] ;  /* 0x0000100001027983 */ /* 0x0000a20000100800 */
[----:B------:R-:W1:Y:S01]  /*25be0*/  S2R R0, SR_TID.X ;  /* 0x0000000000007919 */ /* 0x000e620000002100 */
[----:B------:R-:W-:Y:S05]  /*25bf0*/  WARPSYNC.ALL ;  /* 0x0000000000007948 */ /* 0x000fea0003800000 */
[----:B-1----:R-:W-:Y:S01]  /*25c00*/  LOP3.LUT R0, R0, 0x1f, RZ, 0xc0, !PT ;  /* 0x0000001f00007812 */ /* 0x002fe200078ec0ff */
[----:B------:R-:W-:Y:S03]  /*25c10*/  BAR.SYNC.DEFER_BLOCKING 0x4, 0x200 ;  /* 0x0108000000007b1d */ /* 0x000fe60000010000 */
[----:B------:R-:W-:-:S13]  /*25c20*/  ISETP.NE.AND P0, PT, R0, RZ, PT ;  /* 0x000000ff0000720c */ /* 0x000fda0003f05270 */
[----:B------:R-:W-:Y:S01]  /*25c30*/  @!P0 MOV R0, 0x400 ;  /* 0x0000040000008802 */ /* 0x000fe20000000f00 */
[----:B--2---:R-:W1:Y:S03]  /*25c40*/  @!P0 S2R R2, SR_CgaCtaId ;  /* 0x0000000000028919 */ /* 0x004e660000008800 */
[----:B-1----:R-:W-:Y:S01]  /*25c50*/  @!P0 LEA R18, R2, R0, 0x18 ;  /* 0x0000000002128211 */ /* 0x002fe200078ec0ff */
[----:B------:R0:W-:Y:S04]  /*25c60*/  @!P0 STL [R1+0x10], R2 ;  /* 0x0000100201008387 */ /* 0x0001e80000100800 */
[----:B------:R0:W-:Y:S01]  /*25c70*/  @!P0 STS.128 [R18+0x19cd0], R24 ;  /* 0x019cd01812008388 */ /* 0x0001e20000000c00 */
[----:B------:R-:W-:Y:S06]  /*25c80*/  BAR.ARV 0x5, 0x200 ;  /* 0x0148000000007b1d */ /* 0x000fec0000002000 */
.L_x_1589:
[----:B------:R-:W-:Y:S02]  /*25c90*/  ULDC UR4, c[0x0][0xc3c] ;  /* 0x00030f0000047ab9 */ /* 0x000fe40000000800 */
[----:B-1----:R-:W-:-:S13]  /*25ca0*/  ISETP.GE.AND P0, PT, R27, UR4, PT ;  /* 0x000000041b007c0c */ /* 0x002fda000bf06270 */
[----:B------:R-:W-:Y:S05]  /*25cb0*/  @!P0 BRA `(.L_x_1601) ;  /* 0xffffff9000448947 */ /* 0x000fea000383ffff */
[----:B------:R-:W-:Y:S05]  /*25cc0*/  BSYNC B7 ;  /* 0x0000000000077941 */ /* 0x000fea0003800000 */
.L_x_1463:
[----:B0-2---:R-:W2:Y:S01]  /*25cd0*/  LDL.LU R0, [R1+0x44] ;  /* 0x0000440001007983 */ /* 0x005ea20000300800 */
[----:B------:R-:W-:Y:S01]  /*25ce0*/  BSSY B0, `(.L_x_1602) ;  /* 0x000000b000007945 */ /* 0x000fe20003800000 */
[----:B------:R-:W0:Y:S01]  /*25cf0*/  S2R R5, SR_CgaCtaId ;  /* 0x0000000000057919 */ /* 0x000e220000008800 */
[----:B--2---:R-:W-:-:S05]  /*25d00*/  VIADD R0, R0, 0x1 ;  /* 0x0000000100007836 */ /* 0x004fca0000000000 */
        /* <DEDUP_REMOVED lines=8> */
.L_x_1725:
[----:B------:R-:W-:Y:S05]  /*25d90*/  BSYNC B0 ;  /* 0x0000000000007941 */ /* 0x000fea0003800000 */
.L_x_1602:
[----:B------:R-:W-:-:S03]  /*25da0*/  UMOV UR4, 0xffffffff ;  /* 0xffffffff00047882 */ /* 0x000fc60000000000 */
[----:B------:R-:W-:Y:S05]  /*25db0*/  BRA.DIV UR4, `(.L_x_1604) ;  /* 0x0000002e04bc7947 */ /* 0x000fea000b800000 */
[----:B0-----:R-:W0:Y:S02]  /*25dc0*/  S2R R0, SR_TID.X ;  /* 0x0000000000007919 */ /* 0x001e240000002100 */
[----:B0-----:R-:W-:-:S04]  /*25dd0*/  SHF.R.U32.HI R0, RZ, 0x5, R0 ;  /* 0x00000005ff007819 */ /* 0x001fc80000011600 */
[----:B------:R-:W-:-:S05]  /*25de0*/  LOP3.LUT R0, R0, 0x3, RZ, 0xc0, !PT ;  /* 0x0000000300007812 */ /* 0x000fca00078ec0ff */
[----:B------:R0:W1:Y:S02]  /*25df0*/  SHFL.IDX PT, R14, R0, RZ, 0x1f ;  /* 0x00001fff000e7589 */ /* 0x00006400000e0000 */
.L_x_1728:
[----:B-1----:R-:W-:-:S13]  /*25e00*/  ISETP.NE.AND P0, PT, R14, RZ, PT ;  /* 0x000000ff0e00720c */ /* 0x002fda0003f05270 */
[----:B------:R-:W-:Y:S05]  /*25e10*/  @P0 BRA `(.L_x_1248) ;  /* 0x0000000000a80947 */ /* 0x000fea0003800000 */
[----:B------:R-:W-:-:S03]  /*25e20*/  UMOV UR4, 0xffffffff ;  /* 0xffffffff00047882 */ /* 0x000fc60000000000 */
[----:B------:R-:W-:Y:S05]  /*25e30*/  BRA.DIV UR4, `(.L_x_1605) ;  /* 0x0000002e04d07947 */ /* 0x000fea000b800000 */
[----:B------:R-:W-:-:S13]  /*25e40*/  ELECT P6, URZ, PT ;  /* 0x00000000003f782f */ /* 0x000fda00038c0000 */
.L_x_1731:
[----:B------:R-:W-:Y:S05]  /*25e50*/  @!P6 BRA `(.L_x_1248) ;  /* 0x000000000098e947 */ /* 0x000fea0003800000 */
[----:B------:R-:W-:-:S06]  /*25e60*/  ULOP3.LUT UR4, UR37, 0x2, URZ, 0xfc, !UPT ;  /* 0x0000000225047892 */ /* 0x000fcc000f8efc3f */
[----:B0-----:R-:W-:-:S05]  /*25e70*/  IMAD.U32 R0, RZ, RZ, UR4 ;  /* 0x00000004ff007e24 */ /* 0x001fca000f8e00ff */
[----:B------:R-:W-:-:S13]  /*25e80*/  ISETP.NE.AND P0, PT, R0, 0x3, PT ;  /* 0x000000030000780c */ /* 0x000fda0003f05270 */
[----:B------:R-:W-:Y:S05]  /*25e90*/  @!P0 BRA `(.L_x_1606) ;  /* 0x0000000000048947 */ /* 0x000fea0003800000 */
[----:B------:R-:W-:Y:S01]  /*25ea0*/  BPT.TRAP 0x1 ;  /* 0x000000040000795c */ /* 0x000fe20000300000 */
.L_x_1606:
[----:B------:R-:W-:Y:S01]  /*25eb0*/  IMAD R5, R22, 0x8, R7 ;  /* 0x0000000816057824 */ /* 0x000fe200078e0207 */
[----:B------:R-:W-:Y:S01]  /*25ec0*/  SHF.L.U32 R0, R28, 0x1f, RZ ;  /* 0x0000001f1c007819 */ /* 0x000fe200000006ff */
[----:B------:R-:W-:-:S03]  /*25ed0*/  VIADD R22, R22, 0x1 ;  /* 0x0000000116167836 */ /* 0x000fc60000000000 */
[----:B------:R-:W0:Y:S02]  /*25ee0*/  SYNCS.PHASECHK.TRANS64.TRYWAIT P1, [R5+URZ+0x19c40], R0 ;  /* 0x019c4000050075a7 */ /* 0x000e24000802017f */
[----:B------:R-:W-:-:S04]  /*25ef0*/  ISETP.NE.AND P2, PT, R22, 0x2, PT ;  /* 0x000000021600780c */ /* 0x000fc80003f45270 */
[----:B------:R-:W-:Y:S01]  /*25f00*/  SEL R3, RZ, 0x1, P2 ;  /* 0x00000001ff037807 */ /* 0x000fe20001000000 */
[----:B0-----:R-:W-:Y:S08]  /*25f10*/  @!P1 BRA `(.L_x_1607) ;  /* 0x0000002c00b89947 */ /* 0x001ff00003800000 */
.L_x_1732:
[----:B------:R-:W-:Y:S02]  /*25f20*/  SEL R22, R22, RZ, P2 ;  /* 0x000000ff16167207 */ /* 0x000fe40001000000 */
[----:B------:R-:W-:Y:S01]  /*25f30*/  LOP3.LUT R2, R28, R3, RZ, 0x3c, !PT ;  /* 0x000000031c027212 */ /* 0x000fe200078e3cff */
[----:B------:R-:W-:Y:S06]  /*25f40*/  @!P0 BRA `(.L_x_1608) ;  /* 0x0000000000048947 */ /* 0x000fec0003800000 */
[----:B------:R-:W-:Y:S01]  /*25f50*/  BPT.TRAP 0x1 ;  /* 0x000000040000795c */ /* 0x000fe20000300000 */
.L_x_1608:
[----:B------:R-:W-:Y:S01]  /*25f60*/  IMAD R3, R22, 0x8, R7 ;  /* 0x0000000816037824 */ /* 0x000fe200078e0207 */
[----:B------:R-:W-:-:S04]  /*25f70*/  SHF.L.U32 R2, R2, 0x1f, RZ ;  /* 0x0000001f02027819 */ /* 0x000fc800000006ff */
[----:B------:R-:W1:Y:S02]  /*25f80*/  SYNCS.PHASECHK.TRANS64.TRYWAIT P1, [R3+URZ+0x19c40], R2 ;  /* 0x019c4002030075a7 */ /* 0x000e64000802017f */
[----:B-1----:R-:W-:Y:S05]  /*25f90*/  @!P1 BRA `(.L_x_1609) ;  /* 0x0000002c00ac9947 */ /* 0x002fea0003800000 */
.L_x_1733:
[----:B------:R-:W-:Y:S05]  /*25fa0*/  @!P0 BRA `(.L_x_1610) ;  /* 0x0000000000048947 */ /* 0x000fea0003800000 */
[----:B------:R-:W-:Y:S01]  /*25fb0*/  BPT.TRAP 0x1 ;  /* 0x000000040000795c */ /* 0x000fe20000300000 */
.L_x_1610:
[----:B------:R-:W2:Y:S02]  /*25fc0*/  SYNCS.PHASECHK.TRANS64.TRYWAIT P1, [R5+URZ+0x19c60], R0 ;  /* 0x019c6000050075a7 */ /* 0x000ea4000802017f */
[----:B--2---:R-:W-:Y:S05]  /*25fd0*/  @!P1 BRA `(.L_x_1611) ;  /* 0x0000002c00b09947 */ /* 0x004fea0003800000 */
.L_x_1734:
[----:B------:R-:W-:Y:S05]  /*25fe0*/  @!P0 BRA `(.L_x_1612) ;  /* 0x0000000000048947 */ /* 0x000fea0003800000 */
[----:B------:R-:W-:Y:S01]  /*25ff0*/  BPT.TRAP 0x1 ;  /* 0x000000040000795c */ /* 0x000fe20000300000 */
.L_x_1612:
[----:B------:R-:W3:Y:S02]  /*26000*/  SYNCS.PHASECHK.TRANS64.TRYWAIT P1, [R3+URZ+0x19c60], R2 ;  /* 0x019c6002030075a7 */ /* 0x000ee4000802017f */
[----:B---3--:R-:W-:Y:S05]  /*26010*/  @!P1 BRA `(.L_x_1613) ;  /* 0x0000002c00b49947 */ /* 0x008fea0003800000 */
.L_x_1735:
[----:B------:R-:W-:Y:S05]  /*26020*/  @!P0 BRA `(.L_x_1614) ;  /* 0x0000000000048947 */ /* 0x000fea0003800000 */
[----:B------:R-:W-:Y:S01]  /*26030*/  BPT.TRAP 0x1 ;  /* 0x000000040000795c */ /* 0x000fe20000300000 */
.L_x_1614:
[----:B------:R-:W4:Y:S02]  /*26040*/  SYNCS.PHASECHK.TRANS64.TRYWAIT P1, [R5+URZ+0x19c80], R0 ;  /* 0x019c8000050075a7 */ /* 0x000f24000802017f */
[----:B----4-:R-:W-:Y:S05]  /*26050*/  @!P1 BRA `(.L_x_1615) ;  /* 0x0000002c00b89947 */ /* 0x010fea0003800000 */
.L_x_1736:
[----:B------:R-:W-:Y:S05]  /*26060*/  @!P0 BRA `(.L_x_1616) ;  /* 0x0000000000048947 */ /* 0x000fea0003800000 */
[----:B------:R-:W-:Y:S01]  /*26070*/  BPT.TRAP 0x1 ;  /* 0x000000040000795c */ /* 0x000fe20000300000 */
.L_x_1616:
[----:B------:R0:W0:Y:S02]  /*26080*/  SYNCS.PHASECHK.TRANS64.TRYWAIT P0, [R3+URZ+0x19c80], R2 ;  /* 0x019c8002030075a7 */ /* 0x000024000800017f */
[----:B0-----:R-:W-:Y:S05]  /*26090*/  @!P0 NANOSLEEP.SYNCS 0x989680 ;  /* 0x009896800000895d */ /* 0x001fea0003900000 */
[----:B------:R-:W0:Y:S02]  /*260a0*/  @!P0 SYNCS.PHASECHK.TRANS64 P0, [R3+URZ+0x19c80], R2 ;  /* 0x019c8002030085a7 */ /* 0x000e24000800007f */
[----:B0-----:R-:W-:Y:S05]  /*260b0*/  @!P0 BRA `(.L_x_1616) ;  /* 0xfffffffc00f08947 */ /* 0x001fea000383ffff */
.L_x_1248:
[----:B------:R-:W-:Y:S05]  /*260c0*/  BSYNC B8 ;  /* 0x0000000000087941 */ /* 0x000fea0003800000 */
.L_x_1245:
[----:B------:R-:W-:Y:S05]  /*260d0*/  EXIT ;  /* 0x000000000000794d */ /* 0x000fea0003800000 */
.L_x_1274:
[----:B-1----:R1:W2:Y:S02]  /*260e0*/  SYNCS.PHASECHK.TRANS64.TRYWAIT P6, [R67+URZ+0x19c90], R78 ;  /* 0x019c904e430075a7 */ /* 0x0022a400080c017f */
[----:B--2---:R-:W-:Y:S05]  /*260f0*/  @!P6 NANOSLEEP.SYNCS 0x989680 ;  /* 0x009896800000e95d */ /* 0x004fea0003900000 */
[----:B------:R-:W2:Y:S02]  /*26100*/  @!P6 SYNCS.PHASECHK.TRANS64 P6, [R67+URZ+0x19c90], R78 ;  /* 0x019c904e4300e5a7 */ /* 0x000ea400080c007f */
[----:B--2---:R-:W-:Y:S05]  /*26110*/  @!P6 BRA `(.L_x_1274) ;  /* 0xfffffffc00f0e947 */ /* 0x004fea000383ffff */
[----:B------:R-:W-:Y:S05]  /*26120*/  BRA `(.L_x_1617) ;  /* 0xfffffdcc00947947 */ /* 0x000fea000383ffff */
.L_x_1275:
        /* <DEDUP_REMOVED lines=8> */
.L_x_1619:
[----:B------:R-:W-:Y:S05]  /*261b0*/  BSYNC B1 ;  /* 0x0000000000017941 */ /* 0x000fea0003800000 */
.L_x_1618:
        /* <DEDUP_REMOVED lines=8> */
.L_x_1620:
[----:B------:R-:W-:Y:S05]  /*26240*/  BRA `(.L_x_1621) ;  /* 0xfffffdcc00607947 */ /* 0x000fea000383ffff */
.L_x_1291:
[----:B-1----:R1:W2:Y:S02]  /*26250*/  SYNCS.PHASECHK.TRANS64.TRYWAIT P6, [R67+URZ+0x19c90], R78 ;  /* 0x019c904e430075a7 */ /* 0x0022a400080c017f */
[----:B--2---:R-:W-:Y:S05]  /*26260*/  @!P6 NANOSLEEP.SYNCS 0x989680 ;  /* 0x009896800000e95d */ /* 0x004fea0003900000 */
[----:B------:R-:W2:Y:S02]  /*26270*/  @!P6 SYNCS.PHASECHK.TRANS64 P6, [R67+URZ+0x19c90], R78 ;  /* 0x019c904e4300e5a7 */ /* 0x000ea400080c007f */
[----:B--2---:R-:W-:Y:S05]  /*26280*/  @!P6 BRA `(.L_x_1291) ;  /* 0xfffffffc00f0e947 */ /* 0x004fea000383ffff */
[----:B------:R-:W-:Y:S05]  /*26290*/  BRA `(.L_x_1622) ;  /* 0xfffffde400907947 */ /* 0x000fea000383ffff */
.L_x_1292:
        /* <DEDUP_REMOVED lines=8> */
.L_x_1624:
[----:B------:R-:W-:Y:S05]  /*26320*/  BSYNC B1 ;  /* 0x0000000000017941 */ /* 0x000fea0003800000 */
.L_x_1623:
        /* <DEDUP_REMOVED lines=8> */
.L_x_1625:
[----:B------:R-:W-:Y:S01]  /*263b0*/  IMAD.MOV.U32 R81, RZ, RZ, R14 ;  /* 0x000000ffff517224 */ /* 0x000fe200078e000e */
[----:B------:R-:W-:Y:S06]  /*263c0*/  BRA `(.L_x_1626) ;  /* 0xfffffde400587947 */ /* 0x000fec000383ffff */
.L_x_1301:
[----:B0-----:R0:W1:Y:S02]  /*263d0*/  SYNCS.PHASECHK.TRANS64.TRYWAIT P5, [R67+URZ+0x19c90], R78 ;  /* 0x019c904e430075a7 */ /* 0x00106400080a017f */
[----:B-1----:R-:W-:Y:S05]  /*263e0*/  @!P5 NANOSLEEP.SYNCS 0x989680 ;  /* 0x009896800000d95d */ /* 0x002fea0003900000 */
[----:B------:R-:W1:Y:S02]  /*263f0*/  @!P5 SYNCS.PHASECHK.TRANS64 P5, [R67+URZ+0x19c90], R78 ;  /* 0x019c904e4300d5a7 */ /* 0x000e6400080a007f */
[----:B-1----:R-:W-:Y:S05]  /*26400*/  @!P5 BRA `(.L_x_1301) ;  /* 0xfffffffc00f0d947 */ /* 0x002fea000383ffff */
[----:B------:R-:W-:Y:S05]  /*26410*/  BRA `(.L_x_1627) ;  /* 0xfffffe0400147947 */ /* 0x000fea000383ffff */
.L_x_1302:
[----:B------:R-:W-:Y:S01]  /*26420*/  BSSY B1, `(.L_x_1628) ;  /* 0x0000007000017945 */ /* 0x000fe20003800000 */
[----:B------:R-:W-:Y:S02]  /*26430*/  IMAD.MOV.U32 R12, RZ, RZ, RZ ;  /* 0x000000ffff0c7224 */ /* 0x000fe400078e00ff */
[----:B------:R-:W-:Y:S02]  /*26440*/  IMAD.MOV.U32 R11, RZ, RZ, 0x1e1f ;  /* 0x00001e1fff0b7424 */ /* 0x000fe400078e00ff */
[----:B------:R-:W-:-:S07]  /*26450*/  IMAD.MOV.U32 R15, RZ, RZ, -0x1 ;  /* 0xffffffffff0f7424 */ /* 0x000fce00078e00ff */
[----:B0-----:R-:W-:Y:S05]  /*26460*/  WARPSYNC.COLLECTIVE R15, `(.L_x_1629) ;  /* 0x000000000f087348 */ /* 0x001fea0003c00000 */
[----:B------:R1:W2:Y:S02]  /*26470*/  SHFL.IDX P6, R14, R13, R12, R11 ;  /* 0x0000000c0d0e7389 */ /* 0x0002a400000c000b */
[----:B012---:R-:W-:Y:S01]  /*26480*/  ENDCOLLECTIVE ;  /* 0x000000000000791b */ /* 0x007fe20003800000 */
.L_x_1629:
[----:B------:R-:W-:Y:S05]  /*26490*/  BSYNC B1 ;  /* 0x0000000000017941 */ /* 0x000fea0003800000 */
.L_x_1628:
        /* <DEDUP_REMOVED lines=8> */
.L_x_1630:
[----:B------:R-:W-:Y:S05]  /*26520*/  BRA `(.L_x_1631) ;  /* 0xfffffe0400447947 */ /* 0x000fea000383ffff */
.L_x_1306:
[----:B0-----:R0:W2:Y:S02]  /*26530*/  SYNCS.PHASECHK.TRANS64.TRYWAIT P0, [R67+URZ+0x19cb0], R78 ;  /* 0x019cb04e430075a7 */ /* 0x0010a4000800017f */
[----:B--2---:R-:W-:Y:S05]  /*26540*/  @!P0 NANOSLEEP.SYNCS 0x989680 ;  /* 0x009896800000895d */ /* 0x004fea0003900000 */
[----:B------:R-:W2:Y:S02]  /*26550*/  @!P0 SYNCS.PHASECHK.TRANS64 P0, [R67+URZ+0x19cb0], R78 ;  /* 0x019cb04e430085a7 */ /* 0x000ea4000800007f */
[----:B--2---:R-:W-:Y:S05]  /*26560*/  @!P0 BRA `(.L_x_1306) ;  /* 0xfffffffc00f08947 */ /* 0x004fea000383ffff */
[----:B------:R-:W-:Y:S05]  /*26570*/  BRA `(.L_x_1632) ;  /* 0xfffffe0400d87947 */ /* 0x000fea000383ffff */
.L_x_1334:
[----:B------:R-:W-:Y:S01]  /*26580*/  BSSY B1, `(.L_x_1633) ;  /* 0x0000007000017945 */ /* 0x000fe20003800000 */
[----:B------:R-:W-:Y:S02]  /*26590*/  IMAD.MOV.U32 R12, RZ, RZ, RZ ;  /* 0x000000ffff0c7224 */ /* 0x000fe400078e00ff */
[----:B------:R-:W-:Y:S02]  /*265a0*/  IMAD.MOV.U32 R11, RZ, RZ, 0x1e1f ;  /* 0x00001e1fff0b7424 */ /* 0x000fe400078e00ff */
[----:B------:R-:W-:-:S07]  /*265b0*/  IMAD.MOV.U32 R15, RZ, RZ, -0x1 ;  /* 0xffffffffff0f7424 */ /* 0x000fce00078e00ff */
[----:B------:R-:W-:Y:S05]  /*265c0*/  WARPSYNC.COLLECTIVE R15, `(.L_x_1634) ;  /* 0x000000000f087348 */ /* 0x000fea0003c00000 */
[----:B------:R0:W1:Y:S02]  /*265d0*/  SHFL.IDX P6, R14, R13, R12, R11 ;  /* 0x0000000c0d0e7389 */ /* 0x00006400000c000b */
[----:B01----:R-:W-:Y:S01]  /*265e0*/  ENDCOLLECTIVE ;  /* 0x000000000000791b */ /* 0x003fe20003800000 */
.L_x_1634:
[----:B------:R-:W-:Y:S05]  /*265f0*/  BSYNC B1 ;  /* 0x0000000000017941 */ /* 0x000fea0003800000 */
.L_x_1633:
        /* <DEDUP_REMOVED lines=8> */
.L_x_1635:
[----:B------:R-:W-:Y:S02]  /*26680*/  IMAD.MOV.U32 R13, RZ, RZ, R4 ;  /* 0x000000ffff0d7224 */ /* 0x000fe400078e0004 */
[----:B------:R-:W-:-:S07]  /*26690*/  IMAD.MOV.U32 R3, RZ, RZ, R14 ;  /* 0x000000ffff037224 */ /* 0x000fce00078e000e */
[----:B------:R-:W-:Y:S05]  /*266a0*/  WARPSYNC.COLLECTIVE R15, `(.L_x_1636) ;  /* 0x000000000f087348 */ /* 0x000fea0003c00000 */
[----:B------:R0:W1:Y:S02]  /*266b0*/  SHFL.IDX P6, R14, R13, R12, R11 ;  /* 0x0000000c0d0e7389 */ /* 0x00006400000c000b */
[----:B01----:R-:W-:Y:S01]  /*266c0*/  ENDCOLLECTIVE ;  /* 0x000000000000791b */ /* 0x003fe20003800000 */
.L_x_1636:
[----:B------:R-:W-:Y:S02]  /*266d0*/  IMAD.MOV.U32 R13, RZ, RZ, R5 ;  /* 0x000000ffff0d7224 */ /* 0x000fe400078e0005 */
[----:B------:R-:W-:-:S07]  /*266e0*/  IMAD.MOV.U32 R4, RZ, RZ, R14 ;  /* 0x000000ffff047224 */ /* 0x000fce00078e000e */
[----:B------:R-:W-:Y:S05]  /*266f0*/  WARPSYNC.COLLECTIVE R15, `(.L_x_1637) ;  /* 0x000000000f087348 */ /* 0x000fea0003c00000 */
[----:B------:R0:W1:Y:S02]  /*26700*/  SHFL.IDX P6, R14, R13, R12, R11 ;  /* 0x0000000c0d0e7389 */ /* 0x00006400000c000b */
[----:B01----:R-:W-:Y:S01]  /*26710*/  ENDCOLLECTIVE ;  /* 0x000000000000791b */ /* 0x003fe20003800000 */
.L_x_1637:
[----:B------:R-:W-:Y:S05]  /*26720*/  BRA `(.L_x_1638) ;  /* 0xfffffe1c004c7947 */ /* 0x000fea000383ffff */
.L_x_1338:
[----:B-1----:R1:W2:Y:S02]  /*26730*/  SYNCS.PHASECHK.TRANS64.TRYWAIT P0, [R16+URZ+0x19c00], R5 ;  /* 0x019c0005100075a7 */ /* 0x0022a4000800017f */
[----:B--2---:R-:W-:Y:S05]  /*26740*/  @!P0 NANOSLEEP.SYNCS 0x989680 ;  /* 0x009896800000895d */ /* 0x004fea0003900000 */
[----:B------:R-:W2:Y:S02]  /*26750*/  @!P0 SYNCS.PHASECHK.TRANS64 P0, [R16+URZ+0x19c00], R5 ;  /* 0x019c0005100085a7 */ /* 0x000ea4000800007f */
[----:B--2---:R-:W-:Y:S05]  /*26760*/  @!P0 BRA `(.L_x_1338) ;  /* 0xfffffffc00f08947 */ /* 0x004fea000383ffff */
[----:B------:R-:W-:Y:S05]  /*26770*/  BRA `(.L_x_1639) ;  /* 0xfffffe20001c7947 */ /* 0x000fea000383ffff */
.L_x_1344:
[----:B------:R-:W-:Y:S01]  /*26780*/  BSSY B1, `(.L_x_1640) ;  /* 0x0000007000017945 */ /* 0x000fe20003800000 */
[----:B------:R-:W-:Y:S02]  /*26790*/  IMAD.MOV.U32 R12, RZ, RZ, RZ ;  /* 0x000000ffff0c7224 */ /* 0x000fe400078e00ff */
[----:B------:R-:W-:Y:S02]  /*267a0*/  IMAD.MOV.U32 R11, RZ, RZ, 0x1e1f ;  /* 0x00001e1fff0b7424 */ /* 0x000fe400078e00ff */
[----:B------:R-:W-:-:S07]  /*267b0*/  IMAD.MOV.U32 R15, RZ, RZ, -0x1 ;  /* 0xffffffffff0f7424 */ /* 0x000fce00078e00ff */
[----:B------:R-:W-:Y:S05]  /*267c0*/  WARPSYNC.COLLECTIVE R15, `(.L_x_1641) ;  /* 0x000000000f087348 */ /* 0x000fea0003c00000 */
[----:B------:R0:W1:Y:S02]  /*267d0*/  SHFL.IDX P6, R14, R13, R12, R11 ;  /* 0x0000000c0d0e7389 */ /* 0x00006400000c000b */
[----:B01----:R-:W-:Y:S01]  /*267e0*/  ENDCOLLECTIVE ;  /* 0x000000000000791b */ /* 0x003fe20003800000 */
.L_x_1641:
[----:B------:R-:W-:Y:S05]  /*267f0*/  BSYNC B1 ;  /* 0x0000000000017941 */ /* 0x000fea0003800000 */
.L_x_1640:
        /* <DEDUP_REMOVED lines=8> */
.L_x_1642:
[----:B------:R-:W-:Y:S02]  /*26880*/  IMAD.MOV.U32 R13, RZ, RZ, R20 ;  /* 0x000000ffff0d7224 */ /* 0x000fe400078e0014 */
[----:B------:R-:W-:-:S07]  /*26890*/  IMAD.MOV.U32 R3, RZ, RZ, R14 ;  /* 0x000000ffff037224 */ /* 0x000fce00078e000e */
[----:B------:R-:W-:Y:S05]  /*268a0*/  WARPSYNC.COLLECTIVE R15, `(.L_x_1643) ;  /* 0x000000000f087348 */ /* 0x000fea0003c00000 */
[----:B------:R0:W1:Y:S02]  /*268b0*/  SHFL.IDX P6, R14, R13, R12, R11 ;  /* 0x0000000c0d0e7389 */ /* 0x00006400000c000b */
[----:B01----:R-:W-:Y:S01]  /*268c0*/  ENDCOLLECTIVE ;  /* 0x000000000000791b */ /* 0x003fe20003800000 */
.L_x_1643:
[----:B------:R-:W-:Y:S02]  /*268d0*/  IMAD.MOV.U32 R13, RZ, RZ, R21 ;  /* 0x000000ffff0d7224 */ /* 0x000fe400078e0015 */
[----:B------:R-:W-:-:S07]  /*268e0*/  IMAD.MOV.U32 R20, RZ, RZ, R14 ;  /* 0x000000ffff147224 */ /* 0x000fce00078e000e */
[----:B------:R-:W-:Y:S05]  /*268f0*/  WARPSYNC.COLLECTIVE R15, `(.L_x_1644) ;  /* 0x000000000f087348 */ /* 0x000fea0003c00000 */
[----:B------:R0:W1:Y:S02]  /*26900*/  SHFL.IDX P6, R14, R13, R12, R11 ;  /* 0x0000000c0d0e7389 */ /* 0x00006400000c000b */
[----:B01----:R-:W-:Y:S01]  /*26910*/  ENDCOLLECTIVE ;  /* 0x000000000000791b */ /* 0x003fe20003800000 */
.L_x_1644:
[----:B------:R-:W-:Y:S01]  /*26920*/  IMAD.MOV.U32 R21, RZ, RZ, R14 ;  /* 0x000000ffff157224 */ /* 0x000fe200078e000e */
[----:B------:R-:W-:Y:S06]  /*26930*/  BRA `(.L_x_1645) ;  /* 0xfffffe3800087947 */ /* 0x000fec000383ffff */
.L_x_1348:
[----:B-1----:R1:W2:Y:S02]  /*26940*/  SYNCS.PHASECHK.TRANS64.TRYWAIT P0, [R16+URZ+0x19c00], R39 ;  /* 0x019c0027100075a7 */ /* 0x0022a4000800017f */
[----:B--2---:R-:W-:Y:S05]  /*26950*/  @!P0 NANOSLEEP.SYNCS 0x989680 ;  /* 0x009896800000895d */ /* 0x004fea0003900000 */
[----:B------:R-:W2:Y:S02]  /*26960*/  @!P0 SYNCS.PHASECHK.TRANS64 P0, [R16+URZ+0x19c00], R39 ;  /* 0x019c0027100085a7 */ /* 0x000ea4000800007f */
[----:B--2---:R-:W-:Y:S05]  /*26970*/  @!P0 BRA `(.L_x_1348) ;  /* 0xfffffffc00f08947 */ /* 0x004fea000383ffff */
[----:B------:R-:W-:Y:S05]  /*26980*/  BRA `(.L_x_1646) ;  /* 0xfffffe3800d87947 */ /* 0x000fea000383ffff */
.L_x_1354:
[----:B--2---:R2:W0:Y:S02]  /*26990*/  SYNCS.PHASECHK.TRANS64.TRYWAIT P1, [R0+URZ+0x19c30], R5 ;  /* 0x019c3005000075a7 */ /* 0x004424000802017f */
[----:B0-----:R-:W-:Y:S05]  /*269a0*/  @!P1 NANOSLEEP.SYNCS 0x989680 ;  /* 0x009896800000995d */ /* 0x001fea0003900000 */
[----:B------:R-:W0:Y:S02]  /*269b0*/  @!P1 SYNCS.PHASECHK.TRANS64 P1, [R0+URZ+0x19c30], R5 ;  /* 0x019c3005000095a7 */ /* 0x000e24000802007f */
[----:B0-----:R-:W-:Y:S05]  /*269c0*/  @!P1 BRA `(.L_x_1354) ;  /* 0xfffffffc00f09947 */ /* 0x001fea000383ffff */
[----:B------:R-:W-:Y:S05]  /*269d0*/  BRA `(.L_x_1353) ;  /* 0xfffffe5c00447947 */ /* 0x000fea000383ffff */
.L_x_1375:
[----:B-1----:R1:W2:Y:S02]  /*269e0*/  SYNCS.PHASECHK.TRANS64.TRYWAIT P1, [R15+URZ+0x19c30], R8 ;  /* 0x019c30080f0075a7 */ /* 0x0022a4000802017f */
[----:B--2---:R-:W-:Y:S05]  /*269f0*/  @!P1 NANOSLEEP.SYNCS 0x989680 ;  /* 0x009896800000995d */ /* 0x004fea0003900000 */
[----:B------:R-:W2:Y:S02]  /*26a00*/  @!P1 SYNCS.PHASECHK.TRANS64 P1, [R15+URZ+0x19c30], R8 ;  /* 0x019c30080f0095a7 */ /* 0x000ea4000802007f */
[----:B--2---:R-:W-:Y:S05]  /*26a10*/  @!P1 BRA `(.L_x_1375) ;  /* 0xfffffffc00f09947 */ /* 0x004fea000383ffff */
[----:B------:R-:W-:Y:S05]  /*26a20*/  BRA `(.L_x_1374) ;  /* 0xfffffe98005c7947 */ /* 0x000fea000383ffff */
.L_x_1380:
[----:B-1----:R1:W2:Y:S02]  /*26a30*/  SYNCS.PHASECHK.TRANS64.TRYWAIT P1, [R152+URZ+0x19c50], R8 ;  /* 0x019c5008980075a7 */ /* 0x0022a4000802017f */
[----:B--2---:R-:W-:Y:S05]  /*26a40*/  @!P1 NANOSLEEP.SYNCS 0x989680 ;  /* 0x009896800000995d */ /* 0x004fea0003900000 */
[----:B------:R-:W2:Y:S02]  /*26a50*/  @!P1 SYNCS.PHASECHK.TRANS64 P1, [R152+URZ+0x19c50], R8 ;  /* 0x019c5008980095a7 */ /* 0x000ea4000802007f */
[----:B--2---:R-:W-:Y:S05]  /*26a60*/  @!P1 BRA `(.L_x_1380) ;  /* 0xfffffffc00f09947 */ /* 0x004fea000383ffff */
[----:B------:R-:W-:Y:S05]  /*26a70*/  BRA `(.L_x_1379) ;  /* 0xfffffe9800dc7947 */ /* 0x000fea000383ffff */
.L_x_1402:
[----:B-1----:R1:W2:Y:S02]  /*26a80*/  SYNCS.PHASECHK.TRANS64.TRYWAIT P1, [R12+URZ+0x19c30], R13 ;  /* 0x019c300d0c0075a7 */ /* 0x0022a4000802017f */
[----:B--2---:R-:W-:Y:S05]  /*26a90*/  @!P1 NANOSLEEP.SYNCS 0x989680 ;  /* 0x009896800000995d */ /* 0x004fea0003900000 */
[----:B------:R-:W2:Y:S02]  /*26aa0*/  @!P1 SYNCS.PHASECHK.TRANS64 P1, [R12+URZ+0x19c30], R13 ;  /* 0x019c300d0c0095a7 */ /* 0x000ea4000802007f */
[----:B--2---:R-:W-:Y:S05]  /*26ab0*/  @!P1 BRA `(.L_x_1402) ;  /* 0xfffffffc00f09947 */ /* 0x004fea000383ffff */
[----:B------:R-:W-:Y:S05]  /*26ac0*/  BRA `(.L_x_1401) ;  /* 0xfffffed400487947 */ /* 0x000fea000383ffff */
.L_x_1407:
[----:B-1----:R1:W2:Y:S02]  /*26ad0*/  SYNCS.PHASECHK.TRANS64.TRYWAIT P1, [R21+URZ+0x19c50], R9 ;  /* 0x019c5009150075a7 */ /* 0x0022a4000802017f */
[----:B--2---:R-:W-:Y:S05]  /*26ae0*/  @!P1 NANOSLEEP.SYNCS 0x989680 ;  /* 0x009896800000995d */ /* 0x004fea0003900000 */
[----:B------:R-:W2:Y:S02]  /*26af0*/  @!P1 SYNCS.PHASECHK.TRANS64 P1, [R21+URZ+0x19c50], R9 ;  /* 0x019c5009150095a7 */ /* 0x000ea4000802007f */
[----:B--2---:R-:W-:Y:S05]  /*26b00*/  @!P1 BRA `(.L_x_1407) ;  /* 0xfffffffc00f09947 */ /* 0x004fea000383ffff */
[----:B------:R-:W-:Y:S05]  /*26b10*/  BRA `(.L_x_1406) ;  /* 0xfffffed400c87947 */ /* 0x000fea000383ffff */
.L_x_1417:
[----:B-1----:R1:W2:Y:S02]  /*26b20*/  SYNCS.PHASECHK.TRANS64.TRYWAIT P1, [R12+URZ+0x19c30], R13 ;  /* 0x019c300d0c0075a7 */ /* 0x0022a4000802017f */
[----:B--2---:R-:W-:Y:S05]  /*26b30*/  @!P1 NANOSLEEP.SYNCS 0x989680 ;  /* 0x009896800000995d */ /* 0x004fea0003900000 */
[----:B------:R-:W2:Y:S02]  /*26b40*/  @!P1 SYNCS.PHASECHK.TRANS64 P1, [R12+URZ+0x19c30], R13 ;  /* 0x019c300d0c0095a7 */ /* 0x000ea4000802007f */
[----:B--2---:R-:W-:Y:S05]  /*26b50*/  @!P1 BRA `(.L_x_1417) ;  /* 0xfffffffc00f09947 */ /* 0x004fea000383ffff */
[----:B------:R-:W-:Y:S05]  /*26b60*/  BRA `(.L_x_1416) ;  /* 0xfffffef800c47947 */ /* 0x000fea000383ffff */
.L_x_1422:
[----:B-1----:R1:W2:Y:S02]  /*26b70*/  SYNCS.PHASECHK.TRANS64.TRYWAIT P1, [R21+URZ+0x19c50], R9 ;  /* 0x019c5009150075a7 */ /* 0x0022a4000802017f */
[----:B--2---:R-:W-:Y:S05]  /*26b80*/  @!P1 NANOSLEEP.SYNCS 0x989680 ;  /* 0x009896800000995d */ /* 0x004fea0003900000 */
[----:B------:R-:W2:Y:S02]  /*26b90*/  @!P1 SYNCS.PHASECHK.TRANS64 P1, [R21+URZ+0x19c50], R9 ;  /* 0x019c5009150095a7 */ /* 0x000ea4000802007f */
[----:B--2---:R-:W-:Y:S05]  /*26ba0*/  @!P1 BRA `(.L_x_1422) ;  /* 0xfffffffc00f09947 */ /* 0x004fea000383ffff */
[----:B------:R-:W-:Y:S05]  /*26bb0*/  BRA `(.L_x_1421) ;  /* 0xfffffefc00447947 */ /* 0x000fea000383ffff */
.L_x_1438:
[----:B-1----:R1:W2:Y:S02]  /*26bc0*/  SYNCS.PHASECHK.TRANS64.TRYWAIT P1, [R12+URZ+0x19c50], R7 ;  /* 0x019c50070c0075a7 */ /* 0x0022a4000802017f */
[----:B--2---:R-:W-:Y:S05]  /*26bd0*/  @!P1 NANOSLEEP.SYNCS 0x989680 ;  /* 0x009896800000995d */ /* 0x004fea0003900000 */
[----:B------:R-:W2:Y:S02]  /*26be0*/  @!P1 SYNCS.PHASECHK.TRANS64 P1, [R12+URZ+0x19c50], R7 ;  /* 0x019c50070c0095a7 */ /* 0x000ea4000802007f */
[----:B--2---:R-:W-:Y:S05]  /*26bf0*/  @!P1 BRA `(.L_x_1438) ;  /* 0xfffffffc00f09947 */ /* 0x004fea000383ffff */
[----:B------:R-:W-:Y:S05]  /*26c00*/  BRA `(.L_x_1437) ;  /* 0xffffff3000807947 */ /* 0x000fea000383ffff */
.L_x_1479:
[----:B------:R-:W0:Y:S01]  /*26c10*/  S2R R7, SR_TID.X ;  /* 0x0000000000077919 */ /* 0x000e220000002100 */
[----:B------:R-:W-:Y:S01]  /*26c20*/  BSSY B1, `(.L_x_1647) ;  /* 0x000000a000017945 */ /* 0x000fe20003800000 */
[----:B-1----:R-:W-:Y:S02]  /*26c30*/  IMAD.MOV.U32 R12, RZ, RZ, RZ ;  /* 0x000000ffff0c7224 */ /* 0x002fe400078e00ff */
[----:B------:R-:W-:Y:S02]  /*26c40*/  IMAD.MOV.U32 R11, RZ, RZ, 0x1f ;  /* 0x0000001fff0b7424 */ /* 0x000fe400078e00ff */
[----:B------:R-:W-:Y:S01]  /*26c50*/  IMAD.MOV.U32 R15, RZ, RZ, -0x1 ;  /* 0xffffffffff0f7424 */ /* 0x000fe200078e00ff */
[----:B0-----:R-:W-:-:S04]  /*26c60*/  SHF.R.U32.HI R7, RZ, 0x5, R7 ;  /* 0x00000005ff077819 */ /* 0x001fc80000011607 */
[----:B------:R-:W-:-:S05]  /*26c70*/  LOP3.LUT R7, R7, 0x3, RZ, 0xc0, !PT ;  /* 0x0000000307077812 */ /* 0x000fca00078ec0ff */
[----:B------:R-:W-:-:S07]  /*26c80*/  IMAD.MOV.U32 R13, RZ, RZ, R7 ;  /* 0x000000ffff0d7224 */ /* 0x000fce00078e0007 */
[----:B------:R-:W-:Y:S05]  /*26c90*/  WARPSYNC.COLLECTIVE R15, `(.L_x_1648) ;  /* 0x000000000f087348 */ /* 0x000fea0003c00000 */
[----:B------:R0:W1:Y:S02]  /*26ca0*/  SHFL.IDX P6, R14, R13, R12, R11 ;  /* 0x0000000c0d0e7389 */ /* 0x00006400000c000b */
[----:B01----:R-:W-:Y:S01]  /*26cb0*/  ENDCOLLECTIVE ;  /* 0x000000000000791b */ /* 0x003fe20003800000 */
.L_x_1648:
[----:B------:R-:W-:Y:S05]  /*26cc0*/  BSYNC B1 ;  /* 0x0000000000017941 */ /* 0x000fea0003800000 */
.L_x_1647:
[----:B------:R-:W-:Y:S05]  /*26cd0*/  BRA `(.L_x_1649) ;  /* 0xffffff8c00887947 */ /* 0x000fea000383ffff */
.L_x_1481:
[----:B------:R-:W-:Y:S01]  /*26ce0*/  BSSY B1, `(.L_x_1650) ;  /* 0x0000006000017945 */ /* 0x000fe20003800000 */
[----:B------:R-:W-:-:S07]  /*26cf0*/  IMAD.MOV.U32 R15, RZ, RZ, -0x1 ;  /* 0xffffffffff0f7424 */ /* 0x000fce00078e00ff */
[----:B01----:R-:W-:Y:S05]  /*26d00*/  WARPSYNC.COLLECTIVE R15, `(.L_x_1651) ;  /* 0x000000000f0c7348 */ /* 0x003fea0003c00000 */
[----:B------:R-:W-:Y:S02]  /*26d10*/  ELECT P6, UR62, PT ;  /* 0x00000000003e782f */ /* 0x000fe400038c0000 */
[----:B------:R-:W-:Y:S01]  /*26d20*/  MOV R14, UR62 ;  /* 0x0000003e000e7c02 */ /* 0x000fe20008000f00 */
[----:B01----:R-:W-:Y:S10]  /*26d30*/  ENDCOLLECTIVE ;  /* 0x000000000000791b */ /* 0x003ff40003800000 */
.L_x_1651:
[----:B------:R-:W-:Y:S05]  /*26d40*/  BSYNC B1 ;  /* 0x0000000000017941 */ /* 0x000fea0003800000 */
.L_x_1650:
[----:B------:R-:W-:Y:S05]  /*26d50*/  BRA `(.L_x_1480) ;  /* 0xffffff8c00807947 */ /* 0x000fea000383ffff */
.L_x_1483:
[----:B0-----:R0:W2:Y:S02]  /*26d60*/  SYNCS.PHASECHK.TRANS64.TRYWAIT P0, [R18+URZ+0x19c20], R6 ;  /* 0x019c2006120075a7 */ /* 0x0010a4000800017f */
[----:B--2---:R-:W-:Y:S05]  /*26d70*/  @!P0 NANOSLEEP.SYNCS 0x989680 ;  /* 0x009896800000895d */ /* 0x004fea0003900000 */
[----:B------:R-:W2:Y:S02]  /*26d80*/  @!P0 SYNCS.PHASECHK.TRANS64 P0, [R18+URZ+0x19c20], R6 ;  /* 0x019c2006120085a7 */ /* 0x000ea4000800007f */
[----:B--2---:R-:W-:Y:S05]  /*26d90*/  @!P0 BRA `(.L_x_1483) ;  /* 0xfffffffc00f08947 */ /* 0x004fea000383ffff */
[----:B------:R-:W-:Y:S05]  /*26da0*/  BRA `(.L_x_1652) ;  /* 0xffffff8c00907947 */ /* 0x000fea000383ffff */
.L_x_1487:
[----:B--2---:R2:W3:Y:S02]  /*26db0*/  SYNCS.PHASECHK.TRANS64.TRYWAIT P0, [R9+URZ+0x19ca0], R11 ;  /* 0x019ca00b090075a7 */ /* 0x0044e4000800017f */
[----:B---3--:R-:W-:Y:S05]  /*26dc0*/  @!P0 NANOSLEEP.SYNCS 0x989680 ;  /* 0x009896800000895d */ /* 0x008fea0003900000 */
[----:B------:R-:W3:Y:S02]  /*26dd0*/  @!P0 SYNCS.PHASECHK.TRANS64 P0, [R9+URZ+0x19ca0], R11 ;  /* 0x019ca00b090085a7 */ /* 0x000ee4000800007f */
[----:B---3--:R-:W-:Y:S05]  /*26de0*/  @!P0 BRA `(.L_x_1487) ;  /* 0xfffffffc00f08947 */ /* 0x008fea000383ffff */
[----:B------:R-:W-:Y:S05]  /*26df0*/  BRA `(.L_x_1653) ;  /* 0xffffff8c00a87947 */ /* 0x000fea000383ffff */
.L_x_1494:
[----:B0-----:R0:W1:Y:S02]  /*26e00*/  SYNCS.PHASECHK.TRANS64.TRYWAIT P0, [R9+URZ+0x19cc0], R11 ;  /* 0x019cc00b090075a7 */ /* 0x001064000800017f */
[----:B-1----:R-:W-:Y:S05]  /*26e10*/  @!P0 NANOSLEEP.SYNCS 0x989680 ;  /* 0x009896800000895d */ /* 0x002fea0003900000 */
[----:B------:R-:W1:Y:S02]  /*26e20*/  @!P0 SYNCS.PHASECHK.TRANS64 P0, [R9+URZ+0x19cc0], R11 ;  /* 0x019cc00b090085a7 */ /* 0x000e64000800007f */
[----:B-1----:R-:W-:Y:S05]  /*26e30*/  @!P0 BRA `(.L_x_1494) ;  /* 0xfffffffc00f08947 */ /* 0x002fea000383ffff */
[----:B------:R-:W-:Y:S05]  /*26e40*/  BRA `(.L_x_1654) ;  /* 0xffffff9000a47947 */ /* 0x000fea000383ffff */
.L_x_1503:
[----:B--2---:R2:W3:Y:S02]  /*26e50*/  SYNCS.PHASECHK.TRANS64.TRYWAIT P1, [R9+URZ+0x19ca0], R8 ;  /* 0x019ca008090075a7 */ /* 0x0044e4000802017f */
[----:B---3--:R-:W-:Y:S05]  /*26e60*/  @!P1 NANOSLEEP.SYNCS 0x989680 ;  /* 0x009896800000995d */ /* 0x008fea0003900000 */
[----:B------:R-:W3:Y:S02]  /*26e70*/  @!P1 SYNCS.PHASECHK.TRANS64 P1, [R9+URZ+0x19ca0], R8 ;  /* 0x019ca008090095a7 */ /* 0x000ee4000802007f */
[----:B---3--:R-:W-:Y:S05]  /*26e80*/  @!P1 BRA `(.L_x_1503) ;  /* 0xfffffffc00f09947 */ /* 0x008fea000383ffff */
[----:B------:R-:W-:Y:S05]  /*26e90*/  BRA `(.L_x_1655) ;  /* 0xffffff9400d87947 */ /* 0x000fea000383ffff */
.L_x_1510:
[----:B0-----:R0:W3:Y:S02]  /*26ea0*/  SYNCS.PHASECHK.TRANS64.TRYWAIT P1, [R9+URZ+0x19cc0], R8 ;  /* 0x019cc008090075a7 */ /* 0x0010e4000802017f */
[----:B---3--:R-:W-:Y:S05]  /*26eb0*/  @!P1 NANOSLEEP.SYNCS 0x989680 ;  /* 0x009896800000995d */ /* 0x008fea0003900000 */
[----:B------:R-:W3:Y:S02]  /*26ec0*/  @!P1 SYNCS.PHASECHK.TRANS64 P1, [R9+URZ+0x19cc0], R8 ;  /* 0x019cc008090095a7 */ /* 0x000ee4000802007f */
[----:B---3--:R-:W-:Y:S05]  /*26ed0*/  @!P1 BRA `(.L_x_1510) ;  /* 0xfffffffc00f09947 */ /* 0x008fea000383ffff */
[----:B------:R-:W-:Y:S05]  /*26ee0*/  BRA `(.L_x_1656) ;  /* 0xffffff9800d07947 */ /* 0x000fea000383ffff */
.L_x_1537:
        /* <DEDUP_REMOVED lines=11> */
.L_x_1658:
[----:B------:R-:W-:Y:S05]  /*26fa0*/  BSYNC B0 ;  /* 0x0000000000007941 */ /* 0x000fea0003800000 */
.L_x_1657:
[----:B------:R-:W-:Y:S05]  /*26fb0*/  BRA `(.L_x_1659) ;  /* 0xffffffb000007947 */ /* 0x000fea000383ffff */
.L_x_1540:
[----:B0-----:R0:W1:Y:S02]  /*26fc0*/  SYNCS.PHASECHK.TRANS64.TRYWAIT P0, [R4+URZ+0x19c80], R21 ;  /* 0x019c8015040075a7 */ /* 0x001064000800017f */
[----:B-1----:R-:W-:Y:S05]  /*26fd0*/  @!P0 NANOSLEEP.SYNCS 0x989680 ;  /* 0x009896800000895d */ /* 0x002fea0003900000 */
[----:B------:R-:W1:Y:S02]  /*26fe0*/  @!P0 SYNCS.PHASECHK.TRANS64 P0, [R4+URZ+0x19c80], R21 ;  /* 0x019c8015040085a7 */ /* 0x000e64000800007f */
[----:B-1----:R-:W-:Y:S05]  /*26ff0*/  @!P0 BRA `(.L_x_1540) ;  /* 0xfffffffc00f08947 */ /* 0x002fea000383ffff */
[----:B------:R-:W-:Y:S05]  /*27000*/  BRA `(.L_x_1660) ;  /* 0xffffffb000107947 */ /* 0x000fea000383ffff */
.L_x_1541:
        /* <DEDUP_REMOVED lines=8> */
.L_x_1662:
[----:B------:R-:W-:Y:S05]  /*27090*/  BSYNC B0 ;  /* 0x0000000000007941 */ /* 0x000fea0003800000 */
.L_x_1661:
[----:B------:R-:W0:Y:S01]  /*270a0*/  S2R R7, SR_TID.X ;  /* 0x0000000000077919 */ /* 0x000e220000002100 */
[----:B------:R-:W-:Y:S02]  /*270b0*/  IMAD.MOV.U32 R13, RZ, RZ, R8 ;  /* 0x000000ffff0d7224 */ /* 0x000fe400078e0008 */
[----:B------:R-:W-:Y:S02]  /*270c0*/  IMAD.MOV.U32 R12, RZ, RZ, RZ ;  /* 0x000000ffff0c7224 */ /* 0x000fe400078e00ff */
[----:B------:R-:W-:Y:S02]  /*270d0*/  IMAD.MOV.U32 R11, RZ, RZ, 0x1e1f ;  /* 0x00001e1fff0b7424 */ /* 0x000fe400078e00ff */
[----:B------:R-:W-:Y:S02]  /*270e0*/  IMAD.MOV.U32 R15, RZ, RZ, -0x1 ;  /* 0xffffffffff0f7424 */ /* 0x000fe400078e00ff */
[----:B------:R-:W-:-:S07]  /*270f0*/  IMAD.MOV.U32 R0, RZ, RZ, R14 ;  /* 0x000000ffff007224 */ /* 0x000fce00078e000e */
[----:B0-----:R-:W-:Y:S05]  /*27100*/  WARPSYNC.COLLECTIVE R15, `(.L_x_1663) ;  /* 0x000000000f087348 */ /* 0x001fea0003c00000 */
[----:B------:R1:W2:Y:S02]  /*27110*/  SHFL.IDX P6, R14, R13, R12, R11 ;  /* 0x0000000c0d0e7389 */ /* 0x0002a400000c000b */
[----:B012---:R-:W-:Y:S01]  /*27120*/  ENDCOLLECTIVE ;  /* 0x000000000000791b */ /* 0x007fe20003800000 */
.L_x_1663:
[----:B------:R-:W0:Y:S01]  /*27130*/  LDC R11, c[0x0][0x2f4] ;  /* 0x0000bd00ff0b7b82 */ /* 0x000e220000000800 */
[----:B------:R-:W-:Y:S02]  /*27140*/  IMAD.MOV.U32 R13, RZ, RZ, R9 ;  /* 0x000000ffff0d7224 */ /* 0x000fe400078e0009 */
[----:B------:R-:W-:Y:S02]  /*27150*/  IMAD.SHL.U32 R15, R7, 0x10, RZ ;  /* 0x00000010070f7824 */ /* 0x000fe400078e00ff */
[----:B------:R-:W-:-:S03]  /*27160*/  IMAD.MOV.U32 R6, RZ, RZ, R14 ;  /* 0x000000ffff067224 */ /* 0x000fc600078e000e */
[----:B------:R-:W-:-:S04]  /*27170*/  LOP3.LUT R15, R15, 0x10, RZ, 0xc0, !PT ;  /* 0x000000100f0f7812 */ /* 0x000fc800078ec0ff */
[C---:B------:R-:W-:Y:S02]  /*27180*/  IADD3 R6, P0, R15.reuse, R6, RZ ;  /* 0x000000060f067210 */ /* 0x040fe40007f1e0ff */
[----:B------:R-:W-:-:S03]  /*27190*/  LOP3.LUT R12, R15, 0x20, RZ, 0xfc, !PT ;  /* 0x000000200f0c7812 */ /* 0x000fc600078efcff */
[----:B------:R-:W-:Y:S02]  /*271a0*/  IMAD.X R7, RZ, RZ, R0, P0 ;  /* 0x000000ffff077224 */ /* 0x000fe400000e0600 */
[----:B------:R-:W-:Y:S01]  /*271b0*/  IMAD.IADD R0, R18, 0x1, R10 ;  /* 0x0000000112007824 */ /* 0x000fe200078e020a */
[-C--:B0-----:R-:W-:Y:S02]  /*271c0*/  ISETP.GE.AND P4, PT, R15, R11.reuse, PT ;  /* 0x0000000b0f00720c */ /* 0x081fe40003f86270 */
[----:B------:R-:W-:Y:S01]  /*271d0*/  ISETP.GE.AND P2, PT, R12, R11, PT ;  /* 0x0000000b0c00720c */ /* 0x000fe20003f46270 */
[----:B------:R-:W-:Y:S01]  /*271e0*/  IMAD.MOV.U32 R12, RZ, RZ, 0x1 ;  /* 0x00000001ff0c7424 */ /* 0x000fe200078e00ff */
[----:B------:R-:W-:Y:S02]  /*271f0*/  ISETP.LT.OR P0, PT, R3, 0x1, P4 ;  /* 0x000000010300780c */ /* 0x000fe40002701670 */
[----:B------:R-:W-:-:S11]  /*27200*/  LOP3.LUT R15, R15, 0x40, RZ, 0xfc, !PT ;  /* 0x000000400f0f7812 */ /* 0x000fd600078efcff */
        /* <DEDUP_REMOVED lines=13> */
.L_x_1664:
        /* <DEDUP_REMOVED lines=10> */
.L_x_1665:
[----:B------:R-:W-:Y:S01]  /*27380*/  IMAD.MOV.U32 R6, RZ, RZ, R14 ;  /* 0x000000ffff067224 */ /* 0x000fe200078e000e */
[----:B------:R-:W-:Y:S06]  /*27390*/  BRA `(.L_x_1666) ;  /* 0xffffffac00e47947 */ /* 0x000fec000383ffff */
.L_x_1546:
[----:B---3--:R3:W4:Y:S02]  /*273a0*/  SYNCS.PHASECHK.TRANS64.TRYWAIT P0, [R4+URZ+0x19c40], R21 ;  /* 0x019c4015040075a7 */ /* 0x008724000800017f */
[----:B----4-:R-:W-:Y:S05]  /*273b0*/  @!P0 NANOSLEEP.SYNCS 0x989680 ;  /* 0x009896800000895d */ /* 0x010fea0003900000 */
[----:B------:R-:W4:Y:S02]  /*273c0*/  @!P0 SYNCS.PHASECHK.TRANS64 P0, [R4+URZ+0x19c40], R21 ;  /* 0x019c4015040085a7 */ /* 0x000f24000800007f */
[----:B----4-:R-:W-:Y:S05]  /*273d0*/  @!P0 BRA `(.L_x_1546) ;  /* 0xfffffffc00f08947 */ /* 0x010fea000383ffff */
[----:B------:R-:W-:Y:S05]  /*273e0*/  BRA `(.L_x_1667) ;  /* 0xffffffb000547947 */ /* 0x000fea000383ffff */
.L_x_1547:
[----:B------:R-:W-:Y:S01]  /*273f0*/  BSSY B0, `(.L_x_1668) ;  /* 0x0000008000007945 */ /* 0x000fe20003800000 */
[----:B------:R-:W-:Y:S02]  /*27400*/  IMAD.MOV.U32 R13, RZ, RZ, R6 ;  /* 0x000000ffff0d7224 */ /* 0x000fe400078e0006 */
[----:B------:R-:W-:Y:S02]  /*27410*/  IMAD.MOV.U32 R12, RZ, RZ, RZ ;  /* 0x000000ffff0c7224 */ /* 0x000fe400078e00ff */
[----:B------:R-:W-:Y:S02]  /*27420*/  IMAD.MOV.U32 R11, RZ, RZ, 0x1e1f ;  /* 0x00001e1fff0b7424 */ /* 0x000fe400078e00ff */
[----:B------:R-:W-:-:S07]  /*27430*/  IMAD.MOV.U32 R15, RZ, RZ, -0x1 ;  /* 0xffffffffff0f7424 */ /* 0x000fce00078e00ff */
[----:B--23--:R-:W-:Y:S05]  /*27440*/  WARPSYNC.COLLECTIVE R15, `(.L_x_1669) ;  /* 0x000000000f087348 */ /* 0x00cfea0003c00000 */
[----:B------:R0:W1:Y:S02]  /*27450*/  SHFL.IDX P6, R14, R13, R12, R11 ;  /* 0x0000000c0d0e7389 */ /* 0x00006400000c000b */
[----:B0123--:R-:W-:Y:S01]  /*27460*/  ENDCOLLECTIVE ;  /* 0x000000000000791b */ /* 0x00ffe20003800000 */
.L_x_1669:
[----:B------:R-:W-:Y:S05]  /*27470*/  BSYNC B0 ;  /* 0x0000000000007941 */ /* 0x000fea0003800000 */
.L_x_1668:
        /* <DEDUP_REMOVED lines=8> */
.L_x_1670:
[----:B------:R-:W-:Y:S02]  /*27500*/  IMAD.MOV.U32 R13, RZ, RZ, R6 ;  /* 0x000000ffff0d7224 */ /* 0x000fe400078e0006 */
[----:B------:R-:W-:Y:S02]  /*27510*/  IMAD.MOV.U32 R12, RZ, RZ, 0x1 ;  /* 0x00000001ff0c7424 */ /* 0x000fe400078e00ff */
[----:B------:R-:W-:-:S07]  /*27520*/  IMAD.MOV.U32 R3, RZ, RZ, R14 ;  /* 0x000000ffff037224 */ /* 0x000fce00078e000e */
[----:B------:R-:W-:Y:S05]  /*27530*/  WARPSYNC.COLLECTIVE R15, `(.L_x_1671) ;  /* 0x000000000f087348 */ /* 0x000fea0003c00000 */
[----:B------:R0:W1:Y:S02]  /*27540*/  SHFL.IDX P6, R14, R13, R12, R11 ;  /* 0x0000000c0d0e7389 */ /* 0x00006400000c000b */
[----:B01----:R-:W-:Y:S01]  /*27550*/  ENDCOLLECTIVE ;  /* 0x000000000000791b */ /* 0x003fe20003800000 */
.L_x_1671:
        /* <DEDUP_REMOVED lines=10> */
.L_x_1672:
        /* <DEDUP_REMOVED lines=8> */
.L_x_1552:
[----:B------:R-:W-:Y:S02]  /*27680*/  IMAD.MOV.U32 R13, RZ, RZ, R4 ;  /* 0x000000ffff0d7224 */ /* 0x000fe400078e0004 */
[----:B------:R-:W-:Y:S02]  /*27690*/  IMAD.MOV.U32 R12, RZ, RZ, RZ ;  /* 0x000000ffff0c7224 */ /* 0x000fe400078e00ff */
[----:B------:R-:W-:Y:S02]  /*276a0*/  IMAD.MOV.U32 R11, RZ, RZ, 0x1e1f ;  /* 0x00001e1fff0b7424 */ /* 0x000fe400078e00ff */
[----:B------:R-:W-:Y:S02]  /*276b0*/  IMAD.MOV.U32 R15, RZ, RZ, -0x1 ;  /* 0xffffffffff0f7424 */ /* 0x000fe400078e00ff */
[----:B-----5:R-:W-:Y:S02]  /*276c0*/  IMAD R0, R20, R9, RZ ;  /* 0x0000000914007224 */ /* 0x020fe400078e02ff */
[----:B------:R-:W-:-:S07]  /*276d0*/  IMAD.IADD R25, R19, 0x1, R25 ;  /* 0x0000000113197824 */ /* 0x000fce00078e0219 */
[----:B------:R-:W-:Y:S05]  /*276e0*/  WARPSYNC.COLLECTIVE R15, `(.L_x_1674) ;  /* 0x000000000f087348 */ /* 0x000fea0003c00000 */
[----:B------:R0:W1:Y:S02]  /*276f0*/  SHFL.IDX P6, R14, R13, R12, R11 ;  /* 0x0000000c0d0e7389 */ /* 0x00006400000c000b */
[----:B01----:R-:W-:Y:S01]  /*27700*/  ENDCOLLECTIVE ;  /* 0x000000000000791b */ /* 0x003fe20003800000 */
.L_x_1674:
[----:B------:R-:W-:Y:S01]  /*27710*/  ISETP.GE.AND P2, PT, R25, R0, PT ;  /* 0x000000001900720c */ /* 0x000fe20003f46270 */
[----:B------:R-:W-:Y:S02]  /*27720*/  IMAD.MOV.U32 R13, RZ, RZ, R6 ;  /* 0x000000ffff0d7224 */ /* 0x000fe400078e0006 */
[----:B------:R-:W-:-:S10]  /*27730*/  IMAD.MOV.U32 R2, RZ, RZ, R14 ;  /* 0x000000ffff027224 */ /* 0x000fd400078e000e */
[----:B------:R-:W-:Y:S05]  /*27740*/  WARPSYNC.COLLECTIVE R15, `(.L_x_1675) ;  /* 0x000000000f087348 */ /* 0x000fea0003c00000 */
[----:B------:R0:W1:Y:S02]  /*27750*/  SHFL.IDX P6, R14, R13, R12, R11 ;  /* 0x0000000c0d0e7389 */ /* 0x00006400000c000b */
[----:B01----:R-:W-:Y:S01]  /*27760*/  ENDCOLLECTIVE ;  /* 0x000000000000791b */ /* 0x003fe20003800000 */
.L_x_1675:
[----:B------:R-:W-:Y:S02]  /*27770*/  IMAD.MOV.U32 R13, RZ, RZ, R4 ;  /* 0x000000ffff0d7224 */ /* 0x000fe400078e0004 */
[----:B------:R-:W-:Y:S02]  /*27780*/  IMAD.MOV.U32 R12, RZ, RZ, 0x1 ;  /* 0x00000001ff0c7424 */ /* 0x000fe400078e00ff */
[----:B------:R-:W-:-:S07]  /*27790*/  IMAD.MOV.U32 R3, RZ, RZ, R14 ;  /* 0x000000ffff037224 */ /* 0x000fce00078e000e */
[----:B------:R-:W-:Y:S05]  /*277a0*/  WARPSYNC.COLLECTIVE R15, `(.L_x_1676) ;  /* 0x000000000f087348 */ /* 0x000fea0003c00000 */
[----:B------:R0:W1:Y:S02]  /*277b0*/  SHFL.IDX P6, R14, R13, R12, R11 ;  /* 0x0000000c0d0e7389 */ /* 0x00006400000c000b */
[----:B01----:R-:W-:Y:S01]  /*277c0*/  ENDCOLLECTIVE ;  /* 0x000000000000791b */ /* 0x003fe20003800000 */
.L_x_1676:
        /* <DEDUP_REMOVED lines=10> */
.L_x_1677:
        /* <DEDUP_REMOVED lines=13> */
.L_x_1678:
[----:B------:R-:W-:-:S13]  /*27940*/  ISETP.GE.AND P2, PT, R3, R0, PT ;  /* 0x000000000300720c */ /* 0x000fda0003f46270 */
[----:B------:R-:W-:Y:S01]  /*27950*/  @!P2 IADD3 R2, P4, R10, R6, RZ ;  /* 0x000000060a02a210 */ /* 0x000fe20007f9e0ff */
[----:B------:R-:W-:-:S04]  /*27960*/  IMAD.MOV.U32 R13, RZ, RZ, R7 ;  /* 0x000000ffff0d7224 */ /* 0x000fc800078e0007 */
[----:B------:R-:W-:-:S05]  /*27970*/  @!P2 IMAD.X R3, RZ, RZ, R4, P4 ;  /* 0x000000ffff03a224 */ /* 0x000fca00020e0604 */
        /* <DEDUP_REMOVED lines=10> */
.L_x_1679:
[----:B------:R-:W-:Y:S01]  /*27a20*/  IMAD.MOV.U32 R2, RZ, RZ, R14 ;  /* 0x000000ffff027224 */ /* 0x000fe200078e000e */
[----:B------:R-:W-:Y:S06]  /*27a30*/  BRA `(.L_x_1680) ;  /* 0xffffffb800007947 */ /* 0x000fec000383ffff */
.L_x_1557:
[----:B--2---:R2:W3:Y:S02]  /*27a40*/  SYNCS.PHASECHK.TRANS64.TRYWAIT P0, [R18+URZ+0x19c20], R0 ;  /* 0x019c2000120075a7 */ /* 0x0044e4000800017f */
[----:B---3--:R-:W-:Y:S05]  /*27a50*/  @!P0 NANOSLEEP.SYNCS 0x989680 ;  /* 0x009896800000895d */ /* 0x008fea0003900000 */
[----:B------:R-:W3:Y:S02]  /*27a60*/  @!P0 SYNCS.PHASECHK.TRANS64 P0, [R18+URZ+0x19c20], R0 ;  /* 0x019c2000120085a7 */ /* 0x000ee4000800007f */
[----:B---3--:R-:W-:Y:S05]  /*27a70*/  @!P0 BRA `(.L_x_1557) ;  /* 0xfffffffc00f08947 */ /* 0x008fea000383ffff */
[----:B------:R-:W-:Y:S05]  /*27a80*/  BRA `(.L_x_1681) ;  /* 0xffffffb800707947 */ /* 0x000fea000383ffff */
.L_x_1561:
[----:B0-----:R0:W1:Y:S02]  /*27a90*/  SYNCS.PHASECHK.TRANS64.TRYWAIT P0, [R0+URZ+0x19c80], R10 ;  /* 0x019c800a000075a7 */ /* 0x001064000800017f */
[----:B-1----:R-:W-:Y:S05]  /*27aa0*/  @!P0 NANOSLEEP.SYNCS 0x989680 ;  /* 0x009896800000895d */ /* 0x002fea0003900000 */
[----:B------:R-:W1:Y:S02]  /*27ab0*/  @!P0 SYNCS.PHASECHK.TRANS64 P0, [R0+URZ+0x19c80], R10 ;  /* 0x019c800a000085a7 */ /* 0x000e64000800007f */
[----:B-1----:R-:W-:Y:S05]  /*27ac0*/  @!P0 BRA `(.L_x_1561) ;  /* 0xfffffffc00f08947 */ /* 0x002fea000383ffff */
[----:B------:R-:W-:Y:S05]  /*27ad0*/  BRA `(.L_x_1682) ;  /* 0xffffffbc00407947 */ /* 0x000fea000383ffff */
.L_x_1562:
        /* <DEDUP_REMOVED lines=8> */
.L_x_1684:
[----:B------:R-:W-:Y:S05]  /*27b60*/  BSYNC B0 ;  /* 0x0000000000007941 */ /* 0x000fea0003800000 */
.L_x_1683:
[----:B------:R-:W0:Y:S01]  /*27b70*/  S2R R2, SR_TID.X ;  /* 0x0000000000027919 */ /* 0x000e220000002100 */
[----:B------:R-:W-:Y:S02]  /*27b80*/  IMAD.MOV.U32 R13, RZ, RZ, R25 ;  /* 0x000000ffff0d7224 */ /* 0x000fe400078e0019 */
[----:B------:R-:W-:Y:S02]  /*27b90*/  IMAD.MOV.U32 R12, RZ, RZ, RZ ;  /* 0x000000ffff0c7224 */ /* 0x000fe400078e00ff */
[----:B------:R-:W-:Y:S02]  /*27ba0*/  IMAD.MOV.U32 R11, RZ, RZ, 0x1e1f ;  /* 0x00001e1fff0b7424 */ /* 0x000fe400078e00ff */
[----:B------:R-:W-:Y:S02]  /*27bb0*/  IMAD.MOV.U32 R15, RZ, RZ, -0x1 ;  /* 0xffffffffff0f7424 */ /* 0x000fe400078e00ff */
[----:B------:R-:W-:Y:S02]  /*27bc0*/  IMAD.MOV.U32 R3, RZ, RZ, R14 ;  /* 0x000000ffff037224 */ /* 0x000fe400078e000e */
[----:B------:R-:W-:-:S07]  /*27bd0*/  IMAD.IADD R5, R18, 0x1, R5 ;  /* 0x0000000112057824 */ /* 0x000fce00078e0205 */
[----:B0-----:R-:W-:Y:S05]  /*27be0*/  WARPSYNC.COLLECTIVE R15, `(.L_x_1685) ;  /* 0x000000000f087348 */ /* 0x001fea0003c00000 */
[----:B------:R1:W2:Y:S02]  /*27bf0*/  SHFL.IDX P6, R14, R13, R12, R11 ;  /* 0x0000000c0d0e7389 */ /* 0x0002a400000c000b */
[----:B012---:R-:W-:Y:S01]  /*27c00*/  ENDCOLLECTIVE ;  /* 0x000000000000791b */ /* 0x007fe20003800000 */
.L_x_1685:
[----:B------:R-:W-:Y:S02]  /*27c10*/  IMAD.MOV.U32 R13, RZ, RZ, R21 ;  /* 0x000000ffff0d7224 */ /* 0x000fe400078e0015 */
[----:B------:R-:W-:Y:S02]  /*27c20*/  IMAD.MOV.U32 R12, RZ, RZ, 0x1 ;  /* 0x00000001ff0c7424 */ /* 0x000fe400078e00ff */
[----:B------:R-:W-:Y:S02]  /*27c30*/  IMAD.SHL.U32 R15, R2, 0x10, RZ ;  /* 0x00000010020f7824 */ /* 0x000fe400078e00ff */
[----:B------:R-:W-:-:S03]  /*27c40*/  IMAD.MOV.U32 R2, RZ, RZ, R14 ;  /* 0x000000ffff027224 */ /* 0x000fc600078e000e */
[----:B------:R-:W-:-:S04]  /*27c50*/  LOP3.LUT R15, R15, 0x10, RZ, 0xc0, !PT ;  /* 0x000000100f0f7812 */ /* 0x000fc800078ec0ff */
[----:B------:R-:W-:Y:S01]  /*27c60*/  IADD3 R2, P0, R15, R2, RZ ;  /* 0x000000020f027210 */ /* 0x000fe20007f1e0ff */
[----:B------:R-:W-:-:S04]  /*27c70*/  IMAD.MOV.U32 R15, RZ, RZ, -0x1 ;  /* 0xffffffffff0f7424 */ /* 0x000fc800078e00ff */
[----:B------:R-:W-:-:S08]  /*27c80*/  IMAD.X R3, RZ, RZ, R3, P0 ;  /* 0x000000ffff037224 */ /* 0x000fd000000e0603 */
[----:B------:R-:W-:Y:S05]  /*27c90*/  WARPSYNC.COLLECTIVE R15, `(.L_x_1686) ;  /* 0x000000000f087348 */ /* 0x000fea0003c00000 */
[----:B------:R0:W1:Y:S02]  /*27ca0*/  SHFL.IDX P6, R14, R13, R12, R11 ;  /* 0x0000000c0d0e7389 */ /* 0x00006400000c000b */
[----:B01----:R-:W-:Y:S01]  /*27cb0*/  ENDCOLLECTIVE ;  /* 0x000000000000791b */ /* 0x003fe20003800000 */
.L_x_1686:
[----:B------:R-:W-:Y:S01]  /*27cc0*/  @!PT LDS RZ, [RZ] ;  /* 0x00000000fffff984 */ /* 0x000fe20000000800 */
[----:B------:R-:W-:Y:S01]  /*27cd0*/  @!PT LDS RZ, [RZ] ;  /* 0x00000000fffff984 */ /* 0x000fe20000000800 */
[----:B------:R-:W-:Y:S01]  /*27ce0*/  @!PT LDS RZ, [RZ] ;  /* 0x00000000fffff984 */ /* 0x000fe20000000800 */
[----:B------:R0:W-:Y:S04]  /*27cf0*/  LDGSTS.E.BYPASS.LTC128B.128 [R5+0x9000], desc[UR40][R2.64], !P4 ;  /* 0x0900000002057fae */ /* 0x0001e8000e101d68 */
[----:B------:R0:W-:Y:S04]  /*27d00*/  LDGSTS.E.BYPASS.LTC128B.128 [R5+0xa000], desc[UR40][R2.64+0x20], !P3 ;  /* 0x0a00002002057fae */ /* 0x0001e8000d901d68 */
[----:B------:R0:W-:Y:S01]  /*27d10*/  LDGSTS.E.BYPASS.LTC128B.128 [R5+0xb000], desc[UR40][R2.64+0x40], !P2 ;  /* 0x0b00004002057fae */ /* 0x0001e2000d101d68 */
[----:B------:R-:W-:Y:S02]  /*27d20*/  IMAD.MOV.U32 R13, RZ, RZ, R25 ;  /* 0x000000ffff0d7224 */ /* 0x000fe400078e0019 */
[----:B------:R-:W-:-:S07]  /*27d30*/  IMAD.MOV.U32 R21, RZ, RZ, R14 ;  /* 0x000000ffff157224 */ /* 0x000fce00078e000e */
[----:B0-----:R-:W-:Y:S05]  /*27d40*/  WARPSYNC.COLLECTIVE R15, `(.L_x_1687) ;  /* 0x000000000f087348 */ /* 0x001fea0003c00000 */
[----:B------:R1:W2:Y:S02]  /*27d50*/  SHFL.IDX P6, R14, R13, R12, R11 ;  /* 0x0000000c0d0e7389 */ /* 0x0002a400000c000b */
[----:B012---:R-:W-:Y:S01]  /*27d60*/  ENDCOLLECTIVE ;  /* 0x000000000000791b */ /* 0x007fe20003800000 */
.L_x_1687:
[----:B------:R-:W-:Y:S01]  /*27d70*/  IMAD.MOV.U32 R2, RZ, RZ, R14 ;  /* 0x000000ffff027224 */ /* 0x000fe200078e000e */
[----:B------:R-:W-:Y:S06]  /*27d80*/  BRA `(.L_x_1688) ;  /* 0xffffffbc00487947 */ /* 0x000fec000383ffff */
.L_x_1567:
[----:B---3--:R3:W4:Y:S02]  /*27d90*/  SYNCS.PHASECHK.TRANS64.TRYWAIT P0, [R0+URZ+0x19c40], R10 ;  /* 0x019c400a000075a7 */ /* 0x008724000800017f */
[----:B----4-:R-:W-:Y:S05]  /*27da0*/  @!P0 NANOSLEEP.SYNCS 0x989680 ;  /* 0x009896800000895d */ /* 0x010fea0003900000 */
[----:B------:R-:W4:Y:S02]  /*27db0*/  @!P0 SYNCS.PHASECHK.TRANS64 P0, [R0+URZ+0x19c40], R10 ;  /* 0x019c400a000085a7 */ /* 0x000f24000800007f */
[----:B----4-:R-:W-:Y:S05]  /*27dc0*/  @!P0 BRA `(.L_x_1567) ;  /* 0xfffffffc00f08947 */ /* 0x010fea000383ffff */
[----:B------:R-:W-:Y:S05]  /*27dd0*/  BRA `(.L_x_1689) ;  /* 0xffffffbc00ac7947 */ /* 0x000fea000383ffff */
.L_x_1568:
        /* <DEDUP_REMOVED lines=8> */
.L_x_1691:
[----:B------:R-:W-:Y:S05]  /*27e60*/  BSYNC B0 ;  /* 0x0000000000007941 */ /* 0x000fea0003800000 */
.L_x_1690:
        /* <DEDUP_REMOVED lines=8> */
.L_x_1692:
[----:B------:R-:W-:Y:S02]  /*27ef0*/  IMAD.MOV.U32 R13, RZ, RZ, R8 ;  /* 0x000000ffff0d7224 */ /* 0x000fe400078e0008 */
[----:B------:R-:W-:Y:S02]  /*27f00*/  IMAD.MOV.U32 R12, RZ, RZ, 0x1 ;  /* 0x00000001ff0c7424 */ /* 0x000fe400078e00ff */
[----:B------:R-:W-:-:S07]  /*27f10*/  IMAD.MOV.U32 R2, RZ, RZ, R14 ;  /* 0x000000ffff027224 */ /* 0x000fce00078e000e */
[----:B------:R-:W-:Y:S05]  /*27f20*/  WARPSYNC.COLLECTIVE R15, `(.L_x_1693) ;  /* 0x000000000f087348 */ /* 0x000fea0003c00000 */
[----:B------:R0:W1:Y:S02]  /*27f30*/  SHFL.IDX P6, R14, R13, R12, R11 ;  /* 0x0000000c0d0e7389 */ /* 0x00006400000c000b */
[----:B01----:R-:W-:Y:S01]  /*27f40*/  ENDCOLLECTIVE ;  /* 0x000000000000791b */ /* 0x003fe20003800000 */
.L_x_1693:
        /* <DEDUP_REMOVED lines=13> */
.L_x_1694:
[----:B------:R-:W-:Y:S01]  /*28020*/  IMAD.MOV.U32 R2, RZ, RZ, R14 ;  /* 0x000000ffff027224 */ /* 0x000fe200078e000e */
[----:B------:R-:W-:Y:S06]  /*28030*/  BRA `(.L_x_1695) ;  /* 0xffffffbc00b07947 */ /* 0x000fec000383ffff */
.L_x_1573:
[----:B0-----:R0:W2:Y:S02]  /*28040*/  SYNCS.PHASECHK.TRANS64.TRYWAIT P2, [R2+URZ+0x19c70], R0 ;  /* 0x019c7000020075a7 */ /* 0x0010a4000804017f */
[----:B--2---:R-:W-:Y:S05]  /*28050*/  @!P2 NANOSLEEP.SYNCS 0x989680 ;  /* 0x009896800000a95d */ /* 0x004fea0003900000 */
[----:B------:R-:W2:Y:S02]  /*28060*/  @!P2 SYNCS.PHASECHK.TRANS64 P2, [R2+URZ+0x19c70], R0 ;  /* 0x019c70000200a5a7 */ /* 0x000ea4000804007f */
[----:B--2---:R-:W-:Y:S05]  /*28070*/  @!P2 BRA `(.L_x_1573) ;  /* 0xfffffffc00f0a947 */ /* 0x004fea000383ffff */
[----:B------:R-:W-:Y:S05]  /*28080*/  BRA `(.L_x_1696) ;  /* 0xffffffc0001c7947 */ /* 0x000fea000383ffff */
.L_x_1575:
[----:B0-----:R0:W2:Y:S02]  /*28090*/  SYNCS.PHASECHK.TRANS64.TRYWAIT P2, [R2+URZ+0x19c60], R0 ;  /* 0x019c6000020075a7 */ /* 0x0010a4000804017f */
[----:B--2---:R-:W-:Y:S05]  /*280a0*/  @!P2 NANOSLEEP.SYNCS 0x989680 ;  /* 0x009896800000a95d */ /* 0x004fea0003900000 */
[----:B------:R-:W2:Y:S02]  /*280b0*/  @!P2 SYNCS.PHASECHK.TRANS64 P2, [R2+URZ+0x19c60], R0 ;  /* 0x019c60000200a5a7 */ /* 0x000ea4000804007f */
[----:B--2---:R-:W-:Y:S05]  /*280c0*/  @!P2 BRA `(.L_x_1575) ;  /* 0xfffffffc00f0a947 */ /* 0x004fea000383ffff */
[----:B------:R-:W-:Y:S05]  /*280d0*/  BRA `(.L_x_1697) ;  /* 0xffffffc0002c7947 */ /* 0x000fea000383ffff */
.L_x_1583:
[----:B0-----:R0:W2:Y:S02]  /*280e0*/  SYNCS.PHASECHK.TRANS64.TRYWAIT P1, [R3+URZ+0x19c70], R0 ;  /* 0x019c7000030075a7 */ /* 0x0010a4000802017f */
[----:B--2---:R-:W-:Y:S05]  /*280f0*/  @!P1 NANOSLEEP.SYNCS 0x989680 ;  /* 0x009896800000995d */ /* 0x004fea0003900000 */
[----:B------:R-:W2:Y:S02]  /*28100*/  @!P1 SYNCS.PHASECHK.TRANS64 P1, [R3+URZ+0x19c70], R0 ;  /* 0x019c7000030095a7 */ /* 0x000ea4000802007f */
[----:B--2---:R-:W-:Y:S05]  /*28110*/  @!P1 BRA `(.L_x_1583) ;  /* 0xfffffffc00f09947 */ /* 0x004fea000383ffff */
[----:B------:R-:W-:Y:S05]  /*28120*/  BRA `(.L_x_1698) ;  /* 0xffffffc400907947 */ /* 0x000fea000383ffff */
.L_x_1585:
[----:B0-----:R0:W2:Y:S02]  /*28130*/  SYNCS.PHASECHK.TRANS64.TRYWAIT P1, [R3+URZ+0x19c60], R0 ;  /* 0x019c6000030075a7 */ /* 0x0010a4000802017f */
[----:B--2---:R-:W-:Y:S05]  /*28140*/  @!P1 NANOSLEEP.SYNCS 0x989680 ;  /* 0x009896800000995d */ /* 0x004fea0003900000 */
[----:B------:R-:W2:Y:S02]  /*28150*/  @!P1 SYNCS.PHASECHK.TRANS64 P1, [R3+URZ+0x19c60], R0 ;  /* 0x019c6000030095a7 */ /* 0x000ea4000802007f */
[----:B--2---:R-:W-:Y:S05]  /*28160*/  @!P1 BRA `(.L_x_1585) ;  /* 0xfffffffc00f09947 */ /* 0x004fea000383ffff */
[----:B------:R-:W-:Y:S05]  /*28170*/  BRA `(.L_x_1699) ;  /* 0xffffffc4009c7947 */ /* 0x000fea000383ffff */
.L_x_1590:
[----:B------:R-:W-:Y:S01]  /*28180*/  BSSY B0, `(.L_x_1700) ;  /* 0x0000008000007945 */ /* 0x000fe20003800000 */
[----:B------:R-:W-:Y:S02]  /*28190*/  IMAD.MOV.U32 R13, RZ, RZ, R24 ;  /* 0x000000ffff0d7224 */ /* 0x000fe400078e0018 */
[----:B-1----:R-:W-:Y:S02]  /*281a0*/  IMAD.MOV.U32 R12, RZ, RZ, RZ ;  /* 0x000000ffff0c7224 */ /* 0x002fe400078e00ff */
[----:B------:R-:W-:Y:S02]  /*281b0*/  IMAD.MOV.U32 R11, RZ, RZ, 0x1f ;  /* 0x0000001fff0b7424 */ /* 0x000fe400078e00ff */
[----:B------:R-:W-:-:S07]  /*281c0*/  IMAD.MOV.U32 R15, RZ, RZ, -0x1 ;  /* 0xffffffffff0f7424 */ /* 0x000fce00078e00ff */
[----:B------:R-:W-:Y:S05]  /*281d0*/  WARPSYNC.COLLECTIVE R15, `(.L_x_1701) ;  /* 0x000000000f087348 */ /* 0x000fea0003c00000 */
[----:B------:R0:W1:Y:S02]  /*281e0*/  SHFL.IDX P6, R14, R13, R12, R11 ;  /* 0x0000000c0d0e7389 */ /* 0x00006400000c000b */
[----:B01----:R-:W-:Y:S01]  /*281f0*/  ENDCOLLECTIVE ;  /* 0x000000000000791b */ /* 0x003fe20003800000 */
.L_x_1701:
[----:B------:R-:W-:Y:S05]  /*28200*/  BSYNC B0 ;  /* 0x0000000000007941 */ /* 0x000fea0003800000 */
.L_x_1700:
[----:B------:R-:W-:Y:S02]  /*28210*/  IMAD.MOV.U32 R13, RZ, RZ, R24 ;  /* 0x000000ffff0d7224 */ /* 0x000fe400078e0018 */
[----:B------:R-:W-:Y:S02]  /*28220*/  IMAD.MOV.U32 R12, RZ, RZ, 0x1 ;  /* 0x00000001ff0c7424 */ /* 0x000fe400078e00ff */
[----:B------:R-:W-:Y:S02]  /*28230*/  IMAD.MOV.U32 R11, RZ, RZ, 0x1f ;  /* 0x0000001fff0b7424 */ /* 0x000fe400078e00ff */
[----:B------:R-:W-:Y:S02]  /*28240*/  IMAD.MOV.U32 R15, RZ, RZ, -0x1 ;  /* 0xffffffffff0f7424 */ /* 0x000fe400078e00ff */
[----:B------:R-:W-:Y:S02]  /*28250*/  IMAD.IADD R8, R27, 0x1, R9 ;  /* 0x000000011b087824 */ /* 0x000fe400078e0209 */
[----:B------:R-:W-:-:S07]  /*28260*/  IMAD.MOV.U32 R0, RZ, RZ, R14 ;  /* 0x000000ffff007224 */ /* 0x000fce00078e000e */
[----:B------:R-:W-:Y:S05]  /*28270*/  WARPSYNC.COLLECTIVE R15, `(.L_x_1702) ;  /* 0x000000000f087348 */ /* 0x000fea0003c00000 */
[----:B------:R0:W1:Y:S02]  /*28280*/  SHFL.IDX P6, R14, R13, R12, R11 ;  /* 0x0000000c0d0e7389 */ /* 0x00006400000c000b */
[----:B01----:R-:W-:Y:S01]  /*28290*/  ENDCOLLECTIVE ;  /* 0x000000000000791b */ /* 0x003fe20003800000 */
.L_x_1702:
[----:B------:R-:W-:Y:S02]  /*282a0*/  ULDC UR4, c[0x0][0xc3c] ;  /* 0x00030f0000047ab9 */ /* 0x000fe40000000800 */
[----:B------:R-:W-:-:S13]  /*282b0*/  ISETP.GE.OR P1, PT, R8, UR4, !P0 ;  /* 0x0000000408007c0c */ /* 0x000fda000c726670 */
[----:B------:R-:W0:Y:S08]  /*282c0*/  @!P1 LDC.64 R2, c[0x0][0xc80] ;  /* 0x00032000ff029b82 */ /* 0x000e300000000a00 */
[----:B------:R-:W1:Y:S01]  /*282d0*/  @!P1 LDC.64 R4, c[0x0][0xc78] ;  /* 0x00031e00ff049b82 */ /* 0x000e620000000a00 */
[----:B------:R-:W-:Y:S01]  /*282e0*/  CS2R R24, SRZ ;  /* 0x0000000000187805 */ /* 0x000fe2000001ff00 */
[----:B------:R-:W-:-:S02]  /*282f0*/  IMAD.MOV.U32 R11, RZ, RZ, RZ ;  /* 0x000000ffff0b7224 */ /* 0x000fc400078e00ff */
[----:B------:R-:W-:Y:S02]  /*28300*/  IMAD.MOV.U32 R6, RZ, RZ, R14 ;  /* 0x000000ffff067224 */ /* 0x000fe400078e000e */
[----:B0-----:R-:W-:-:S05]  /*28310*/  @!P1 IMAD.WIDE R2, R8, 0x4, R2 ;  /* 0x0000000408029825 */ /* 0x001fca00078e0202 */
[----:B------:R1:W2:Y:S02]  /*28320*/  @!P1 LDG.E R7, desc[UR40][R2.64] ;  /* 0x0000002802079981 */ /* 0x0002a4000c1e1900 */
[----:B-1----:R-:W-:-:S06]  /*28330*/  @!P1 IMAD.WIDE R2, R8, 0x4, R4 ;  /* 0x0000000408029825 */ /* 0x002fcc00078e0204 */
[----:B------:R-:W3:Y:S01]  /*28340*/  @!P1 LDG.E R2, desc[UR40][R2.64] ;  /* 0x0000002802029981 */ /* 0x000ee2000c1e1900 */
[----:B------:R-:W-:Y:S01]  /*28350*/  IMAD.MOV.U32 R5, RZ, RZ, RZ ;  /* 0x000000ffff057224 */ /* 0x000fe200078e00ff */
[C---:B------:R-:W-:Y:S02]  /*28360*/  ISETP.GE.U32.AND P2, PT, R9.reuse, 0x2, PT ;  /* 0x000000020900780c */ /* 0x040fe40003f46070 */
[C---:B------:R-:W-:Y:S02]  /*28370*/  ISETP.GE.U32.AND P3, PT, R9.reuse, 0x4, PT ;  /* 0x000000040900780c */ /* 0x040fe40003f66070 */
[C---:B------:R-:W-:Y:S02]  /*28380*/  ISETP.GE.U32.AND P4, PT, R9.reuse, 0x8, PT ;  /* 0x000000080900780c */ /* 0x040fe40003f86070 */
[C---:B------:R-:W-:Y:S01]  /*28390*/  ISETP.GE.U32.AND P5, PT, R9.reuse, 0x10, PT ;  /* 0x000000100900780c */ /* 0x040fe20003fa6070 */
[----:B--2---:R-:W-:Y:S02]  /*283a0*/  @!P1 IMAD.MOV.U32 R25, RZ, RZ, R7 ;  /* 0x000000ffff199224 */ /* 0x004fe400078e0007 */
[----:B---3--:R-:W-:Y:S01]  /*283b0*/  @!P1 IMAD.MOV.U32 R5, RZ, RZ, R2 ;  /* 0x000000ffff059224 */ /* 0x008fe200078e0002 */
[----:B------:R-:W-:-:S03]  /*283c0*/  ISETP.NE.AND P1, PT, R9, RZ, PT ;  /* 0x000000ff0900720c */ /* 0x000fc60003f25270 */
[----:B------:R-:W-:-:S04]  /*283d0*/  IMAD R2, R5, R25, RZ ;  /* 0x0000001905027224 */ /* 0x000fc800078e02ff */
[----:B------:R-:W-:-:S07]  /*283e0*/  IMAD.MOV.U32 R13, RZ, RZ, R2 ;  /* 0x000000ffff0d7224 */ /* 0x000fce00078e0002 */
[----:B------:R-:W-:Y:S05]  /*283f0*/  WARPSYNC.COLLECTIVE R15, `(.L_x_1703) ;  /* 0x000000000f087348 */ /* 0x000fea0003c00000 */
[----:B------:R0:W1:Y:S02]  /*28400*/  SHFL.UP P6, R14, R13, R12, R11 ;  /* 0x0400000c0d0e7389 */ /* 0x00006400000c000b */
[----:B01----:R-:W-:Y:S01]  /*28410*/  ENDCOLLECTIVE ;  /* 0x000000000000791b */ /* 0x003fe20003800000 */
.L_x_1703:
        /* <DEDUP_REMOVED lines=8> */
.L_x_1704:
        /* <DEDUP_REMOVED lines=8> */
.L_x_1705:
        /* <DEDUP_REMOVED lines=8> */
.L_x_1706:
        /* <DEDUP_REMOVED lines=8> */
.L_x_1707:
        /* <DEDUP_REMOVED lines=9> */
.L_x_1708:
[----:B------:R-:W-:Y:S01]  /*286b0*/  IMAD.MOV.U32 R3, RZ, RZ, R14 ;  /* 0x000000ffff037224 */ /* 0x000fe200078e000e */
[----:B------:R-:W-:Y:S06]  /*286c0*/  BRA `(.L_x_1709) ;  /* 0xffffffc800387947 */ /* 0x000fec000383ffff */
.L_x_1593:
[----:B------:R-:W-:Y:S01]  /*286d0*/  BSSY B0, `(.L_x_1710) ;  /* 0x0000008000007945 */ /* 0x000fe20003800000 */
[----:B------:R-:W-:Y:S02]  /*286e0*/  IMAD.MOV.U32 R13, RZ, RZ, R2 ;  /* 0x000000ffff0d7224 */ /* 0x000fe400078e0002 */
[----:B------:R-:W-:Y:S02]  /*286f0*/  IMAD.MOV.U32 R12, RZ, RZ, 0x1 ;  /* 0x00000001ff0c7424 */ /* 0x000fe400078e00ff */
[----:B------:R-:W-:Y:S02]  /*28700*/  IMAD.MOV.U32 R11, RZ, RZ, RZ ;  /* 0x000000ffff0b7224 */ /* 0x000fe400078e00ff */
[----:B------:R-:W-:-:S07]  /*28710*/  IMAD.MOV.U32 R15, RZ, RZ, -0x1 ;  /* 0xffffffffff0f7424 */ /* 0x000fce00078e00ff */
[----:B------:R-:W-:Y:S05]  /*28720*/  WARPSYNC.COLLECTIVE R15, `(.L_x_1711) ;  /* 0x000000000f087348 */ /* 0x000fea0003c00000 */
[----:B------:R0:W1:Y:S02]  /*28730*/  SHFL.UP P6, R14, R13, R12, R11 ;  /* 0x0400000c0d0e7389 */ /* 0x00006400000c000b */
[----:B01----:R-:W-:Y:S01]  /*28740*/  ENDCOLLECTIVE ;  /* 0x000000000000791b */ /* 0x003fe20003800000 */
.L_x_1711:
[----:B------:R-:W-:Y:S05]  /*28750*/  BSYNC B0 ;  /* 0x0000000000007941 */ /* 0x000fea0003800000 */
.L_x_1710:
        /* <DEDUP_REMOVED lines=10> */
.L_x_1712:
        /* <DEDUP_REMOVED lines=8> */
.L_x_1713:
        /* <DEDUP_REMOVED lines=8> */
.L_x_1714:
        /* <DEDUP_REMOVED lines=8> */
.L_x_1715:
        /* <DEDUP_REMOVED lines=9> */
.L_x_1716:
[----:B------:R-:W-:Y:S01]  /*28a10*/  IMAD.MOV.U32 R3, RZ, RZ, R14 ;  /* 0x000000ffff037224 */ /* 0x000fe200078e000e */
[----:B------:R-:W-:Y:S06]  /*28a20*/  BRA `(.L_x_1717) ;  /* 0xffffffc800047947 */ /* 0x000fec000383ffff */
.L_x_1595:
[----:B------:R-:W-:Y:S01]  /*28a30*/  BSSY B0, `(.L_x_1718) ;  /* 0x0000006000007945 */ /* 0x000fe20003800000 */
[----:B------:R-:W-:Y:S01]  /*28a40*/  PLOP3.LUT P6, PT, P6, PT, PT, 0x8, 0x0 ;  /* 0x000000000000781c */ /* 0x000fe200037ce170 */
[----:B------:R-:W-:-:S12]  /*28a50*/  IMAD.MOV.U32 R15, RZ, RZ, -0x1 ;  /* 0xffffffffff0f7424 */ /* 0x000fd800078e00ff */
[----:B0-----:R-:W-:Y:S05]  /*28a60*/  WARPSYNC.COLLECTIVE R15, `(.L_x_1719) ;  /* 0x000000000f087348 */ /* 0x001fea0003c00000 */
[----:B------:R-:W-:Y:S01]  /*28a70*/  VOTE.ANY R14, PT, P6 ;  /* 0x00000000000e7806 */ /* 0x000fe200030e0100 */
[----:B0-----:R-:W-:Y:S06]  /*28a80*/  ENDCOLLECTIVE ;  /* 0x000000000000791b */ /* 0x001fec0003800000 */
.L_x_1719:
[----:B------:R-:W-:Y:S05]  /*28a90*/  BSYNC B0 ;  /* 0x0000000000007941 */ /* 0x000fea0003800000 */
.L_x_1718:
[----:B------:R-:W-:Y:S02]  /*28aa0*/  IMAD.MOV.U32 R3, RZ, RZ, R14 ;  /* 0x000000ffff037224 */ /* 0x000fe400078e000e */
[----:B------:R-:W-:Y:S02]  /*28ab0*/  IMAD.MOV.U32 R13, RZ, RZ, R25 ;  /* 0x000000ffff0d7224 */ /* 0x000fe400078e0019 */
[----:B------:R-:W0:Y:S01]  /*28ac0*/  POPC R6, R3 ;  /* 0x0000000300067309 */ /* 0x000e220000000000 */
[----:B------:R-:W-:Y:S02]  /*28ad0*/  IMAD.MOV.U32 R11, RZ, RZ, 0x1f ;  /* 0x0000001fff0b7424 */ /* 0x000fe400078e00ff */
[----:B------:R-:W-:Y:S02]  /*28ae0*/  IMAD.MOV.U32 R15, RZ, RZ, -0x1 ;  /* 0xffffffffff0f7424 */ /* 0x000fe400078e00ff */
[----:B0-----:R-:W-:Y:S02]  /*28af0*/  IMAD.MOV.U32 R12, RZ, RZ, R6 ;  /* 0x000000ffff0c7224 */ /* 0x001fe400078e0006 */
[----:B------:R-:W-:-:S07]  /*28b00*/  IMAD.IADD R27, R6, 0x1, R27 ;  /* 0x00000001061b7824 */ /* 0x000fce00078e021b */
[----:B------:R-:W-:Y:S05]  /*28b10*/  WARPSYNC.COLLECTIVE R15, `(.L_x_1720) ;  /* 0x000000000f087348 */ /* 0x000fea0003c00000 */
[----:B------:R0:W1:Y:S02]  /*28b20*/  SHFL.IDX P6, R14, R13, R12, R11 ;  /* 0x0000000c0d0e7389 */ /* 0x00006400000c000b */
[----:B01----:R-:W-:Y:S01]  /*28b30*/  ENDCOLLECTIVE ;  /* 0x000000000000791b */ /* 0x003fe20003800000 */
.L_x_1720:
[----:B------:R-:W-:Y:S02]  /*28b40*/  IMAD.MOV.U32 R13, RZ, RZ, R5 ;  /* 0x000000ffff0d7224 */ /* 0x000fe400078e0005 */
[----:B------:R-:W-:-:S07]  /*28b50*/  IMAD.MOV.U32 R25, RZ, RZ, R14 ;  /* 0x000000ffff197224 */ /* 0x000fce00078e000e */
[----:B------:R-:W-:Y:S05]  /*28b60*/  WARPSYNC.COLLECTIVE R15, `(.L_x_1721) ;  /* 0x000000000f087348 */ /* 0x000fea0003c00000 */
[----:B------:R0:W1:Y:S02]  /*28b70*/  SHFL.IDX P6, R14, R13, R12, R11 ;  /* 0x0000000c0d0e7389 */ /* 0x00006400000c000b */
[----:B01----:R-:W-:Y:S01]  /*28b80*/  ENDCOLLECTIVE ;  /* 0x000000000000791b */ /* 0x003fe20003800000 */
.L_x_1721:
[----:B------:R-:W-:Y:S01]  /*28b90*/  IMAD.MOV.U32 R5, RZ, RZ, R14 ;  /* 0x000000ffff057224 */ /* 0x000fe200078e000e */
[----:B------:R-:W-:Y:S06]  /*28ba0*/  BRA `(.L_x_1722) ;  /* 0xffffffc400e47947 */ /* 0x000fec000383ffff */
.L_x_1597:
[----:B------:R-:W-:Y:S01]  /*28bb0*/  BSSY B0, `(.L_x_1723) ;  /* 0x0000008000007945 */ /* 0x000fe20003800000 */
[----:B------:R-:W-:Y:S02]  /*28bc0*/  IMAD.MOV.U32 R13, RZ, RZ, R2 ;  /* 0x000000ffff0d7224 */ /* 0x000fe400078e0002 */
[----:B------:R-:W-:Y:S02]  /*28bd0*/  IMAD.MOV.U32 R12, RZ, RZ, R6 ;  /* 0x000000ffff0c7224 */ /* 0x000fe400078e0006 */
[----:B------:R-:W-:Y:S02]  /*28be0*/  IMAD.MOV.U32 R11, RZ, RZ, 0x1f ;  /* 0x0000001fff0b7424 */ /* 0x000fe400078e00ff */
[----:B------:R-:W-:-:S07]  /*28bf0*/  IMAD.MOV.U32 R15, RZ, RZ, -0x1 ;  /* 0xffffffffff0f7424 */ /* 0x000fce00078e00ff */
[----:B0-23--:R-:W-:Y:S05]  /*28c00*/  WARPSYNC.COLLECTIVE R15, `(.L_x_1724) ;  /* 0x000000000f087348 */ /* 0x00dfea0003c00000 */
[----:B------:R1:W4:Y:S02]  /*28c10*/  SHFL.IDX P6, R14, R13, R12, R11 ;  /* 0x0000000c0d0e7389 */ /* 0x00032400000c000b */
[----:B01234-:R-:W-:Y:S01]  /*28c20*/  ENDCOLLECTIVE ;  /* 0x000000000000791b */ /* 0x01ffe20003800000 */
.L_x_1724:
[----:B------:R-:W-:Y:S05]  /*28c30*/  BSYNC B0 ;  /* 0x0000000000007941 */ /* 0x000fea0003800000 */
.L_x_1723:
[----:B------:R-:W-:Y:S01]  /*28c40*/  IMAD.MOV.U32 R24, RZ, RZ, R14 ;  /* 0x000000ffff187224 */ /* 0x000fe200078e000e */
[----:B------:R-:W-:Y:S06]  /*28c50*/  BRA `(.L_x_1596) ;  /* 0xffffffc400d07947 */ /* 0x000fec000383ffff */
.L_x_1603:
[----:B0-----:R0:W1:Y:S02]  /*28c60*/  SYNCS.PHASECHK.TRANS64.TRYWAIT P0, [R7+URZ+0x19c20], R0 ;  /* 0x019c2000070075a7 */ /* 0x001064000800017f */
[----:B-1----:R-:W-:Y:S05]  /*28c70*/  @!P0 NANOSLEEP.SYNCS 0x989680 ;  /* 0x009896800000895d */ /* 0x002fea0003900000 */
[----:B------:R-:W1:Y:S02]  /*28c80*/  @!P0 SYNCS.PHASECHK.TRANS64 P0, [R7+URZ+0x19c20], R0 ;  /* 0x019c2000070085a7 */ /* 0x000e64000800007f */
[----:B-1----:R-:W-:Y:S05]  /*28c90*/  @!P0 BRA `(.L_x_1603) ;  /* 0xfffffffc00f08947 */ /* 0x002fea000383ffff */
[----:B------:R-:W-:Y:S05]  /*28ca0*/  BRA `(.L_x_1725) ;  /* 0xffffffd000387947 */ /* 0x000fea000383ffff */
.L_x_1604:
        /* <DEDUP_REMOVED lines=11> */
.L_x_1727:
[----:B------:R-:W-:Y:S05]  /*28d60*/  BSYNC B0 ;  /* 0x0000000000007941 */ /* 0x000fea0003800000 */
.L_x_1726:
[----:B------:R-:W-:Y:S05]  /*28d70*/  BRA `(.L_x_1728) ;  /* 0xffffffd000207947 */ /* 0x000fea000383ffff */
.L_x_1605:
[----:B------:R-:W-:Y:S01]  /*28d80*/  BSSY B0, `(.L_x_1729) ;  /* 0x0000006000007945 */ /* 0x000fe20003800000 */
[----:B------:R-:W-:-:S07]  /*28d90*/  IMAD.MOV.U32 R15, RZ, RZ, -0x1 ;  /* 0xffffffffff0f7424 */ /* 0x000fce00078e00ff */
[----:B0-----:R-:W-:Y:S05]  /*28da0*/  WARPSYNC.COLLECTIVE R15, `(.L_x_1730) ;  /* 0x000000000f0c7348 */ /* 0x001fea0003c00000 */
[----:B------:R-:W-:Y:S02]  /*28db0*/  ELECT P6, UR62, PT ;  /* 0x00000000003e782f */ /* 0x000fe400038c0000 */
[----:B------:R-:W-:Y:S01]  /*28dc0*/  MOV R14, UR62 ;  /* 0x0000003e000e7c02 */ /* 0x000fe20008000f00 */
[----:B0-----:R-:W-:Y:S10]  /*28dd0*/  ENDCOLLECTIVE ;  /* 0x000000000000791b */ /* 0x001ff40003800000 */
.L_x_1730:
[----:B------:R-:W-:Y:S05]  /*28de0*/  BSYNC B0 ;  /* 0x0000000000007941 */ /* 0x000fea0003800000 */
.L_x_1729:
[----:B------:R-:W-:Y:S05]  /*28df0*/  BRA `(.L_x_1731) ;  /* 0xffffffd000147947 */ /* 0x000fea000383ffff */
.L_x_1607:
[----:B0-----:R0:W1:Y:S02]  /*28e00*/  SYNCS.PHASECHK.TRANS64.TRYWAIT P1, [R5+URZ+0x19c40], R0 ;  /* 0x019c4000050075a7 */ /* 0x001064000802017f */
[----:B-1----:R-:W-:Y:S05]  /*28e10*/  @!P1 NANOSLEEP.SYNCS 0x989680 ;  /* 0x009896800000995d */ /* 0x002fea0003900000 */
[----:B------:R-:W1:Y:S02]  /*28e20*/  @!P1 SYNCS.PHASECHK.TRANS64 P1, [R5+URZ+0x19c40], R0 ;  /* 0x019c4000050095a7 */ /* 0x000e64000802007f */
[----:B-1----:R-:W-:Y:S05]  /*28e30*/  @!P1 BRA `(.L_x_1607) ;  /* 0xfffffffc00f09947 */ /* 0x002fea000383ffff */
[----:B------:R-:W-:Y:S05]  /*28e40*/  BRA `(.L_x_1732) ;  /* 0xffffffd000347947 */ /* 0x000fea000383ffff */
.L_x_1609:
[----:B-1----:R1:W2:Y:S02]  /*28e50*/  SYNCS.PHASECHK.TRANS64.TRYWAIT P1, [R3+URZ+0x19c40], R2 ;  /* 0x019c4002030075a7 */ /* 0x0022a4000802017f */
[----:B--2---:R-:W-:Y:S05]  /*28e60*/  @!P1 NANOSLEEP.SYNCS 0x989680 ;  /* 0x009896800000995d */ /* 0x004fea0003900000 */
[----:B------:R-:W2:Y:S02]  /*28e70*/  @!P1 SYNCS.PHASECHK.TRANS64 P1, [R3+URZ+0x19c40], R2 ;  /* 0x019c4002030095a7 */ /* 0x000ea4000802007f */
[----:B--2---:R-:W-:Y:S05]  /*28e80*/  @!P1 BRA `(.L_x_1609) ;  /* 0xfffffffc00f09947 */ /* 0x004fea000383ffff */
[----:B------:R-:W-:Y:S05]  /*28e90*/  BRA `(.L_x_1733) ;  /* 0xffffffd000407947 */ /* 0x000fea000383ffff */
.L_x_1611:
[----:B--2---:R2:W3:Y:S02]  /*28ea0*/  SYNCS.PHASECHK.TRANS64.TRYWAIT P1, [R5+URZ+0x19c60], R0 ;  /* 0x019c6000050075a7 */ /* 0x0044e4000802017f */
[----:B---3--:R-:W-:Y:S05]  /*28eb0*/  @!P1 NANOSLEEP.SYNCS 0x989680 ;  /* 0x009896800000995d */ /* 0x008fea0003900000 */
[----:B------:R-:W3:Y:S02]  /*28ec0*/  @!P1 SYNCS.PHASECHK.TRANS64 P1, [R5+URZ+0x19c60], R0 ;  /* 0x019c6000050095a7 */ /* 0x000ee4000802007f */
[----:B---3--:R-:W-:Y:S05]  /*28ed0*/  @!P1 BRA `(.L_x_1611) ;  /* 0xfffffffc00f09947 */ /* 0x008fea000383ffff */
[----:B------:R-:W-:Y:S05]  /*28ee0*/  BRA `(.L_x_1734) ;  /* 0xffffffd0003c7947 */ /* 0x000fea000383ffff */
.L_x_1613:
[----:B---3--:R3:W4:Y:S02]  /*28ef0*/  SYNCS.PHASECHK.TRANS64.TRYWAIT P1, [R3+URZ+0x19c60], R2 ;  /* 0x019c6002030075a7 */ /* 0x008724000802017f */
[----:B----4-:R-:W-:Y:S05]  /*28f00*/  @!P1 NANOSLEEP.SYNCS 0x989680 ;  /* 0x009896800000995d */ /* 0x010fea0003900000 */
[----:B------:R-:W4:Y:S02]  /*28f10*/  @!P1 SYNCS.PHASECHK.TRANS64 P1, [R3+URZ+0x19c60], R2 ;  /* 0x019c6002030095a7 */ /* 0x000f24000802007f */
[----:B----4-:R-:W-:Y:S05]  /*28f20*/  @!P1 BRA `(.L_x_1613) ;  /* 0xfffffffc00f09947 */ /* 0x010fea000383ffff */
[----:B------:R-:W-:Y:S05]  /*28f30*/  BRA `(.L_x_1735) ;  /* 0xffffffd000387947 */ /* 0x000fea000383ffff */
.L_x_1615:
[----:B----4-:R4:W0:Y:S02]  /*28f40*/  SYNCS.PHASECHK.TRANS64.TRYWAIT P1, [R5+URZ+0x19c80], R0 ;  /* 0x019c8000050075a7 */ /* 0x010824000802017f */
[----:B0-----:R-:W-:Y:S05]  /*28f50*/  @!P1 NANOSLEEP.SYNCS 0x989680 ;  /* 0x009896800000995d */ /* 0x001fea0003900000 */
[----:B------:R-:W0:Y:S02]  /*28f60*/  @!P1 SYNCS.PHASECHK.TRANS64 P1, [R5+URZ+0x19c80], R0 ;  /* 0x019c8000050095a7 */ /* 0x000e24000802007f */
[----:B0-----:R-:W-:Y:S05]  /*28f70*/  @!P1 BRA `(.L_x_1615) ;  /* 0xfffffffc00f09947 */ /* 0x001fea000383ffff */
[----:B------:R-:W-:Y:S05]  /*28f80*/  BRA `(.L_x_1736) ;  /* 0xffffffd000347947 */ /* 0x000fea000383ffff */
.L_x_1737:
        /* <DEDUP_REMOVED lines=15> */
.L_x_2542:


//--------------------- .text._ZN7cutlass13device_kernelIN5flash11enable_sm90INS1_16FlashAttnFwdSm90INS1_25CollectiveMainloopFwdSm90ILi2EN4cute5tupleIJNS5_1CILi1EEES8_S8_EEENS6_IJNS7_ILi192EEENS7_ILi128EEENS7_ILi96EEEEEELi96ENS_12float_e4m3_tEfNS_4arch4Sm90ELb1ELb0ELb1ELb0ELb1ELb0ELb0ELb1ELb1ELb1ELb1ELb0EEENS1_21CollectiveEpilogueFwdINS6_IJSA_SC_SB_EEES9_NS_10bfloat16_tESG_Li384ELb0ELb1ELb1ELb1EEENS1_19SingleTileSchedulerILb0ELb1ELb1ELi192EEEEEEEEEvNT_6ParamsE --------------------------
	.section	.text._ZN7cutlass13device_kernelIN5flash11enable_sm90INS1_16FlashAttnFwdSm90INS1_25CollectiveMainloopFwdSm90ILi2EN4cute5tupleIJNS5_1CILi1EEES8_S8_EEENS6_IJNS7_ILi192EEENS7_ILi128EEENS7_ILi96EEEEEELi96ENS_12float_e4m3_tEfNS_4arch4Sm90ELb1ELb0ELb1ELb0ELb1ELb0ELb0ELb1ELb1ELb1ELb1ELb0EEENS1_21CollectiveEpilogueFwdINS6_IJSA_SC_SB_EEES9_NS_10bfloat16_tESG_Li384ELb0ELb1ELb1ELb1EEENS1_19SingleTileSchedulerILb0ELb1ELb1ELi192EEEEEEEEEvNT_6ParamsE,"ax",@progbits
	.align	128
.text._ZN7cutlass13device_kernelIN5flash11enable_sm90INS1_16FlashAttnFwdSm90INS1_25CollectiveMainloopFwdSm90ILi2EN4cute5tupleIJNS5_1CILi1EEES8_S8_EEENS6_IJNS7_ILi192EEENS7_ILi128EEENS7_ILi96EEEEEELi96ENS_12float_e4m3_tEfNS_4arch4Sm90ELb1ELb0ELb1ELb0ELb1ELb0ELb0ELb1ELb1ELb1ELb1ELb0EEENS1_21CollectiveEpilogueFwdINS6_IJSA_SC_SB_EEES9_NS_10bfloat16_tESG_Li384ELb0ELb1ELb1ELb1EEENS1_19SingleTileSchedulerILb0ELb1ELb1ELi192EEEEEEEEEvNT_6ParamsE:
        .type           _ZN7cutlass13device_kernelIN5flash11enable_sm90INS1_16FlashAttnFwdSm90INS1_25CollectiveMainloopFwdSm90ILi2EN4cute5tupleIJNS5_1CILi1EEES8_S8_EEENS6_IJNS7_ILi192EEENS7_ILi128EEENS7_ILi96EEEEEELi96ENS_12float_e4m3_tEfNS_4arch4Sm90ELb1ELb0ELb1ELb0ELb1ELb0ELb0ELb1ELb1ELb1ELb1ELb0EEENS1_21CollectiveEpilogueFwdINS6_IJSA_SC_SB_EEES9_NS_10bfloat16_tESG_Li384ELb0ELb1ELb1ELb1EEENS1_19SingleTileSchedulerILb0ELb1ELb1ELi192EEEEEEEEEvNT_6ParamsE,@function
        .size           _ZN7cutlass13device_kernelIN5flash11enable_sm90INS1_16FlashAttnFwdSm90INS1_25CollectiveMainloopFwdSm90ILi2EN4cute5tupleIJNS5_1CILi1EEES8_S8_EEENS6_IJNS7_ILi192EEENS7_ILi128EEENS7_ILi96EEEEEELi96ENS_12float_e4m3_tEfNS_4arch4Sm90ELb1ELb0ELb1ELb0ELb1ELb0ELb0ELb1ELb1ELb1ELb1ELb0EEENS1_21CollectiveEpilogueFwdINS6_IJSA_SC_SB_EEES9_NS_10bfloat16_tESG_Li384ELb0ELb1ELb1ELb1EEENS1_19SingleTileSchedulerILb0ELb1ELb1ELi192EEEEEEEEEvNT_6ParamsE,(.L_x_2543 - _ZN7cutlass13device_kernelIN5flash11enable_sm90INS1_16FlashAttnFwdSm90INS1_25CollectiveMainloopFwdSm90ILi2EN4cute5tupleIJNS5_1CILi1EEES8_S8_EEENS6_IJNS7_ILi192EEENS7_ILi128EEENS7_ILi96EEEEEELi96ENS_12float_e4m3_tEfNS_4arch4Sm90ELb1ELb0ELb1ELb0ELb1ELb0ELb0ELb1ELb1ELb1ELb1ELb0EEENS1_21CollectiveEpilogueFwdINS6_IJSA_SC_SB_EEES9_NS_10bfloat16_tESG_Li384ELb0ELb1ELb1ELb1EEENS1_19SingleTileSchedulerILb0ELb1ELb1ELi192EEEEEEEEEvNT_6ParamsE)
        .other          _ZN7cutlass13device_kernelIN5flash11enable_sm90INS1_16FlashAttnFwdSm90INS1_25CollectiveMainloopFwdSm90ILi2EN4cute5tupleIJNS5_1CILi1EEES8_S8_EEENS6_IJNS7_ILi192EEENS7_ILi128EEENS7_ILi96EEEEEELi96ENS_12float_e4m3_tEfNS_4arch4Sm90ELb1ELb0ELb1ELb0ELb1ELb0ELb0ELb1ELb1ELb1ELb1ELb0EEENS1_21CollectiveEpilogueFwdINS6_IJSA_SC_SB_EEES9_NS_10bfloat16_tESG_Li384ELb0ELb1ELb1ELb1EEENS1_19SingleTileSchedulerILb0ELb1ELb1ELi192EEEEEEEEEvNT_6ParamsE,@"STO_CUDA_ENTRY STV_DEFAULT"
_ZN7cutlass13device_kernelIN5flash11enable_sm90INS1_16FlashAttnFwdSm90INS1_25CollectiveMainloopFwdSm90ILi2EN4cute5tupleIJNS5_1CILi1EEES8_S8_EEENS6_IJNS7_ILi192EEENS7_ILi128EEENS7_ILi96EEEEEELi96ENS_12float_e4m3_tEfNS_4arch4Sm90ELb1ELb0ELb1ELb0ELb1ELb0ELb0ELb1ELb1ELb1ELb1ELb0EEENS1_21CollectiveEpilogueFwdINS6_IJSA_SC_SB_EEES9_NS_10bfloat16_tESG_Li384ELb0ELb1ELb1ELb1EEENS1_19SingleTileSchedulerILb0ELb1ELb1ELi192EEEEEEEEEvNT_6ParamsE:
        /* <DEDUP_REMOVED lines=45> */
.L_x_1738:
        /* <DEDUP_REMOVED lines=22> */
.L_x_1739:
        /* <DEDUP_REMOVED lines=18> */
.L_x_1740:
        /* <DEDUP_REMOVED lines=22> */
.L_x_1741:
        /* <DEDUP_REMOVED lines=23> */
.L_x_1742:
        /* <DEDUP_REMOVED lines=9> */
.L_x_1745:
        /* <DEDUP_REMOVED lines=18> */
[----:B------:R-:W0:Y:S01]  /*09d0*/  S2UR UR46, SR_CTAID.X ;  /* 0x00000000002e79c3 */ /* 0x000e220000002500 */
[----:B------:R-:W-:Y:S01]  /*09e0*/  ULDC UR4, c[0x0][0x448] ;  /* 0x0001120000047ab9 */ /* 0x000fe20000000800 */
[----:B------:R-:W-:Y:S01]  /*09f0*/  ULDC UR37, c[0x0][0x424] ;  /* 0x0001090000257ab9 */ /* 0x000fe20000000800 */
[----:B------:R-:W-:Y:S01]  /*0a00*/  UISETP.NE.AND UP1, UPT, UR4, 0x1, UPT ;  /* 0x000000010400788c */ /* 0x000fe2000bf25270 */
[----:B------:R-:W-:Y:S02]  /*0a10*/  ULDC UR7, c[0x0][0x288] ;  /* 0x0000a20000077ab9 */ /* 0x000fe40000000800 */
[----:B------:R-:W-:Y:S01]  /*0a20*/  ULDC.64 UR4, c[0x0][0x418] ;  /* 0x0001060000047ab9 */ /* 0x000fe20000000a00 */
[----:B------:R-:W-:Y:S02]  /*0a30*/  UIADD3 UR7, -UR7, 0x80, URZ ;  /* 0x0000008007077890 */ /* 0x000fe4000fffe13f */
[----:B------:R-:W-:Y:S01]  /*0a40*/  UISETP.NE.U32.AND UP0, UPT, UR4, URZ, UPT ;  /* 0x0000003f0400728c */ /* 0x000fe2000bf05070 */
[----:B------:R-:W-:Y:S01]  /*0a50*/  ULDC UR8, c[0x0][0x2f0] ;  /* 0x0000bc0000087ab9 */ /* 0x000fe20000000800 */
[----:B------:R-:W-:-:S02]  /*0a60*/  UP2UR UR43, UPR, URZ, 0x2 ;  /* 0x000000023f2b7883 */ /* 0x000fc40008000000 */
[----:B------:R-:W-:Y:S01]  /*0a70*/  UISETP.NE.AND.EX UP0, UPT, UR5, URZ, UPT, UP0 ;  /* 0x0000003f0500728c */ /* 0x000fe2000bf05300 */
[----:B------:R-:W-:Y:S02]  /*0a80*/  @UP1 ULDC UR9, c[0x0][0x450] ;  /* 0x0001140000091ab9 */ /* 0x000fe40000000800 */
[----:B------:R-:W-:Y:S01]  /*0a90*/  @UP1 ULDC UR5, c[0x0][0x44c] ;  /* 0x0001130000051ab9 */ /* 0x000fe20000000800 */
[----:B------:R-:W-:Y:S02]  /*0aa0*/  USEL UR37, UR37, 0x1, UP0 ;  /* 0x0000000125257887 */ /* 0x000fe40008000000 */
[----:B------:R-:W-:Y:S02]  /*0ab0*/  USHF.R.U32.HI UR10, URZ, 0x10, UR40 ;  /* 0x000000103f0a7899 */ /* 0x000fe40008011628 */
[----:B------:R-:W-:Y:S02]  /*0ac0*/  UIMAD UR7, UR37, UR8, UR7 ;  /* 0x00000008250772a4 */ /* 0x000fe4000f8e0207 */
[----:B0-----:R-:W-:-:S02]  /*0ad0*/  UIMAD UR46, UR46, 0xc0, URZ ;  /* 0x000000c02e2e78a4 */ /* 0x001fc4000f8e023f */
[----:B------:R-:W-:Y:S02]  /*0ae0*/  ULOP3.LUT UR40, UR40, 0xffff, URZ, 0xc0, !UPT ;  /* 0x0000ffff28287892 */ /* 0x000fe4000f8ec03f */
[----:B------:R-:W-:Y:S02]  /*0af0*/  @UP1 UIADD3 UR4, UR46, 0xbf, URZ ;  /* 0x000000bf2e041890 */ /* 0x000fe4000fffe03f */
[----:B------:R-:W-:Y:S02]  /*0b00*/  UIADD3 UR6, UR46, 0xbf, URZ ;  /* 0x000000bf2e067890 */ /* 0x000fe4000fffe03f */
[----:B------:R-:W-:Y:S02]  /*0b10*/  UIMAD.WIDE.U32 UR4, UR4, UR5, URZ ;  /* 0x00000005040472a5 */ /* 0x000fe4000f8e003f */
[----:B------:R-:W-:Y:S02]  /*0b20*/  UIMAD UR4, UR37, UR8, 0x7f ;  /* 0x0000007f250474a4 */ /* 0x000fe4000f8e0208 */
[----:B------:R-:W-:-:S02]  /*0b30*/  @UP1 USHF.R.U32.HI UR6, URZ, UR9, UR5 ;  /* 0x000000093f061299 */ /* 0x000fc40008011605 */
[----:B------:R-:W-:Y:S02]  /*0b40*/  USHF.R.S32.HI UR5, URZ, 0x1f, UR4 ;  /* 0x0000001f3f057899 */ /* 0x000fe40008011404 */
[----:B------:R-:W-:Y:S02]  /*0b50*/  UIADD3 UR6, UR7, UR6, URZ ;  /* 0x0000000607067290 */ /* 0x000fe4000fffe03f */
[----:B------:R-:W-:Y:S02]  /*0b60*/  ULEA.HI UR5, UR5, UR4, URZ, 0x7 ;  /* 0x0000000405057291 */ /* 0x000fe4000f8f383f */
[----:B------:R-:W-:Y:S02]  /*0b70*/  USHF.R.S32.HI UR7, URZ, 0x1f, UR6 ;  /* 0x0000001f3f077899 */ /* 0x000fe40008011406 */
[----:B------:R-:W-:Y:S02]  /*0b80*/  USHF.R.S32.HI UR5, URZ, 0x7, UR5 ;  /* 0x000000073f057899 */ /* 0x000fe40008011405 */
[----:B------:R-:W-:Y:S01]  /*0b90*/  ULEA.HI UR7, UR7, UR6, URZ, 0x7 ;  /* 0x0000000607077291 */ /* 0x000fe2000f8f383f */
[----:B------:R-:W-:-:S03]  /*0ba0*/  UMOV UR4, URZ ;  /* 0x0000003f00047c82 */ /* 0x000fc60008000000 */
[----:B------:R-:W-:-:S04]  /*0bb0*/  USHF.R.S32.HI UR7, URZ, 0x7, UR7 ;  /* 0x000000073f077899 */ /* 0x000fc80008011407 */
[----:B------:R-:W-:-:S04]  /*0bc0*/  UISETP.LT.AND UP0, UPT, UR5, UR7, UPT ;  /* 0x000000070500728c */ /* 0x000fc8000bf01270 */
[----:B------:R-:W-:Y:S02]  /*0bd0*/  USEL UR9, UR5, UR7, UP0 ;  /* 0x0000000705097287 */ /* 0x000fe40008000000 */
[----:B------:R-:W-:Y:S02]  /*0be0*/  UISETP.NE.AND UP0, UPT, UR10, URZ, UPT ;  /* 0x0000003f0a00728c */ /* 0x000fe4000bf05270 */
[----:B------:R-:W-:-:S06]  /*0bf0*/  UISETP.GE.AND UP1, UPT, UR9, 0x1, UPT ;  /* 0x000000010900788c */ /* 0x000fcc000bf26270 */
[----:B------:R-:W-:-:S03]  /*0c00*/  PLOP3.LUT P0, PT, PT, PT, UP1, 0x80, 0x0 ;  /* 0x000000000000781c */ /* 0x000fc60003f0f018 */
[----:B------:R-:W-:-:S10]  /*0c10*/  @!UP0 ULDC UR10, c[0x0][0x9f0] ;  /* 0x00027c00000a8ab9 */ /* 0x000fd40000000800 */
[----:B------:R-:W-:Y:S05]  /*0c20*/  @!P0 BRA `(.L_x_1747) ;  /* 0x0000000000848947 */ /* 0x000fea0003800000 */
[----:B------:R-:W-:Y:S01]  /*0c30*/  IMAD.U32 R3, RZ, RZ, UR10 ;  /* 0x0000000aff037e24 */ /* 0x000fe2000f8e00ff */
[----:B------:R-:W-:Y:S01]  /*0c40*/  UIADD3 UR6, UR10, -0x1, UR9 ;  /* 0xffffffff0a067890 */ /* 0x000fe2000fffe009 */
[----:B------:R-:W-:-:S03]  /*0c50*/  UMOV UR4, URZ ;  /* 0x0000003f00047c82 */ /* 0x000fc60008000000 */
        /* <DEDUP_REMOVED lines=30> */
.L_x_1747:
[----:B------:R-:W-:Y:S01]  /*0e40*/  UIMAD UR40, UR40, UR4, URZ ;  /* 0x00000004282872a4 */ /* 0x000fe2000f8e023f */
[----:B------:R-:W-:Y:S01]  /*0e50*/  IMAD.U32 R0, RZ, RZ, UR9 ;  /* 0x00000009ff007e24 */ /* 0x000fe2000f8e00ff */
[----:B------:R-:W-:Y:S01]  /*0e60*/  USHF.R.S32.HI UR45, URZ, 0x1f, UR42 ;  /* 0x0000001f3f2d7899 */ /* 0x000fe2000801142a */
[----:B------:R-:W-:Y:S01]  /*0e70*/  IMAD.U32 R3, RZ, RZ, UR4 ;  /* 0x00000004ff037e24 */ /* 0x000fe2000f8e00ff */
[----:B------:R-:W-:Y:S01]  /*0e80*/  PLOP3.LUT P0, PT, PT, PT, PT, 0x80, 0x0 ;  /* 0x000000000000781c */ /* 0x000fe20003f0f070 */
[----:B------:R-:W-:Y:S01]  /*0e90*/  VIADD R22, R22, 0xffffff80 ;  /* 0xffffff8016167836 */ /* 0x000fe20000000000 */
[----:B------:R-:W-:Y:S02]  /*0ea0*/  CS2R R14, SRZ ;  /* 0x00000000000e7805 */ /* 0x000fe4000001ff00 */
[----:B------:R-:W-:Y:S02]  /*0eb0*/  CS2R R94, SRZ ;  /* 0x00000000005e7805 */ /* 0x000fe4000001ff00 */
[----:B------:R-:W-:-:S02]  /*0ec0*/  VIADDMNMX R0, R3, UR40, R0, PT ;  /* 0x0000002803007c46 */ /* 0x000fc4000b800100 */
[----:B------:R-:W-:Y:S02]  /*0ed0*/  CS2R R2, SRZ ;  /* 0x0000000000027805 */ /* 0x000fe4000001ff00 */
[----:B------:R-:W-:Y:S02]  /*0ee0*/  CS2R R90, SRZ ;  /* 0x00000000005a7805 */ /* 0x000fe4000001ff00 */
[----:B------:R-:W-:Y:S02]  /*0ef0*/  MOV R93, RZ ;  /* 0x000000ff005d7202 */ /* 0x000fe40000000f00 */
[----:B------:R-:W-:Y:S02]  /*0f00*/  CS2R R4, SRZ ;  /* 0x0000000000047805 */ /* 0x000fe4000001ff00 */
[----:B------:R-:W-:Y:S01]  /*0f10*/  R2UR UR47, R0 ;  /* 0x00000000002f72ca */ /* 0x000fe200000e0000 */
        /* <DEDUP_REMOVED lines=20> */
[----:B------:R-:W-:Y:S02]  /*1060*/  CS2R R126, SRZ ;  /* 0x00000000007e7805 */ /* 0x000fe4000001ff00 */
[----:B------:R-:W-:Y:S02]  /*1070*/  CS2R R122, SRZ ;  /* 0x00000000007a7805 */ /* 0x000fe4000001ff00 */
[----:B------:R-:W-:Y:S01]  /*1080*/  CS2R R132, SRZ ;  /* 0x0000000000847805 */ /* 0x000fe2000001ff00 */
[----:B------:R-:W-:Y:S01]  /*1090*/  IMAD.MOV.U32 R51, RZ, RZ, RZ ;  /* 0x000000ffff337224 */ /* 0x000fe200078e00ff */
[----:B------:R-:W-:-:S02]  /*10a0*/  CS2R R134, SRZ ;  /* 0x0000000000867805 */ /* 0x000fc4000001ff00 */
[----:B------:R-:W-:Y:S01]  /*10b0*/  CS2R R130, SRZ ;  /* 0x0000000000827805 */ /* 0x000fe2000001ff00 */
[----:B------:R-:W-:Y:S02]  /*10c0*/  IMAD.MOV.U32 R20, RZ, RZ, RZ ;  /* 0x000000ffff147224 */ /* 0x000fe400078e00ff */
[----:B------:R-:W-:Y:S05]  /*10d0*/  @!P1 BRA `(.L_x_1748) ;  /* 0x0000008c00409947 */ /* 0x000fea0003800000 */
        /* <DEDUP_REMOVED lines=34> */
.L_x_1749:
        /* <DEDUP_REMOVED lines=14> */
[----:B------:R-:W-:Y:S02]  /*13e0*/  @UP1 UIMAD UR12, UR45, UR16, URZ ;  /* 0x000000102d0c12a4 */ /* 0x000fe4000f8e023f */
[----:B------:R-:W-:Y:S02]  /*13f0*/  @UP0 UIMAD UR15, UR42, UR15, UR8 ;  /* 0x0000000f2a0f02a4 */ /* 0x000fe4000f8e0208 */
[----:B------:R-:W-:Y:S02]  /*1400*/  @UP1 UIMAD.WIDE.U32 UR8, UR42, UR16, URZ ;  /* 0x000000102a0812a5 */ /* 0x000fe4000f8e003f */
        /* <DEDUP_REMOVED lines=10> */
[----:B------:R-:W-:Y:S02]  /*14b0*/  @UP0 UIMAD UR14, UR36, UR19, UR14 ;  /* 0x00000013240e02a4 */ /* 0x000fe4000f8e020e */
[----:B------:R-:W-:Y:S02]  /*14c0*/  @UP0 UIMAD.WIDE.U32 UR10, UR36, UR18, UR10 ;  /* 0x00000012240a02a5 */ /* 0x000fe4000f8e000a */
[----:B------:R-:W-:Y:S02]  /*14d0*/  @UP1 UIMAD.WIDE.U32 UR12, UR36, UR12, UR8 ;  /* 0x0000000c240c12a5 */ /* 0x000fe4000f8e0008 */
[----:B------:R-:W-:-:S02]  /*14e0*/  @UP0 UIADD3 UR9, UR11, UR14, URZ ;  /* 0x0000000e0b090290 */ /* 0x000fc4000fffe03f */
[----:B------:R-:W-:Y:S02]  /*14f0*/  @UP0 ULEA UR6, UP2, UR10, UR6, 0x2 ;  /* 0x000000060a060291 */ /* 0x000fe4000f84103f */
[----:B------:R-:W-:Y:S02]  /*1500*/  @UP1 UIADD3 UR8, UR13, UR15, URZ ;  /* 0x0000000f0d081290 */ /* 0x000fe4000fffe03f */
[----:B------:R-:W-:Y:S02]  /*1510*/  @UP1 ULEA UR4, UP3, UR12, UR4, 0x2 ;  /* 0x000000040c041291 */ /* 0x000fe4000f86103f */
[----:B------:R-:W-:Y:S01]  /*1520*/  @UP0 ULEA.HI.X UR7, UR10, UR7, UR9, 0x2, UP2 ;  /* 0x000000070a070291 */ /* 0x000fe200090f1409 */
[----:B------:R-:W-:Y:S01]  /*1530*/  MOV R2, UR6 ;  /* 0x0000000600027c02 */ /* 0x000fe20008000f00 */
        /* <DEDUP_REMOVED lines=12> */
.L_x_1846:
[----:B------:R-:W-:-:S06]  /*1600*/  ULOP3.LUT UR4, UR41, 0x1, URZ, 0xfc, !UPT ;  /* 0x0000000129047892 */ /* 0x000fcc000f8efc3f */
[----:B------:R-:W-:-:S05]  /*1610*/  IMAD.U32 R2, RZ, RZ, UR4 ;  /* 0x00000004ff027e24 */ /* 0x000fca000f8e00ff */
[----:B------:R-:W-:-:S13]  /*1620*/  ISETP.NE.AND P0, PT, R2, 0x3, PT ;  /* 0x000000030200780c */ /* 0x000fda0003f05270 */
[----:B------:R-:W-:Y:S05]  /*1630*/  @!P0 BRA `(.L_x_1751) ;  /* 0x0000000000048947 */ /* 0x000fea0003800000 */
[----:B------:R-:W-:Y:S01]  /*1640*/  BPT.TRAP 0x1 ;  /* 0x000000040000795c */ /* 0x000fe20000300000 */
.L_x_1751:
[----:B------:R1:W2:Y:S01]  /*1650*/  SYNCS.PHASECHK.TRANS64.TRYWAIT P1, [UR44+0x17030], R6 ;  /* 0x01703006ff0075a7 */ /* 0x0002a2000802016c */
[----:B------:R-:W-:Y:S05]  /*1660*/  @!P0 BRA `(.L_x_1752) ;  /* 0x0000000000048947 */ /* 0x000fea0003800000 */
[----:B------:R-:W-:Y:S01]  /*1670*/  BPT.TRAP 0x1 ;  /* 0x000000040000795c */ /* 0x000fe20000300000 */
.L_x_1752:
[----:B------:R-:W-:-:S05]  /*1680*/  IMAD.U32 R4, RZ, RZ, UR49 ;  /* 0x00000031ff047e24 */ /* 0x000fca000f8e00ff */
[----:B------:R-:W-:Y:S01]  /*1690*/  LOP3.LUT R4, R4, 0x10000, RZ, 0xfc, !PT ;  /* 0x0001000004047812 */ /* 0x000fe200078efcff */
[----:B--2---:R-:W-:Y:S06]  /*16a0*/  @P1 BRA `(.L_x_1753) ;  /* 0x0000000000081947 */ /* 0x004fec0003800000 */
[----:B------:R-:W2:Y:S02]  /*16b0*/  SYNCS.PHASECHK.TRANS64.TRYWAIT P1, [UR44+0x17030], R6 ;  /* 0x01703006ff0075a7 */ /* 0x000ea4000802016c */
[----:B--2---:R-:W-:Y:S05]  /*16c0*/  @!P1 BRA `(.L_x_1754) ;  /* 0x000000e4003c9947 */ /* 0x004fea0003800000 */
.L_x_1753:
[----:B------:R-:W-:Y:S05]  /*16d0*/  WARPSYNC.ALL ;  /* 0x0000000000007948 */ /* 0x000fea0003800000 */
[----:B------:R-:W-:Y:S01]  /*16e0*/  IMAD.MOV.U32 R5, RZ, RZ, -0x3ffffff0 ;  /* 0xc0000010ff057424 */ /* 0x000fe200078e00ff */
[----:B------:R-:W-:-:S04]  /*16f0*/  UIADD3 UR4, UR44, 0x10c00, URZ ;  /* 0x00010c002c047890 */ /* 0x000fc8000fffe03f */
[----:B------:R-:W-:Y:S01]  /*1700*/  R2UR UR5, R5 ;  /* 0x00000000050572ca */ /* 0x000fe200000e0000 */
[----:B------:R-:W-:Y:S01]  /*1710*/  WARPGROUP.ARRIVE ;  /* 0x00000000000079c5 */ /* 0x000fe20000000000 */
[----:B------:R-:W-:Y:S01]  /*1720*/  UMOV UR7, 0xc0000010 ;  /* 0xc000001000077882 */ /* 0x000fe20000000000 */
[----:B------:R-:W-:Y:S01]  /*1730*/  USHF.R.U32.HI UR6, URZ, 0x4, UR4 ;  /* 0x000000043f067899 */ /* 0x000fe20008011604 */
[C---:B------:R-:W-:Y:S01]  /*1740*/  R2UR UR12, R4.reuse ;  /* 0x00000000040c72ca */ /* 0x040fe200000e0000 */
[----:B------:R-:W-:Y:S01]  /*1750*/  UMOV UR9, 0xc0000010 ;  /* 0xc000001000097882 */ /* 0x000fe20000000000 */
[----:B------:R-:W-:Y:S01]  /*1760*/  R2UR UR4, R4 ;  /* 0x00000000040472ca */ /* 0x000fe200000e0000 */
[----:B------:R-:W-:Y:S01]  /*1770*/  ULOP3.LUT UR6, UR6, 0x3fff, URZ, 0xc0, !UPT ;  /* 0x00003fff06067892 */ /* 0x000fe2000f8ec03f */
[----:B------:R-:W-:Y:S01]  /*1780*/  UMOV UR11, 0xc0000010 ;  /* 0xc0000010000b7882 */ /* 0x000fe20000000000 */
[----:B------:R-:W-:Y:S02]  /*1790*/  UMOV UR13, 0xc0000010 ;  /* 0xc0000010000d7882 */ /* 0x000fe40000000000 */
[----:B------:R-:W-:Y:S01]  /*17a0*/  ULOP3.LUT UR20, UR6, 0x10000, URZ, 0xfc, !UPT ;  /* 0x0001000006147892 */ /* 0x000fe2000f8efc3f */
[----:B------:R-:W-:-:S03]  /*17b0*/  UMOV UR15, 0xc0000010 ;  /* 0xc0000010000f7882 */ /* 0x000fc60000000000 */
[----:B------:R-:W-:Y:S02]  /*17c0*/  UIADD3 UR10, UR20, 0x100, URZ ;  /* 0x00000100140a7890 */ /* 0x000fe4000fffe03f */
[----:B------:R-:W-:Y:S01]  /*17d0*/  UIADD3 UR8, UR12, 0x180, URZ ;  /* 0x000001800c087890 */ /* 0x000fe2000fffe03f */
[----:B------:R-:W-:Y:S01]  /*17e0*/  UMOV UR6, UR20 ;  /* 0x0000001400067c82 */ /* 0x000fe20008000000 */
[----:B------:R-:W-:Y:S01]  /*17f0*/  UIADD3 UR12, UR12, 0x300, URZ ;  /* 0x000003000c0c7890 */ /* 0x000fe2000fffe03f */
[----:B------:R-:W-:Y:S01]  /*1800*/  QGMMA.64x128x32.F32.E4M3.E4M3 R24, gdesc[UR4], RZ, !UPT, gsb0 ;  /* 0x01e00000041879f3 */ /* 0x000fe2000c0008ff */
[----:B------:R-:W-:Y:S02]  /*1810*/  UIADD3 UR14, UR20, 0x200, URZ ;  /* 0x00000200140e7890 */ /* 0x000fe4000fffe03f */
        /* <DEDUP_REMOVED lines=9> */
.L_x_1755:
[----:B------:R-:W-:Y:S01]  /*18b0*/  LOP3.LUT R7, R19, 0xffffff80, RZ, 0xc0, !PT ;  /* 0xffffff8013077812 */ /* 0x000fe200078ec0ff */
[C---:B------:R-:W-:Y:S01]  /*18c0*/  FMUL.FTZ R2, R0.reuse, R24 ;  /* 0x0000001800027220 */ /* 0x040fe20000410000 */
[----:B------:R-:W-:Y:S01]  /*18d0*/  LEA.HI R89, R89, R22, RZ, 0x2 ;  /* 0x0000001659597211 */ /* 0x000fe200078f10ff */
[C---:B------:R-:W-:Y:S01]  /*18e0*/  FMUL.FTZ R21, R0.reuse, R25 ;  /* 0x0000001900157220 */ /* 0x040fe20000410000 */
[----:B------:R-:W-:Y:S01]  /*18f0*/  FMUL.FTZ R10, R0, R31 ;  /* 0x0000001f000a7220 */ /* 0x000fe20000410000 */
[----:B------:R-:W-:Y:S01]  /*1900*/  IMAD.IADD R7, R22, 0x1, -R7 ;  /* 0x0000000116077824 */ /* 0x000fe200078e0a07 */
[----:B------:R-:W-:Y:S01]  /*1910*/  LOP3.LUT R89, R89, 0xfffffffc, RZ, 0xc0, !PT ;  /* 0xfffffffc59597812 */ /* 0x000fe200078ec0ff */
[C---:B------:R-:W-:Y:S01]  /*1920*/  FMUL.FTZ R31, R0.reuse, R37 ;  /* 0x00000025001f7220 */ /* 0x040fe20000410000 */
[C---:B------:R-:W-:Y:S01]  /*1930*/  FMUL.FTZ R9, R0.reuse, R30 ;  /* 0x0000001e00097220 */ /* 0x040fe20000410000 */
[----:B------:R-:W-:Y:S01]  /*1940*/  FMUL.FTZ R30, R0, R36 ;  /* 0x00000024001e7220 */ /* 0x000fe20000410000 */
[----:B01----:R-:W-:Y:S01]  /*1950*/  SHF.R.S32.HI R6, RZ, 0x1f, R7 ;  /* 0x0000001fff067819 */ /* 0x003fe20000011407 */
[----:B------:R-:W-:Y:S01]  /*1960*/  IMAD.HI R36, R23, 0x55555556, RZ ;  /* 0x5555555617247827 */ /* 0x000fe200078e02ff */
[----:B------:R-:W-:-:S03]  /*1970*/  UISETP.NE.AND UP0, UPT, UR43, URZ, UPT ;  /* 0x0000003f2b00728c */ /* 0x000fc6000bf05270 */
[----:B------:R-:W-:Y:S01]  /*1980*/  FMUL.FTZ R11, R0, R35 ;  /* 0x00000023000b7220 */ /* 0x000fe20000410000 */
[-C--:B------:R-:W-:Y:S01]  /*1990*/  LEA.HI R24, R6, R7.reuse, RZ, 0x2 ;  /* 0x0000000706187211 */ /* 0x080fe200078f10ff */
[----:B------:R-:W-:Y:S01]  /*19a0*/  IMAD.IADD R89, R22, 0x1, -R89 ;  /* 0x0000000116597824 */ /* 0x000fe200078e0a59 */
[----:B------:R-:W-:Y:S01]  /*19b0*/  LEA.HI R25, R6, R7, RZ, 0x5 ;  /* 0x0000000706197211 */ /* 0x000fe200078f28ff */
[C---:B------:R-:W-:Y:S01]  /*19c0*/  FMUL.FTZ R35, R0.reuse, R45 ;  /* 0x0000002d00237220 */ /* 0x040fe20000410000 */
[--C-:B------:R-:W-:Y:S01]  /*19d0*/  SHF.R.S32.HI R6, RZ, 0x2, R24.reuse ;  /* 0x00000002ff067819 */ /* 0x100fe20000011418 */
[----:B------:R-:W-:Y:S01]  /*19e0*/  ULDC UR7, c[0x0][0x2f0] ;  /* 0x0000bc0000077ab9 */ /* 0x000fe20000000800 */
[----:B------:R-:W-:Y:S01]  /*19f0*/  SHF.R.S32.HI R37, RZ, 0x1f, R24 ;  /* 0x0000001fff257819 */ /* 0x000fe20000011418 */
[----:B------:R-:W-:Y:S01]  /*1a00*/  FMUL.FTZ R13, R0, R39 ;  /* 0x00000027000d7220 */ /* 0x000fe20000410000 */
[----:B------:R-:W-:Y:S01]  /*1a10*/  SHF.R.S32.HI R25, RZ, 0x5, R25 ;  /* 0x00000005ff197819 */ /* 0x000fe20000011419 */
[----:B------:R-:W-:Y:S01]  /*1a20*/  @UP0 ULDC UR4, c[0x0][0x44c] ;  /* 0x0001130000040ab9 */ /* 0x000fe20000000800 */
[----:B------:R-:W-:Y:S01]  /*1a30*/  LEA.HI R37, R37, R6, RZ, 0x3 ;  /* 0x0000000625257211 */ /* 0x000fe200078f18ff */
[----:B------:R-:W-:Y:S01]  /*1a40*/  @UP0 ULDC UR5, c[0x0][0x450] ;  /* 0x0001140000050ab9 */ /* 0x000fe20000000800 */
[----:B------:R-:W-:Y:S01]  /*1a50*/  LEA.HI R36, R36, R36, RZ, 0x1 ;  /* 0x0000002424247211 */ /* 0x000fe200078f08ff */
[----:B------:R-:W-:Y:S01]  /*1a60*/  IMAD.U32 R39, RZ, RZ, UR7 ;  /* 0x00000007ff277e24 */ /* 0x000fe2000f8e00ff */
[----:B------:R-:W-:Y:S01]  /*1a70*/  LEA R25, R25, UR46, 0x4 ;  /* 0x0000002e19197c11 */ /* 0x000fe2000f8e20ff */
[----:B------:R-:W-:Y:S01]  /*1a80*/  FMUL.FTZ R3, R0, R26 ;  /* 0x0000001a00037220 */ /* 0x000fe20000410000 */
[----:B------:R-:W-:Y:S01]  /*1a90*/  LOP3.LUT R37, R37, 0xfffffff8, RZ, 0xc0, !PT ;  /* 0xfffffff825257812 */ /* 0x000fe200078ec0ff */
[----:B------:R-:W-:Y:S01]  /*1aa0*/  IMAD R36, R36, -0x3, R23 ;  /* 0xfffffffd24247824 */ /* 0x000fe200078e0217 */
[----:B------:R-:W-:Y:S01]  /*1ab0*/  LEA.HI R22, R89, R89, RZ, 0x1 ;  /* 0x0000005959167211 */ /* 0x000fe200078f08ff */
[C---:B------:R-:W-:Y:S01]  /*1ac0*/  FMUL.FTZ R23, R0.reuse, R54 ;  /* 0x0000003600177220 */ /* 0x040fe20000410000 */
[----:B------:R-:W-:Y:S01]  /*1ad0*/  IADD3 R25, R25, R6, -R37 ;  /* 0x0000000619197210 */ /* 0x000fe20007ffe825 */
[----:B------:R-:W-:Y:S01]  /*1ae0*/  FMUL.FTZ R26, R0, R28 ;  /* 0x0000001c001a7220 */ /* 0x000fe20000410000 */
[----:B------:R-:W-:Y:S01]  /*1af0*/  LOP3.LUT R22, R22, 0x1ffffffe, RZ, 0xc0, !PT ;  /* 0x1ffffffe16167812 */ /* 0x000fe200078ec0ff */
[----:B------:R-:W-:Y:S01]  /*1b00*/  FMUL.FTZ R14, R0, R38 ;  /* 0x00000026000e7220 */ /* 0x000fe20000410000 */
[----:B------:R-:W-:Y:S01]  /*1b10*/  PLOP3.LUT P1, PT, PT, PT, UP0, 0x80, 0x0 ;  /* 0x000000000000781c */ /* 0x000fe20003f2f008 */
[----:B------:R-:W-:Y:S01]  /*1b20*/  IMAD R25, R36, 0x40, R25 ;  /* 0x0000004024197824 */ /* 0x000fe200078e0219 */
[----:B------:R-:W-:Y:S01]  /*1b30*/  PLOP3.LUT P2, PT, PT, PT, UP0, 0x80, 0x0 ;  /* 0x000000000000781c */ /* 0x000fe20003f4f008 */
[----:B------:R-:W-:Y:S01]  /*1b40*/  IMAD.IADD R6, R89, 0x1, -R22 ;  /* 0x0000000159067824 */ /* 0x000fe200078e0a16 */
[----:B------:R-:W-:Y:S01]  /*1b50*/  LOP3.LUT R24, R24, 0x7ffffffc, RZ, 0xc0, !PT ;  /* 0x7ffffffc18187812 */ /* 0x000fe200078ec0ff */
[----:B------:R-:W0:Y:S01]  /*1b60*/  MUFU.TANH R2, R2 ;  /* 0x0000000200027308 */ /* 0x000e220000002400 */
[C---:B------:R-:W-:Y:S01]  /*1b70*/  FMUL.FTZ R8, R0.reuse, R27 ;  /* 0x0000001b00087220 */ /* 0x040fe20000410000 */
[----:B------:R-:W-:Y:S01]  /*1b80*/  FMUL.FTZ R27, R0, R29 ;  /* 0x0000001d001b7220 */ /* 0x000fe20000410000 */
[----:B------:R-:W-:Y:S01]  /*1b90*/  LEA R6, R6, R25, 0x3 ;  /* 0x0000001906067211 */ /* 0x000fe200078e18ff */
[----:B------:R-:W-:Y:S01]  /*1ba0*/  IMAD.IADD R7, R7, 0x1, -R24 ;  /* 0x0000000107077824 */ /* 0x000fe200078e0a18 */
[----:B------:R-:W-:Y:S01]  /*1bb0*/  ULDC UR10, c[0x0][0x288] ;  /* 0x0000a200000a7ab9 */ /* 0x000fe20000000800 */
[C---:B------:R-:W-:Y:S01]  /*1bc0*/  FMUL.FTZ R22, R0.reuse, R55 ;  /* 0x0000003700167220 */ /* 0x040fe20000410000 */
[----:B------:R-:W-:Y:S01]  /*1bd0*/  FMUL.FTZ R28, R0, R32 ;  /* 0x00000020001c7220 */ /* 0x000fe20000410000 */
[----:B------:R-:W-:Y:S01]  /*1be0*/  @P1 IMAD.HI.U32 R25, R6, UR4, RZ ;  /* 0x0000000406191c27 */ /* 0x000fe2000f8e00ff */
[----:B------:R-:W-:Y:S01]  /*1bf0*/  UMOV UR4, 0xffffff80 ;  /* 0xffffff8000047882 */ /* 0x000fe20000000000 */
[----:B------:R-:W1:Y:S01]  /*1c00*/  MUFU.TANH R21, R21 ;  /* 0x0000001500157308 */ /* 0x000e620000002400 */
[----:B------:R-:W-:Y:S01]  /*1c10*/  UIMAD UR4, UR47, UR4, 0x80 ;  /* 0x000000802f0474a4 */ /* 0x000fe2000f8e0204 */
[----:B------:R-:W-:Y:S01]  /*1c20*/  IMAD.MOV.U32 R45, RZ, RZ, R6 ;  /* 0x000000ffff2d7224 */ /* 0x000fe200078e0006 */
[----:B------:R-:W-:Y:S01]  /*1c30*/  @P2 SHF.R.U32.HI R45, RZ, UR5, R25 ;  /* 0x00000005ff2d2c19 */ /* 0x000fe20008011619 */
[C---:B------:R-:W-:Y:S01]  /*1c40*/  FMUL.FTZ R29, R0.reuse, R33 ;  /* 0x00000021001d7220 */ /* 0x040fe20000410000 */
[----:B------:R-:W-:Y:S01]  /*1c50*/  UIADD3 UR5, UR4, 0x1, URZ ;  /* 0x0000000104057890 */ /* 0x000fe2000fffe03f */
[C---:B------:R-:W-:Y:S01]  /*1c60*/  FMUL.FTZ R24, R0.reuse, R59 ;  /* 0x0000003b00187220 */ /* 0x040fe20000410000 */
[----:B------:R-:W-:Y:S01]  /*1c70*/  UIMAD UR4, UR37, UR7, UR4 ;  /* 0x00000007250472a4 */ /* 0x000fe2000f8e0204 */
[----:B------:R-:W2:Y:S01]  /*1c80*/  SHFL.IDX PT, R36, R45, RZ, 0x1c1f ;  /* 0x001c1fff2d247589 */ /* 0x000ea200000e0000 */
[----:B------:R-:W3:Y:S01]  /*1c90*/  MUFU.TANH R26, R26 ;  /* 0x0000001a001a7308 */ /* 0x000ee20000002400 */
[----:B------:R-:W-:Y:S01]  /*1ca0*/  FMUL.FTZ R57, R0, R57 ;  /* 0x0000003900397220 */ /* 0x000fe20000410000 */
[----:B------:R-:W-:-:S02]  /*1cb0*/  IMAD.U32 R54, RZ, RZ, UR5 ;  /* 0x00000005ff367e24 */ /* 0x000fc4000f8e00ff */
[C---:B------:R-:W-:Y:S01]  /*1cc0*/  FMUL.FTZ R25, R0.reuse, R58 ;  /* 0x0000003a00197220 */ /* 0x040fe20000410000 */
[----:B------:R-:W-:Y:S02]  /*1cd0*/  IMAD.U32 R38, RZ, RZ, UR4 ;  /* 0x00000004ff267e24 */ /* 0x000fe4000f8e00ff */
[C---:B------:R-:W-:Y:S01]  /*1ce0*/  FMUL.FTZ R32, R0.reuse, R40 ;  /* 0x0000002800207220 */ /* 0x040fe20000410000 */
[C---:B------:R-:W-:Y:S02]  /*1cf0*/  IMAD R54, R7.reuse, -0x2, R54 ;  /* 0xfffffffe07367824 */ /* 0x040fe400078e0236 */
[C---:B------:R-:W-:Y:S01]  /*1d00*/  FMUL.FTZ R56, R0.reuse, R56 ;  /* 0x0000003800387220 */ /* 0x040fe20000410000 */
[----:B------:R-:W-:Y:S01]  /*1d10*/  IMAD R55, R7, -0x2, R38 ;  /* 0xfffffffe07377824 */ /* 0x000fe200078e0226 */
[----:B------:R-:W4:Y:S01]  /*1d20*/  MUFU.TANH R27, R27 ;  /* 0x0000001b001b7308 */ /* 0x000f220000002400 */
[----:B------:R-:W-:Y:S02]  /*1d30*/  IMAD R54, R39, UR37, R54 ;  /* 0x0000002527367c24 */ /* 0x000fe4000f8e0236 */
[C---:B------:R-:W-:Y:S01]  /*1d40*/  FMUL.FTZ R33, R0.reuse, R41 ;  /* 0x0000002900217220 */ /* 0x040fe20000410000 */
[C---:B------:R-:W-:Y:S01]  /*1d50*/  FMUL.FTZ R50, R0.reuse, R50 ;  /* 0x0000003200327220 */ /* 0x040fe20000410000 */
[----:B------:R-:W-:Y:S01]  /*1d60*/  FMUL.FTZ R12, R0, R34 ;  /* 0x00000022000c7220 */ /* 0x000fe20000410000 */
[----:B------:R-:W-:-:S02]  /*1d70*/  VIADD R88, R54, -UR10 ;  /* 0x8000000a36587c36 */ /* 0x000fc40008000000 */
[C---:B------:R-:W-:Y:S01]  /*1d80*/  FMUL.FTZ R34, R0.reuse, R44 ;  /* 0x0000002c00227220 */ /* 0x040fe20000410000 */
[C---:B------:R-:W-:Y:S01]  /*1d90*/  FMUL.FTZ R52, R0.reuse, R52 ;  /* 0x0000003400347220 */ /* 0x040fe20000410000 */
[----:B------:R-:W5:Y:S01]  /*1da0*/  MUFU.TANH R28, R28 ;  /* 0x0000001c001c7308 */ /* 0x000f620000002400 */
[C---:B------:R-:W-:Y:S01]  /*1db0*/  FMUL.FTZ R15, R0.reuse, R43 ;  /* 0x0000002b000f7220 */ /* 0x040fe20000410000 */
[C---:B------:R-:W-:Y:S01]  /*1dc0*/  FMUL.FTZ R17, R0.reuse, R46 ;  /* 0x0000002e00117220 */ /* 0x040fe20000410000 */
[C---:B------:R-:W-:Y:S01]  /*1dd0*/  FMUL.FTZ R46, R0.reuse, R48 ;  /* 0x00000030002e7220 */ /* 0x040fe20000410000 */
[C---:B------:R-:W-:Y:S01]  /*1de0*/  FMUL.FTZ R20, R0.reuse, R51 ;  /* 0x0000003300147220 */ /* 0x040fe20000410000 */
[----:B------:R-:W-:Y:S01]  /*1df0*/  FMUL.FTZ R53, R0, R53 ;  /* 0x0000003500357220 */ /* 0x000fe20000410000 */
[----:B--2---:R-:W-:Y:S01]  /*1e00*/  VIADDMNMX R88, R36, R88, R55, PT ;  /* 0x0000005824587246 */ /* 0x004fe20003800137 */
[C---:B------:R-:W-:Y:S01]  /*1e10*/  FMUL.FTZ R44, R0.reuse, R49 ;  /* 0x00000031002c7220 */ /* 0x040fe20000410000 */
[----:B------:R-:W2:Y:S01]  /*1e20*/  MUFU.TANH R29, R29 ;  /* 0x0000001d001d7308 */ /* 0x000ea20000002400 */
[----:B------:R-:W-:Y:S01]  /*1e30*/  FMUL.FTZ R16, R0, R42 ;  /* 0x0000002a00107220 */ /* 0x000fe20000410000 */
[----:B------:R-:W-:Y:S01]  /*1e40*/  ISETP.GT.AND P1, PT, R88, RZ, PT ;  /* 0x000000ff5800720c */ /* 0x000fe20003f24270 */
[----:B------:R-:W-:Y:S01]  /*1e50*/  FMUL.FTZ R18, R0, R47 ;  /* 0x0000002f00127220 */ /* 0x000fe20000410000 */
[----:B------:R-:W-:Y:S01]  /*1e60*/  ISETP.GT.AND P2, PT, R88, 0x1, PT ;  /* 0x000000015800780c */ /* 0x000fe20003f44270 */
[----:B------:R-:W-:Y:S01]  /*1e70*/  FMUL.FTZ R60, R0, R60 ;  /* 0x0000003c003c7220 */ /* 0x000fe20000410000 */
[----:B------:R-:W-:Y:S01]  /*1e80*/  ISETP.GT.AND P3, PT, R88, 0x8, PT ;  /* 0x000000085800780c */ /* 0x000fe20003f64270 */
[----:B------:R-:W-:Y:S01]  /*1e90*/  FMUL.FTZ R61, R0, R61 ;  /* 0x0000003d003d7220 */ /* 0x000fe20000410000 */
[----:B0-----:R-:W-:Y:S01]  /*1ea0*/  FSEL R2, R2, -INF , P1 ;  /* 0xff80000002027808 */ /* 0x001fe20000800000 */
[----:B------:R-:W-:Y:S01]  /*1eb0*/  MUFU.TANH R30, R30 ;  /* 0x0000001e001e7308 */ /* 0x000fe20000002400 */
[----:B-1----:R-:W-:Y:S01]  /*1ec0*/  FSEL R59, R21, -INF , P2 ;  /* 0xff800000153b7808 */ /* 0x002fe20001000000 */
[----:B------:R-:W-:Y:S01]  /*1ed0*/  FMUL.FTZ R64, R0, R64 ;  /* 0x0000004000407220 */ /* 0x000fe20000410000 */
[----:B------:R-:W-:Y:S01]  /*1ee0*/  ISETP.GT.AND P1, PT, R88, 0x9, PT ;  /* 0x000000095800780c */ /* 0x000fe20003f24270 */
[----:B------:R-:W-:Y:S01]  /*1ef0*/  FMUL.FTZ R65, R0, R65 ;  /* 0x0000004100417220 */ /* 0x000fe20000410000 */
[----:B---3--:R-:W-:Y:S01]  /*1f00*/  FSEL R58, R26, -INF , P3 ;  /* 0xff8000001a3a7808 */ /* 0x008fe20001800000 */
[----:B------:R-:W-:Y:S01]  /*1f10*/  FMUL.FTZ R68, R0, R68 ;  /* 0x0000004400447220 */ /* 0x000fe20000410000 */
[----:B------:R-:W-:Y:S01]  /*1f20*/  FMNMX.FTZ R21, R2, R59, !PT ;  /* 0x0000003b02157209 */ /* 0x000fe20007810000 */
[----:B------:R-:W0:Y:S01]  /*1f30*/  MUFU.TANH R31, R31 ;  /* 0x0000001f001f7308 */ /* 0x000e220000002400 */
[----:B------:R-:W-:Y:S01]  /*1f40*/  ISETP.GT.AND P2, PT, R88, 0x10, PT ;  /* 0x000000105800780c */ /* 0x000fe20003f44270 */
[----:B------:R-:W-:Y:S01]  /*1f50*/  FMUL.FTZ R69, R0, R69 ;  /* 0x0000004500457220 */ /* 0x000fe20000410000 */
[----:B------:R-:W-:Y:S01]  /*1f60*/  FMNMX.FTZ R26, R58, R21, !PT ;  /* 0x000000153a1a7209 */ /* 0x000fe20007810000 */
[C---:B------:R-:W-:Y:S01]  /*1f70*/  FMUL.FTZ R72, R0.reuse, R72 ;  /* 0x0000004800487220 */ /* 0x040fe20000410000 */
[C---:B------:R-:W-:Y:S01]  /*1f80*/  FMUL.FTZ R73, R0.reuse, R73 ;  /* 0x0000004900497220 */ /* 0x040fe20000410000 */
[C---:B------:R-:W-:Y:S01]  /*1f90*/  FMUL.FTZ R76, R0.reuse, R76 ;  /* 0x0000004c004c7220 */ /* 0x040fe20000410000 */
[C---:B------:R-:W-:Y:S01]  /*1fa0*/  FMUL.FTZ R77, R0.reuse, R77 ;  /* 0x0000004d004d7220 */ /* 0x040fe20000410000 */
[----:B------:R4:W-:Y:S01]  /*1fb0*/  MUFU.TANH R37, R57 ;  /* 0x0000003900257308 */ /* 0x0009e20000002400 */
[C---:B------:R-:W-:Y:S01]  /*1fc0*/  FMUL.FTZ R80, R0.reuse, R80 ;  /* 0x0000005000507220 */ /* 0x040fe20000410000 */
[C---:B------:R-:W-:Y:S01]  /*1fd0*/  FMUL.FTZ R81, R0.reuse, R81 ;  /* 0x0000005100517220 */ /* 0x040fe20000410000 */
[C---:B------:R-:W-:Y:S01]  /*1fe0*/  FMUL.FTZ R84, R0.reuse, R84 ;  /* 0x0000005400547220 */ /* 0x040fe20000410000 */
[C---:B------:R-:W-:Y:S01]  /*1ff0*/  FMUL.FTZ R85, R0.reuse, R85 ;  /* 0x0000005500557220 */ /* 0x040fe20000410000 */
[----:B------:R-:W1:Y:S01]  /*2000*/  SHFL.IDX PT, R45, R45, 0x1, 0x1c1f ;  /* 0x003c1f002d2d7f89 */ /* 0x000e6200000e0000 */
[----:B------:R-:W-:Y:S01]  /*2010*/  ULDC UR24, c[0x0][0x988] ;  /* 0x0002620000187ab9 */ /* 0x000fe20000000800 */
[----:B------:R-:W-:Y:S01]  /*2020*/  FMUL.FTZ R70, R0, R70 ;  /* 0x0000004600467220 */ /* 0x000fe20000410000 */
[----:B------:R-:W-:Y:S01]  /*2030*/  MUFU.TANH R32, R32 ;  /* 0x0000002000207308 */ /* 0x000fe20000002400 */
[----:B----4-:R-:W-:Y:S01]  /*2040*/  FSEL R57, R27, -INF , P1 ;  /* 0xff8000001b397808 */ /* 0x010fe20000800000 */
[----:B------:R-:W-:Y:S01]  /*2050*/  @UP0 ULDC UR4, c[0x0][0x44c] ;  /* 0x0001130000040ab9 */ /* 0x000fe20000000800 */
[----:B------:R-:W-:Y:S01]  /*2060*/  ISETP.GT.AND P1, PT, R88, 0x11, PT ;  /* 0x000000115800780c */ /* 0x000fe20003f24270 */
[----:B------:R-:W-:Y:S01]  /*2070*/  UIMAD.WIDE.U32 UR4, UR46, UR4, URZ ;  /* 0x000000042e0472a5 */ /* 0x000fe2000f8e003f */
[----:B------:R-:W-:Y:S01]  /*2080*/  FMNMX.FTZ R21, R57, R26, !PT ;  /* 0x0000001a39157209 */ /* 0x000fe20007810000 */
[----:B------:R-:W-:Y:S01]  /*2090*/  @UP0 ULDC UR11, c[0x0][0x450] ;  /* 0x00011400000b0ab9 */ /* 0x000fe20000000800 */
[----:B------:R-:W-:Y:S01]  /*20a0*/  UIMAD UR7, UR37, UR7, -UR10 ;  /* 0x00000007250772a4 */ /* 0x000fe2000f8e0a0a */
[----:B------:R5:W-:Y:S01]  /*20b0*/  MUFU.TANH R41, R56 ;  /* 0x0000003800297308 */ /* 0x000be20000002400 */
[----:B------:R-:W-:Y:S01]  /*20c0*/  @UP0 USHF.R.U32.HI UR46, URZ, UR11, UR5 ;  /* 0x0000000b3f2e0299 */ /* 0x000fe20008011605 */
[----:B------:R-:W3:Y:S01]  /*20d0*/  S2UR UR21, SR_CgaCtaId ;  /* 0x00000000001579c3 */ /* 0x000ee20000008800 */
[----:B------:R-:W-:Y:S01]  /*20e0*/  UIADD3 UR23, UR47, -0x2, URZ ;  /* 0xfffffffe2f177890 */ /* 0x000fe2000fffe03f */
[----:B------:R-:W-:Y:S01]  /*20f0*/  CS2R R90, SRZ ;  /* 0x00000000005a7805 */ /* 0x000fe2000001ff00 */
[----:B------:R-:W-:Y:S01]  /*2100*/  UIADD3 UR7, UR7, UR46, URZ ;  /* 0x0000002e07077290 */ /* 0x000fe2000fffe03f */
[----:B------:R-:W-:Y:S01]  /*2110*/  CS2R R92, SRZ ;  /* 0x00000000005c7805 */ /* 0x000fe2000001ff00 */
[----:B------:R-:W-:Y:S01]  /*2120*/  UIADD3 UR6, UR44, 0x17040, URZ ;  /* 0x000170402c067890 */ /* 0x000fe2000fffe03f */
[----:B------:R-:W4:Y:S01]  /*2130*/  MUFU.TANH R33, R33 ;  /* 0x0000002100217308 */ /* 0x000f220000002400 */
[----:B-----5:R-:W-:Y:S01]  /*2140*/  FSEL R56, R28, -INF , P2 ;  /* 0xff8000001c387808 */ /* 0x020fe20001000000 */
[----:B------:R-:W-:Y:S01]  /*2150*/  USHF.R.S32.HI UR4, URZ, 0x1f, UR7 ;  /* 0x0000001f3f047899 */ /* 0x000fe20008011407 */
[----:B------:R-:W-:Y:S01]  /*2160*/  ISETP.GT.AND P2, PT, R88, 0x18, PT ;  /* 0x000000185800780c */ /* 0x000fe20003f44270 */
[----:B------:R-:W-:Y:S01]  /*2170*/  UPRMT UR6, UR48, 0x654, UR6 ;  /* 0x0000065430067896 */ /* 0x000fe20008000006 */
[----:B------:R-:W-:Y:S01]  /*2180*/  FMNMX.FTZ R21, R56, R21, !PT ;  /* 0x0000001538157209 */ /* 0x000fe20007810000 */
[----:B------:R-:W-:Y:S01]  /*2190*/  ULEA.HI UR4, UR4, UR7, URZ, 0x7 ;  /* 0x0000000704047291 */ /* 0x000fe2000f8f383f */
[----:B-1----:R-:W-:Y:S01]  /*21a0*/  IADD3 R54, R45, -UR10, R54 ;  /* 0x8000000a2d367c10 */ /* 0x002fe2000fffe036 */
[----:B------:R2:W-:Y:S01]  /*21b0*/  MUFU.TANH R19, R50 ;  /* 0x0000003200137308 */ /* 0x0005e20000002400 */
[----:B------:R-:W-:Y:S01]  /*21c0*/  UMOV UR5, URZ ;  /* 0x0000003f00057c82 */ /* 0x000fe20008000000 */
[----:B------:R-:W-:Y:S01]  /*21d0*/  USHF.R.S32.HI UR4, URZ, 0x7, UR4 ;  /* 0x000000073f047899 */ /* 0x000fe20008011404 */
[----:B------:R-:W-:-:S02]  /*21e0*/  CS2R R94, SRZ ;  /* 0x00000000005e7805 */ /* 0x000fc4000001ff00 */
[----:B------:R-:W-:Y:S01]  /*21f0*/  CS2R R96, SRZ ;  /* 0x0000000000607805 */ /* 0x000fe2000001ff00 */
[----:B------:R-:W-:Y:S01]  /*2200*/  SYNCS.ARRIVE.TRANS64.RED.A1T0 RZ, [UR6], RZ ;  /* 0x000000ffffff79a7 */ /* 0x000fe20008100406 */
[----:B------:R-:W-:Y:S01]  /*2210*/  UISETP.LT.AND UP0, UPT, UR40, UR4, UPT ;  /* 0x000000042800728c */ /* 0x000fe2000bf01270 */
[----:B------:R-:W-:Y:S01]  /*2220*/  CS2R R98, SRZ ;  /* 0x0000000000627805 */ /* 0x000fe2000001ff00 */
[----:B------:R-:W-:Y:S01]  /*2230*/  MUFU.TANH R34, R34 ;  /* 0x0000002200227308 */ /* 0x000fe20000002400 */
[----:B--2---:R-:W-:Y:S01]  /*2240*/  FSEL R50, R29, -INF , P1 ;  /* 0xff8000001d327808 */ /* 0x004fe20000800000 */
[----:B------:R-:W-:Y:S01]  /*2250*/  USEL UR22, UR40, UR4, !UP0 ;  /* 0x0000000428167287 */ /* 0x000fe2000c000000 */
[----:B------:R-:W-:Y:S02]  /*2260*/  ISETP.GT.AND P1, PT, R88, 0x19, PT ;  /* 0x000000195800780c */ /* 0x000fe40003f24270 */
[----:B------:R-:W-:Y:S02]  /*2270*/  CS2R R100, SRZ ;  /* 0x0000000000647805 */ /* 0x000fe4000001ff00 */
[----:B------:R-:W-:Y:S01]  /*2280*/  FMNMX.FTZ R21, R50, R21, !PT ;  /* 0x0000001532157209 */ /* 0x000fe20007810000 */
[----:B------:R-:W-:Y:S01]  /*2290*/  UISETP.GE.AND UP0, UPT, UR23, UR22, UPT ;  /* 0x000000161700728c */ /* 0x000fe2000bf06270 */
[----:B0-----:R-:W-:Y:S01]  /*22a0*/  FSEL R51, R31, -INF , P1 ;  /* 0xff8000001f337808 */ /* 0x001fe20000800000 */
[----:B------:R0:W-:Y:S01]  /*22b0*/  MUFU.TANH R43, R52 ;  /* 0x00000034002b7308 */ /* 0x0001e20000002400 */
[----:B------:R-:W-:Y:S01]  /*22c0*/  ISETP.GT.AND P1, PT, R88, 0x21, PT ;  /* 0x000000215800780c */ /* 0x000fe20003f24270 */
[----:B------:R-:W-:Y:S01]  /*22d0*/  UMOV UR4, URZ ;  /* 0x0000003f00047c82 */ /* 0x000fe20008000000 */
[----:B------:R-:W-:-:S02]  /*22e0*/  CS2R R102, SRZ ;  /* 0x0000000000667805 */ /* 0x000fc4000001ff00 */
[----:B------:R-:W-:Y:S02]  /*22f0*/  CS2R R104, SRZ ;  /* 0x0000000000687805 */ /* 0x000fe4000001ff00 */
[----:B----4-:R-:W-:Y:S02]  /*2300*/  FSEL R49, R33, -INF , P1 ;  /* 0xff80000021317808 */ /* 0x010fe40000800000 */
[----:B------:R-:W-:Y:S02]  /*2310*/  CS2R R106, SRZ ;  /* 0x00000000006a7805 */ /* 0x000fe4000001ff00 */
[----:B------:R-:W-:Y:S01]  /*2320*/  ISETP.GT.AND P1, PT, R88, 0x29, PT ;  /* 0x000000295800780c */ /* 0x000fe20003f24270 */
[----:B------:R-:W1:Y:S01]  /*2330*/  MUFU.TANH R35, R35 ;  /* 0x0000002300237308 */ /* 0x000e620000002400 */
[----:B0-----:R-:W-:Y:S02]  /*2340*/  FSEL R52, R30, -INF , P2 ;  /* 0xff8000001e347808 */ /* 0x001fe40001000000 */
[----:B------:R-:W-:-:S02]  /*2350*/  CS2R R108, SRZ ;  /* 0x00000000006c7805 */ /* 0x000fc4000001ff00 */
[----:B------:R-:W-:Y:S02]  /*2360*/  ISETP.GT.AND P2, PT, R88, 0x20, PT ;  /* 0x000000205800780c */ /* 0x000fe40003f44270 */
[----:B------:R-:W-:Y:S02]  /*2370*/  CS2R R110, SRZ ;  /* 0x00000000006e7805 */ /* 0x000fe4000001ff00 */
[----:B------:R-:W-:Y:S02]  /*2380*/  FMNMX.FTZ R26, R52, R21, !PT ;  /* 0x00000015341a7209 */ /* 0x000fe40007810000 */
[----:B------:R-:W-:Y:S02]  /*2390*/  CS2R R112, SRZ ;  /* 0x0000000000707805 */ /* 0x000fe4000001ff00 */
[----:B------:R-:W-:Y:S01]  /*23a0*/  CS2R R114, SRZ ;  /* 0x0000000000727805 */ /* 0x000fe2000001ff00 */
[----:B------:R-:W0:Y:S01]  /*23b0*/  MUFU.TANH R46, R46 ;  /* 0x0000002e002e7308 */ /* 0x000e220000002400 */
[----:B------:R-:W-:-:S02]  /*23c0*/  FMNMX.FTZ R26, R51, R26, !PT ;  /* 0x0000001a331a7209 */ /* 0x000fc40007810000 */
[----:B------:R-:W-:Y:S02]  /*23d0*/  CS2R R116, SRZ ;  /* 0x0000000000747805 */ /* 0x000fe4000001ff00 */
[----:B------:R-:W-:Y:S02]  /*23e0*/  CS2R R118, SRZ ;  /* 0x0000000000767805 */ /* 0x000fe4000001ff00 */
[----:B------:R-:W-:Y:S02]  /*23f0*/  CS2R R120, SRZ ;  /* 0x0000000000787805 */ /* 0x000fe4000001ff00 */
[----:B------:R-:W-:Y:S02]  /*2400*/  CS2R R122, SRZ ;  /* 0x00000000007a7805 */ /* 0x000fe4000001ff00 */
[----:B------:R-:W-:Y:S02]  /*2410*/  CS2R R124, SRZ ;  /* 0x00000000007c7805 */ /* 0x000fe4000001ff00 */
[----:B------:R-:W-:Y:S01]  /*2420*/  CS2R R126, SRZ ;  /* 0x00000000007e7805 */ /* 0x000fe2000001ff00 */
[----:B------:R2:W-:Y:S01]  /*2430*/  MUFU.TANH R42, R53 ;  /* 0x00000035002a7308 */ /* 0x0005e20000002400 */
[----:B-1----:R-:W-:-:S02]  /*2440*/  FSEL R47, R35, -INF , P1 ;  /* 0xff800000232f7808 */ /* 0x002fc40000800000 */
[----:B------:R-:W-:Y:S02]  /*2450*/  CS2R R128, SRZ ;  /* 0x0000000000807805 */ /* 0x000fe4000001ff00 */
[----:B------:R-:W-:Y:S02]  /*2460*/  ISETP.GT.AND P1, PT, R88, 0x31, PT ;  /* 0x000000315800780c */ /* 0x000fe40003f24270 */
[----:B------:R-:W-:Y:S02]  /*2470*/  CS2R R130, SRZ ;  /* 0x0000000000827805 */ /* 0x000fe4000001ff00 */
[----:B------:R-:W-:Y:S02]  /*2480*/  CS2R R132, SRZ ;  /* 0x0000000000847805 */ /* 0x000fe4000001ff00 */
[----:B------:R-:W-:Y:S01]  /*2490*/  CS2R R134, SRZ ;  /* 0x0000000000867805 */ /* 0x000fe2000001ff00 */
[----:B------:R-:W1:Y:S01]  /*24a0*/  MUFU.TANH R44, R44 ;  /* 0x0000002c002c7308 */ /* 0x000e620000002400 */
[----:B--2---:R-:W-:-:S02]  /*24b0*/  FSEL R53, R32, -INF , P2 ;  /* 0xff80000020357808 */ /* 0x004fc40001000000 */
[----:B------:R-:W-:Y:S02]  /*24c0*/  ISETP.GT.AND P2, PT, R88, 0x28, PT ;  /* 0x000000285800780c */ /* 0x000fe40003f44270 */
[----:B------:R-:W-:Y:S02]  /*24d0*/  FMNMX.FTZ R26, R53, R26, !PT ;  /* 0x0000001a351a7209 */ /* 0x000fe40007810000 */
[----:B------:R-:W-:Y:S01]  /*24e0*/  FSEL R48, R34, -INF , P2 ;  /* 0xff80000022307808 */ /* 0x000fe20001000000 */
[----:B------:R-:W2:Y:S01]  /*24f0*/  MUFU.TANH R60, R60 ;  /* 0x0000003c003c7308 */ /* 0x000ea20000002400 */
[----:B------:R-:W-:Y:S02]  /*2500*/  FMNMX.FTZ R21, R49, R26, !PT ;  /* 0x0000001a31157209 */ /* 0x000fe40007810000 */
[----:B------:R-:W-:Y:S02]  /*2510*/  ISETP.GT.AND P2, PT, R88, 0x30, PT ;  /* 0x000000305800780c */ /* 0x000fe40003f44270 */
[----:B------:R-:W-:-:S02]  /*2520*/  FMNMX.FTZ R26, R48, R21, !PT ;  /* 0x00000015301a7209 */ /* 0x000fc40007810000 */
[----:B0-----:R-:W-:Y:S01]  /*2530*/  FSEL R46, R46, -INF , P2 ;  /* 0xff8000002e2e7808 */ /* 0x001fe20001000000 */
[----:B------:R-:W0:Y:S01]  /*2540*/  MUFU.TANH R36, R61 ;  /* 0x0000003d00247308 */ /* 0x000e220000002400 */
[----:B------:R-:W-:Y:S02]  /*2550*/  FMNMX.FTZ R21, R47, R26, !PT ;  /* 0x0000001a2f157209 */ /* 0x000fe40007810000 */
[----:B------:R-:W-:Y:S02]  /*2560*/  ISETP.GT.AND P2, PT, R88, 0x38, PT ;  /* 0x000000385800780c */ /* 0x000fe40003f44270 */
[----:B-1----:R-:W-:Y:S02]  /*2570*/  FSEL R44, R44, -INF , P1 ;  /* 0xff8000002c2c7808 */ /* 0x002fe40000800000 */
[----:B------:R-:W-:Y:S01]  /*2580*/  FMNMX.FTZ R21, R46, R21, !PT ;  /* 0x000000152e157209 */ /* 0x000fe20007810000 */
[----:B------:R1:W4:Y:S01]  /*2590*/  MUFU.TANH R40, R64 ;  /* 0x0000004000287308 */ /* 0x0003220000002400 */
[----:B------:R-:W-:-:S02]  /*25a0*/  ISETP.GT.AND P1, PT, R88, 0x39, PT ;  /* 0x000000395800780c */ /* 0x000fc40003f24270 */
[----:B------:R-:W-:Y:S02]  /*25b0*/  FSEL R43, R43, -INF , P2 ;  /* 0xff8000002b2b7808 */ /* 0x000fe40001000000 */
[----:B------:R-:W-:Y:S02]  /*25c0*/  FMNMX.FTZ R26, R44, R21, !PT ;  /* 0x000000152c1a7209 */ /* 0x000fe40007810000 */
[----:B------:R-:W-:Y:S01]  /*25d0*/  ISETP.GT.AND P2, PT, R88, 0x40, PT ;  /* 0x000000405800780c */ /* 0x000fe20003f44270 */
[----:B------:R-:W5:Y:S01]  /*25e0*/  MUFU.TANH R65, R65 ;  /* 0x0000004100417308 */ /* 0x000f620000002400 */
[----:B------:R-:W-:Y:S01]  /*25f0*/  FSEL R42, R42, -INF , P1 ;  /* 0xff8000002a2a7808 */ /* 0x000fe20000800000 */
[C---:B-1----:R-:W-:Y:S01]  /*2600*/  FMUL.FTZ R64, R0.reuse, R63 ;  /* 0x0000003f00407220 */ /* 0x042fe20000410000 */
[----:B------:R-:W-:Y:S01]  /*2610*/  FMNMX.FTZ R21, R43, R26, !PT ;  /* 0x0000001a2b157209 */ /* 0x000fe20007810000 */
[----:B------:R-:W-:Y:S01]  /*2620*/  FMUL.FTZ R63, R0, R83 ;  /* 0x00000053003f7220 */ /* 0x000fe20000410000 */
[----:B------:R-:W-:-:S02]  /*2630*/  ISETP.GT.AND P1, PT, R88, 0x41, PT ;  /* 0x000000415800780c */ /* 0x000fc40003f24270 */
[----:B------:R-:W-:Y:S01]  /*2640*/  FSEL R41, R41, -INF , P2 ;  /* 0xff80000029297808 */ /* 0x000fe20001000000 */
[----:B------:R1:W3:Y:S01]  /*2650*/  MUFU.TANH R39, R68 ;  /* 0x0000004400277308 */ /* 0x0002e20000002400 */
[----:B------:R-:W-:Y:S02]  /*2660*/  FMNMX.FTZ R26, R42, R21, !PT ;  /* 0x000000152a1a7209 */ /* 0x000fe40007810000 */
[C---:B------:R-:W-:Y:S02]  /*2670*/  ISETP.GT.AND P2, PT, R88.reuse, 0x48, PT ;  /* 0x000000485800780c */ /* 0x040fe40003f44270 */
[----:B------:R-:W-:Y:S02]  /*2680*/  FSEL R34, R37, -INF , P1 ;  /* 0xff80000025227808 */ /* 0x000fe40000800000 */
[----:B------:R-:W-:Y:S01]  /*2690*/  FMNMX.FTZ R21, R41, R26, !PT ;  /* 0x0000001a29157209 */ /* 0x000fe20007810000 */
[----:B------:R4:W3:Y:S01]  /*26a0*/  MUFU.TANH R38, R69 ;  /* 0x0000004500267308 */ /* 0x0008e20000002400 */
[----:B------:R-:W-:Y:S01]  /*26b0*/  ISETP.GT.AND P1, PT, R88, 0x49, PT ;  /* 0x000000495800780c */ /* 0x000fe20003f24270 */
[----:B-1----:R-:W-:Y:S01]  /*26c0*/  FMUL.FTZ R68, R0, R78 ;  /* 0x0000004e00447220 */ /* 0x002fe20000410000 */
[----:B--2---:R-:W-:Y:S01]  /*26d0*/  FSEL R35, R60, -INF , P2 ;  /* 0xff8000003c237808 */ /* 0x004fe20001000000 */
[----:B------:R-:W-:Y:S01]  /*26e0*/  FMUL.FTZ R60, R0, R62 ;  /* 0x0000003e003c7220 */ /* 0x000fe20000410000 */
[----:B------:R-:W-:-:S02]  /*26f0*/  FMNMX.FTZ R26, R34, R21, !PT ;  /* 0x00000015221a7209 */ /* 0x000fc40007810000 */
[----:B------:R-:W-:Y:S01]  /*2700*/  ISETP.GT.AND P2, PT, R88, 0x50, PT ;  /* 0x000000505800780c */ /* 0x000fe20003f44270 */
[----:B------:R-:W1:Y:S01]  /*2710*/  MUFU.TANH R72, R72 ;  /* 0x0000004800487308 */ /* 0x000e620000002400 */
[----:B0-----:R-:W-:Y:S01]  /*2720*/  FSEL R36, R36, -INF , P1 ;  /* 0xff80000024247808 */ /* 0x001fe20000800000 */
[----:B----4-:R-:W-:Y:S01]  /*2730*/  FMUL.FTZ R69, R0, R75 ;  /* 0x0000004b00457220 */ /* 0x010fe20000410000 */
[----:B------:R-:W-:Y:S02]  /*2740*/  FMNMX.FTZ R21, R35, R26, !PT ;  /* 0x0000001a23157209 */ /* 0x000fe40007810000 */
[----:B------:R-:W-:Y:S02]  /*2750*/  ISETP.GT.AND P1, PT, R88, 0x51, PT ;  /* 0x000000515800780c */ /* 0x000fe40003f24270 */
[----:B------:R-:W-:Y:S01]  /*2760*/  FSEL R40, R40, -INF , P2 ;  /* 0xff80000028287808 */ /* 0x000fe20001000000 */
[----:B------:R0:W2:Y:S01]  /*2770*/  MUFU.TANH R31, R73 ;  /* 0x00000049001f7308 */ /* 0x0000a20000002400 */
[----:B------:R-:W-:-:S02]  /*2780*/  FMNMX.FTZ R21, R36, R21, !PT ;  /* 0x0000001524157209 */ /* 0x000fc40007810000 */
[----:B------:R-:W-:Y:S02]  /*2790*/  ISETP.GT.AND P2, PT, R88, 0x58, PT ;  /* 0x000000585800780c */ /* 0x000fe40003f44270 */
[----:B-----5:R-:W-:Y:S01]  /*27a0*/  FSEL R33, R65, -INF , P1 ;  /* 0xff80000041217808 */ /* 0x020fe20000800000 */
[----:B------:R-:W-:Y:S01]  /*27b0*/  FMUL.FTZ R65, R0, R71 ;  /* 0x0000004700417220 */ /* 0x000fe20000410000 */
[----:B------:R-:W-:Y:S01]  /*27c0*/  FMNMX.FTZ R26, R40, R21, !PT ;  /* 0x00000015281a7209 */ /* 0x000fe20007810000 */
[----:B------:R4:W5:Y:S01]  /*27d0*/  MUFU.TANH R32, R76 ;  /* 0x0000004c00207308 */ /* 0x0009620000002400 */
[----:B------:R-:W-:Y:S01]  /*27e0*/  ISETP.GT.AND P1, PT, R88, 0x59, PT ;  /* 0x000000595800780c */ /* 0x000fe20003f24270 */
[C---:B0-----:R-:W-:Y:S01]  /*27f0*/  FMUL.FTZ R73, R0.reuse, R66 ;  /* 0x0000004200497220 */ /* 0x041fe20000410000 */
[----:B---3--:R-:W-:Y:S01]  /*2800*/  FSEL R39, R39, -INF , P2 ;  /* 0xff80000027277808 */ /* 0x008fe20001000000 */
[C---:B------:R-:W-:Y:S01]  /*2810*/  FMUL.FTZ R66, R0.reuse, R74 ;  /* 0x0000004a00427220 */ /* 0x040fe20000410000 */
[----:B------:R-:W-:Y:S01]  /*2820*/  FMNMX.FTZ R26, R33, R26, !PT ;  /* 0x0000001a211a7209 */ /* 0x000fe20007810000 */
[----:B------:R-:W-:Y:S01]  /*2830*/  FMUL.FTZ R71, R0, R87 ;  /* 0x0000005700477220 */ /* 0x000fe20000410000 */
[----:B------:R-:W-:Y:S01]  /*2840*/  ISETP.GT.AND P2, PT, R88, 0x60, PT ;  /* 0x000000605800780c */ /* 0x000fe20003f44270 */
[----:B------:R-:W0:Y:S01]  /*2850*/  MUFU.TANH R30, R77 ;  /* 0x0000004d001e7308 */ /* 0x000e220000002400 */
[----:B------:R-:W-:Y:S01]  /*2860*/  FSEL R38, R38, -INF , P1 ;  /* 0xff80000026267808 */ /* 0x000fe20000800000 */
[----:B----4-:R-:W-:Y:S01]  /*2870*/  IMAD.U32 R76, RZ, RZ, UR24 ;  /* 0x00000018ff4c7e24 */ /* 0x010fe2000f8e00ff */
[----:B------:R-:W-:-:S02]  /*2880*/  FMNMX.FTZ R21, R39, R26, !PT ;  /* 0x0000001a27157209 */ /* 0x000fc40007810000 */
[----:B------:R-:W-:Y:S02]  /*2890*/  ISETP.GT.AND P1, PT, R88, 0x61, PT ;  /* 0x000000615800780c */ /* 0x000fe40003f24270 */
[----:B-1----:R-:W-:Y:S01]  /*28a0*/  FSEL R37, R72, -INF , P2 ;  /* 0xff80000048257808 */ /* 0x002fe20001000000 */
[----:B------:R-:W1:Y:S01]  /*28b0*/  MUFU.TANH R29, R80 ;  /* 0x00000050001d7308 */ /* 0x000e620000002400 */
[----:B------:R-:W-:Y:S01]  /*28c0*/  FMNMX.FTZ R26, R38, R21, !PT ;  /* 0x00000015261a7209 */ /* 0x000fe20007810000 */
[----:B------:R-:W-:Y:S01]  /*28d0*/  FMUL.FTZ R72, R0, R67 ;  /* 0x0000004300487220 */ /* 0x000fe20000410000 */
[----:B------:R-:W-:Y:S01]  /*28e0*/  ISETP.GT.AND P2, PT, R88, 0x68, PT ;  /* 0x000000685800780c */ /* 0x000fe20003f44270 */
[----:B------:R-:W-:Y:S01]  /*28f0*/  FMUL.FTZ R67, R0, R82 ;  /* 0x0000005200437220 */ /* 0x000fe20000410000 */
[----:B--2---:R-:W-:Y:S02]  /*2900*/  FSEL R31, R31, -INF , P1 ;  /* 0xff8000001f1f7808 */ /* 0x004fe40000800000 */
[----:B------:R-:W-:Y:S01]  /*2910*/  FMNMX.FTZ R26, R37, R26, !PT ;  /* 0x0000001a251a7209 */ /* 0x000fe20007810000 */
[----:B------:R-:W2:Y:S01]  /*2920*/  MUFU.TANH R81, R81 ;  /* 0x0000005100517308 */ /* 0x000ea20000002400 */
[----:B------:R-:W-:-:S02]  /*2930*/  ISETP.GT.AND P1, PT, R88, 0x69, PT ;  /* 0x000000695800780c */ /* 0x000fc40003f24270 */
[----:B-----5:R-:W-:Y:S02]  /*2940*/  FSEL R32, R32, -INF , P2 ;  /* 0xff80000020207808 */ /* 0x020fe40001000000 */
[----:B------:R-:W-:Y:S02]  /*2950*/  FMNMX.FTZ R21, R31, R26, !PT ;  /* 0x0000001a1f157209 */ /* 0x000fe40007810000 */
[----:B------:R-:W-:Y:S01]  /*2960*/  ISETP.GT.AND P2, PT, R88, 0x70, PT ;  /* 0x000000705800780c */ /* 0x000fe20003f44270 */
[----:B------:R-:W3:Y:S01]  /*2970*/  MUFU.TANH R84, R84 ;  /* 0x0000005400547308 */ /* 0x000ee20000002400 */
[----:B0-----:R-:W-:Y:S02]  /*2980*/  FSEL R30, R30, -INF , P1 ;  /* 0xff8000001e1e7808 */ /* 0x001fe40000800000 */
[----:B------:R-:W-:Y:S02]  /*2990*/  FMNMX.FTZ R21, R32, R21, !PT ;  /* 0x0000001520157209 */ /* 0x000fe40007810000 */
[----:B------:R-:W-:-:S02]  /*29a0*/  ISETP.GT.AND P1, PT, R88, 0x71, PT ;  /* 0x000000715800780c */ /* 0x000fc40003f24270 */
[----:B-1----:R-:W-:Y:S01]  /*29b0*/  FSEL R29, R29, -INF , P2 ;  /* 0xff8000001d1d7808 */ /* 0x002fe20001000000 */
[----:B------:R-:W0:Y:S01]  /*29c0*/  MUFU.TANH R27, R85 ;  /* 0x00000055001b7308 */ /* 0x000e220000002400 */
[----:B------:R-:W-:Y:S02]  /*29d0*/  FMNMX.FTZ R28, R30, R21, !PT ;  /* 0x000000151e1c7209 */ /* 0x000fe40007810000 */
[C---:B------:R-:W-:Y:S02]  /*29e0*/  ISETP.GT.AND P2, PT, R88.reuse, 0x78, PT ;  /* 0x000000785800780c */ /* 0x040fe40003f44270 */
[----:B--2---:R-:W-:Y:S02]  /*29f0*/  FSEL R26, R81, -INF , P1 ;  /* 0xff800000511a7808 */ /* 0x004fe40000800000 */
[----:B------:R-:W-:Y:S01]  /*2a00*/  FMNMX.FTZ R21, R29, R28, !PT ;  /* 0x0000001c1d157209 */ /* 0x000fe20007810000 */
[----:B------:R-:W1:Y:S01]  /*2a10*/  MUFU.TANH R3, R3 ;  /* 0x0000000300037308 */ /* 0x000e620000002400 */
[----:B------:R-:W-:-:S02]  /*2a20*/  ISETP.GT.AND P1, PT, R88, 0x79, PT ;  /* 0x000000795800780c */ /* 0x000fc40003f24270 */
[----:B------:R-:W-:Y:S02]  /*2a30*/  CS2R R88, SRZ ;  /* 0x0000000000587805 */ /* 0x000fe4000001ff00 */
[----:B---3--:R-:W-:Y:S02]  /*2a40*/  FSEL R28, R84, -INF , P2 ;  /* 0xff800000541c7808 */ /* 0x008fe40001000000 */
[----:B------:R-:W-:Y:S02]  /*2a50*/  FMNMX.FTZ R21, R26, R21, !PT ;  /* 0x000000151a157209 */ /* 0x000fe40007810000 */
[----:B------:R-:W-:Y:S01]  /*2a60*/  VIMNMX R75, R55, R54, PT ;  /* 0x00000036374b7248 */ /* 0x000fe20003fe0100 */
[----:B------:R-:W2:Y:S01]  /*2a70*/  MUFU.TANH R8, R8 ;  /* 0x0000000800087308 */ /* 0x000ea20000002400 */
[----:B0-----:R-:W-:Y:S02]  /*2a80*/  FSEL R27, R27, -INF , P1 ;  /* 0xff8000001b1b7808 */ /* 0x001fe40000800000 */
[----:B------:R-:W-:-:S02]  /*2a90*/  FMNMX.FTZ R62, R28, R21, !PT ;  /* 0x000000151c3e7209 */ /* 0x000fc40007810000 */
[----:B------:R-:W-:Y:S02]  /*2aa0*/  ISETP.GT.AND P2, PT, R75, 0x1, PT ;  /* 0x000000014b00780c */ /* 0x000fe40003f44270 */
[----:B------:R-:W-:Y:S01]  /*2ab0*/  FMNMX.FTZ R62, R27, R62, !PT ;  /* 0x0000003e1b3e7209 */ /* 0x000fe20007810000 */
[----:B------:R-:W0:Y:S01]  /*2ac0*/  MUFU.TANH R9, R9 ;  /* 0x0000000900097308 */ /* 0x000e220000002400 */
[----:B------:R-:W-:-:S03]  /*2ad0*/  ISETP.GT.AND P3, PT, R75, 0x8, PT ;  /* 0x000000084b00780c */ /* 0x000fc60003f64270 */
[----:B------:R-:W3:Y:S04]  /*2ae0*/  SHFL.BFLY PT, R21, R62, 0x2, 0x1f ;  /* 0x0c401f003e157f89 */ /* 0x000ee800000e0000 */
[----:B------:R-:W4:Y:S08]  /*2af0*/  MUFU.TANH R10, R10 ;  /* 0x0000000a000a7308 */ /* 0x000f300000002400 */
[----:B------:R-:W5:Y:S08]  /*2b00*/  MUFU.TANH R12, R12 ;  /* 0x0000000c000c7308 */ /* 0x000f700000002400 */
[----:B------:R-:W5:Y:S01]  /*2b10*/  MUFU.TANH R11, R11 ;  /* 0x0000000b000b7308 */ /* 0x000f620000002400 */
[----:B---3--:R-:W-:Y:S01]  /*2b20*/  FMNMX.FTZ R61, R62, R21, !PT ;  /* 0x000000153e3d7209 */ /* 0x008fe20007810000 */
[----:B------:R-:W-:-:S06]  /*2b30*/  FMUL.FTZ R62, R0, R79 ;  /* 0x0000004f003e7220 */ /* 0x000fcc0000410000 */
[----:B------:R-:W3:Y:S01]  /*2b40*/  MUFU.TANH R14, R14 ;  /* 0x0000000e000e7308 */ /* 0x000ee20000002400 */
[----:B------:R-:W1:Y:S07]  /*2b50*/  SHFL.BFLY PT, R74, R61, 0x1, 0x1f ;  /* 0x0c201f003d4a7f89 */ /* 0x000e6e00000e0000 */
[----:B------:R-:W3:Y:S08]  /*2b60*/  MUFU.TANH R13, R13 ;  /* 0x0000000d000d7308 */ /* 0x000ef00000002400 */
[----:B------:R-:W3:Y:S08]  /*2b70*/  MUFU.TANH R16, R16 ;  /* 0x0000001000107308 */ /* 0x000ef00000002400 */
[----:B------:R-:W3:Y:S01]  /*2b80*/  MUFU.TANH R15, R15 ;  /* 0x0000000f000f7308 */ /* 0x000ee20000002400 */
[----:B-1----:R-:W-:Y:S01]  /*2b90*/  FMNMX.FTZ R21, R61, R74, !PT ;  /* 0x0000004a3d157209 */ /* 0x002fe20007810000 */
[----:B------:R-:W-:-:S03]  /*2ba0*/  FMUL.FTZ R74, R0, R86 ;  /* 0x00000056004a7220 */ /* 0x000fc60000410000 */
[C---:B------:R-:W-:Y:S01]  /*2bb0*/  FSETP.NEU.FTZ.AND P1, PT, R21.reuse, -INF , PT ;  /* 0xff8000001500780b */ /* 0x040fe20003f3d000 */
[----:B------:R-:W-:Y:S02]  /*2bc0*/  FFMA.FTZ R61, R21, R76, -8 ;  /* 0xc1000000153d7423 */ /* 0x000fe4000001004c */
[----:B------:R-:W1:Y:S03]  /*2bd0*/  MUFU.TANH R17, R17 ;  /* 0x0000001100117308 */ /* 0x000e660000002400 */
[----:B------:R-:W-:Y:S02]  /*2be0*/  FSEL R61, R61, RZ, P1 ;  /* 0x000000ff3d3d7208 */ /* 0x000fe40000800000 */
[----:B------:R-:W-:-:S03]  /*2bf0*/  ISETP.GT.AND P1, PT, R75, RZ, PT ;  /* 0x000000ff4b00720c */ /* 0x000fc60003f24270 */
[--C-:B------:R-:W-:Y:S01]  /*2c00*/  FFMA.FTZ R45, R59, UR24, -R61.reuse ;  /* 0x000000183b2d7c23 */ /* 0x100fe2000801083d */
[----:B------:R-:W-:Y:S01]  /*2c10*/  FSEL R54, R3, -INF , P1 ;  /* 0xff80000003367808 */ /* 0x000fe20000800000 */
[--C-:B------:R-:W-:Y:S01]  /*2c20*/  FFMA.FTZ R3, R58, UR24, -R61.reuse ;  /* 0x000000183a037c23 */ /* 0x100fe2000801083d */
[----:B--2---:R-:W-:Y:S01]  /*2c30*/  FSEL R59, R8, -INF , P2 ;  /* 0xff800000083b7808 */ /* 0x004fe20001000000 */
[--C-:B------:R-:W-:Y:S01]  /*2c40*/  FFMA.FTZ R8, R57, UR24, -R61.reuse ;  /* 0x0000001839087c23 */ /* 0x100fe2000801083d */
[----:B------:R-:W-:Y:S01]  /*2c50*/  ISETP.GT.AND P1, PT, R75, 0x9, PT ;  /* 0x000000094b00780c */ /* 0x000fe20003f24270 */
[--C-:B------:R-:W-:Y:S01]  /*2c60*/  FFMA.FTZ R76, R56, UR24, -R61.reuse ;  /* 0x00000018384c7c23 */ /* 0x100fe2000801083d */
[----:B0-----:R-:W-:Y:S01]  /*2c70*/  FSEL R58, R9, -INF , P3 ;  /* 0xff800000093a7808 */ /* 0x001fe20001800000 */
[----:B------:R-:W0:Y:S01]  /*2c80*/  MUFU.TANH R18, R18 ;  /* 0x0000001200127308 */ /* 0x000e220000002400 */
[----:B------:R-:W-:Y:S01]  /*2c90*/  FMNMX.FTZ R9, R54, R59, !PT ;  /* 0x0000003b36097209 */ /* 0x000fe20007810000 */
[--C-:B------:R-:W-:Y:S01]  /*2ca0*/  FFMA.FTZ R77, R51, UR24, -R61.reuse ;  /* 0x00000018334d7c23 */ /* 0x100fe2000801083d */
[----:B----4-:R-:W-:Y:S01]  /*2cb0*/  FSEL R55, R10, -INF , P1 ;  /* 0xff8000000a377808 */ /* 0x010fe20000800000 */
[--C-:B------:R-:W-:Y:S01]  /*2cc0*/  FFMA.FTZ R44, R44, UR24, -R61.reuse ;  /* 0x000000182c2c7c23 */ /* 0x100fe2000801083d */
[C---:B------:R-:W-:Y:S01]  /*2cd0*/  ISETP.GT.AND P2, PT, R75.reuse, 0x10, PT ;  /* 0x000000104b00780c */ /* 0x040fe20003f44270 */
[--C-:B------:R-:W-:Y:S01]  /*2ce0*/  FFMA.FTZ R2, R2, UR24, -R61.reuse ;  /* 0x0000001802027c23 */ /* 0x100fe2000801083d */
[----:B------:R-:W-:Y:S01]  /*2cf0*/  FMNMX.FTZ R10, R58, R9, !PT ;  /* 0x000000093a0a7209 */ /* 0x000fe20007810000 */
[----:B------:R-:W2:Y:S01]  /*2d00*/  MUFU.TANH R20, R20 ;  /* 0x0000001400147308 */ /* 0x000ea20000002400 */
[----:B------:R-:W-:Y:S01]  /*2d10*/  ISETP.GT.AND P1, PT, R75, 0x11, PT ;  /* 0x000000114b00780c */ /* 0x000fe20003f24270 */
[--C-:B------:R-:W-:Y:S01]  /*2d20*/  FFMA.FTZ R47, R47, UR24, -R61.reuse ;  /* 0x000000182f2f7c23 */ /* 0x100fe2000801083d */
[----:B-----5:R-:W-:Y:S01]  /*2d30*/  FSEL R12, R12, -INF , P2 ;  /* 0xff8000000c0c7808 */ /* 0x020fe20001000000 */
[--C-:B------:R-:W-:Y:S01]  /*2d40*/  FFMA.FTZ R46, R46, UR24, -R61.reuse ;  /* 0x000000182e2e7c23 */ /* 0x100fe2000801083d */
[----:B------:R-:W-:Y:S01]  /*2d50*/  FMNMX.FTZ R9, R55, R10, !PT ;  /* 0x0000000a37097209 */ /* 0x000fe20007810000 */
[--C-:B------:R-:W-:Y:S01]  /*2d60*/  FFMA.FTZ R43, R43, UR24, -R61.reuse ;  /* 0x000000182b2b7c23 */ /* 0x100fe2000801083d */
[----:B------:R-:W-:Y:S01]  /*2d70*/  ISETP.GT.AND P2, PT, R75, 0x18, PT ;  /* 0x000000184b00780c */ /* 0x000fe20003f44270 */
[----:B------:R-:W4:Y:S01]  /*2d80*/  MUFU.TANH R23, R23 ;  /* 0x0000001700177308 */ /* 0x000f220000002400 */
[----:B------:R-:W-:Y:S01]  /*2d90*/  FSEL R57, R11, -INF , P1 ;  /* 0xff8000000b397808 */ /* 0x000fe20000800000 */
[--C-:B------:R-:W-:Y:S01]  /*2da0*/  FFMA.FTZ R42, R42, UR24, -R61.reuse ;  /* 0x000000182a2a7c23 */ /* 0x100fe2000801083d */
[----:B------:R-:W-:Y:S01]  /*2db0*/  FMNMX.FTZ R10, R12, R9, !PT ;  /* 0x000000090c0a7209 */ /* 0x000fe20007810000 */
[--C-:B------:R-:W-:Y:S01]  /*2dc0*/  FFMA.FTZ R41, R41, UR24, -R61.reuse ;  /* 0x0000001829297c23 */ /* 0x100fe2000801083d */
[----:B------:R-:W-:Y:S01]  /*2dd0*/  ISETP.GT.AND P1, PT, R75, 0x19, PT ;  /* 0x000000194b00780c */ /* 0x000fe20003f24270 */
[--C-:B------:R-:W-:Y:S01]  /*2de0*/  FFMA.FTZ R34, R34, UR24, -R61.reuse ;  /* 0x0000001822227c23 */ /* 0x100fe2000801083d */
[----:B---3--:R-:W-:Y:S01]  /*2df0*/  FSEL R56, R14, -INF , P2 ;  /* 0xff8000000e387808 */ /* 0x008fe20001000000 */
[----:B------:R3:W-:Y:S01]  /*2e00*/  MUFU.EX2 R9, R76 ;  /* 0x0000004c00097308 */ /* 0x0007e20000000800 */
[----:B------:R-:W-:Y:S01]  /*2e10*/  FMNMX.FTZ R11, R57, R10, !PT ;  /* 0x0000000a390b7209 */ /* 0x000fe20007810000 */
[--C-:B------:R-:W-:Y:S01]  /*2e20*/  FFMA.FTZ R10, R50, UR24, -R61.reuse ;  /* 0x00000018320a7c23 */ /* 0x100fe2000801083d */
[----:B------:R-:W-:Y:S01]  /*2e30*/  ISETP.GT.AND P2, PT, R75, 0x20, PT ;  /* 0x000000204b00780c */ /* 0x000fe20003f44270 */
[--C-:B------:R-:W-:Y:S01]  /*2e40*/  FFMA.FTZ R35, R35, UR24, -R61.reuse ;  /* 0x0000001823237c23 */ /* 0x100fe2000801083d */
[----:B------:R-:W-:Y:S01]  /*2e50*/  FSEL R13, R13, -INF , P1 ;  /* 0xff8000000d0d7808 */ /* 0x000fe20000800000 */
[--C-:B------:R-:W-:Y:S01]  /*2e60*/  FFMA.FTZ R36, R36, UR24, -R61.reuse ;  /* 0x0000001824247c23 */ /* 0x100fe2000801083d */
[----:B------:R-:W-:Y:S01]  /*2e70*/  FMNMX.FTZ R14, R56, R11, !PT ;  /* 0x0000000b380e7209 */ /* 0x000fe20007810000 */
[----:B------:R-:W5:Y:S01]  /*2e80*/  MUFU.TANH R22, R22 ;  /* 0x0000001600167308 */ /* 0x000f620000002400 */
[----:B------:R-:W-:Y:S01]  /*2e90*/  ISETP.GT.AND P1, PT, R75, 0x21, PT ;  /* 0x000000214b00780c */ /* 0x000fe20003f24270 */
[--C-:B---3--:R-:W-:Y:S01]  /*2ea0*/  FFMA.FTZ R76, R52, UR24, -R61.reuse ;  /* 0x00000018344c7c23 */ /* 0x108fe2000801083d */
[----:B------:R-:W-:Y:S01]  /*2eb0*/  FSEL R16, R16, -INF , P2 ;  /* 0xff80000010107808 */ /* 0x000fe20001000000 */
[--C-:B------:R-:W-:Y:S01]  /*2ec0*/  FFMA.FTZ R40, R40, UR24, -R61.reuse ;  /* 0x0000001828287c23 */ /* 0x100fe2000801083d */
[----:B------:R-:W-:Y:S01]  /*2ed0*/  FMNMX.FTZ R11, R13, R14, !PT ;  /* 0x0000000e0d0b7209 */ /* 0x000fe20007810000 */
[--C-:B------:R-:W-:Y:S01]  /*2ee0*/  FFMA.FTZ R33, R33, UR24, -R61.reuse ;  /* 0x0000001821217c23 */ /* 0x100fe2000801083d */
[----:B------:R-:W-:Y:S01]  /*2ef0*/  FSEL R50, R15, -INF , P1 ;  /* 0xff8000000f327808 */ /* 0x000fe20000800000 */
[----:B------:R-:W3:Y:S01]  /*2f00*/  MUFU.TANH R25, R25 ;  /* 0x0000001900197308 */ /* 0x000ee20000002400 */
[----:B------:R-:W-:Y:S01]  /*2f10*/  ISETP.GT.AND P2, PT, R75, 0x28, PT ;  /* 0x000000284b00780c */ /* 0x000fe20003f44270 */
[--C-:B------:R-:W-:Y:S01]  /*2f20*/  FFMA.FTZ R39, R39, UR24, -R61.reuse ;  /* 0x0000001827277c23 */ /* 0x100fe2000801083d */
[----:B------:R-:W-:Y:S01]  /*2f30*/  FMNMX.FTZ R15, R16, R11, !PT ;  /* 0x0000000b100f7209 */ /* 0x000fe20007810000 */
[--C-:B------:R-:W-:Y:S01]  /*2f40*/  FFMA.FTZ R38, R38, UR24, -R61.reuse ;  /* 0x0000001826267c23 */ /* 0x100fe2000801083d */
[----:B------:R-:W-:Y:S01]  /*2f50*/  ISETP.GT.AND P1, PT, R75, 0x29, PT ;  /* 0x000000294b00780c */ /* 0x000fe20003f24270 */
[--C-:B------:R-:W-:Y:S01]  /*2f60*/  FFMA.FTZ R37, R37, UR24, -R61.reuse ;  /* 0x0000001825257c23 */ /* 0x100fe2000801083d */
[----:B-1----:R-:W-:Y:S01]  /*2f70*/  FSEL R17, R17, -INF , P2 ;  /* 0xff80000011117808 */ /* 0x002fe20001000000 */
[----:B------:R-:W1:Y:S01]  /*2f80*/  MUFU.TANH R24, R24 ;  /* 0x0000001800187308 */ /* 0x000e620000002400 */
[----:B------:R-:W-:Y:S01]  /*2f90*/  FMNMX.FTZ R14, R50, R15, !PT ;  /* 0x0000000f320e7209 */ /* 0x000fe20007810000 */
[--C-:B------:R-:W-:Y:S01]  /*2fa0*/  FFMA.FTZ R30, R30, UR24, -R61.reuse ;  /* 0x000000181e1e7c23 */ /* 0x100fe2000801083d */
[----:B------:R-:W-:Y:S01]  /*2fb0*/  ISETP.GT.AND P2, PT, R75, 0x30, PT ;  /* 0x000000304b00780c */ /* 0x000fe20003f44270 */
[--C-:B------:R-:W-:Y:S01]  /*2fc0*/  FFMA.FTZ R29, R29, UR24, -R61.reuse ;  /* 0x000000181d1d7c23 */ /* 0x100fe2000801083d */
[----:B0-----:R-:W-:Y:S01]  /*2fd0*/  FSEL R52, R18, -INF , P1 ;  /* 0xff80000012347808 */ /* 0x001fe20000800000 */
[--C-:B------:R-:W-:Y:S01]  /*2fe0*/  FFMA.FTZ R26, R26, UR24, -R61.reuse ;  /* 0x000000181a1a7c23 */ /* 0x100fe2000801083d */
[----:B------:R-:W-:Y:S01]  /*2ff0*/  FMNMX.FTZ R15, R17, R14, !PT ;  /* 0x0000000e110f7209 */ /* 0x000fe20007810000 */
[----:B------:R-:W0:Y:S01]  /*3000*/  MUFU.TANH R60, R60 ;  /* 0x0000003c003c7308 */ /* 0x000e220000002400 */
[----:B------:R-:W-:Y:S01]  /*3010*/  ISETP.GT.AND P1, PT, R75, 0x31, PT ;  /* 0x000000314b00780c */ /* 0x000fe20003f24270 */
[--C-:B------:R-:W-:Y:S01]  /*3020*/  FFMA.FTZ R28, R28, UR24, -R61.reuse ;  /* 0x000000181c1c7c23 */ /* 0x100fe2000801083d */
[----:B------:R-:W-:Y:S01]  /*3030*/  FSEL R19, R19, -INF , P2 ;  /* 0xff80000013137808 */ /* 0x000fe20001000000 */
[--C-:B------:R-:W-:Y:S01]  /*3040*/  FFMA.FTZ R27, R27, UR24, -R61.reuse ;  /* 0x000000181b1b7c23 */ /* 0x100fe2000801083d */
[----:B------:R-:W-:Y:S01]  /*3050*/  FMNMX.FTZ R18, R52, R15, !PT ;  /* 0x0000000f34127209 */ /* 0x000fe20007810000 */
[--C-:B------:R-:W-:Y:S01]  /*3060*/  FFMA.FTZ R15, R53, UR24, -R61.reuse ;  /* 0x00000018350f7c23 */ /* 0x100fe2000801083d */
[----:B------:R-:W-:Y:S01]  /*3070*/  ISETP.GT.AND P2, PT, R75, 0x38, PT ;  /* 0x000000384b00780c */ /* 0x000fe20003f44270 */
[----:B------:R-:W0:Y:S01]  /*3080*/  MUFU.TANH R64, R64 ;  /* 0x0000004000407308 */ /* 0x000e220000002400 */
[----:B--2---:R-:W-:Y:S01]  /*3090*/  FSEL R51, R20, -INF , P1 ;  /* 0xff80000014337808 */ /* 0x004fe20000800000 */
[----:B------:R-:W-:Y:S01]  /*30a0*/  FFMA.FTZ R20, R49, UR24, -R61 ;  /* 0x0000001831147c23 */ /* 0x000fe2000801083d */
[----:B------:R-:W-:-:S02]  /*30b0*/  FMNMX.FTZ R18, R19, R18, !PT ;  /* 0x0000001213127209 */ /* 0x000fc40007810000 */
[----:B------:R-:W-:Y:S02]  /*30c0*/  ISETP.GT.AND P1, PT, R75, 0x39, PT ;  /* 0x000000394b00780c */ /* 0x000fe40003f24270 */
[----:B----4-:R-:W-:Y:S01]  /*30d0*/  FSEL R23, R23, -INF , P2 ;  /* 0xff80000017177808 */ /* 0x010fe20001000000 */
[----:B------:R-:W2:Y:S01]  /*30e0*/  MUFU.TANH R73, R73 ;  /* 0x0000004900497308 */ /* 0x000ea20000002400 */
[----:B------:R-:W-:Y:S02]  /*30f0*/  FMNMX.FTZ R18, R51, R18, !PT ;  /* 0x0000001233127209 */ /* 0x000fe40007810000 */
[----:B------:R-:W-:Y:S02]  /*3100*/  ISETP.GT.AND P2, PT, R75, 0x40, PT ;  /* 0x000000404b00780c */ /* 0x000fe40003f44270 */
[----:B-----5:R-:W-:Y:S02]  /*3110*/  FSEL R22, R22, -INF , P1 ;  /* 0xff80000016167808 */ /* 0x020fe40000800000 */
[----:B------:R-:W-:Y:S01]  /*3120*/  FMNMX.FTZ R49, R23, R18, !PT ;  /* 0x0000001217317209 */ /* 0x000fe20007810000 */
[----:B------:R-:W4:Y:S01]  /*3130*/  MUFU.TANH R72, R72 ;  /* 0x0000004800487308 */ /* 0x000f220000002400 */
[----:B------:R-:W-:-:S02]  /*3140*/  ISETP.GT.AND P1, PT, R75, 0x41, PT ;  /* 0x000000414b00780c */ /* 0x000fc40003f24270 */
[----:B---3--:R-:W-:Y:S02]  /*3150*/  FSEL R25, R25, -INF , P2 ;  /* 0xff80000019197808 */ /* 0x008fe40001000000 */
[----:B------:R-:W-:Y:S02]  /*3160*/  FMNMX.FTZ R18, R22, R49, !PT ;  /* 0x0000003116127209 */ /* 0x000fe40007810000 */
[----:B------:R-:W-:Y:S01]  /*3170*/  ISETP.GT.AND P2, PT, R75, 0x48, PT ;  /* 0x000000484b00780c */ /* 0x000fe20003f44270 */
[----:B------:R-:W3:Y:S01]  /*3180*/  MUFU.TANH R70, R70 ;  /* 0x0000004600467308 */ /* 0x000ee20000002400 */
[----:B-1----:R-:W-:Y:S01]  /*3190*/  FSEL R49, R24, -INF , P1 ;  /* 0xff80000018317808 */ /* 0x002fe20000800000 */
[----:B------:R-:W-:Y:S01]  /*31a0*/  FFMA.FTZ R24, R48, UR24, -R61 ;  /* 0x0000001830187c23 */ /* 0x000fe2000801083d */
[----:B------:R-:W-:Y:S02]  /*31b0*/  FMNMX.FTZ R18, R25, R18, !PT ;  /* 0x0000001219127209 */ /* 0x000fe40007810000 */
[----:B------:R-:W-:-:S02]  /*31c0*/  ISETP.GT.AND P1, PT, R75, 0x49, PT ;  /* 0x000000494b00780c */ /* 0x000fc40003f24270 */
[----:B0-----:R-:W-:Y:S01]  /*31d0*/  FSEL R60, R60, -INF , P2 ;  /* 0xff8000003c3c7808 */ /* 0x001fe20001000000 */
[----:B------:R-:W0:Y:S01]  /*31e0*/  MUFU.TANH R65, R65 ;  /* 0x0000004100417308 */ /* 0x000e220000002400 */
[----:B------:R-:W-:Y:S02]  /*31f0*/  FMNMX.FTZ R53, R49, R18, !PT ;  /* 0x0000001231357209 */ /* 0x000fe40007810000 */
[C---:B------:R-:W-:Y:S02]  /*3200*/  ISETP.GT.AND P2, PT, R75.reuse, 0x50, PT ;  /* 0x000000504b00780c */ /* 0x040fe40003f44270 */
[----:B------:R-:W-:Y:S02]  /*3210*/  FSEL R64, R64, -INF , P1 ;  /* 0xff80000040407808 */ /* 0x000fe40000800000 */
[----:B------:R-:W-:Y:S01]  /*3220*/  FMNMX.FTZ R53, R60, R53, !PT ;  /* 0x000000353c357209 */ /* 0x000fe20007810000 */
[----:B------:R-:W1:Y:S01]  /*3230*/  MUFU.TANH R66, R66 ;  /* 0x0000004200427308 */ /* 0x000e620000002400 */
[----:B------:R-:W-:-:S02]  /*3240*/  ISETP.GT.AND P1, PT, R75, 0x51, PT ;  /* 0x000000514b00780c */ /* 0x000fc40003f24270 */
[----:B--2---:R-:W-:Y:S02]  /*3250*/  FSEL R73, R73, -INF , P2 ;  /* 0xff80000049497808 */ /* 0x004fe40001000000 */
[----:B------:R-:W-:Y:S02]  /*3260*/  FMNMX.FTZ R18, R64, R53, !PT ;  /* 0x0000003540127209 */ /* 0x000fe40007810000 */
[----:B------:R-:W-:Y:S01]  /*3270*/  ISETP.GT.AND P2, PT, R75, 0x58, PT ;  /* 0x000000584b00780c */ /* 0x000fe20003f44270 */
[----:B------:R-:W2:Y:S01]  /*3280*/  MUFU.TANH R69, R69 ;  /* 0x0000004500457308 */ /* 0x000ea20000002400 */
[----:B----4-:R-:W-:Y:S02]  /*3290*/  FSEL R72, R72, -INF , P1 ;  /* 0xff80000048487808 */ /* 0x010fe40000800000 */
[----:B------:R-:W-:Y:S02]  /*32a0*/  FMNMX.FTZ R53, R73, R18, !PT ;  /* 0x0000001249357209 */ /* 0x000fe40007810000 */
[----:B------:R-:W-:-:S02]  /*32b0*/  ISETP.GT.AND P1, PT, R75, 0x59, PT ;  /* 0x000000594b00780c */ /* 0x000fc40003f24270 */
[----:B---3--:R-:W-:Y:S01]  /*32c0*/  FSEL R70, R70, -INF , P2 ;  /* 0xff80000046467808 */ /* 0x008fe20001000000 */
[----:B------:R-:W3:Y:S01]  /*32d0*/  MUFU.TANH R68, R68 ;  /* 0x0000004400447308 */ /* 0x000ee20000002400 */
[----:B------:R-:W-:Y:S02]  /*32e0*/  FMNMX.FTZ R53, R72, R53, !PT ;  /* 0x0000003548357209 */ /* 0x000fe40007810000 */
[----:B------:R-:W-:Y:S02]  /*32f0*/  ISETP.GT.AND P2, PT, R75, 0x60, PT ;  /* 0x000000604b00780c */ /* 0x000fe40003f44270 */
[----:B0-----:R-:W-:Y:S02]  /*3300*/  FSEL R65, R65, -INF , P1 ;  /* 0xff80000041417808 */ /* 0x001fe40000800000 */
[----:B------:R-:W-:Y:S01]  /*3310*/  FMNMX.FTZ R18, R70, R53, !PT ;  /* 0x0000003546127209 */ /* 0x000fe20007810000 */
[----:B------:R-:W0:Y:S01]  /*3320*/  MUFU.TANH R62, R62 ;  /* 0x0000003e003e7308 */ /* 0x000e220000002400 */
[----:B------:R-:W-:-:S02]  /*3330*/  ISETP.GT.AND P1, PT, R75, 0x61, PT ;  /* 0x000000614b00780c */ /* 0x000fc40003f24270 */
[----:B-1----:R-:W-:Y:S02]  /*3340*/  FSEL R66, R66, -INF , P2 ;  /* 0xff80000042427808 */ /* 0x002fe40001000000 */
[----:B------:R-:W-:Y:S02]  /*3350*/  ISETP.GT.AND P2, PT, R75, 0x68, PT ;  /* 0x000000684b00780c */ /* 0x000fe40003f44270 */
[----:B--2---:R-:W-:Y:S01]  /*3360*/  FSEL R69, R69, -INF , P1 ;  /* 0xff80000045457808 */ /* 0x004fe20000800000 */
[----:B------:R-:W1:Y:S01]  /*3370*/  MUFU.TANH R67, R67 ;  /* 0x0000004300437308 */ /* 0x000e620000002400 */
[C---:B------:R-:W-:Y:S02]  /*3380*/  ISETP.GT.AND P1, PT, R75.reuse, 0x69, PT ;  /* 0x000000694b00780c */ /* 0x040fe40003f24270 */
[----:B---3--:R-:W-:Y:S02]  /*3390*/  FSEL R68, R68, -INF , P2 ;  /* 0xff80000044447808 */ /* 0x008fe40001000000 */
[----:B------:R-:W-:-:S03]  /*33a0*/  ISETP.GT.AND P2, PT, R75, 0x70, PT ;  /* 0x000000704b00780c */ /* 0x000fc60003f44270 */
[----:B------:R2:W-:Y:S01]  /*33b0*/  MUFU.EX2 R14, R77 ;  /* 0x0000004d000e7308 */ /* 0x0005e20000000800 */
[----:B0-----:R-:W-:Y:S02]  /*33c0*/  FSEL R62, R62, -INF , P1 ;  /* 0xff8000003e3e7808 */ /* 0x001fe40000800000 */
[----:B------:R-:W-:-:S05]  /*33d0*/  ISETP.GT.AND P1, PT, R75, 0x71, PT ;  /* 0x000000714b00780c */ /* 0x000fca0003f24270 */
[----:B------:R-:W0:Y:S01]  /*33e0*/  MUFU.TANH R63, R63 ;  /* 0x0000003f003f7308 */ /* 0x000e220000002400 */
[----:B--2---:R-:W-:Y:S02]  /*33f0*/  FMNMX.FTZ R77, R65, R18, !PT ;  /* 0x00000012414d7209 */ /* 0x004fe40007810000 */
[----:B-1----:R-:W-:Y:S02]  /*3400*/  FSEL R67, R67, -INF , P2 ;  /* 0xff80000043437808 */ /* 0x002fe40001000000 */
[----:B------:R-:W-:Y:S02]  /*3410*/  FMNMX.FTZ R18, R66, R77, !PT ;  /* 0x0000004d42127209 */ /* 0x000fe40007810000 */
[----:B------:R-:W-:Y:S01]  /*3420*/  ISETP.GT.AND P2, PT, R75, 0x78, PT ;  /* 0x000000784b00780c */ /* 0x000fe20003f44270 */
[----:B------:R-:W1:Y:S01]  /*3430*/  MUFU.TANH R74, R74 ;  /* 0x0000004a004a7308 */ /* 0x000e620000002400 */
[----:B------:R-:W-:-:S04]  /*3440*/  FMNMX.FTZ R77, R69, R18, !PT ;  /* 0x00000012454d7209 */ /* 0x000fc80007810000 */
[----:B------:R-:W-:-:S03]  /*3450*/  FMNMX.FTZ R77, R68, R77, !PT ;  /* 0x0000004d444d7209 */ /* 0x000fc60007810000 */
[----:B------:R-:W2:Y:S01]  /*3460*/  MUFU.TANH R71, R71 ;  /* 0x0000004700477308 */ /* 0x000ea20000002400 */
[----:B------:R-:W-:Y:S02]  /*3470*/  FMNMX.FTZ R18, R62, R77, !PT ;  /* 0x0000004d3e127209 */ /* 0x000fe40007810000 */
[----:B0-----:R-:W-:Y:S02]  /*3480*/  FSEL R63, R63, -INF , P1 ;  /* 0xff8000003f3f7808 */ /* 0x001fe40000800000 */
[----:B------:R-:W-:Y:S02]  /*3490*/  FMNMX.FTZ R18, R67, R18, !PT ;  /* 0x0000001243127209 */ /* 0x000fe40007810000 */
[----:B------:R-:W-:Y:S01]  /*34a0*/  ISETP.GT.AND P1, PT, R75, 0x79, PT ;  /* 0x000000794b00780c */ /* 0x000fe20003f24270 */
[----:B------:R0:W-:Y:S01]  /*34b0*/  MUFU.EX2 R53, R44 ;  /* 0x0000002c00357308 */ /* 0x0001e20000000800 */
[----:B-1----:R-:W-:Y:S02]  /*34c0*/  FSEL R74, R74, -INF , P2 ;  /* 0xff8000004a4a7808 */ /* 0x002fe40001000000 */
[----:B------:R-:W-:-:S04]  /*34d0*/  FMNMX.FTZ R75, R63, R18, !PT ;  /* 0x000000123f4b7209 */ /* 0x000fc80007810000 */
[----:B------:R-:W-:Y:S01]  /*34e0*/  FMNMX.FTZ R18, R74, R75, !PT ;  /* 0x0000004b4a127209 */ /* 0x000fe20007810000 */
[----:B------:R-:W-:Y:S01]  /*34f0*/  MUFU.EX2 R2, R2 ;  /* 0x0000000200027308 */ /* 0x000fe20000000800 */
[----:B--2---:R-:W-:Y:S01]  /*3500*/  FSEL R71, R71, -INF , P1 ;  /* 0xff80000047477808 */ /* 0x004fe20000800000 */
[--C-:B0-----:R-:W-:Y:S01]  /*3510*/  FFMA.FTZ R44, R31, UR24, -R61.reuse ;  /* 0x000000181f2c7c23 */ /* 0x101fe2000801083d */
[----:B------:R-:W-:Y:S02]  /*3520*/  FFMA.FTZ R31, R32, UR24, -R61 ;  /* 0x00000018201f7c23 */ /* 0x000fe4000801083d */
[----:B------:R-:W-:-:S03]  /*3530*/  FMNMX.FTZ R18, R71, R18, !PT ;  /* 0x0000001247127209 */ /* 0x000fc60007810000 */
[----:B------:R-:W-:Y:S02]  /*3540*/  MUFU.EX2 R45, R45 ;  /* 0x0000002d002d7308 */ /* 0x000fe40000000800 */
[----:B------:R-:W0:Y:S06]  /*3550*/  SHFL.BFLY PT, R75, R18, 0x2, 0x1f ;  /* 0x0c401f00124b7f89 */ /* 0x000e2c00000e0000 */
[----:B------:R-:W-:Y:S08]  /*3560*/  MUFU.EX2 R3, R3 ;  /* 0x0000000300037308 */ /* 0x000ff00000000800 */
[----:B------:R-:W1:Y:S08]  /*3570*/  MUFU.EX2 R8, R8 ;  /* 0x0000000800087308 */ /* 0x000e700000000800 */
[----:B------:R-:W-:Y:S01]  /*3580*/  MUFU.EX2 R10, R10 ;  /* 0x0000000a000a7308 */ /* 0x000fe20000000800 */
[----:B0-----:R-:W-:-:S05]  /*3590*/  FMNMX.FTZ R75, R18, R75, !PT ;  /* 0x0000004b124b7209 */ /* 0x001fca0007810000 */
[----:B------:R-:W0:Y:S02]  /*35a0*/  SHFL.BFLY PT, R18, R75, 0x1, 0x1f ;  /* 0x0c201f004b127f89 */ /* 0x000e2400000e0000 */
[----:B------:R-:W2:Y:S01]  /*35b0*/  MUFU.EX2 R11, R76 ;  /* 0x0000004c000b7308 */ /* 0x000ea20000000800 */
[----:B-1----:R-:W-:-:S04]  /*35c0*/  F2FP.SATFINITE.E4M3.F32.PACK_AB_MERGE_C R148, R8, R3, RZ ;  /* 0x000000030894723e */ /* 0x002fc800048070ff */
[----:B------:R-:W-:-:S03]  /*35d0*/  F2FP.SATFINITE.E4M3.F32.PACK_AB_MERGE_C R148, R45, R2, R148 ;  /* 0x000000022d94723e */ /* 0x000fc60004807094 */
[----:B------:R-:W-:Y:S08]  /*35e0*/  MUFU.EX2 R15, R15 ;  /* 0x0000000f000f7308 */ /* 0x000ff00000000800 */
[----:B------:R-:W-:Y:S01]  /*35f0*/  MUFU.EX2 R20, R20 ;  /* 0x0000001400147308 */ /* 0x000fe20000000800 */
[----:B--2---:R-:W-:-:S04]  /*3600*/  F2FP.SATFINITE.E4M3.F32.PACK_AB_MERGE_C R150, R14, R11, RZ ;  /* 0x0000000b0e96723e */ /* 0x004fc800048070ff */
[----:B------:R-:W-:Y:S02]  /*3610*/  F2FP.SATFINITE.E4M3.F32.PACK_AB_MERGE_C R150, R10, R9, R150 ;  /* 0x000000090a96723e */ /* 0x000fe40004807096 */
[----:B0-----:R-:W-:Y:S01]  /*3620*/  FMNMX.FTZ R18, R75, R18, !PT ;  /* 0x000000124b127209 */ /* 0x001fe20007810000 */
[----:B------:R-:W-:Y:S01]  /*3630*/  IMAD.U32 R75, RZ, RZ, UR24 ;  /* 0x00000018ff4b7e24 */ /* 0x000fe2000f8e00ff */
[----:B------:R-:W-:Y:S02]  /*3640*/  MUFU.EX2 R24, R24 ;  /* 0x0000001800187308 */ /* 0x000fe40000000800 */
[C---:B------:R-:W-:Y:S01]  /*3650*/  FSETP.NEU.FTZ.AND P1, PT, R18.reuse, -INF , PT ;  /* 0xff8000001200780b */ /* 0x040fe20003f3d000 */
[----:B------:R-:W-:-:S05]  /*3660*/  FFMA.FTZ R32, R18, R75, -8 ;  /* 0xc100000012207423 */ /* 0x000fca000001004b */
[----:B------:R-:W-:Y:S01]  /*3670*/  FSEL R75, R32, RZ, P1 ;  /* 0x000000ff204b7208 */ /* 0x000fe20000800000 */
[----:B------:R-:W-:Y:S01]  /*3680*/  MUFU.EX2 R47, R47 ;  /* 0x0000002f002f7308 */ /* 0x000fe20000000800 */
        /* <DEDUP_REMOVED lines=9> */
[----:B------:R-:W-:Y:S01]  /*3720*/  FFMA.FTZ R13, R16, UR24, -R75 ;  /* 0x00000018100d7c23 */ /* 0x000fe2000801084b */
[----:B------:R-:W-:Y:S01]  /*3730*/  FADD.FTZ R58, R2, R45 ;  /* 0x0000002d023a7221 */ /* 0x000fe20000010000 */
[--C-:B------:R-:W-:Y:S01]  /*3740*/  FFMA.FTZ R16, R50, UR24, -R75.reuse ;  /* 0x0000001832107c23 */ /* 0x100fe2000801084b */
[--C-:B------:R-:W-:Y:S01]  /*3750*/  FFMA.FTZ R54, R56, UR24, -R75.reuse ;  /* 0x0000001838367c23 */ /* 0x100fe2000801084b */
[--C-:B------:R-:W-:Y:S01]  /*3760*/  FFMA.FTZ R50, R52, UR24, -R75.reuse ;  /* 0x0000001834327c23 */ /* 0x100fe2000801084b */
[--C-:B------:R-:W-:Y:S01]  /*3770*/  FFMA.FTZ R52, R51, UR24, -R75.reuse ;  /* 0x0000001833347c23 */ /* 0x100fe2000801084b */
[----:B------:R-:W0:Y:S01]  /*3780*/  MUFU.EX2 R59, R59 ;  /* 0x0000003b003b7308 */ /* 0x000e220000000800 */
[--C-:B------:R-:W-:Y:S01]  /*3790*/  FFMA.FTZ R51, R23, UR24, -R75.reuse ;  /* 0x0000001817337c23 */ /* 0x100fe2000801084b */
[----:B------:R-:W-:Y:S01]  /*37a0*/  FADD.FTZ R79, R3, R58 ;  /* 0x0000003a034f7221 */ /* 0x000fe20000010000 */
[--C-:B------:R-:W-:Y:S01]  /*37b0*/  FFMA.FTZ R23, R49, UR24, -R75.reuse ;  /* 0x0000001831177c23 */ /* 0x100fe2000801084b */
[--C-:B------:R-:W-:Y:S01]  /*37c0*/  FFMA.FTZ R49, R60, UR24, -R75.reuse ;  /* 0x000000183c317c23 */ /* 0x100fe2000801084b */
[----:B------:R-:W-:Y:S01]  /*37d0*/  FFMA.FTZ R60, R64, UR24, -R75 ;  /* 0x00000018403c7c23 */ /* 0x000fe2000801084b */
[----:B------:R-:W-:Y:S01]  /*37e0*/  FADD.FTZ R64, R8, R79 ;  /* 0x0000004f08407221 */ /* 0x000fe20000010000 */
[--C-:B------:R-:W-:Y:S01]  /*37f0*/  FFMA.FTZ R56, R22, UR24, -R75.reuse ;  /* 0x0000001816387c23 */ /* 0x100fe2000801084b */
[----:B------:R-:W1:Y:S01]  /*3800*/  MUFU.EX2 R48, R48 ;  /* 0x0000003000307308 */ /* 0x000e620000000800 */
[--C-:B------:R-:W-:Y:S01]  /*3810*/  FFMA.FTZ R22, R25, UR24, -R75.reuse ;  /* 0x0000001819167c23 */ /* 0x100fe2000801084b */
[--C-:B------:R-:W-:Y:S01]  /*3820*/  FFMA.FTZ R25, R73, UR24, -R75.reuse ;  /* 0x0000001849197c23 */ /* 0x100fe2000801084b */
[--C-:B------:R-:W-:Y:S01]  /*3830*/  FFMA.FTZ R17, R17, UR24, -R75.reuse ;  /* 0x0000001811117c23 */ /* 0x100fe2000801084b */
[--C-:B------:R-:W-:Y:S01]  /*3840*/  FFMA.FTZ R19, R19, UR24, -R75.reuse ;  /* 0x0000001813137c23 */ /* 0x100fe2000801084b */
[--C-:B------:R-:W-:Y:S01]  /*3850*/  FFMA.FTZ R70, R70, UR24, -R75.reuse ;  /* 0x0000001846467c23 */ /* 0x100fe2000801084b */
        /* <DEDUP_REMOVED lines=13> */
[----:B------:R-:W-:Y:S01]  /*3930*/  FFMA.FTZ R71, R71, UR24, -R75 ;  /* 0x0000001847477c23 */ /* 0x000fe2000801084b */
[----:B------:R-:W-:-:S04]  /*3940*/  F2FP.SATFINITE.E4M3.F32.PACK_AB_MERGE_C R144, R47, R24, RZ ;  /* 0x000000182f90723e */ /* 0x000fc800048070ff */
[----:B------:R-:W1:Y:S01]  /*3950*/  MUFU.EX2 R57, R57 ;  /* 0x0000003900397308 */ /* 0x000e620000000800 */
[C---:B--2---:R-:W-:Y:S01]  /*3960*/  FADD.FTZ R73, R55.reuse, R58 ;  /* 0x0000003a37497221 */ /* 0x044fe20000010000 */
[----:B------:R-:W-:Y:S01]  /*3970*/  FFMA.FTZ R58, R72, UR24, -R75 ;  /* 0x00000018483a7c23 */ /* 0x000fe2000801084b */
[----:B------:R-:W-:Y:S01]  /*3980*/  FADD.FTZ R72, R10, R77 ;  /* 0x0000004d0a487221 */ /* 0x000fe20000010000 */
[----:B------:R-:W-:Y:S02]  /*3990*/  F2FP.SATFINITE.E4M3.F32.PACK_AB_MERGE_C R48, R55, R48, RZ ;  /* 0x000000303730723e */ /* 0x000fe400048070ff */
[----:B------:R-:W-:Y:S01]  /*39a0*/  F2FP.SATFINITE.E4M3.F32.PACK_AB_MERGE_C R144, R20, R15, R144 ;  /* 0x0000000f1490723e */ /* 0x000fe20004807090 */
[----:B------:R-:W-:Y:S01]  /*39b0*/  FADD.FTZ R77, R11, R72 ;  /* 0x000000480b4d7221 */ /* 0x000fe20000010000 */
[----:B------:R-:W2:Y:S01]  /*39c0*/  MUFU.EX2 R54, R54 ;  /* 0x0000003600367308 */ /* 0x000ea20000000800 */
[----:B0-----:R-:W-:Y:S01]  /*39d0*/  FADD.FTZ R64, R12, R73 ;  /* 0x000000490c407221 */ /* 0x001fe20000010000 */
[----:B------:R-:W-:Y:S01]  /*39e0*/  F2FP.SATFINITE.E4M3.F32.PACK_AB_MERGE_C R149, R59, R32, R48 ;  /* 0x000000203b95723e */ /* 0x000fe20004807030 */
[----:B------:R-:W-:-:S05]  /*39f0*/  FADD.FTZ R72, R14, R77 ;  /* 0x0000004d0e487221 */ /* 0x000fca0000010000 */
[----:B------:R-:W0:Y:S01]  /*3a00*/  MUFU.EX2 R61, R61 ;  /* 0x0000003d003d7308 */ /* 0x000e220000000800 */
[----:B-1----:R-:W-:-:S07]  /*3a10*/  FADD.FTZ R73, R57, R64 ;  /* 0x0000004039497221 */ /* 0x002fce0000010000 */
[----:B------:R-:W1:Y:S01]  /*3a20*/  MUFU.EX2 R13, R13 ;  /* 0x0000000d000d7308 */ /* 0x000e620000000800 */
[----:B--2---:R-:W-:Y:S01]  /*3a30*/  FADD.FTZ R64, R54, R73 ;  /* 0x0000004936407221 */ /* 0x004fe20000010000 */
[----:B------:R-:W-:-:S04]  /*3a40*/  FADD.FTZ R73, R15, R72 ;  /* 0x000000480f497221 */ /* 0x000fc80000010000 */
[----:B------:R-:W-:Y:S02]  /*3a50*/  FADD.FTZ R77, R20, R73 ;  /* 0x00000049144d7221 */ /* 0x000fe40000010000 */
[----:B------:R-:W2:Y:S01]  /*3a60*/  MUFU.EX2 R16, R16 ;  /* 0x0000001000107308 */ /* 0x000ea20000000800 */
[C---:B0-----:R-:W-:Y:S01]  /*3a70*/  FADD.FTZ R64, R61.reuse, R64 ;  /* 0x000000403d407221 */ /* 0x041fe20000010000 */
[----:B------:R-:W-:Y:S01]  /*3a80*/  FADD.FTZ R72, R24, R77 ;  /* 0x0000004d18487221 */ /* 0x000fe20000010000 */
[----:B------:R-:W-:-:S03]  /*3a90*/  F2FP.SATFINITE.E4M3.F32.PACK_AB_MERGE_C R54, R61, R54, RZ ;  /* 0x000000363d36723e */ /* 0x000fc600048070ff */
[----:B------:R-:W-:Y:S01]  /*3aa0*/  FADD.FTZ R77, R47, R72 ;  /* 0x000000482f4d7221 */ /* 0x000fe20000010000 */
[----:B------:R-:W-:Y:S01]  /*3ab0*/  F2FP.SATFINITE.E4M3.F32.PACK_AB_MERGE_C R151, R57, R12, R54 ;  /* 0x0000000c3997723e */ /* 0x000fe20004807036 */
[----:B------:R-:W0:Y:S01]  /*3ac0*/  MUFU.EX2 R17, R17 ;  /* 0x0000001100117308 */ /* 0x000e220000000800 */
[----:B-1----:R-:W-:-:S07]  /*3ad0*/  FADD.FTZ R73, R13, R64 ;  /* 0x000000400d497221 */ /* 0x002fce0000010000 */
[----:B------:R-:W1:Y:S01]  /*3ae0*/  MUFU.EX2 R46, R46 ;  /* 0x0000002e002e7308 */ /* 0x000e620000000800 */
[----:B--2---:R-:W-:-:S07]  /*3af0*/  FADD.FTZ R64, R16, R73 ;  /* 0x0000004910407221 */ /* 0x004fce0000010000 */
[----:B------:R-:W2:Y:S01]  /*3b00*/  MUFU.EX2 R50, R50 ;  /* 0x0000003200327308 */ /* 0x000ea20000000800 */
[----:B0-----:R-:W-:-:S07]  /*3b10*/  FADD.FTZ R73, R17, R64 ;  /* 0x0000004011497221 */ /* 0x001fce0000010000 */
[----:B------:R-:W0:Y:S01]  /*3b20*/  MUFU.EX2 R19, R19 ;  /* 0x0000001300137308 */ /* 0x000e220000000800 */
[----:B-1----:R-:W-:-:S04]  /*3b30*/  FADD.FTZ R72, R46, R77 ;  /* 0x0000004d2e487221 */ /* 0x002fc80000010000 */
[----:B------:R-:W-:-:S03]  /*3b40*/  FADD.FTZ R72, R53, R72 ;  /* 0x0000004835487221 */ /* 0x000fc60000010000 */
[----:B------:R-:W1:Y:S01]  /*3b50*/  MUFU.EX2 R43, R43 ;  /* 0x0000002b002b7308 */ /* 0x000e620000000800 */
[C---:B--2---:R-:W-:Y:S01]  /*3b60*/  FADD.FTZ R64, R50.reuse, R73 ;  /* 0x0000004932407221 */ /* 0x044fe20000010000 */
[----:B------:R-:W-:-:S04]  /*3b70*/  F2FP.SATFINITE.E4M3.F32.PACK_AB_MERGE_C R17, R50, R17, RZ ;  /* 0x000000113211723e */ /* 0x000fc800048070ff */
[----:B------:R-:W-:Y:S02]  /*3b80*/  F2FP.SATFINITE.E4M3.F32.PACK_AB_MERGE_C R145, R16, R13, R17 ;  /* 0x0000000d1091723e */ /* 0x000fe40004807011 */
[----:B------:R-:W2:Y:S01]  /*3b90*/  MUFU.EX2 R52, R52 ;  /* 0x0000003400347308 */ /* 0x000ea20000000800 */
[----:B0-----:R-:W-:-:S07]  /*3ba0*/  FADD.FTZ R73, R19, R64 ;  /* 0x0000004013497221 */ /* 0x001fce0000010000 */
[----:B------:R-:W0:Y:S01]  /*3bb0*/  MUFU.EX2 R42, R42 ;  /* 0x0000002a002a7308 */ /* 0x000e220000000800 */
[----:B-1----:R-:W-:-:S07]  /*3bc0*/  FADD.FTZ R3, R43, R72 ;  /* 0x000000482b037221 */ /* 0x002fce0000010000 */
[----:B------:R-:W1:Y:S01]  /*3bd0*/  MUFU.EX2 R51, R51 ;  /* 0x0000003300337308 */ /* 0x000e620000000800 */
[----:B--2---:R-:W-:-:S07]  /*3be0*/  FADD.FTZ R8, R52, R73 ;  /* 0x0000004934087221 */ /* 0x004fce0000010000 */
[----:B------:R-:W2:Y:S01]  /*3bf0*/  MUFU.EX2 R41, R41 ;  /* 0x0000002900297308 */ /* 0x000ea20000000800 */
[C---:B0-----:R-:W-:Y:S01]  /*3c00*/  FADD.FTZ R14, R42.reuse, R3 ;  /* 0x000000032a0e7221 */ /* 0x041fe20000010000 */
[----:B------:R-:W-:-:S04]  /*3c10*/  F2FP.SATFINITE.E4M3.F32.PACK_AB_MERGE_C R146, R42, R43, RZ ;  /* 0x0000002b2a92723e */ /* 0x000fc800048070ff */
[----:B------:R-:W-:Y:S02]  /*3c20*/  F2FP.SATFINITE.E4M3.F32.PACK_AB_MERGE_C R146, R53, R46, R146 ;  /* 0x0000002e3592723e */ /* 0x000fe40004807092 */
        /* <DEDUP_REMOVED lines=17> */
[C---:B--2---:R-:W-:Y:S01]  /*3d40*/  FADD.FTZ R11, R36.reuse, R9 ;  /* 0x00000009240b7221 */ /* 0x044fe20000010000 */
[----:B------:R-:W-:-:S04]  /*3d50*/  F2FP.SATFINITE.E4M3.F32.PACK_AB_MERGE_C R140, R36, R35, RZ ;  /* 0x00000023248c723e */ /* 0x000fc800048070ff */
[----:B------:R-:W-:Y:S02]  /*3d60*/  F2FP.SATFINITE.E4M3.F32.PACK_AB_MERGE_C R140, R34, R41, R140 ;  /* 0x00000029228c723e */ /* 0x000fe4000480708c */
        /* <DEDUP_REMOVED lines=8> */
[----:B------:R-:W2:Y:S01]  /*3df0*/  MUFU.EX2 R58, R58 ;  /* 0x0000003a003a7308 */ /* 0x000ea20000000800 */
[----:B0-----:R-:W-:-:S07]  /*3e00*/  FADD.FTZ R9, R25, R2 ;  /* 0x0000000219097221 */ /* 0x001fce0000010000 */
[----:B------:R-:W-:Y:S01]  /*3e10*/  MUFU.EX2 R39, R39 ;  /* 0x0000002700277308 */ /* 0x000fe20000000800 */
[----:B-1----:R-:W-:-:S07]  /*3e20*/  FADD.FTZ R8, R33, R8 ;  /* 0x0000000821087221 */ /* 0x002fce0000010000 */
[----:B------:R-:W0:Y:S01]  /*3e30*/  MUFU.EX2 R38, R38 ;  /* 0x0000002600267308 */ /* 0x000e220000000800 */
[----:B--2---:R-:W-:-:S07]  /*3e40*/  FADD.FTZ R9, R58, R9 ;  /* 0x000000093a097221 */ /* 0x004fce0000010000 */
[----:B------:R-:W1:Y:S08]  /*3e50*/  MUFU.EX2 R70, R70 ;  /* 0x0000004600467308 */ /* 0x000e700000000800 */
[----:B------:R-:W2:Y:S01]  /*3e60*/  MUFU.EX2 R65, R65 ;  /* 0x0000004100417308 */ /* 0x000ea20000000800 */
[----:B0-----:R-:W-:Y:S01]  /*3e70*/  F2FP.SATFINITE.E4M3.F32.PACK_AB_MERGE_C R10, R38, R39, RZ ;  /* 0x00000027260a723e */ /* 0x001fe200048070ff */
[----:B------:R-:W-:-:S03]  /*3e80*/  FADD.FTZ R39, R39, R8 ;  /* 0x0000000827277221 */ /* 0x000fc60000010000 */
[----:B------:R-:W-:Y:S01]  /*3e90*/  F2FP.SATFINITE.E4M3.F32.PACK_AB_MERGE_C R142, R33, R40, R10 ;  /* 0x00000028218e723e */ /* 0x000fe2000480700a */
[----:B------:R-:W-:Y:S02]  /*3ea0*/  FADD.FTZ R38, R38, R39 ;  /* 0x0000002726267221 */ /* 0x000fe40000010000 */
[----:B------:R-:W-:Y:S01]  /*3eb0*/  MUFU.EX2 R31, R31 ;  /* 0x0000001f001f7308 */ /* 0x000fe20000000800 */
[----:B-1----:R-:W-:-:S07]  /*3ec0*/  FADD.FTZ R8, R70, R9 ;  /* 0x0000000946087221 */ /* 0x002fce0000010000 */
[----:B------:R-:W0:Y:S01]  /*3ed0*/  MUFU.EX2 R30, R30 ;  /* 0x0000001e001e7308 */ /* 0x000e220000000800 */
[C---:B--2---:R-:W-:Y:S01]  /*3ee0*/  FADD.FTZ R9, R65.reuse, R8 ;  /* 0x0000000841097221 */ /* 0x044fe20000010000 */
        /* <DEDUP_REMOVED lines=9> */
[----:B------:R-:W2:Y:S01]  /*3f80*/  MUFU.EX2 R68, R68 ;  /* 0x0000004400447308 */ /* 0x000ea20000000800 */
[C---:B0-----:R-:W-:Y:S01]  /*3f90*/  F2FP.SATFINITE.E4M3.F32.PACK_AB_MERGE_C R136, R44.reuse, R37, R10 ;  /* 0x000000252c88723e */ /* 0x041fe2000480700a */
[----:B------:R-:W-:-:S04]  /*3fa0*/  FADD.FTZ R44, R44, R11 ;  /* 0x0000000b2c2c7221 */ /* 0x000fc80000010000 */
[----:B------:R-:W-:Y:S02]  /*3fb0*/  FADD.FTZ R31, R31, R44 ;  /* 0x0000002c1f1f7221 */ /* 0x000fe40000010000 */
[----:B------:R-:W-:Y:S01]  /*3fc0*/  MUFU.EX2 R28, R28 ;  /* 0x0000001c001c7308 */ /* 0x000fe20000000800 */
[----:B-1----:R-:W-:Y:S01]  /*3fd0*/  FADD.FTZ R9, R69, R8 ;  /* 0x0000000845097221 */ /* 0x002fe20000010000 */
[----:B------:R-:W-:-:S06]  /*3fe0*/  FADD.FTZ R30, R30, R31 ;  /* 0x0000001f1e1e7221 */ /* 0x000fcc0000010000 */
[----:B------:R-:W0:Y:S01]  /*3ff0*/  MUFU.EX2 R27, R27 ;  /* 0x0000001b001b7308 */ /* 0x000e220000000800 */
[----:B--2---:R-:W-:-:S07]  /*4000*/  FADD.FTZ R8, R68, R9 ;  /* 0x0000000944087221 */ /* 0x004fce0000010000 */
[----:B------:R-:W1:Y:S08]  /*4010*/  MUFU.EX2 R3, R62 ;  /* 0x0000003e00037308 */ /* 0x000e700000000800 */
[----:B------:R-:W-:Y:S01]  /*4020*/  MUFU.EX2 R29, R29 ;  /* 0x0000001d001d7308 */ /* 0x000fe20000000800 */
[----:B0-----:R-:W-:-:S07]  /*4030*/  F2FP.SATFINITE.E4M3.F32.PACK_AB_MERGE_C R9, R27, R28, RZ ;  /* 0x0000001c1b09723e */ /* 0x001fce00048070ff */
[----:B------:R-:W0:Y:S01]  /*4040*/  MUFU.EX2 R26, R26 ;  /* 0x0000001a001a7308 */ /* 0x000e220000000800 */
[C---:B-1----:R-:W-:Y:S01]  /*4050*/  FADD.FTZ R8, R3.reuse, R8 ;  /* 0x0000000803087221 */ /* 0x042fe20000010000 */
[----:B------:R-:W-:-:S04]  /*4060*/  F2FP.SATFINITE.E4M3.F32.PACK_AB_MERGE_C R68, R3, R68, RZ ;  /* 0x000000440344723e */ /* 0x000fc800048070ff */
[----:B------:R-:W-:Y:S02]  /*4070*/  F2FP.SATFINITE.E4M3.F32.PACK_AB_MERGE_C R137, R69, R66, R68 ;  /* 0x000000424589723e */ /* 0x000fe40004807044 */
[----:B------:R-:W1:Y:S08]  /*4080*/  MUFU.EX2 R67, R67 ;  /* 0x0000004300437308 */ /* 0x000e700000000800 */
[----:B------:R-:W2:Y:S01]  /*4090*/  MUFU.EX2 R2, R63 ;  /* 0x0000003f00027308 */ /* 0x000ea20000000800 */
[----:B0-----:R-:W-:Y:S01]  /*40a0*/  F2FP.SATFINITE.E4M3.F32.PACK_AB_MERGE_C R138, R26, R29, R9 ;  /* 0x0000001d1a8a723e */ /* 0x001fe20004807009 */
[----:B------:R-:W-:-:S04]  /*40b0*/  FADD.FTZ R29, R29, R30 ;  /* 0x0000001e1d1d7221 */ /* 0x000fc80000010000 */
[----:B------:R-:W-:Y:S02]  /*40c0*/  FADD.FTZ R29, R26, R29 ;  /* 0x0000001d1a1d7221 */ /* 0x000fe40000010000 */
[----:B------:R-:W-:Y:S01]  /*40d0*/  MUFU.EX2 R74, R74 ;  /* 0x0000004a004a7308 */ /* 0x000fe20000000800 */
[----:B-1----:R-:W-:Y:S01]  /*40e0*/  FADD.FTZ R3, R67, R8 ;  /* 0x0000000843037221 */ /* 0x002fe20000010000 */
[----:B------:R-:W-:-:S06]  /*40f0*/  FADD.FTZ R28, R28, R29 ;  /* 0x0000001d1c1c7221 */ /* 0x000fcc0000010000 */
[----:B------:R-:W0:Y:S01]  /*4100*/  MUFU.EX2 R71, R71 ;  /* 0x0000004700477308 */ /* 0x000e220000000800 */
[----:B--2---:R-:W-:Y:S01]  /*4110*/  FADD.FTZ R3, R2, R3 ;  /* 0x0000000302037221 */ /* 0x004fe20000010000 */
        /* <DEDUP_REMOVED lines=36> */
[----:B------:R-:W-:-:S05]  /*4360*/  ULDC UR24, c[0x0][0x988] ;  /* 0x0002620000187ab9 */ /* 0x000fca0000000800 */
.L_x_1767:
[----:B------:R-:W-:-:S04]  /*4370*/  UISETP.NE.AND UP0, UPT, UR7, 0x1, UPT ;  /* 0x000000010700788c */ /* 0x000fc8000bf05270 */
[----:B------:R-:W-:-:S04]  /*4380*/  USEL UR5, URZ, 0x1, UP0 ;  /* 0x000000013f057887 */ /* 0x000fc80008000000 */
[----:B------:R-:W-:Y:S01]  /*4390*/  ULOP3.LUT UR5, UR6, UR5, URZ, 0x3c, !UPT ;  /* 0x0000000506057292 */ /* 0x000fe2000f8e3c3f */
[----:B------:R-:W-:Y:S11]  /*43a0*/  @!P0 BRA `(.L_x_1757) ;  /* 0x0000000000048947 */ /* 0x000ff60003800000 */
[----:B------:R-:W-:Y:S01]  /*43b0*/  BPT.TRAP 0x1 ;  /* 0x000000040000795c */ /* 0x000fe20000300000 */
.L_x_1757:
[----:B------:R-:W-:Y:S01]  /*43c0*/  UIADD3 UR4, UR7, 0x1, URZ ;  /* 0x0000000107047890 */ /* 0x000fe2000fffe03f */
[----:B------:R-:W-:-:S03]  /*43d0*/  MOV R10, UR5 ;  /* 0x00000005000a7c02 */ /* 0x000fc60008000f00 */
[----:B------:R-:W-:Y:S01]  /*43e0*/  UISETP.NE.AND UP0, UPT, UR4, 0x2, UPT ;  /* 0x000000020400788c */ /* 0x000fe2000bf05270 */
[----:B------:R-:W-:-:S03]  /*43f0*/  SHF.L.U32 R10, R10, 0x1f, RZ ;  /* 0x0000001f0a0a7819 */ /* 0x000fc600000006ff */
[----:B------:R-:W-:-:S04]  /*4400*/  USEL UR4, UR4, URZ, UP0 ;  /* 0x0000003f04047287 */ /* 0x000fc80008000000 */
[----:B------:R-:W-:-:S09]  /*4410*/  ULEA UR25, UR4, UR44, 0x3 ;  /* 0x0000002c04197291 */ /* 0x000fd2000f8e183f */
[----:B------:R0:W1:Y:S01]  /*4420*/  SYNCS.PHASECHK.TRANS64.TRYWAIT P1, [UR25+0x17030], R10 ;  /* 0x0170300aff0075a7 */ /* 0x0000620008020159 */
[----:B------:R-:W-:Y:S05]  /*4430*/  @!P0 BRA `(.L_x_1758) ;  /* 0x0000000000048947 */ /* 0x000fea0003800000 */
[----:B------:R-:W-:Y:S01]  /*4440*/  BPT.TRAP 0x1 ;  /* 0x000000040000795c */ /* 0x000fe20000300000 */
.L_x_1758:
[----:B-1----:R-:W-:Y:S05]  /*4450*/  @P1 BRA `(.L_x_1759) ;  /* 0x0000000000081947 */ /* 0x002fea0003800000 */
[----:B------:R-:W1:Y:S02]  /*4460*/  SYNCS.PHASECHK.TRANS64.TRYWAIT P1, [UR25+0x17030], R10 ;  /* 0x0170300aff0075a7 */ /* 0x000e640008020159 */
[----:B-1----:R-:W-:Y:S05]  /*4470*/  @!P1 BRA `(.L_x_1760) ;  /* 0x000000b400e89947 */ /* 0x002fea0003800000 */
.L_x_1759:
        /* <DEDUP_REMOVED lines=19> */
.L_x_1761:
[----:B------:R-:W-:Y:S01]  /*45b0*/  ULEA UR11, UR7, UR44, 0x3 ;  /* 0x0000002c070b7291 */ /* 0x000fe2000f8e183f */
[----:B01----:R-:W-:-:S05]  /*45c0*/  IMAD.U32 R10, RZ, RZ, UR6 ;  /* 0x00000006ff0a7e24 */ /* 0x003fca000f8e00ff */
[----:B------:R-:W-:-:S04]  /*45d0*/  SHF.L.U32 R10, R10, 0x1f, RZ ;  /* 0x0000001f0a0a7819 */ /* 0x000fc800000006ff */
[----:B------:R0:W1:Y:S01]  /*45e0*/  SYNCS.PHASECHK.TRANS64.TRYWAIT P1, [UR11+0x17050], R10 ;  /* 0x0170500aff0075a7 */ /* 0x000062000802014b */
[----:B------:R-:W-:Y:S05]  /*45f0*/  @!P0 BRA `(.L_x_1762) ;  /* 0x0000000000048947 */ /* 0x000fea0003800000 */
[----:B------:R-:W-:Y:S01]  /*4600*/  BPT.TRAP 0x1 ;  /* 0x000000040000795c */ /* 0x000fe20000300000 */
.L_x_1762:
[----:B-1----:R-:W-:Y:S05]  /*4610*/  @P1 BRA `(.L_x_1763) ;  /* 0x0000000000081947 */ /* 0x002fea0003800000 */
[----:B------:R-:W1:Y:S02]  /*4620*/  SYNCS.PHASECHK.TRANS64.TRYWAIT P1, [UR11+0x17050], R10 ;  /* 0x0170500aff0075a7 */ /* 0x000e64000802014b */
[----:B-1----:R-:W-:Y:S05]  /*4630*/  @!P1 BRA `(.L_x_1764) ;  /* 0x000000b400909947 */ /* 0x002fea0003800000 */
.L_x_1763:
[----:B------:R-:W-:Y:S01]  /*4640*/  UIADD3 UR6, UR44, 0x400, URZ ;  /* 0x000004002c067890 */ /* 0x000fe2000fffe03f */
[----:B------:R-:W-:-:S03]  /*4650*/  WARPGROUP.ARRIVE ;  /* 0x00000000000079c5 */ /* 0x000fc60000000000 */
[----:B------:R-:W-:-:S04]  /*4660*/  USHF.R.U32.HI UR6, URZ, 0x4, UR6 ;  /* 0x000000043f067899 */ /* 0x000fc80008011606 */
[----:B------:R-:W-:-:S04]  /*4670*/  ULOP3.LUT UR6, UR6, 0x3fff, URZ, 0xc0, !UPT ;  /* 0x00003fff06067892 */ /* 0x000fc8000f8ec03f */
[----:B------:R-:W-:-:S04]  /*4680*/  ULOP3.LUT UR6, UR6, 0x10000, URZ, 0xfc, !UPT ;  /* 0x0001000006067892 */ /* 0x000fc8000f8efc3f */
[----:B------:R-:W-:-:S03]  /*4690*/  UIMAD UR10, UR7, 0x300, UR6 ;  /* 0x00000300070a78a4 */ /* 0x000fc6000f8e0206 */
[----:B------:R-:W-:-:S04]  /*46a0*/  UMOV UR7, 0x40000040 ;  /* 0x4000004000077882 */ /* 0x000fc80000000000 */
        /* <DEDUP_REMOVED lines=20> */
.L_x_1765:
[----:B------:R-:W-:Y:S01]  /*47f0*/  UISETP.NE.AND UP0, UPT, UR43, URZ, UPT ;  /* 0x0000003f2b00728c */ /* 0x000fe2000bf05270 */
[----:B------:R-:W-:Y:S02]  /*4800*/  IMAD.MOV.U32 R137, RZ, RZ, R6 ;  /* 0x000000ffff897224 */ /* 0x000fe400078e0006 */
[C---:B------:R-:W-:Y:S01]  /*4810*/  FMUL.FTZ R141, R0.reuse, R24 ;  /* 0x00000018008d7220 */ /* 0x040fe20000410000 */
[C---:B------:R-:W-:Y:S01]  /*4820*/  FMUL.FTZ R13, R0.reuse, R31 ;  /* 0x0000001f000d7220 */ /* 0x040fe20000410000 */
[----:B------:R-:W-:Y:S02]  /*4830*/  IMAD.MOV.U32 R136, RZ, RZ, -0x2 ;  /* 0xfffffffeff887424 */ /* 0x000fe400078e00ff */
[C---:B------:R-:W-:Y:S01]  /*4840*/  FMUL.FTZ R31, R0.reuse, R33 ;  /* 0x00000021001f7220 */ /* 0x040fe20000410000 */
[----:B------:R-:W-:Y:S01]  /*4850*/  PLOP3.LUT P1, PT, PT, PT, UP0, 0x80, 0x0 ;  /* 0x000000000000781c */ /* 0x000fe20003f2f008 */
[C---:B------:R-:W-:Y:S01]  /*4860*/  FMUL.FTZ R139, R0.reuse, R25 ;  /* 0x00000019008b7220 */ /* 0x040fe20000410000 */
[----:B------:R-:W-:Y:S01]  /*4870*/  PLOP3.LUT P2, PT, PT, PT, UP0, 0x80, 0x0 ;  /* 0x000000000000781c */ /* 0x000fe20003f4f008 */
[C---:B------:R-:W-:Y:S01]  /*4880*/  FMUL.FTZ R33, R0.reuse, R37 ;  /* 0x0000002500217220 */ /* 0x040fe20000410000 */
[----:B------:R-:W-:Y:S01]  /*4890*/  FMUL.FTZ R37, R0, R45 ;  /* 0x0000002d00257220 */ /* 0x000fe20000410000 */
[----:B------:R-:W-:Y:S01]  /*48a0*/  @UP0 ULDC UR6, c[0x0][0x44c] ;  /* 0x0001130000060ab9 */ /* 0x000fe20000000800 */
[----:B------:R-:W2:Y:S01]  /*48b0*/  MUFU.TANH R141, R141 ;  /* 0x0000008d008d7308 */ /* 0x000ea20000002400 */
[----:B------:R-:W-:-:S02]  /*48c0*/  IMAD.U32 R45, RZ, RZ, UR26 ;  /* 0x0000001aff2d7e24 */ /* 0x000fc4000f8e00ff */
[C---:B------:R-:W-:Y:S01]  /*48d0*/  FMUL.FTZ R138, R0.reuse, R28 ;  /* 0x0000001c008a7220 */ /* 0x040fe20000410000 */
[C---:B------:R-:W-:Y:S01]  /*48e0*/  FMUL.FTZ R29, R0.reuse, R29 ;  /* 0x0000001d001d7220 */ /* 0x040fe20000410000 */
[C---:B------:R-:W-:Y:S01]  /*48f0*/  FMUL.FTZ R12, R0.reuse, R30 ;  /* 0x0000001e000c7220 */ /* 0x040fe20000410000 */
[C---:B------:R-:W-:Y:S01]  /*4900*/  FMUL.FTZ R30, R0.reuse, R32 ;  /* 0x00000020001e7220 */ /* 0x040fe20000410000 */
[----:B------:R-:W-:Y:S01]  /*4910*/  FMUL.FTZ R32, R0, R36 ;  /* 0x0000002400207220 */ /* 0x000fe20000410000 */
[----:B------:R-:W-:Y:S01]  /*4920*/  @P1 IMAD.HI.U32 R21, R6, UR6, RZ ;  /* 0x0000000606151c27 */ /* 0x000fe2000f8e00ff */
[----:B------:R-:W-:Y:S01]  /*4930*/  @UP0 ULDC UR6, c[0x0][0x450] ;  /* 0x0001140000060ab9 */ /* 0x000fe20000000800 */
[----:B------:R-:W3:Y:S02]  /*4940*/  MUFU.TANH R139, R139 ;  /* 0x0000008b008b7308 */ /* 0x000ee40000002400 */
[C---:B------:R-:W-:Y:S01]  /*4950*/  FMUL.FTZ R20, R0.reuse, R46 ;  /* 0x0000002e00147220 */ /* 0x040fe20000410000 */
[C---:B------:R-:W-:Y:S01]  /*4960*/  FMUL.FTZ R22, R0.reuse, R47 ;  /* 0x0000002f00167220 */ /* 0x040fe20000410000 */
[----:B------:R-:W-:Y:S01]  /*4970*/  @P2 SHF.R.U32.HI R137, RZ, UR6, R21 ;  /* 0x00000006ff892c19 */ /* 0x000fe20008011615 */
[----:B------:R-:W-:Y:S01]  /*4980*/  UMOV UR6, 0xffffff80 ;  /* 0xffffff8000067882 */ /* 0x000fe20000000000 */
[C---:B------:R-:W-:Y:S01]  /*4990*/  FMUL.FTZ R14, R0.reuse, R34 ;  /* 0x00000022000e7220 */ /* 0x040fe20000410000 */
[----:B------:R-:W-:Y:S01]  /*49a0*/  UIMAD UR6, UR23, UR6, 0x1 ;  /* 0x00000001170674a4 */ /* 0x000fe2000f8e0206 */
[C---:B------:R-:W-:Y:S01]  /*49b0*/  FMUL.FTZ R34, R0.reuse, R40 ;  /* 0x0000002800227220 */ /* 0x040fe20000410000 */
[----:B------:R-:W4:Y:S01]  /*49c0*/  SHFL.IDX PT, R21, R137, RZ, 0x1c1f ;  /* 0x001c1fff89157589 */ /* 0x000f2200000e0000 */
[----:B------:R-:W5:Y:S01]  /*49d0*/  MUFU.TANH R138, R138 ;  /* 0x0000008a008a7308 */ /* 0x000f620000002400 */
[C---:B------:R-:W-:Y:S01]  /*49e0*/  FMUL.FTZ R16, R0.reuse, R38 ;  /* 0x0000002600107220 */ /* 0x040fe20000410000 */
[----:B------:R-:W-:Y:S01]  /*49f0*/  FMUL.FTZ R38, R0, R48 ;  /* 0x0000003000267220 */ /* 0x000fe20000410000 */
[----:B------:R-:W-:-:S02]  /*4a00*/  IMAD R136, R7, R136, UR6 ;  /* 0x0000000607887e24 */ /* 0x000fc4000f8e0288 */
[C---:B------:R-:W-:Y:S01]  /*4a10*/  FMUL.FTZ R15, R0.reuse, R35 ;  /* 0x00000023000f7220 */ /* 0x040fe20000410000 */
[C---:B------:R-:W-:Y:S01]  /*4a20*/  FMUL.FTZ R35, R0.reuse, R41 ;  /* 0x0000002900237220 */ /* 0x040fe20000410000 */
[C---:B------:R-:W-:Y:S01]  /*4a30*/  FMUL.FTZ R36, R0.reuse, R44 ;  /* 0x0000002c00247220 */ /* 0x040fe20000410000 */
[----:B------:R-:W-:Y:S01]  /*4a40*/  IMAD R136, R45, UR37, R136 ;  /* 0x000000252d887c24 */ /* 0x000fe2000f8e0288 */
        /* <DEDUP_REMOVED lines=15> */
[----:B----4-:R-:W-:Y:S01]  /*4b40*/  IADD3 R21, R21, -UR27, R136 ;  /* 0x8000001b15157c10 */ /* 0x010fe2000fffe088 */
[----:B------:R-:W4:Y:S01]  /*4b50*/  MUFU.TANH R31, R31 ;  /* 0x0000001f001f7308 */ /* 0x000f220000002400 */
[C---:B------:R-:W-:Y:S01]  /*4b60*/  FMUL.FTZ R76, R0.reuse, R76 ;  /* 0x0000004c004c7220 */ /* 0x040fe20000410000 */
[C---:B------:R-:W-:Y:S01]  /*4b70*/  FMUL.FTZ R77, R0.reuse, R77 ;  /* 0x0000004d004d7220 */ /* 0x040fe20000410000 */
[C---:B------:R-:W-:Y:S01]  /*4b80*/  ISETP.GT.AND P1, PT, R21.reuse, RZ, PT ;  /* 0x000000ff1500720c */ /* 0x040fe20003f24270 */
[C---:B------:R-:W-:Y:S01]  /*4b90*/  FMUL.FTZ R25, R0.reuse, R54 ;  /* 0x0000003600197220 */ /* 0x040fe20000410000 */
[----:B------:R-:W-:Y:S01]  /*4ba0*/  ISETP.GT.AND P2, PT, R21, 0x1, PT ;  /* 0x000000011500780c */ /* 0x000fe20003f44270 */
[C---:B------:R-:W-:Y:S01]  /*4bb0*/  FMUL.FTZ R80, R0.reuse, R80 ;  /* 0x0000005000507220 */ /* 0x040fe20000410000 */
[----:B--2---:R-:W-:Y:S01]  /*4bc0*/  FSEL R141, R141, -INF , P1 ;  /* 0xff8000008d8d7808 */ /* 0x004fe20000800000 */
[----:B------:R-:W2:Y:S01]  /*4bd0*/  MUFU.TANH R32, R32 ;  /* 0x0000002000207308 */ /* 0x000ea20000002400 */
[----:B------:R-:W-:Y:S01]  /*4be0*/  ISETP.GT.AND P1, PT, R21, 0x8, PT ;  /* 0x000000081500780c */ /* 0x000fe20003f24270 */
[C---:B01----:R-:W-:Y:S01]  /*4bf0*/  FMUL.FTZ R10, R0.reuse, R26 ;  /* 0x0000001a000a7220 */ /* 0x043fe20000410000 */
[----:B---3--:R-:W-:Y:S01]  /*4c00*/  FSEL R139, R139, -INF , P2 ;  /* 0xff8000008b8b7808 */ /* 0x008fe20001000000 */
[C---:B------:R-:W-:Y:S01]  /*4c10*/  FMUL.FTZ R81, R0.reuse, R81 ;  /* 0x0000005100517220 */ /* 0x040fe20000410000 */
[----:B------:R-:W-:Y:S01]  /*4c20*/  FMNMX.FTZ R46, R141, R8, !PT ;  /* 0x000000088d2e7209 */ /* 0x000fe20007810000 */
[----:B------:R-:W-:Y:S01]  /*4c30*/  FMUL.FTZ R26, R0, R55 ;  /* 0x00000037001a7220 */ /* 0x000fe20000410000 */
[----:B------:R-:W-:Y:S01]  /*4c40*/  ISETP.GT.AND P2, PT, R21, 0x9, PT ;  /* 0x000000091500780c */ /* 0x000fe20003f44270 */
[----:B------:R-:W0:Y:S01]  /*4c50*/  MUFU.TANH R33, R33 ;  /* 0x0000002100217308 */ /* 0x000e220000002400 */
[----:B-----5:R-:W-:Y:S01]  /*4c60*/  FSEL R138, R138, -INF , P1 ;  /* 0xff8000008a8a7808 */ /* 0x020fe20000800000 */
[C---:B------:R-:W-:Y:S01]  /*4c70*/  FMUL.FTZ R84, R0.reuse, R84 ;  /* 0x0000005400547220 */ /* 0x040fe20000410000 */
[----:B------:R-:W-:Y:S01]  /*4c80*/  FMNMX.FTZ R47, R139, R46, !PT ;  /* 0x0000002e8b2f7209 */ /* 0x000fe20007810000 */
[C---:B------:R-:W-:Y:S01]  /*4c90*/  FMUL.FTZ R46, R0.reuse, R64 ;  /* 0x00000040002e7220 */ /* 0x040fe20000410000 */
[----:B------:R-:W-:Y:S01]  /*4ca0*/  ISETP.GT.AND P1, PT, R21, 0x10, PT ;  /* 0x000000101500780c */ /* 0x000fe20003f24270 */
[----:B------:R-:W-:Y:S01]  /*4cb0*/  FMUL.FTZ R85, R0, R85 ;  /* 0x0000005500557220 */ /* 0x000fe20000410000 */
[----:B------:R-:W-:Y:S01]  /*4cc0*/  FSEL R29, R29, -INF , P2 ;  /* 0xff8000001d1d7808 */ /* 0x000fe20001000000 */
[----:B------:R-:W1:Y:S01]  /*4cd0*/  MUFU.TANH R34, R34 ;  /* 0x0000002200227308 */ /* 0x000e620000002400 */
[----:B------:R-:W-:Y:S01]  /*4ce0*/  FMNMX.FTZ R48, R138, R47, !PT ;  /* 0x0000002f8a307209 */ /* 0x000fe20007810000 */
[C---:B------:R-:W-:Y:S01]  /*4cf0*/  FMUL.FTZ R11, R0.reuse, R27 ;  /* 0x0000001b000b7220 */ /* 0x040fe20000410000 */
[----:B------:R-:W-:Y:S01]  /*4d00*/  ISETP.GT.AND P2, PT, R21, 0x11, PT ;  /* 0x000000111500780c */ /* 0x000fe20003f44270 */
[----:B------:R-:W-:Y:S01]  /*4d10*/  FMUL.FTZ R27, R0, R58 ;  /* 0x0000003a001b7220 */ /* 0x000fe20000410000 */
[----:B------:R-:W-:Y:S01]  /*4d20*/  FSEL R30, R30, -INF , P1 ;  /* 0xff8000001e1e7808 */ /* 0x000fe20000800000 */
[C---:B------:R-:W-:Y:S01]  /*4d30*/  FMUL.FTZ R56, R0.reuse, R62 ;  /* 0x0000003e00387220 */ /* 0x040fe20000410000 */
[----:B------:R-:W-:Y:S01]  /*4d40*/  FMNMX.FTZ R47, R29, R48, !PT ;  /* 0x000000301d2f7209 */ /* 0x000fe20007810000 */
[----:B------:R-:W3:Y:S01]  /*4d50*/  MUFU.TANH R35, R35 ;  /* 0x0000002300237308 */ /* 0x000ee20000002400 */
[----:B------:R-:W-:Y:S01]  /*4d60*/  ISETP.GT.AND P1, PT, R21, 0x18, PT ;  /* 0x000000181500780c */ /* 0x000fe20003f24270 */
[C---:B------:R-:W-:Y:S01]  /*4d70*/  FMUL.FTZ R62, R0.reuse, R70 ;  /* 0x00000046003e7220 */ /* 0x040fe20000410000 */
[----:B----4-:R-:W-:Y:S01]  /*4d80*/  FSEL R31, R31, -INF , P2 ;  /* 0xff8000001f1f7808 */ /* 0x010fe20001000000 */
[----:B------:R-:W-:Y:S01]  /*4d90*/  FMUL.FTZ R28, R0, R59 ;  /* 0x0000003b001c7220 */ /* 0x000fe20000410000 */
[----:B------:R-:W-:Y:S01]  /*4da0*/  FMNMX.FTZ R48, R30, R47, !PT ;  /* 0x0000002f1e307209 */ /* 0x000fe20007810000 */
[----:B------:R-:W-:Y:S01]  /*4db0*/  FMUL.FTZ R47, R0, R65 ;  /* 0x00000041002f7220 */ /* 0x000fe20000410000 */
[----:B------:R-:W-:Y:S01]  /*4dc0*/  ISETP.GT.AND P2, PT, R21, 0x19, PT ;  /* 0x000000191500780c */ /* 0x000fe20003f44270 */
[----:B------:R-:W4:Y:S01]  /*4dd0*/  MUFU.TANH R36, R36 ;  /* 0x0000002400247308 */ /* 0x000f220000002400 */
[----:B--2---:R-:W-:Y:S01]  /*4de0*/  FSEL R32, R32, -INF , P1 ;  /* 0xff80000020207808 */ /* 0x004fe20000800000 */
[C---:B------:R-:W-:Y:S01]  /*4df0*/  FMUL.FTZ R65, R0.reuse, R75 ;  /* 0x0000004b00417220 */ /* 0x040fe20000410000 */
[----:B------:R-:W-:Y:S01]  /*4e00*/  FMNMX.FTZ R49, R31, R48, !PT ;  /* 0x000000301f317209 */ /* 0x000fe20007810000 */
[C---:B------:R-:W-:Y:S01]  /*4e10*/  FMUL.FTZ R48, R0.reuse, R68 ;  /* 0x0000004400307220 */ /* 0x040fe20000410000 */
[----:B------:R-:W-:Y:S01]  /*4e20*/  ISETP.GT.AND P1, PT, R21, 0x20, PT ;  /* 0x000000201500780c */ /* 0x000fe20003f24270 */
[----:B------:R-:W-:Y:S01]  /*4e30*/  FMUL.FTZ R59, R0, R63 ;  /* 0x0000003f003b7220 */ /* 0x000fe20000410000 */
[----:B0-----:R-:W-:Y:S01]  /*4e40*/  FSEL R33, R33, -INF , P2 ;  /* 0xff80000021217808 */ /* 0x001fe20001000000 */
[----:B------:R-:W0:Y:S01]  /*4e50*/  MUFU.TANH R37, R37 ;  /* 0x0000002500257308 */ /* 0x000e220000002400 */
[----:B------:R-:W-:Y:S01]  /*4e60*/  FMNMX.FTZ R50, R32, R49, !PT ;  /* 0x0000003120327209 */ /* 0x000fe20007810000 */
[C---:B------:R-:W-:Y:S01]  /*4e70*/  FMUL.FTZ R63, R0.reuse, R71 ;  /* 0x00000047003f7220 */ /* 0x040fe20000410000 */
[----:B------:R-:W-:Y:S01]  /*4e80*/  ISETP.GT.AND P2, PT, R21, 0x21, PT ;  /* 0x000000211500780c */ /* 0x000fe20003f44270 */
[----:B------:R-:W-:Y:S01]  /*4e90*/  FMUL.FTZ R64, R0, R74 ;  /* 0x0000004a00407220 */ /* 0x000fe20000410000 */
[----:B-1----:R-:W-:Y:S01]  /*4ea0*/  FSEL R34, R34, -INF , P1 ;  /* 0xff80000022227808 */ /* 0x002fe20000800000 */
[C---:B------:R-:W-:Y:S01]  /*4eb0*/  FMUL.FTZ R68, R0.reuse, R82 ;  /* 0x0000005200447220 */ /* 0x040fe20000410000 */
[----:B------:R-:W-:Y:S01]  /*4ec0*/  FMNMX.FTZ R49, R33, R50, !PT ;  /* 0x0000003221317209 */ /* 0x000fe20007810000 */
[----:B------:R-:W1:Y:S01]  /*4ed0*/  MUFU.TANH R38, R38 ;  /* 0x0000002600267308 */ /* 0x000e620000002400 */
[----:B------:R-:W-:Y:S01]  /*4ee0*/  ISETP.GT.AND P1, PT, R21, 0x28, PT ;  /* 0x000000281500780c */ /* 0x000fe20003f24270 */
[----:B------:R-:W-:Y:S01]  /*4ef0*/  FMUL.FTZ R71, R0, R87 ;  /* 0x0000005700477220 */ /* 0x000fe20000410000 */
[----:B---3--:R-:W-:Y:S01]  /*4f00*/  FSEL R35, R35, -INF , P2 ;  /* 0xff80000023237808 */ /* 0x008fe20001000000 */
[----:B------:R-:W-:Y:S01]  /*4f10*/  UIADD3 UR25, UR25, 0x17040, URZ ;  /* 0x0001704019197890 */ /* 0x000fe2000fffe03f */
[----:B------:R-:W-:Y:S01]  /*4f20*/  FMNMX.FTZ R50, R34, R49, !PT ;  /* 0x0000003122327209 */ /* 0x000fe20007810000 */
[----:B------:R-:W-:Y:S01]  /*4f30*/  FMUL.FTZ R49, R0, R69 ;  /* 0x0000004500317220 */ /* 0x000fe20000410000 */
[----:B------:R-:W-:Y:S01]  /*4f40*/  ISETP.GT.AND P2, PT, R21, 0x29, PT ;  /* 0x000000291500780c */ /* 0x000fe20003f44270 */
[----:B------:R-:W2:Y:S01]  /*4f50*/  MUFU.TANH R39, R39 ;  /* 0x0000002700277308 */ /* 0x000ea20000002400 */
[----:B----4-:R-:W-:Y:S01]  /*4f60*/  FSEL R36, R36, -INF , P1 ;  /* 0xff80000024247808 */ /* 0x010fe20000800000 */
[C---:B------:R-:W-:Y:S01]  /*4f70*/  FMUL.FTZ R69, R0.reuse, R83 ;  /* 0x0000005300457220 */ /* 0x040fe20000410000 */
[----:B------:R-:W-:Y:S01]  /*4f80*/  FMNMX.FTZ R51, R35, R50, !PT ;  /* 0x0000003223337209 */ /* 0x000fe20007810000 */
[----:B------:R-:W-:Y:S01]  /*4f90*/  FMUL.FTZ R50, R0, R72 ;  /* 0x0000004800327220 */ /* 0x000fe20000410000 */
[----:B------:R-:W-:Y:S01]  /*4fa0*/  ISETP.GT.AND P1, PT, R21, 0x30, PT ;  /* 0x000000301500780c */ /* 0x000fe20003f24270 */
[----:B------:R-:W-:Y:S01]  /*4fb0*/  IMAD.U32 R72, RZ, RZ, UR24 ;  /* 0x00000018ff487e24 */ /* 0x000fe2000f8e00ff */
[----:B0-----:R-:W-:Y:S01]  /*4fc0*/  FSEL R37, R37, -INF , P2 ;  /* 0xff80000025257808 */ /* 0x001fe20001000000 */
[----:B------:R-:W0:Y:S01]  /*4fd0*/  MUFU.TANH R40, R40 ;  /* 0x0000002800287308 */ /* 0x000e220000002400 */
[----:B------:R-:W-:Y:S01]  /*4fe0*/  FMNMX.FTZ R52, R36, R51, !PT ;  /* 0x0000003324347209 */ /* 0x000fe20007810000 */
[----:B------:R-:W-:Y:S01]  /*4ff0*/  UPRMT UR25, UR21, 0x654, UR25 ;  /* 0x0000065415197896 */ /* 0x000fe20008000019 */
[----:B------:R-:W-:-:S02]  /*5000*/  ISETP.GT.AND P2, PT, R21, 0x31, PT ;  /* 0x000000311500780c */ /* 0x000fc40003f44270 */
[----:B-1----:R-:W-:Y:S02]  /*5010*/  FSEL R38, R38, -INF , P1 ;  /* 0xff80000026267808 */ /* 0x002fe40000800000 */
[----:B------:R-:W-:Y:S01]  /*5020*/  FMNMX.FTZ R51, R37, R52, !PT ;  /* 0x0000003425337209 */ /* 0x000fe20007810000 */
[----:B------:R-:W1:Y:S01]  /*5030*/  MUFU.TANH R41, R41 ;  /* 0x0000002900297308 */ /* 0x000e620000002400 */
[----:B------:R-:W-:Y:S02]  /*5040*/  ISETP.GT.AND P1, PT, R21, 0x38, PT ;  /* 0x000000381500780c */ /* 0x000fe40003f24270 */
[----:B--2---:R-:W-:Y:S01]  /*5050*/  FSEL R39, R39, -INF , P2 ;  /* 0xff80000027277808 */ /* 0x004fe20001000000 */
[----:B------:R-:W-:Y:S01]  /*5060*/  SYNCS.ARRIVE.TRANS64.RED.A1T0 RZ, [UR25], RZ ;  /* 0x000000ffffff79a7 */ /* 0x000fe20008100419 */
[----:B------:R-:W-:Y:S02]  /*5070*/  FMNMX.FTZ R52, R38, R51, !PT ;  /* 0x0000003326347209 */ /* 0x000fe40007810000 */
[----:B------:R-:W-:Y:S01]  /*5080*/  ISETP.GT.AND P2, PT, R21, 0x39, PT ;  /* 0x000000391500780c */ /* 0x000fe20003f44270 */
[----:B------:R-:W2:Y:S01]  /*5090*/  MUFU.TANH R42, R42 ;  /* 0x0000002a002a7308 */ /* 0x000ea20000002400 */
[----:B0-----:R-:W-:-:S02]  /*50a0*/  FSEL R40, R40, -INF , P1 ;  /* 0xff80000028287808 */ /* 0x001fc40000800000 */
[----:B------:R-:W-:Y:S02]  /*50b0*/  FMNMX.FTZ R51, R39, R52, !PT ;  /* 0x0000003427337209 */ /* 0x000fe40007810000 */
[----:B------:R-:W-:Y:S02]  /*50c0*/  ISETP.GT.AND P1, PT, R21, 0x40, PT ;  /* 0x000000401500780c */ /* 0x000fe40003f24270 */
[----:B------:R-:W-:Y:S01]  /*50d0*/  FMNMX.FTZ R52, R40, R51, !PT ;  /* 0x0000003328347209 */ /* 0x000fe20007810000 */
[----:B------:R-:W0:Y:S01]  /*50e0*/  MUFU.TANH R43, R43 ;  /* 0x0000002b002b7308 */ /* 0x000e220000002400 */
[----:B-1----:R-:W-:Y:S02]  /*50f0*/  FSEL R41, R41, -INF , P2 ;  /* 0xff80000029297808 */ /* 0x002fe40001000000 */
[----:B------:R-:W-:Y:S02]  /*5100*/  ISETP.GT.AND P2, PT, R21, 0x41, PT ;  /* 0x000000411500780c */ /* 0x000fe40003f44270 */
[----:B------:R-:W-:-:S03]  /*5110*/  FMNMX.FTZ R51, R41, R52, !PT ;  /* 0x0000003429337209 */ /* 0x000fc60007810000 */
[----:B------:R-:W1:Y:S01]  /*5120*/  MUFU.TANH R44, R44 ;  /* 0x0000002c002c7308 */ /* 0x000e620000002400 */
[----:B--2---:R-:W-:Y:S02]  /*5130*/  FSEL R42, R42, -INF , P1 ;  /* 0xff8000002a2a7808 */ /* 0x004fe40000800000 */
[----:B------:R-:W-:Y:S02]  /*5140*/  ISETP.GT.AND P1, PT, R21, 0x48, PT ;  /* 0x000000481500780c */ /* 0x000fe40003f24270 */
[----:B------:R-:W-:-:S03]  /*5150*/  FMNMX.FTZ R52, R42, R51, !PT ;  /* 0x000000332a347209 */ /* 0x000fc60007810000 */
[----:B------:R-:W2:Y:S01]  /*5160*/  MUFU.TANH R45, R45 ;  /* 0x0000002d002d7308 */ /* 0x000ea20000002400 */
[----:B0-----:R-:W-:Y:S02]  /*5170*/  FSEL R43, R43, -INF , P2 ;  /* 0xff8000002b2b7808 */ /* 0x001fe40001000000 */
[----:B------:R-:W-:Y:S02]  /*5180*/  ISETP.GT.AND P2, PT, R21, 0x49, PT ;  /* 0x000000491500780c */ /* 0x000fe40003f44270 */
[----:B------:R-:W-:-:S03]  /*5190*/  FMNMX.FTZ R51, R43, R52, !PT ;  /* 0x000000342b337209 */ /* 0x000fc60007810000 */
        /* <DEDUP_REMOVED lines=30> */
[----:B------:R-:W-:Y:S01]  /*5380*/  ISETP.GT.AND P2, PT, R21, 0x69, PT ;  /* 0x000000691500780c */ /* 0x000fe20003f44270 */
[----:B------:R-:W2:Y:S01]  /*5390*/  SHFL.IDX PT, R73, R137, 0x1, 0x1c1f ;  /* 0x003c1f0089497f89 */ /* 0x000ea200000e0000 */
[----:B------:R-:W-:-:S03]  /*53a0*/  FMNMX.FTZ R52, R51, R52, !PT ;  /* 0x0000003433347209 */ /* 0x000fc60007810000 */
[----:B------:R-:W3:Y:S01]  /*53b0*/  MUFU.TANH R55, R80 ;  /* 0x0000005000377308 */ /* 0x000ee20000002400 */
        /* <DEDUP_REMOVED lines=8> */
[----:B---3--:R-:W-:Y:S02]  /*5440*/  FSEL R55, R55, -INF , P1 ;  /* 0xff80000037377808 */ /* 0x008fe40000800000 */
[----:B------:R-:W-:Y:S02]  /*5450*/  ISETP.GT.AND P1, PT, R21, 0x78, PT ;  /* 0x000000781500780c */ /* 0x000fe40003f24270 */
[----:B------:R-:W-:Y:S02]  /*5460*/  FMNMX.FTZ R61, R55, R58, !PT ;  /* 0x0000003a373d7209 */ /* 0x000fe40007810000 */
[----:B--2---:R-:W-:Y:S01]  /*5470*/  IADD3 R136, R73, -UR27, R136 ;  /* 0x8000001b49887c10 */ /* 0x004fe2000fffe088 */
[----:B------:R-:W2:Y:S01]  /*5480*/  MUFU.TANH R85, R85 ;  /* 0x0000005500557308 */ /* 0x000ea20000002400 */
[----:B0-----:R-:W-:Y:S02]  /*5490*/  FSEL R52, R81, -INF , P2 ;  /* 0xff80000051347808 */ /* 0x001fe40001000000 */
[----:B------:R-:W-:-:S02]  /*54a0*/  ISETP.GT.AND P2, PT, R21, 0x79, PT ;  /* 0x000000791500780c */ /* 0x000fc40003f44270 */
[----:B------:R-:W-:Y:S01]  /*54b0*/  FMNMX.FTZ R60, R52, R61, !PT ;  /* 0x0000003d343c7209 */ /* 0x000fe20007810000 */
[----:B------:R-:W-:Y:S01]  /*54c0*/  FMUL.FTZ R61, R0, R67 ;  /* 0x00000043003d7220 */ /* 0x000fe20000410000 */
[----:B------:R-:W-:Y:S01]  /*54d0*/  ISETP.GT.AND P3, PT, R136, 0x1, PT ;  /* 0x000000018800780c */ /* 0x000fe20003f64270 */
[----:B------:R-:W0:Y:S01]  /*54e0*/  MUFU.TANH R10, R10 ;  /* 0x0000000a000a7308 */ /* 0x000e220000002400 */
[----:B-1----:R-:W-:Y:S01]  /*54f0*/  FSEL R57, R84, -INF , P1 ;  /* 0xff80000054397808 */ /* 0x002fe20000800000 */
[----:B------:R-:W-:-:S03]  /*5500*/  FMUL.FTZ R67, R0, R79 ;  /* 0x0000004f00437220 */ /* 0x000fc60000410000 */
[----:B------:R-:W-:Y:S01]  /*5510*/  FMNMX.FTZ R21, R57, R60, !PT ;  /* 0x0000003c39157209 */ /* 0x000fe20007810000 */
[----:B------:R-:W-:Y:S02]  /*5520*/  FMUL.FTZ R60, R0, R66 ;  /* 0x00000042003c7220 */ /* 0x000fe40000410000 */
[----:B------:R-:W1:Y:S01]  /*5530*/  MUFU.TANH R11, R11 ;  /* 0x0000000b000b7308 */ /* 0x000e620000002400 */
[----:B--2---:R-:W-:Y:S02]  /*5540*/  FSEL R58, R85, -INF , P2 ;  /* 0xff800000553a7808 */ /* 0x004fe40001000000 */
[----:B------:R-:W-:Y:S02]  /*5550*/  ISETP.GT.AND P2, PT, R136, RZ, PT ;  /* 0x000000ff8800720c */ /* 0x000fe40003f44270 */
[----:B------:R-:W-:-:S03]  /*5560*/  FMNMX.FTZ R21, R58, R21, !PT ;  /* 0x000000153a157209 */ /* 0x000fc60007810000 */
[----:B------:R-:W2:Y:S01]  /*5570*/  MUFU.TANH R12, R12 ;  /* 0x0000000c000c7308 */ /* 0x000ea20000002400 */
[----:B0-----:R-:W-:Y:S01]  /*5580*/  FSEL R10, R10, -INF , P2 ;  /* 0xff8000000a0a7808 */ /* 0x001fe20001000000 */
[----:B------:R-:W0:Y:S01]  /*5590*/  SHFL.BFLY PT, R66, R21, 0x2, 0x1f ;  /* 0x0c401f0015427f89 */ /* 0x000e2200000e0000 */
[----:B------:R-:W-:Y:S02]  /*55a0*/  ISETP.GT.AND P2, PT, R136, 0x8, PT ;  /* 0x000000088800780c */ /* 0x000fe40003f44270 */
[----:B------:R-:W-:-:S03]  /*55b0*/  FMNMX.FTZ R76, R10, R9, !PT ;  /* 0x000000090a4c7209 */ /* 0x000fc60007810000 */
[----:B------:R-:W3:Y:S01]  /*55c0*/  MUFU.TANH R13, R13 ;  /* 0x0000000d000d7308 */ /* 0x000ee20000002400 */
        /* <DEDUP_REMOVED lines=8> */
[----:B---3--:R-:W-:Y:S02]  /*5650*/  FSEL R13, R13, -INF , P3 ;  /* 0xff8000000d0d7808 */ /* 0x008fe40001800000 */
[----:B0-----:R-:W-:Y:S01]  /*5660*/  FMNMX.FTZ R70, R21, R66, !PT ;  /* 0x0000004215467209 */ /* 0x001fe20007810000 */
[----:B------:R-:W-:Y:S01]  /*5670*/  FMUL.FTZ R66, R0, R78 ;  /* 0x0000004e00427220 */ /* 0x000fe20000410000 */
[----:B------:R-:W-:Y:S02]  /*5680*/  ISETP.GT.AND P3, PT, R136, 0x11, PT ;  /* 0x000000118800780c */ /* 0x000fe40003f64270 */
[----:B------:R-:W-:Y:S01]  /*5690*/  FMNMX.FTZ R77, R13, R76, !PT ;  /* 0x0000004c0d4d7209 */ /* 0x000fe20007810000 */
[----:B------:R-:W0:Y:S01]  /*56a0*/  SHFL.BFLY PT, R21, R70, 0x1, 0x1f ;  /* 0x0c201f0046157f89 */ /* 0x000e2200000e0000 */
[----:B------:R-:W-:Y:S01]  /*56b0*/  MUFU.TANH R16, R16 ;  /* 0x0000001000107308 */ /* 0x000fe20000002400 */
[----:B-1----:R-:W-:-:S02]  /*56c0*/  FSEL R14, R14, -INF , P2 ;  /* 0xff8000000e0e7808 */ /* 0x002fc40001000000 */
[----:B------:R-:W-:Y:S02]  /*56d0*/  ISETP.GT.AND P2, PT, R136, 0x18, PT ;  /* 0x000000188800780c */ /* 0x000fe40003f44270 */
[----:B------:R-:W-:-:S03]  /*56e0*/  FMNMX.FTZ R76, R14, R77, !PT ;  /* 0x0000004d0e4c7209 */ /* 0x000fc60007810000 */
[----:B------:R-:W1:Y:S01]  /*56f0*/  MUFU.TANH R17, R17 ;  /* 0x0000001100117308 */ /* 0x000e620000002400 */
[----:B--2---:R-:W-:Y:S02]  /*5700*/  FSEL R15, R15, -INF , P3 ;  /* 0xff8000000f0f7808 */ /* 0x004fe40001800000 */
[----:B------:R-:W-:Y:S02]  /*5710*/  ISETP.GT.AND P3, PT, R136, 0x19, PT ;  /* 0x000000198800780c */ /* 0x000fe40003f64270 */
[----:B------:R-:W-:-:S03]  /*5720*/  FMNMX.FTZ R77, R15, R76, !PT ;  /* 0x0000004c0f4d7209 */ /* 0x000fc60007810000 */
[----:B------:R-:W2:Y:S01]  /*5730*/  MUFU.TANH R18, R18 ;  /* 0x0000001200127308 */ /* 0x000ea20000002400 */
[----:B0-----:R-:W-:-:S07]  /*5740*/  FMNMX.FTZ R21, R70, R21, !PT ;  /* 0x0000001546157209 */ /* 0x001fce0007810000 */
[----:B------:R-:W0:Y:S01]  /*5750*/  MUFU.TANH R19, R19 ;  /* 0x0000001300137308 */ /* 0x000e220000002400 */
[----:B-1----:R-:W-:Y:S01]  /*5760*/  FSEL R17, R17, -INF , P3 ;  /* 0xff80000011117808 */ /* 0x002fe20001800000 */
[----:B------:R-:W-:Y:S01]  /*5770*/  FMUL.FTZ R70, R0, R86 ;  /* 0x0000005600467220 */ /* 0x000fe20000410000 */
[C---:B------:R-:W-:Y:S01]  /*5780*/  FSETP.NEU.FTZ.AND P1, PT, R21.reuse, -INF , PT ;  /* 0xff8000001500780b */ /* 0x040fe20003f3d000 */
[----:B------:R-:W-:-:S01]  /*5790*/  FFMA.FTZ R72, R21, R72, -8 ;  /* 0xc100000015487423 */ /* 0x000fc20000010048 */
[----:B------:R-:W-:-:S03]  /*57a0*/  ISETP.GT.AND P3, PT, R136, 0x21, PT ;  /* 0x000000218800780c */ /* 0x000fc60003f64270 */
[----:B------:R-:W1:Y:S01]  /*57b0*/  MUFU.TANH R20, R20 ;  /* 0x0000001400147308 */ /* 0x000e620000002400 */
[----:B------:R-:W-:-:S05]  /*57c0*/  FSEL R72, R72, RZ, P1 ;  /* 0x000000ff48487208 */ /* 0x000fca0000800000 */
[--C-:B------:R-:W-:Y:S01]  /*57d0*/  FFMA.FTZ R79, R30, UR24, -R72.reuse ;  /* 0x000000181e4f7c23 */ /* 0x100fe20008010848 */
[----:B------:R-:W-:Y:S01]  /*57e0*/  FSEL R30, R16, -INF , P2 ;  /* 0xff800000101e7808 */ /* 0x000fe20001000000 */
[----:B------:R-:W3:Y:S01]  /*57f0*/  MUFU.TANH R22, R22 ;  /* 0x0000001600167308 */ /* 0x000ee20000002400 */
[----:B------:R-:W-:Y:S01]  /*5800*/  ISETP.GT.AND P2, PT, R136, 0x20, PT ;  /* 0x000000208800780c */ /* 0x000fe20003f44270 */
[--C-:B------:R-:W-:Y:S01]  /*5810*/  FFMA.FTZ R80, R34, UR24, -R72.reuse ;  /* 0x0000001822507c23 */ /* 0x100fe20008010848 */
[----:B------:R-:W-:Y:S01]  /*5820*/  FMNMX.FTZ R78, R30, R77, !PT ;  /* 0x0000004d1e4e7209 */ /* 0x000fe20007810000 */
[--C-:B------:R-:W-:Y:S01]  /*5830*/  FFMA.FTZ R74, R141, UR24, -R72.reuse ;  /* 0x000000188d4a7c23 */ /* 0x100fe20008010848 */
[----:B--2---:R-:W-:Y:S01]  /*5840*/  FSEL R76, R18, -INF , P2 ;  /* 0xff800000124c7808 */ /* 0x004fe20001000000 */
[--C-:B------:R-:W-:Y:S01]  /*5850*/  FFMA.FTZ R73, R139, UR24, -R72.reuse ;  /* 0x000000188b497c23 */ /* 0x100fe20008010848 */
[----:B------:R-:W-:Y:S01]  /*5860*/  FMNMX.FTZ R77, R17, R78, !PT ;  /* 0x0000004e114d7209 */ /* 0x000fe20007810000 */
[----:B------:R-:W-:Y:S01]  /*5870*/  MUFU.TANH R23, R23 ;  /* 0x0000001700177308 */ /* 0x000fe20000002400 */
[----:B------:R-:W-:Y:S01]  /*5880*/  ISETP.GT.AND P2, PT, R136, 0x28, PT ;  /* 0x000000288800780c */ /* 0x000fe20003f44270 */
[--C-:B------:R-:W-:Y:S01]  /*5890*/  FFMA.FTZ R78, R32, UR24, -R72.reuse ;  /* 0x00000018204e7c23 */ /* 0x100fe20008010848 */
[----:B0-----:R-:W-:Y:S01]  /*58a0*/  FSEL R19, R19, -INF , P3 ;  /* 0xff80000013137808 */ /* 0x001fe20001800000 */
[--C-:B------:R-:W-:Y:S01]  /*58b0*/  FFMA.FTZ R138, R138, UR24, -R72.reuse ;  /* 0x000000188a8a7c23 */ /* 0x100fe20008010848 */
[----:B------:R-:W-:Y:S01]  /*58c0*/  FMNMX.FTZ R18, R76, R77, !PT ;  /* 0x0000004d4c127209 */ /* 0x000fe20007810000 */
[--C-:B------:R-:W-:Y:S01]  /*58d0*/  FFMA.FTZ R29, R29, UR24, -R72.reuse ;  /* 0x000000181d1d7c23 */ /* 0x100fe20008010848 */
[----:B------:R-:W-:Y:S01]  /*58e0*/  ISETP.GT.AND P3, PT, R136, 0x29, PT ;  /* 0x000000298800780c */ /* 0x000fe20003f64270 */
[----:B------:R-:W0:Y:S01]  /*58f0*/  MUFU.TANH R24, R24 ;  /* 0x0000001800187308 */ /* 0x000e220000002400 */
[----:B-1----:R-:W-:Y:S01]  /*5900*/  FSEL R32, R20, -INF , P2 ;  /* 0xff80000014207808 */ /* 0x002fe20001000000 */
[--C-:B------:R-:W-:Y:S01]  /*5910*/  FFMA.FTZ R31, R31, UR24, -R72.reuse ;  /* 0x000000181f1f7c23 */ /* 0x100fe20008010848 */
[----:B------:R-:W-:Y:S01]  /*5920*/  FMNMX.FTZ R77, R19, R18, !PT ;  /* 0x00000012134d7209 */ /* 0x000fe20007810000 */
[--C-:B------:R-:W-:Y:S01]  /*5930*/  FFMA.FTZ R54, R54, UR24, -R72.reuse ;  /* 0x0000001836367c23 */ /* 0x100fe20008010848 */
[----:B------:R-:W-:Y:S01]  /*5940*/  ISETP.GT.AND P2, PT, R136, 0x30, PT ;  /* 0x000000308800780c */ /* 0x000fe20003f44270 */
[--C-:B------:R-:W-:Y:S01]  /*5950*/  FFMA.FTZ R52, R52, UR24, -R72.reuse ;  /* 0x0000001834347c23 */ /* 0x100fe20008010848 */
[----:B---3--:R-:W-:Y:S01]  /*5960*/  FSEL R22, R22, -INF , P3 ;  /* 0xff80000016167808 */ /* 0x008fe20001800000 */
[----:B------:R-:W1:Y:S01]  /*5970*/  MUFU.TANH R25, R25 ;  /* 0x0000001900197308 */ /* 0x000e620000002400 */
[----:B------:R-:W-:Y:S01]  /*5980*/  FMNMX.FTZ R77, R32, R77, !PT ;  /* 0x0000004d204d7209 */ /* 0x000fe20007810000 */
[----:B------:R-:W-:Y:S01]  /*5990*/  FFMA.FTZ R58, R58, UR24, -R72 ;  /* 0x000000183a3a7c23 */ /* 0x000fe20008010848 */
[----:B------:R-:W-:-:S02]  /*59a0*/  ISETP.GT.AND P3, PT, R136, 0x31, PT ;  /* 0x000000318800780c */ /* 0x000fc40003f64270 */
[----:B------:R-:W-:-:S03]  /*59b0*/  FMNMX.FTZ R18, R22, R77, !PT ;  /* 0x0000004d16127209 */ /* 0x000fc60007810000 */
[----:B------:R-:W2:Y:S01]  /*59c0*/  MUFU.TANH R26, R26 ;  /* 0x0000001a001a7308 */ /* 0x000ea20000002400 */
[----:B0-----:R-:W-:Y:S02]  /*59d0*/  FSEL R24, R24, -INF , P3 ;  /* 0xff80000018187808 */ /* 0x001fe40001800000 */
[----:B------:R-:W-:-:S05]  /*59e0*/  ISETP.GT.AND P3, PT, R136, 0x39, PT ;  /* 0x000000398800780c */ /* 0x000fca0003f64270 */
[----:B------:R0:W-:Y:S08]  /*59f0*/  MUFU.EX2 R16, R79 ;  /* 0x0000004f00107308 */ /* 0x0001f00000000800 */
[----:B------:R-:W3:Y:S01]  /*5a00*/  MUFU.TANH R27, R27 ;  /* 0x0000001b001b7308 */ /* 0x000ee20000002400 */
[----:B0-----:R-:W-:-:S01]  /*5a10*/  FFMA.FTZ R79, R33, UR24, -R72 ;  /* 0x00000018214f7c23 */ /* 0x001fc20008010848 */
[----:B------:R-:W-:-:S02]  /*5a20*/  FSEL R33, R23, -INF , P2 ;  /* 0xff80000017217808 */ /* 0x000fc40001000000 */
[----:B------:R-:W-:Y:S02]  /*5a30*/  ISETP.GT.AND P2, PT, R136, 0x38, PT ;  /* 0x000000388800780c */ /* 0x000fe40003f44270 */
[----:B------:R-:W-:Y:S02]  /*5a40*/  FMNMX.FTZ R77, R33, R18, !PT ;  /* 0x00000012214d7209 */ /* 0x000fe40007810000 */
[----:B------:R-:W0:Y:S01]  /*5a50*/  MUFU.TANH R28, R28 ;  /* 0x0000001c001c7308 */ /* 0x000e220000002400 */
[----:B-1----:R-:W-:Y:S02]  /*5a60*/  FSEL R34, R25, -INF , P2 ;  /* 0xff80000019227808 */ /* 0x002fe40001000000 */
[----:B------:R-:W-:Y:S02]  /*5a70*/  FMNMX.FTZ R77, R24, R77, !PT ;  /* 0x0000004d184d7209 */ /* 0x000fe40007810000 */
[----:B------:R-:W-:Y:S02]  /*5a80*/  ISETP.GT.AND P2, PT, R136, 0x40, PT ;  /* 0x000000408800780c */ /* 0x000fe40003f44270 */
[----:B--2---:R-:W-:Y:S01]  /*5a90*/  FSEL R26, R26, -INF , P3 ;  /* 0xff8000001a1a7808 */ /* 0x004fe20001800000 */
[----:B------:R-:W1:Y:S01]  /*5aa0*/  MUFU.TANH R56, R56 ;  /* 0x0000003800387308 */ /* 0x000e620000002400 */
[----:B------:R-:W-:-:S02]  /*5ab0*/  FMNMX.FTZ R77, R34, R77, !PT ;  /* 0x0000004d224d7209 */ /* 0x000fc40007810000 */
[----:B------:R-:W-:Y:S02]  /*5ac0*/  ISETP.GT.AND P3, PT, R136, 0x41, PT ;  /* 0x000000418800780c */ /* 0x000fe40003f64270 */
[----:B---3--:R-:W-:Y:S02]  /*5ad0*/  FSEL R27, R27, -INF , P2 ;  /* 0xff8000001b1b7808 */ /* 0x008fe40001000000 */
[----:B------:R-:W-:Y:S01]  /*5ae0*/  FMNMX.FTZ R18, R26, R77, !PT ;  /* 0x0000004d1a127209 */ /* 0x000fe20007810000 */
[----:B------:R-:W2:Y:S01]  /*5af0*/  MUFU.TANH R59, R59 ;  /* 0x0000003b003b7308 */ /* 0x000ea20000002400 */
[----:B------:R-:W-:Y:S02]  /*5b00*/  ISETP.GT.AND P2, PT, R136, 0x48, PT ;  /* 0x000000488800780c */ /* 0x000fe40003f44270 */
[----:B0-----:R-:W-:Y:S02]  /*5b10*/  FSEL R28, R28, -INF , P3 ;  /* 0xff8000001c1c7808 */ /* 0x001fe40001800000 */
[----:B------:R-:W-:-:S02]  /*5b20*/  FMNMX.FTZ R77, R27, R18, !PT ;  /* 0x000000121b4d7209 */ /* 0x000fc40007810000 */
[----:B------:R-:W-:Y:S01]  /*5b30*/  ISETP.GT.AND P3, PT, R136, 0x49, PT ;  /* 0x000000498800780c */ /* 0x000fe20003f64270 */
[----:B------:R-:W0:Y:S01]  /*5b40*/  MUFU.TANH R60, R60 ;  /* 0x0000003c003c7308 */ /* 0x000e220000002400 */
[----:B-1----:R-:W-:Y:S02]  /*5b50*/  FSEL R56, R56, -INF , P2 ;  /* 0xff80000038387808 */ /* 0x002fe40001000000 */
[----:B------:R-:W-:Y:S02]  /*5b60*/  FMNMX.FTZ R77, R28, R77, !PT ;  /* 0x0000004d1c4d7209 */ /* 0x000fe40007810000 */
[----:B------:R-:W-:Y:S02]  /*5b70*/  ISETP.GT.AND P2, PT, R136, 0x50, PT ;  /* 0x000000508800780c */ /* 0x000fe40003f44270 */
[----:B------:R-:W-:Y:S01]  /*5b80*/  FMNMX.FTZ R18, R56, R77, !PT ;  /* 0x0000004d38127209 */ /* 0x000fe20007810000 */
[----:B------:R-:W1:Y:S01]  /*5b90*/  MUFU.TANH R61, R61 ;  /* 0x0000003d003d7308 */ /* 0x000e620000002400 */
[----:B--2---:R-:W-:-:S02]  /*5ba0*/  FSEL R59, R59, -INF , P3 ;  /* 0xff8000003b3b7808 */ /* 0x004fc40001800000 */
[----:B------:R-:W-:-:S05]  /*5bb0*/  ISETP.GT.AND P3, PT, R136, 0x51, PT ;  /* 0x000000518800780c */ /* 0x000fca0003f64270 */
[----:B------:R-:W2:Y:S01]  /*5bc0*/  MUFU.TANH R62, R62 ;  /* 0x0000003e003e7308 */ /* 0x000ea20000002400 */
[----:B0-----:R-:W-:Y:S02]  /*5bd0*/  FSEL R60, R60, -INF , P2 ;  /* 0xff8000003c3c7808 */ /* 0x001fe40001000000 */
[----:B------:R-:W-:-:S05]  /*5be0*/  ISETP.GT.AND P2, PT, R136, 0x58, PT ;  /* 0x000000588800780c */ /* 0x000fca0003f44270 */
[----:B------:R-:W0:Y:S01]  /*5bf0*/  MUFU.TANH R63, R63 ;  /* 0x0000003f003f7308 */ /* 0x000e220000002400 */
[----:B-1----:R-:W-:Y:S02]  /*5c00*/  FSEL R61, R61, -INF , P3 ;  /* 0xff8000003d3d7808 */ /* 0x002fe40001800000 */
[----:B------:R-:W-:-:S05]  /*5c10*/  ISETP.GT.AND P3, PT, R136, 0x59, PT ;  /* 0x000000598800780c */ /* 0x000fca0003f64270 */
[----:B------:R1:W-:Y:S01]  /*5c20*/  MUFU.EX2 R20, R78 ;  /* 0x0000004e00147308 */ /* 0x0003e20000000800 */
[----:B--2---:R-:W-:Y:S02]  /*5c30*/  FSEL R62, R62, -INF , P2 ;  /* 0xff8000003e3e7808 */ /* 0x004fe40001000000 */
[----:B------:R-:W-:-:S05]  /*5c40*/  ISETP.GT.AND P2, PT, R136, 0x60, PT ;  /* 0x000000608800780c */ /* 0x000fca0003f44270 */
[----:B------:R-:W2:Y:S01]  /*5c50*/  MUFU.TANH R64, R64 ;  /* 0x0000004000407308 */ /* 0x000ea20000002400 */
[----:B-1----:R-:W-:-:S01]  /*5c60*/  FFMA.FTZ R78, R35, UR24, -R72 ;  /* 0x00000018234e7c23 */ /* 0x002fc20008010848 */
[--C-:B------:R-:W-:Y:S01]  /*5c70*/  FFMA.FTZ R35, R36, UR24, -R72.reuse ;  /* 0x0000001824237c23 */ /* 0x100fe20008010848 */
[----:B------:R-:W-:-:S01]  /*5c80*/  FFMA.FTZ R36, R37, UR24, -R72 ;  /* 0x0000001825247c23 */ /* 0x000fc20008010848 */
[----:B------:R-:W-:Y:S02]  /*5c90*/  FMNMX.FTZ R37, R59, R18, !PT ;  /* 0x000000123b257209 */ /* 0x000fe40007810000 */
[----:B0-----:R-:W-:Y:S02]  /*5ca0*/  FSEL R63, R63, -INF , P3 ;  /* 0xff8000003f3f7808 */ /* 0x001fe40001800000 */
[----:B------:R-:W0:Y:S01]  /*5cb0*/  MUFU.TANH R65, R65 ;  /* 0x0000004100417308 */ /* 0x000e220000002400 */
[----:B------:R-:W-:Y:S02]  /*5cc0*/  FMNMX.FTZ R18, R60, R37, !PT ;  /* 0x000000253c127209 */ /* 0x000fe40007810000 */
[----:B------:R-:W-:-:S02]  /*5cd0*/  ISETP.GT.AND P3, PT, R136, 0x61, PT ;  /* 0x000000618800780c */ /* 0x000fc40003f64270 */
[----:B------:R-:W-:-:S03]  /*5ce0*/  FMNMX.FTZ R77, R61, R18, !PT ;  /* 0x000000123d4d7209 */ /* 0x000fc60007810000 */
[----:B------:R-:W1:Y:S01]  /*5cf0*/  MUFU.TANH R66, R66 ;  /* 0x0000004200427308 */ /* 0x000e620000002400 */
[----:B------:R-:W-:Y:S02]  /*5d00*/  FMNMX.FTZ R18, R62, R77, !PT ;  /* 0x0000004d3e127209 */ /* 0x000fe40007810000 */
[----:B--2---:R-:W-:Y:S02]  /*5d10*/  FSEL R64, R64, -INF , P2 ;  /* 0xff80000040407808 */ /* 0x004fe40001000000 */
[----:B------:R-:W-:-:S03]  /*5d20*/  ISETP.GT.AND P2, PT, R136, 0x68, PT ;  /* 0x000000688800780c */ /* 0x000fc60003f44270 */
[----:B------:R-:W2:Y:S01]  /*5d30*/  MUFU.TANH R67, R67 ;  /* 0x0000004300437308 */ /* 0x000ea20000002400 */
[----:B0-----:R-:W-:Y:S02]  /*5d40*/  FSEL R65, R65, -INF , P3 ;  /* 0xff80000041417808 */ /* 0x001fe40001800000 */
[----:B------:R-:W-:-:S05]  /*5d50*/  ISETP.GT.AND P3, PT, R136, 0x69, PT ;  /* 0x000000698800780c */ /* 0x000fca0003f64270 */
[----:B------:R0:W-:Y:S01]  /*5d60*/  MUFU.EX2 R23, R79 ;  /* 0x0000004f00177308 */ /* 0x0001e20000000800 */
[----:B-1----:R-:W-:Y:S02]  /*5d70*/  FSEL R66, R66, -INF , P2 ;  /* 0xff80000042427808 */ /* 0x002fe40001000000 */
[----:B------:R-:W-:-:S05]  /*5d80*/  ISETP.GT.AND P2, PT, R136, 0x70, PT ;  /* 0x000000708800780c */ /* 0x000fca0003f44270 */
[----:B------:R-:W1:Y:S01]  /*5d90*/  MUFU.TANH R68, R68 ;  /* 0x0000004400447308 */ /* 0x000e620000002400 */
[----:B0-----:R-:W-:-:S01]  /*5da0*/  FFMA.FTZ R79, R38, UR24, -R72 ;  /* 0x00000018264f7c23 */ /* 0x001fc20008010848 */
[----:B------:R-:W-:Y:S01]  /*5db0*/  FFMA.FTZ R38, R39, UR24, -R72 ;  /* 0x0000001827267c23 */ /* 0x000fe20008010848 */
[----:B------:R-:W-:Y:S02]  /*5dc0*/  FMNMX.FTZ R39, R63, R18, !PT ;  /* 0x000000123f277209 */ /* 0x000fe40007810000 */
[----:B--2---:R-:W-:Y:S02]  /*5dd0*/  FSEL R67, R67, -INF , P3 ;  /* 0xff80000043437808 */ /* 0x004fe40001800000 */
[----:B------:R-:W-:Y:S01]  /*5de0*/  FMNMX.FTZ R18, R64, R39, !PT ;  /* 0x0000002740127209 */ /* 0x000fe20007810000 */
[----:B------:R-:W0:Y:S01]  /*5df0*/  MUFU.TANH R69, R69 ;  /* 0x0000004500457308 */ /* 0x000e220000002400 */
[----:B------:R-:W-:Y:S02]  /*5e00*/  ISETP.GT.AND P3, PT, R136, 0x71, PT ;  /* 0x000000718800780c */ /* 0x000fe40003f64270 */
[----:B------:R-:W-:-:S04]  /*5e10*/  FMNMX.FTZ R77, R65, R18, !PT ;  /* 0x00000012414d7209 */ /* 0x000fc80007810000 */
[----:B------:R-:W-:Y:S01]  /*5e20*/  FMNMX.FTZ R18, R66, R77, !PT ;  /* 0x0000004d42127209 */ /* 0x000fe20007810000 */
[----:B------:R-:W2:Y:S01]  /*5e30*/  MUFU.TANH R70, R70 ;  /* 0x0000004600467308 */ /* 0x000ea20000002400 */
[----:B-1----:R-:W-:Y:S02]  /*5e40*/  FSEL R68, R68, -INF , P2 ;  /* 0xff80000044447808 */ /* 0x002fe40001000000 */
[----:B------:R-:W-:-:S05]  /*5e50*/  ISETP.GT.AND P2, PT, R136, 0x78, PT ;  /* 0x000000788800780c */ /* 0x000fca0003f44270 */
[----:B------:R-:W1:Y:S01]  /*5e60*/  MUFU.TANH R71, R71 ;  /* 0x0000004700477308 */ /* 0x000e620000002400 */
[----:B0-----:R-:W-:Y:S02]  /*5e70*/  FSEL R69, R69, -INF , P3 ;  /* 0xff80000045457808 */ /* 0x001fe40001800000 */
[----:B------:R-:W-:-:S05]  /*5e80*/  ISETP.GT.AND P3, PT, R136, 0x79, PT ;  /* 0x000000798800780c */ /* 0x000fca0003f64270 */
[----:B------:R0:W-:Y:S01]  /*5e90*/  MUFU.EX2 R37, R79 ;  /* 0x0000004f00257308 */ /* 0x0001e20000000800 */
[----:B--2---:R-:W-:-:S07]  /*5ea0*/  FSEL R70, R70, -INF , P2 ;  /* 0xff80000046467808 */ /* 0x004fce0001000000 */
[----:B------:R-:W-:Y:S01]  /*5eb0*/  MUFU.EX2 R74, R74 ;  /* 0x0000004a004a7308 */ /* 0x000fe20000000800 */
[----:B0-----:R-:W-:-:S01]  /*5ec0*/  FFMA.FTZ R79, R40, UR24, -R72 ;  /* 0x00000018284f7c23 */ /* 0x001fc20008010848 */
[----:B------:R-:W-:Y:S01]  /*5ed0*/  FFMA.FTZ R40, R41, UR24, -R72 ;  /* 0x0000001829287c23 */ /* 0x000fe20008010848 */
[----:B------:R-:W-:Y:S02]  /*5ee0*/  FMNMX.FTZ R41, R67, R18, !PT ;  /* 0x0000001243297209 */ /* 0x000fe40007810000 */
[----:B-1----:R-:W-:Y:S02]  /*5ef0*/  FSEL R71, R71, -INF , P3 ;  /* 0xff80000047477808 */ /* 0x002fe40001800000 */
[----:B------:R-:W-:Y:S01]  /*5f00*/  FMNMX.FTZ R18, R68, R41, !PT ;  /* 0x0000002944127209 */ /* 0x000fe20007810000 */
[----:B------:R0:W-:Y:S03]  /*5f10*/  MUFU.EX2 R39, R79 ;  /* 0x0000004f00277308 */ /* 0x0001e60000000800 */
[----:B------:R-:W-:-:S04]  /*5f20*/  FMNMX.FTZ R77, R69, R18, !PT ;  /* 0x00000012454d7209 */ /* 0x000fc80007810000 */
[----:B------:R-:W-:Y:S01]  /*5f30*/  FMNMX.FTZ R18, R70, R77, !PT ;  /* 0x0000004d46127209 */ /* 0x000fe20007810000 */
[----:B------:R-:W-:Y:S01]  /*5f40*/  MUFU.EX2 R73, R73 ;  /* 0x0000004900497308 */ /* 0x000fe20000000800 */
[----:B0-----:R-:W-:-:S01]  /*5f50*/  FFMA.FTZ R79, R42, UR24, -R72 ;  /* 0x000000182a4f7c23 */ /* 0x001fc20008010848 */
[--C-:B------:R-:W-:Y:S01]  /*5f60*/  FFMA.FTZ R42, R43, UR24, -R72.reuse ;  /* 0x000000182b2a7c23 */ /* 0x100fe20008010848 */
[----:B------:R-:W-:Y:S01]  /*5f70*/  FMNMX.FTZ R18, R71, R18, !PT ;  /* 0x0000001247127209 */ /* 0x000fe20007810000 */
[--C-:B------:R-:W-:Y:S01]  /*5f80*/  FFMA.FTZ R43, R44, UR24, -R72.reuse ;  /* 0x000000182c2b7c23 */ /* 0x100fe20008010848 */
[----:B------:R-:W-:-:S01]  /*5f90*/  FFMA.FTZ R44, R45, UR24, -R72 ;  /* 0x000000182d2c7c23 */ /* 0x000fc20008010848 */
[--C-:B------:R-:W-:Y:S01]  /*5fa0*/  FFMA.FTZ R45, R46, UR24, -R72.reuse ;  /* 0x000000182e2d7c23 */ /* 0x100fe20008010848 */
[----:B------:R-:W-:-:S01]  /*5fb0*/  FFMA.FTZ R46, R47, UR24, -R72 ;  /* 0x000000182f2e7c23 */ /* 0x000fc20008010848 */
[----:B------:R-:W0:Y:S01]  /*5fc0*/  SHFL.BFLY PT, R77, R18, 0x2, 0x1f ;  /* 0x0c401f00124d7f89 */ /* 0x000e2200000e0000 */
[----:B------:R-:W-:-:S01]  /*5fd0*/  FFMA.FTZ R47, R48, UR24, -R72 ;  /* 0x00000018302f7c23 */ /* 0x000fc20008010848 */
[--C-:B------:R-:W-:Y:S01]  /*5fe0*/  FFMA.FTZ R48, R49, UR24, -R72.reuse ;  /* 0x0000001831307c23 */ /* 0x100fe20008010848 */
[----:B------:R-:W-:-:S01]  /*5ff0*/  FFMA.FTZ R49, R50, UR24, -R72 ;  /* 0x0000001832317c23 */ /* 0x000fc20008010848 */
[--C-:B------:R-:W-:Y:S01]  /*6000*/  FFMA.FTZ R50, R51, UR24, -R72.reuse ;  /* 0x0000001833327c23 */ /* 0x100fe20008010848 */
[----:B------:R-:W-:-:S01]  /*6010*/  FFMA.FTZ R51, R53, UR24, -R72 ;  /* 0x0000001835337c23 */ /* 0x000fc20008010848 */
[--C-:B------:R-:W-:Y:S01]  /*6020*/  FFMA.FTZ R53, R55, UR24, -R72.reuse ;  /* 0x0000001837357c23 */ /* 0x100fe20008010848 */
[----:B------:R-:W-:-:S01]  /*6030*/  FFMA.FTZ R55, R57, UR24, -R72 ;  /* 0x0000001839377c23 */ /* 0x000fc20008010848 */
        /* <DEDUP_REMOVED lines=11> */
[----:B------:R-:W-:-:S02]  /*60f0*/  FFMA.FTZ R57, R18, R77, -8 ;  /* 0xc100000012397423 */ /* 0x000fc4000001004d */
[----:B------:R-:W-:Y:S03]  /*6100*/  MUFU.EX2 R35, R35 ;  /* 0x0000002300237308 */ /* 0x000fe60000000800 */
[----:B------:R-:W-:-:S05]  /*6110*/  FSEL R57, R57, RZ, P2 ;  /* 0x000000ff39397208 */ /* 0x000fca0001000000 */
        /* <DEDUP_REMOVED lines=14> */
[----:B------:R-:W-:Y:S01]  /*6200*/  FSEL R24, R18, RZ, P2 ;  /* 0x000000ff12187208 */ /* 0x000fe20001000000 */
[----:B------:R-:W-:Y:S01]  /*6210*/  MUFU.EX2 R77, R77 ;  /* 0x0000004d004d7308 */ /* 0x000fe20000000800 */
[----:B------:R-:W-:Y:S01]  /*6220*/  FSEL R75, R21, RZ, P1 ;  /* 0x000000ff154b7208 */ /* 0x000fe20000800000 */
[--C-:B------:R-:W-:Y:S01]  /*6230*/  FFMA.FTZ R22, R22, UR24, -R57.reuse ;  /* 0x0000001816167c23 */ /* 0x100fe20008010839 */
[----:B------:R-:W-:-:S01]  /*6240*/  FFMA.FTZ R59, R59, UR24, -R57 ;  /* 0x000000183b3b7c23 */ /* 0x000fc20008010839 */
[----:B------:R-:W-:Y:S01]  /*6250*/  FADD.FTZ R24, -R24, R9 ;  /* 0x0000000918187221 */ /* 0x000fe20000010100 */
[----:B------:R-:W-:-:S01]  /*6260*/  FFMA.FTZ R61, R61, UR24, -R57 ;  /* 0x000000183d3d7c23 */ /* 0x000fc20008010839 */
[----:B------:R-:W-:Y:S01]  /*6270*/  FADD.FTZ R75, -R75, R8 ;  /* 0x000000084b4b7221 */ /* 0x000fe20000010100 */
[----:B------:R-:W-:-:S01]  /*6280*/  FFMA.FTZ R8, R34, UR24, -R57 ;  /* 0x0000001822087c23 */ /* 0x000fc20008010839 */
[----:B------:R-:W-:Y:S01]  /*6290*/  FMUL.FTZ R24, R24, UR24 ;  /* 0x0000001818187c20 */ /* 0x000fe20008410000 */
[----:B------:R-:W-:Y:S01]  /*62a0*/  MUFU.EX2 R10, R10 ;  /* 0x0000000a000a7308 */ /* 0x000fe20000000800 */
[----:B------:R-:W-:Y:S01]  /*62b0*/  FMUL.FTZ R34, R75, UR24 ;  /* 0x000000184b227c20 */ /* 0x000fe20008410000 */
        /* <DEDUP_REMOVED lines=9> */
[----:B------:R-:W-:-:S05]  /*6350*/  FFMA.FTZ R70, R70, UR24, -R57 ;  /* 0x0000001846467c23 */ /* 0x000fca0008010839 */
[----:B------:R-:W1:Y:S08]  /*6360*/  MUFU.EX2 R24, R24 ;  /* 0x0000001800187308 */ /* 0x000e700000000800 */
[----:B------:R-:W2:Y:S01]  /*6370*/  MUFU.EX2 R11, R11 ;  /* 0x0000000b000b7308 */ /* 0x000ea20000000800 */
[----:B0-----:R-:W-:-:S04]  /*6380*/  FFMA.FTZ R56, R9, R3, R74 ;  /* 0x0000000309387223 */ /* 0x001fc8000001004a */
[----:B------:R-:W-:-:S03]  /*6390*/  FADD.FTZ R79, R73, R56 ;  /* 0x00000038494f7221 */ /* 0x000fc60000010000 */
[----:B------:R-:W0:Y:S01]  /*63a0*/  MUFU.EX2 R72, R72 ;  /* 0x0000004800487308 */ /* 0x000e220000000800 */
[----:B-1----:R-:W-:-:S01]  /*63b0*/  FFMA.FTZ R3, R24, R2, R77 ;  /* 0x0000000218037223 */ /* 0x002fc2000001004d */
[----:B------:R-:W-:-:S03]  /*63c0*/  FADD.FTZ R34, R12, R79 ;  /* 0x0000004f0c227221 */ /* 0x000fc60000010000 */
[----:B------:R-:W-:Y:S01]  /*63d0*/  FADD.FTZ R2, R10, R3 ;  /* 0x000000030a027221 */ /* 0x000fe20000010000 */
[----:B------:R-:W-:-:S01]  /*63e0*/  FADD.FTZ R79, R29, R34 ;  /* 0x000000221d4f7221 */ /* 0x000fc20000010000 */
[----:B------:R-:W-:Y:S01]  /*63f0*/  FFMA.FTZ R34, R60, UR24, -R57 ;  /* 0x000000183c227c23 */ /* 0x000fe20008010839 */
[----:B------:R-:W1:Y:S01]  /*6400*/  MUFU.EX2 R13, R13 ;  /* 0x0000000d000d7308 */ /* 0x000e620000000800 */
[----:B--2---:R-:W-:-:S01]  /*6410*/  FADD.FTZ R3, R11, R2 ;  /* 0x000000020b037221 */ /* 0x004fc20000010000 */
[----:B------:R-:W-:-:S04]  /*6420*/  FADD.FTZ R56, R16, R79 ;  /* 0x0000004f10387221 */ /* 0x000fc80000010000 */
[----:B------:R-:W-:Y:S02]  /*6430*/  FADD.FTZ R79, R31, R56 ;  /* 0x000000381f4f7221 */ /* 0x000fe40000010000 */
[----:B------:R-:W2:Y:S01]  /*6440*/  MUFU.EX2 R14, R14 ;  /* 0x0000000e000e7308 */ /* 0x000ea20000000800 */
[----:B0-----:R-:W-:-:S01]  /*6450*/  FADD.FTZ R2, R72, R3 ;  /* 0x0000000348027221 */ /* 0x001fc20000010000 */
[----:B------:R-:W-:-:S06]  /*6460*/  FADD.FTZ R56, R20, R79 ;  /* 0x0000004f14387221 */ /* 0x000fcc0000010000 */
[----:B------:R-:W0:Y:S01]  /*6470*/  MUFU.EX2 R15, R15 ;  /* 0x0000000f000f7308 */ /* 0x000e220000000800 */
[----:B-1----:R-:W-:-:S07]  /*6480*/  FADD.FTZ R3, R13, R2 ;  /* 0x000000020d037221 */ /* 0x002fce0000010000 */
[----:B------:R-:W1:Y:S01]  /*6490*/  MUFU.EX2 R30, R30 ;  /* 0x0000001e001e7308 */ /* 0x000e620000000800 */
[----:B--2---:R-:W-:-:S07]  /*64a0*/  FADD.FTZ R2, R14, R3 ;  /* 0x000000030e027221 */ /* 0x004fce0000010000 */
[----:B------:R-:W2:Y:S01]  /*64b0*/  MUFU.EX2 R17, R17 ;  /* 0x0000001100117308 */ /* 0x000ea20000000800 */
[----:B0-----:R-:W-:-:S01]  /*64c0*/  FADD.FTZ R3, R15, R2 ;  /* 0x000000020f037221 */ /* 0x001fc20000010000 */
[----:B------:R-:W-:Y:S01]  /*64d0*/  FADD.FTZ R2, R23, R56 ;  /* 0x0000003817027221 */ /* 0x000fe20000010000 */
[----:B------:R-:W-:-:S05]  /*64e0*/  FFMA.FTZ R56, R62, UR24, -R57 ;  /* 0x000000183e387c23 */ /* 0x000fca0008010839 */
        /* <DEDUP_REMOVED lines=12> */
[----:B-1----:R-:W-:-:S01]  /*65b0*/  FADD.FTZ R79, R19, R60 ;  /* 0x0000003c134f7221 */ /* 0x002fc20000010000 */
[----:B------:R-:W-:-:S06]  /*65c0*/  FFMA.FTZ R60, R64, UR24, -R57 ;  /* 0x00000018403c7c23 */ /* 0x000fcc0008010839 */
[----:B------:R-:W1:Y:S01]  /*65d0*/  MUFU.EX2 R38, R38 ;  /* 0x0000002600267308 */ /* 0x000e620000000800 */
[----:B--2---:R-:W-:-:S07]  /*65e0*/  FADD.FTZ R79, R22, R79 ;  /* 0x0000004f164f7221 */ /* 0x004fce0000010000 */
[----:B------:R-:W2:Y:S01]  /*65f0*/  MUFU.EX2 R33, R33 ;  /* 0x0000002100217308 */ /* 0x000ea20000000800 */
[----:B0-----:R-:W-:-:S07]  /*6600*/  FADD.FTZ R2, R32, R79 ;  /* 0x0000004f20027221 */ /* 0x001fce0000010000 */
[----:B------:R-:W0:Y:S01]  /*6610*/  MUFU.EX2 R8, R8 ;  /* 0x0000000800087308 */ /* 0x000e220000000800 */
[----:B-1----:R-:W-:-:S04]  /*6620*/  FADD.FTZ R62, R38, R3 ;  /* 0x00000003263e7221 */ /* 0x002fc80000010000 */
[----:B------:R-:W-:Y:S01]  /*6630*/  FADD.FTZ R79, R39, R62 ;  /* 0x0000003e274f7221 */ /* 0x000fe20000010000 */
[----:B------:R-:W-:-:S02]  /*6640*/  FFMA.FTZ R62, R66, UR24, -R57 ;  /* 0x00000018423e7c23 */ /* 0x000fc40008010839 */
        /* <DEDUP_REMOVED lines=17> */
[--C-:B------:R-:W-:Y:S01]  /*6760*/  FFMA.FTZ R64, R68, UR24, -R57.reuse ;  /* 0x0000001844407c23 */ /* 0x100fe20008010839 */
[----:B------:R-:W-:-:S05]  /*6770*/  FFMA.FTZ R57, R71, UR24, -R57 ;  /* 0x0000001847397c23 */ /* 0x000fca0008010839 */
        /* <DEDUP_REMOVED lines=54> */
.L_x_1766:
        /* <DEDUP_REMOVED lines=10> */
[----:B------:R-:W-:Y:S01]  /*6b80*/  UMOV UR6, UR5 ;  /* 0x0000000500067c82 */ /* 0x000fe20008000000 */
        /* <DEDUP_REMOVED lines=80> */
.L_x_1756:
[----:B------:R-:W-:-:S06]  /*7090*/  UISETP.GE.AND UP0, UPT, UR23, UR40, UPT ;  /* 0x000000281700728c */ /* 0x000fcc000bf06270 */
[----:B------:R-:W-:-:S13]  /*70a0*/  PLOP3.LUT P1, PT, PT, PT, UP0, 0x80, 0x0 ;  /* 0x000000000000781c */ /* 0x000fda0003f2f008 */
[----:B------:R-:W-:Y:S05]  /*70b0*/  @!P1 BRA `(.L_x_1768) ;  /* 0x0000002000f89947 */ /* 0x000fea0003800000 */
[----:B------:R-:W-:Y:S01]  /*70c0*/  IMAD.MOV.U32 R7, RZ, RZ, R18 ;  /* 0x000000ffff077224 */ /* 0x000fe200078e0012 */
[----:B------:R-:W-:Y:S01]  /*70d0*/  UMOV UR6, UR5 ;  /* 0x0000000500067c82 */ /* 0x000fe20008000000 */
[----:B------:R-:W-:Y:S01]  /*70e0*/  IMAD.MOV.U32 R6, RZ, RZ, R21 ;  /* 0x000000ffff067224 */ /* 0x000fe200078e0015 */
[----:B------:R-:W-:Y:S01]  /*70f0*/  UMOV UR7, UR4 ;  /* 0x0000000400077c82 */ /* 0x000fe20008000000 */
[----:B------:R-:W-:-:S05]  /*7100*/  ULDC UR24, c[0x0][0x988] ;  /* 0x0002620000187ab9 */ /* 0x000fca0000000800 */
.L_x_1779:
[----:B------:R-:W-:-:S04]  /*7110*/  UIADD3 UR4, UR7, 0x1, URZ ;  /* 0x0000000107047890 */ /* 0x000fc8000fffe03f */
[----:B------:R-:W-:-:S04]  /*7120*/  UISETP.NE.AND UP0, UPT, UR4, 0x2, UPT ;  /* 0x000000020400788c */ /* 0x000fc8000bf05270 */
[----:B------:R-:W-:Y:S02]  /*7130*/  USEL UR5, URZ, 0x1, UP0 ;  /* 0x000000013f057887 */ /* 0x000fe40008000000 */
[----:B------:R-:W-:Y:S02]  /*7140*/  USEL UR4, UR4, URZ, UP0 ;  /* 0x0000003f04047287 */ /* 0x000fe40008000000 */
[----:B------:R-:W-:Y:S01]  /*7150*/  ULOP3.LUT UR5, UR6, UR5, URZ, 0x3c, !UPT ;  /* 0x0000000506057292 */ /* 0x000fe2000f8e3c3f */
[----:B------:R-:W-:Y:S11]  /*7160*/  @!P0 BRA `(.L_x_1769) ;  /* 0x0000000000048947 */ /* 0x000ff60003800000 */
[----:B------:R-:W-:Y:S01]  /*7170*/  BPT.TRAP 0x1 ;  /* 0x000000040000795c */ /* 0x000fe20000300000 */
.L_x_1769:
[----:B------:R-:W-:Y:S01]  /*7180*/  ULEA UR22, UR4, UR44, 0x3 ;  /* 0x0000002c04167291 */ /* 0x000fe2000f8e183f */
[----:B------:R-:W-:-:S04]  /*7190*/  MOV R8, UR5 ;  /* 0x0000000500087c02 */ /* 0x000fc80008000f00 */
[----:B------:R-:W-:-:S04]  /*71a0*/  SHF.L.U32 R8, R8, 0x1f, RZ ;  /* 0x0000001f08087819 */ /* 0x000fc800000006ff */
[----:B------:R0:W1:Y:S01]  /*71b0*/  SYNCS.PHASECHK.TRANS64.TRYWAIT P1, [UR22+0x17030], R8 ;  /* 0x01703008ff0075a7 */ /* 0x0000620008020156 */
[----:B------:R-:W-:Y:S05]  /*71c0*/  @!P0 BRA `(.L_x_1770) ;  /* 0x0000000000048947 */ /* 0x000fea0003800000 */
[----:B------:R-:W-:Y:S01]  /*71d0*/  BPT.TRAP 0x1 ;  /* 0x000000040000795c */ /* 0x000fe20000300000 */
.L_x_1770:
[----:B-1----:R-:W-:Y:S05]  /*71e0*/  @P1 BRA `(.L_x_1771) ;  /* 0x0000000000081947 */ /* 0x002fea0003800000 */
[----:B------:R-:W1:Y:S02]  /*71f0*/  SYNCS.PHASECHK.TRANS64.TRYWAIT P1, [UR22+0x17030], R8 ;  /* 0x01703008ff0075a7 */ /* 0x000e640008020156 */
[----:B-1----:R-:W-:Y:S05]  /*7200*/  @!P1 BRA `(.L_x_1772) ;  /* 0x0000008800b49947 */ /* 0x002fea0003800000 */
.L_x_1771:
        /* <DEDUP_REMOVED lines=19> */
.L_x_1773:
[----:B------:R-:W-:Y:S01]  /*7340*/  ULEA UR14, UR7, UR44, 0x3 ;  /* 0x0000002c070e7291 */ /* 0x000fe2000f8e183f */
[----:B01----:R-:W-:-:S05]  /*7350*/  IMAD.U32 R8, RZ, RZ, UR6 ;  /* 0x00000006ff087e24 */ /* 0x003fca000f8e00ff */
[----:B------:R-:W-:-:S04]  /*7360*/  SHF.L.U32 R8, R8, 0x1f, RZ ;  /* 0x0000001f08087819 */ /* 0x000fc800000006ff */
[----:B------:R0:W1:Y:S01]  /*7370*/  SYNCS.PHASECHK.TRANS64.TRYWAIT P1, [UR14+0x17050], R8 ;  /* 0x01705008ff0075a7 */ /* 0x000062000802014e */
[----:B------:R-:W-:Y:S05]  /*7380*/  @!P0 BRA `(.L_x_1774) ;  /* 0x0000000000048947 */ /* 0x000fea0003800000 */
[----:B------:R-:W-:Y:S01]  /*7390*/  BPT.TRAP 0x1 ;  /* 0x000000040000795c */ /* 0x000fe20000300000 */
.L_x_1774:
[----:B-1----:R-:W-:Y:S05]  /*73a0*/  @P1 BRA `(.L_x_1775) ;  /* 0x0000000000081947 */ /* 0x002fea0003800000 */
[----:B------:R-:W1:Y:S02]  /*73b0*/  SYNCS.PHASECHK.TRANS64.TRYWAIT P1, [UR14+0x17050], R8 ;  /* 0x01705008ff0075a7 */ /* 0x000e64000802014e */
[----:B-1----:R-:W-:Y:S05]  /*73c0*/  @!P1 BRA `(.L_x_1776) ;  /* 0x00000088005c9947 */ /* 0x002fea0003800000 */
.L_x_1775:
[----:B------:R-:W-:Y:S01]  /*73d0*/  UIADD3 UR6, UR44, 0x400, URZ ;  /* 0x000004002c067890 */ /* 0x000fe2000fffe03f */
[----:B------:R-:W-:Y:S01]  /*73e0*/  WARPGROUP.ARRIVE ;  /* 0x00000000000079c5 */ /* 0x000fe20000000000 */
[----:B------:R-:W-:Y:S02]  /*73f0*/  UMOV UR11, 0x40000040 ;  /* 0x40000040000b7882 */ /* 0x000fe40000000000 */
        /* <DEDUP_REMOVED lines=17> */
[----:B------:R-:W-:Y:S03]  /*7510*/  QGMMA.64x96x32.F32.E4M3.E4M3 R88, R140, gdesc[UR4], R88, gsb0 ;  /* 0x016000048c587df3 */ /* 0x000fe60008000858 */
[----:B------:R-:W-:Y:S02]  /*7520*/  WARPGROUP.DEPBAR.LE gsb0, 0x0 ;  /* 0x00008000000079c5 */ /* 0x000fe40000010000 */
[----:B------:R-:W-:-:S06]  /*7530*/  WARPGROUP.ARRIVE ;  /* 0x00000000000079c5 */ /* 0x000fcc0000000000 */
[----:B------:R-:W-:Y:S03]  /*7540*/  QGMMA.64x96x32.F32.E4M3.E4M3 R88, R136, gdesc[UR8], R88, gsb0 ;  /* 0x0160000888587df3 */ /* 0x000fe60008000858 */
[----:B------:R-:W-:Y:S02]  /*7550*/  WARPGROUP.DEPBAR.LE gsb0, 0x0 ;  /* 0x00008000000079c5 */ /* 0x000fe40000010000 */
[----:B------:R-:W-:Y:S05]  /*7560*/  @!P0 BRA `(.L_x_1777) ;  /* 0x0000000000048947 */ /* 0x000fea0003800000 */
[----:B------:R-:W-:Y:S01]  /*7570*/  BPT.TRAP 0x1 ;  /* 0x000000040000795c */ /* 0x000fe20000300000 */
.L_x_1777:
        /* <DEDUP_REMOVED lines=67> */
[----:B------:R-:W-:Y:S01]  /*79b0*/  FMUL.FTZ R73, R0, R85 ;  /* 0x0000005500497220 */ /* 0x000fe20000410000 */
[----:B------:R-:W-:-:S02]  /*79c0*/  UIADD3 UR6, UR22, 0x17040, URZ ;  /* 0x0001704016067890 */ /* 0x000fc4000fffe03f */
[----:B------:R-:W2:Y:S01]  /*79d0*/  MUFU.TANH R16, R16 ;  /* 0x0000001000107308 */ /* 0x000ea20000002400 */
[----:B0-----:R-:W-:Y:S01]  /*79e0*/  FMNMX.FTZ R21, R13, R18, !PT ;  /* 0x000000120d157209 */ /* 0x001fe20007810000 */
[----:B------:R-:W-:-:S06]  /*79f0*/  UPRMT UR6, UR21, 0x654, UR6 ;  /* 0x0000065415067896 */ /* 0x000fcc0008000006 */
[----:B------:R-:W0:Y:S01]  /*7a00*/  MUFU.TANH R19, R19 ;  /* 0x0000001300137308 */ /* 0x000e220000002400 */
[----:B-1----:R-:W-:Y:S01]  /*7a10*/  FMNMX.FTZ R18, R15, R62, !PT ;  /* 0x0000003e0f127209 */ /* 0x002fe20007810000 */
[----:B------:R-:W-:Y:S01]  /*7a20*/  FMUL.FTZ R62, R0, R76 ;  /* 0x0000004c003e7220 */ /* 0x000fe20000410000 */
[----:B------:R-:W-:Y:S05]  /*7a30*/  SYNCS.ARRIVE.TRANS64.RED.A1T0 RZ, [UR6], RZ ;  /* 0x000000ffffff79a7 */ /* 0x000fea0008100406 */
        /* <DEDUP_REMOVED lines=129> */
[----:B------:R-:W-:Y:S02]  /*8250*/  IMAD.U32 R77, RZ, RZ, UR24 ;  /* 0x00000018ff4d7e24 */ /* 0x000fe4000f8e00ff */
[----:B------:R-:W-:Y:S01]  /*8260*/  FADD.FTZ R6, -R21, R6 ;  /* 0x0000000615067221 */ /* 0x000fe20000010100 */
[----:B------:R-:W-:-:S01]  /*8270*/  FFMA.FTZ R75, R73, UR24, -R74 ;  /* 0x00000018494b7c23 */ /* 0x000fc2000801084a */
[C---:B------:R-:W-:Y:S01]  /*8280*/  FADD.FTZ R7, -R18.reuse, R7 ;  /* 0x0000000712077221 */ /* 0x040fe20000010100 */
[----:B------:R-:W-:-:S01]  /*8290*/  FFMA.FTZ R73, R18, R77, -8 ;  /* 0xc100000012497423 */ /* 0x000fc2000001004d */
[----:B------:R-:W-:Y:S01]  /*82a0*/  FMUL.FTZ R6, R6, UR24 ;  /* 0x0000001806067c20 */ /* 0x000fe20008410000 */
[----:B------:R-:W-:-:S01]  /*82b0*/  FFMA.FTZ R9, R9, UR24, -R74 ;  /* 0x0000001809097c23 */ /* 0x000fc2000801084a */
[----:B------:R-:W-:Y:S01]  /*82c0*/  FMUL.FTZ R7, R7, UR24 ;  /* 0x0000001807077c20 */ /* 0x000fe20008410000 */
[----:B------:R-:W-:-:S01]  /*82d0*/  FFMA.FTZ R10, R10, UR24, -R73 ;  /* 0x000000180a0a7c23 */ /* 0x000fc20008010849 */
[----:B------:R-:W-:Y:S01]  /*82e0*/  FFMA.FTZ R8, R8, UR24, -R74 ;  /* 0x0000001808087c23 */ /* 0x000fe2000801084a */
[----:B------:R-:W-:-:S01]  /*82f0*/  FFMA.FTZ R11, R11, UR24, -R73 ;  /* 0x000000180b0b7c23 */ /* 0x000fc20008010849 */
[----:B------:R-:W-:Y:S01]  /*8300*/  MUFU.EX2 R6, R6 ;  /* 0x0000000600067308 */ /* 0x000fe20000000800 */
[----:B------:R-:W-:-:S01]  /*8310*/  FFMA.FTZ R12, R12, UR24, -R74 ;  /* 0x000000180c0c7c23 */ /* 0x000fc2000801084a */
        /* <DEDUP_REMOVED lines=40> */
[----:B------:R-:W-:Y:S01]  /*85a0*/  FFMA.FTZ R72, R72, UR24, -R74 ;  /* 0x0000001848487c23 */ /* 0x000fe2000801084a */
[----:B------:R-:W-:-:S01]  /*85b0*/  FFMA.FTZ R28, R28, UR24, -R73 ;  /* 0x000000181c1c7c23 */ /* 0x000fc20008010849 */
[--C-:B------:R-:W-:Y:S01]  /*85c0*/  FFMA.FTZ R29, R29, UR24, -R73.reuse ;  /* 0x000000181d1d7c23 */ /* 0x100fe20008010849 */
[----:B------:R-:W-:-:S01]  /*85d0*/  FFMA.FTZ R32, R32, UR24, -R73 ;  /* 0x0000001820207c23 */ /* 0x000fc20008010849 */
[--C-:B------:R-:W-:Y:S01]  /*85e0*/  FFMA.FTZ R33, R33, UR24, -R73.reuse ;  /* 0x0000001821217c23 */ /* 0x100fe20008010849 */
[----:B------:R-:W-:-:S01]  /*85f0*/  FFMA.FTZ R36, R36, UR24, -R73 ;  /* 0x0000001824247c23 */ /* 0x000fc20008010849 */
[----:B------:R-:W1:Y:S01]  /*8600*/  MUFU.EX2 R12, R12 ;  /* 0x0000000c000c7308 */ /* 0x000e620000000800 */
[----:B0-----:R-:W-:-:S01]  /*8610*/  FADD.FTZ R3, R8, R3 ;  /* 0x0000000308037221 */ /* 0x001fc20000010000 */
[--C-:B------:R-:W-:Y:S01]  /*8620*/  FFMA.FTZ R37, R37, UR24, -R73.reuse ;  /* 0x0000001825257c23 */ /* 0x100fe20008010849 */
[----:B------:R-:W-:-:S01]  /*8630*/  FFMA.FTZ R40, R40, UR24, -R73 ;  /* 0x0000001828287c23 */ /* 0x000fc20008010849 */
[--C-:B------:R-:W-:Y:S01]  /*8640*/  FFMA.FTZ R41, R41, UR24, -R73.reuse ;  /* 0x0000001829297c23 */ /* 0x100fe20008010849 */
[----:B------:R-:W-:-:S01]  /*8650*/  FFMA.FTZ R44, R44, UR24, -R73 ;  /* 0x000000182c2c7c23 */ /* 0x000fc20008010849 */
[--C-:B------:R-:W-:Y:S01]  /*8660*/  FFMA.FTZ R45, R45, UR24, -R73.reuse ;  /* 0x000000182d2d7c23 */ /* 0x100fe20008010849 */
[----:B------:R-:W-:-:S01]  /*8670*/  FFMA.FTZ R48, R48, UR24, -R73 ;  /* 0x0000001830307c23 */ /* 0x000fc20008010849 */
[----:B------:R-:W0:Y:S01]  /*8680*/  MUFU.EX2 R14, R14 ;  /* 0x0000000e000e7308 */ /* 0x000e220000000800 */
[----:B--2---:R-:W-:-:S01]  /*8690*/  FADD.FTZ R77, R11, R2 ;  /* 0x000000020b4d7221 */ /* 0x004fc20000010000 */
[--C-:B------:R-:W-:Y:S01]  /*86a0*/  FFMA.FTZ R49, R49, UR24, -R73.reuse ;  /* 0x0000001831317c23 */ /* 0x100fe20008010849 */
[----:B------:R-:W-:-:S01]  /*86b0*/  FFMA.FTZ R52, R52, UR24, -R73 ;  /* 0x0000001834347c23 */ /* 0x000fc20008010849 */
[--C-:B------:R-:W-:Y:S01]  /*86c0*/  FFMA.FTZ R53, R53, UR24, -R73.reuse ;  /* 0x0000001835357c23 */ /* 0x100fe20008010849 */
[----:B------:R-:W-:-:S01]  /*86d0*/  FFMA.FTZ R56, R56, UR24, -R73 ;  /* 0x0000001838387c23 */ /* 0x000fc20008010849 */
[--C-:B------:R-:W-:Y:S01]  /*86e0*/  FFMA.FTZ R57, R57, UR24, -R73.reuse ;  /* 0x0000001839397c23 */ /* 0x100fe20008010849 */
[----:B------:R-:W-:-:S01]  /*86f0*/  FFMA.FTZ R60, R60, UR24, -R73 ;  /* 0x000000183c3c7c23 */ /* 0x000fc20008010849 */
[----:B------:R-:W2:Y:S01]  /*8700*/  MUFU.EX2 R13, R13 ;  /* 0x0000000d000d7308 */ /* 0x000ea20000000800 */
[----:B-1----:R-:W-:-:S01]  /*8710*/  FADD.FTZ R2, R12, R3 ;  /* 0x000000030c027221 */ /* 0x002fc20000010000 */
[--C-:B------:R-:W-:Y:S01]  /*8720*/  FFMA.FTZ R61, R61, UR24, -R73.reuse ;  /* 0x000000183d3d7c23 */ /* 0x100fe20008010849 */
[----:B------:R-:W-:-:S01]  /*8730*/  FFMA.FTZ R64, R64, UR24, -R73 ;  /* 0x0000001840407c23 */ /* 0x000fc20008010849 */
[--C-:B------:R-:W-:Y:S01]  /*8740*/  FFMA.FTZ R65, R65, UR24, -R73.reuse ;  /* 0x0000001841417c23 */ /* 0x100fe20008010849 */
[----:B------:R-:W-:-:S01]  /*8750*/  FFMA.FTZ R68, R68, UR24, -R73 ;  /* 0x0000001844447c23 */ /* 0x000fc20008010849 */
[--C-:B------:R-:W-:Y:S01]  /*8760*/  FFMA.FTZ R69, R69, UR24, -R73.reuse ;  /* 0x0000001845457c23 */ /* 0x100fe20008010849 */
[----:B------:R-:W-:-:S01]  /*8770*/  FFMA.FTZ R70, R70, UR24, -R73 ;  /* 0x0000001846467c23 */ /* 0x000fc20008010849 */
[----:B------:R-:W1:Y:S01]  /*8780*/  MUFU.EX2 R15, R15 ;  /* 0x0000000f000f7308 */ /* 0x000e620000000800 */
[----:B0-----:R-:W-:-:S01]  /*8790*/  FADD.FTZ R74, R14, R77 ;  /* 0x0000004d0e4a7221 */ /* 0x001fc20000010000 */
[----:B------:R-:W-:-:S06]  /*87a0*/  FFMA.FTZ R71, R71, UR24, -R73 ;  /* 0x0000001847477c23 */ /* 0x000fcc0008010849 */
        /* <DEDUP_REMOVED lines=116> */
.L_x_1778:
        /* <DEDUP_REMOVED lines=91> */
.L_x_1768:
[----:B------:R-:W-:Y:S06]  /*94a0*/  BAR.ARV 0x8, 0x200 ;  /* 0x0208000000007b1d */ /* 0x000fec0000002000 */
[----:B------:R-:W-:Y:S05]  /*94b0*/  @!P0 BRA `(.L_x_1780) ;  /* 0x0000000000048947 */ /* 0x000fea0003800000 */
[----:B------:R-:W-:Y:S01]  /*94c0*/  BPT.TRAP 0x1 ;  /* 0x000000040000795c */ /* 0x000fe20000300000 */
.L_x_1780:
[----:B------:R-:W-:Y:S01]  /*94d0*/  ULEA UR16, UR4, UR44, 0x3 ;  /* 0x0000002c04107291 */ /* 0x000fe2000f8e183f */
[----:B------:R-:W-:-:S05]  /*94e0*/  IMAD.U32 R0, RZ, RZ, UR5 ;  /* 0x00000005ff007e24 */ /* 0x000fca000f8e00ff */
[----:B------:R-:W-:-:S04]  /*94f0*/  SHF.L.U32 R0, R0, 0x1f, RZ ;  /* 0x0000001f00007819 */ /* 0x000fc800000006ff */
[----:B------:R0:W1:Y:S01]  /*9500*/  SYNCS.PHASECHK.TRANS64.TRYWAIT P1, [UR16+0x17050], R0 ;  /* 0x01705000ff0075a7 */ /* 0x0000620008020150 */
[----:B------:R-:W-:Y:S05]  /*9510*/  @!P0 BRA `(.L_x_1781) ;  /* 0x0000000000048947 */ /* 0x000fea0003800000 */
[----:B------:R-:W-:Y:S01]  /*9520*/  BPT.TRAP 0x1 ;  /* 0x000000040000795c */ /* 0x000fe20000300000 */
.L_x_1781:
[----:B-1----:R-:W-:Y:S05]  /*9530*/  @P1 BRA `(.L_x_1782) ;  /* 0x0000000000081947 */ /* 0x002fea0003800000 */
[----:B------:R-:W1:Y:S02]  /*9540*/  SYNCS.PHASECHK.TRANS64.TRYWAIT P1, [UR16+0x17050], R0 ;  /* 0x01705000ff0075a7 */ /* 0x000e640008020150 */
[----:B-1----:R-:W-:Y:S05]  /*9550*/  @!P1 BRA `(.L_x_1783) ;  /* 0x0000006800109947 */ /* 0x002fea0003800000 */
.L_x_1782:
[----:B------:R-:W-:Y:S01]  /*9560*/  ULDC.64 UR10, c[0x0][0x9a0] ;  /* 0x00026800000a7ab9 */ /* 0x000fe20000000a00 */
[----:B------:R-:W-:Y:S01]  /*9570*/  UIADD3 UR44, UR44, 0x400, URZ ;  /* 0x000004002c2c7890 */ /* 0x000fe2000fffe03f */
[----:B------:R-:W-:Y:S01]  /*9580*/  WARPGROUP.ARRIVE ;  /* 0x00000000000079c5 */ /* 0x000fe20000000000 */
[----:B------:R-:W-:Y:S01]  /*9590*/  UISETP.NE.U32.AND UP0, UPT, UR10, URZ, UPT ;  /* 0x0000003f0a00728c */ /* 0x000fe2000bf05070 */
[----:B------:R-:W-:Y:S01]  /*95a0*/  IMAD.MOV.U32 R6, RZ, RZ, 0x3f800000 ;  /* 0x3f800000ff067424 */ /* 0x000fe200078e00ff */
[----:B------:R-:W-:Y:S02]  /*95b0*/  USHF.R.U32.HI UR44, URZ, 0x4, UR44 ;  /* 0x000000043f2c7899 */ /* 0x000fe4000801162c */
[----:B------:R-:W-:Y:S02]  /*95c0*/  UISETP.NE.AND.EX UP0, UPT, UR11, URZ, UPT, UP0 ;  /* 0x0000003f0b00728c */ /* 0x000fe4000bf05300 */
[----:B------:R-:W-:Y:S01]  /*95d0*/  ULOP3.LUT UR44, UR44, 0x3fff, URZ, 0xc0, !UPT ;  /* 0x00003fff2c2c7892 */ /* 0x000fe2000f8ec03f */
[----:B------:R-:W-:-:S03]  /*95e0*/  UMOV UR15, 0x40000040 ;  /* 0x40000040000f7882 */ /* 0x000fc60000000000 */
[----:B------:R-:W-:Y:S01]  /*95f0*/  ULOP3.LUT UR44, UR44, 0x10000, URZ, 0xfc, !UPT ;  /* 0x000100002c2c7892 */ /* 0x000fe2000f8efc3f */
[----:B------:R-:W-:-:S04]  /*9600*/  PLOP3.LUT P1, PT, PT, PT, UP0, 0x80, 0x0 ;  /* 0x000000000000781c */ /* 0x000fc80003f2f008 */
[----:B------:R-:W-:Y:S01]  /*9610*/  @UP0 ULDC.64 UR8, c[0x0][0x9c8] ;  /* 0x0002720000080ab9 */ /* 0x000fe20000000a00 */
[----:B------:R-:W-:Y:S02]  /*9620*/  @UP0 USHF.R.S32.HI UR14, URZ, 0x1f, UR36 ;  /* 0x0000001f3f0e0899 */ /* 0x000fe40008011424 */
[----:B------:R-:W-:Y:S02]  /*9630*/  @UP0 UIMAD UR5, UR45, UR8, URZ ;  /* 0x000000082d0502a4 */ /* 0x000fe4000f8e023f */
[----:B------:R-:W-:Y:S02]  /*9640*/  @UP0 UIMAD.WIDE.U32 UR6, UR42, UR8, URZ ;  /* 0x000000082a0602a5 */ /* 0x000fe4000f8e003f */
[----:B------:R-:W-:Y:S01]  /*9650*/  UIMAD UR8, UR4, 0x300, UR44 ;  /* 0x00000300040878a4 */ /* 0x000fe2000f8e022c */
[----:B------:R-:W-:Y:S01]  /*9660*/  @UP0 ULDC.64 UR12, c[0x0][0x9d0] ;  /* 0x00027400000c0ab9 */ /* 0x000fe20000000a00 */
[----:B------:R-:W-:Y:S02]  /*9670*/  @UP0 UIMAD UR5, UR42, UR9, UR5 ;  /* 0x000000092a0502a4 */ /* 0x000fe4000f8e0205 */
[----:B------:R-:W-:-:S02]  /*9680*/  @UP0 UIMAD UR4, UR14, UR12, URZ ;  /* 0x0000000c0e0402a4 */ /* 0x000fc4000f8e023f */
[----:B------:R-:W-:Y:S01]  /*9690*/  @UP0 UIADD3 UR5, UR7, UR5, URZ ;  /* 0x0000000507050290 */ /* 0x000fe2000fffe03f */
[----:B------:R-:W-:Y:S01]  /*96a0*/  UMOV UR14, UR8 ;  /* 0x00000008000e7c82 */ /* 0x000fe20008000000 */
[----:B------:R-:W-:Y:S02]  /*96b0*/  @UP0 UIMAD UR7, UR36, UR13, UR4 ;  /* 0x0000000d240702a4 */ /* 0x000fe4000f8e0204 */
[----:B------:R-:W-:Y:S01]  /*96c0*/  QGMMA.64x96x32.F32.E4M3.E4M3 R88, R148, gdesc[UR12], R88, gsb0 ;  /* 0x0160000c94587df3 */ /* 0x000fe20008000858 */
[----:B------:R-:W-:Y:S02]  /*96d0*/  @UP0 UMOV UR4, UR6 ;  /* 0x0000000600040c82 */ /* 0x000fe40008000000 */
        /* <DEDUP_REMOVED lines=24> */
[----:B0-----:R-:W-:Y:S01]  /*9860*/  FADD.FTZ R0, R0, R3 ;  /* 0x0000000300007221 */ /* 0x001fe20000010000 */
        /* <DEDUP_REMOVED lines=15> */
[----:B------:R-:W-:Y:S02]  /*9960*/  FSETP.NE.FTZ.AND P1, PT, R10, RZ, PT ;  /* 0x000000ff0a00720b */ /* 0x000fe40003f35000 */
[----:B------:R-:W-:-:S05]  /*9970*/  MOV R7, RZ ;  /* 0x000000ff00077202 */ /* 0x000fca0000000f00 */
        /* <DEDUP_REMOVED lines=18> */
.L_x_1784:
        /* <DEDUP_REMOVED lines=52> */
.L_x_1748:
        /* <DEDUP_REMOVED lines=50> */
[----:B------:R-:W-:Y:S01]  /*a100*/  SEL R69, R47, R16, P0 ;  /* 0x000000102f457207 */ /* 0x000fe20000000000 */
[----:B------:R-:W-:Y:S01]  /*a110*/  ULDC.64 UR6, c[0x0][0xb48] ;  /* 0x0002d20000067ab9 */ /* 0x000fe20000000a00 */
[----:B------:R-:W-:-:S02]  /*a120*/  LEA.HI R10, R25, R40, RZ, 0x2 ;  /* 0x00000028190a7211 */ /* 0x000fc400078f10ff */
[----:B------:R-:W-:Y:S02]  /*a130*/  LOP3.LUT R23, R23, 0xfffffffc, RZ, 0xc0, !PT ;  /* 0xfffffffc17177812 */ /* 0x000fe400078ec0ff */
[----:B------:R-:W-:Y:S02]  /*a140*/  SEL R47, R16, R47, P0 ;  /* 0x0000002f102f7207 */ /* 0x000fe40000000000 */
[--C-:B------:R-:W-:Y:S02]  /*a150*/  SHF.R.S32.HI R16, RZ, 0x2, R10.reuse ;  /* 0x00000002ff107819 */ /* 0x100fe4000001140a */
[----:B------:R-:W-:Y:S02]  /*a160*/  SHF.R.S32.HI R27, RZ, 0x1f, R10 ;  /* 0x0000001fff1b7819 */ /* 0x000fe4000001140a */
[----:B------:R-:W-:Y:S02]  /*a170*/  SEL R67, R51, R20, P0 ;  /* 0x0000001433437207 */ /* 0x000fe40000000000 */
[----:B------:R-:W-:Y:S01]  /*a180*/  SEL R51, R20, R51, P0 ;  /* 0x0000003314337207 */ /* 0x000fe20000000000 */
[----:B------:R-:W-:Y:S01]  /*a190*/  IMAD.IADD R20, R4, 0x1, -R23 ;  /* 0x0000000104147824 */ /* 0x000fe200078e0a17 */
[----:B------:R-:W-:-:S02]  /*a1a0*/  LEA.HI R23, R6, R6, RZ, 0x1 ;  /* 0x0000000606177211 */ /* 0x000fc400078f08ff */
[----:B------:R-:W-:Y:S01]  /*a1b0*/  LEA.HI R27, R27, R16, RZ, 0x3 ;  /* 0x000000101b1b7211 */ /* 0x000fe200078f18ff */
[----:B------:R-:W5:Y:S01]  /*a1c0*/  S2R R6, SR_CTAID.X ;  /* 0x0000000000067919 */ /* 0x000f620000002500 */
[----:B------:R-:W-:Y:S02]  /*a1d0*/  SEL R61, R135, R134, P0 ;  /* 0x00000086873d7207 */ /* 0x000fe40000000000 */
[----:B------:R-:W-:Y:S01]  /*a1e0*/  LOP3.LUT R33, R27, 0xfffffff8, RZ, 0xc0, !PT ;  /* 0xfffffff81b217812 */ /* 0x000fe200078ec0ff */
[----:B------:R-:W-:Y:S01]  /*a1f0*/  IMAD R27, R23, -0x3, R8 ;  /* 0xfffffffd171b7824 */ /* 0x000fe200078e0208 */
[----:B------:R-:W-:Y:S02]  /*a200*/  LEA.HI R8, R20, R20, RZ, 0x1 ;  /* 0x0000001414087211 */ /* 0x000fe400078f08ff */
[----:B------:R-:W-:Y:S01]  /*a210*/  SEL R31, R98, R99, P0 ;  /* 0x00000063621f7207 */ /* 0x000fe20000000000 */
[----:B------:R-:W-:Y:S01]  /*a220*/  IMAD.IADD R4, R16, 0x1, -R33 ;  /* 0x0000000110047824 */ /* 0x000fe200078e0a21 */
[----:B------:R-:W-:-:S02]  /*a230*/  LOP3.LUT R33, R8, 0x1ffffffe, RZ, 0xc0, !PT ;  /* 0x1ffffffe08217812 */ /* 0x000fc400078ec0ff */
[----:B------:R-:W-:Y:S02]  /*a240*/  SEL R21, R110, R111, P0 ;  /* 0x0000006f6e157207 */ /* 0x000fe40000000000 */
[----:B------:R-:W-:Y:S01]  /*a250*/  SEL R19, R14, R93, P0 ;  /* 0x0000005d0e137207 */ /* 0x000fe20000000000 */
[----:B------:R-:W-:Y:S01]  /*a260*/  IMAD.IADD R45, R20, 0x1, -R33 ;  /* 0x00000001142d7824 */ /* 0x000fe200078e0a21 */
[----:B------:R-:W-:Y:S02]  /*a270*/  SEL R33, R134, R135, P0 ;  /* 0x0000008786217207 */ /* 0x000fe40000000000 */
[----:B------:R-:W-:Y:S02]  /*a280*/  SEL R14, R93, R14, P0 ;  /* 0x0000000e5d0e7207 */ /* 0x000fe40000000000 */
[----:B------:R-:W-:Y:S02]  /*a290*/  LOP3.LUT R75, R10, 0x7ffffffc, RZ, 0xc0, !PT ;  /* 0x7ffffffc0a4b7812 */ /* 0x000fe400078ec0ff */
[----:B------:R-:W-:-:S02]  /*a2a0*/  LEA.HI R25, R25, R40, RZ, 0x5 ;  /* 0x0000002819197211 */ /* 0x000fc400078f28ff */
[----:B------:R-:W-:Y:S02]  /*a2b0*/  SEL R59, R18, R109, P0 ;  /* 0x0000006d123b7207 */ /* 0x000fe40000000000 */
[----:B------:R-:W-:Y:S02]  /*a2c0*/  SEL R18, R109, R18, P0 ;  /* 0x000000126d127207 */ /* 0x000fe40000000000 */
[----:B------:R-:W-:Y:S02]  /*a2d0*/  SHF.R.S32.HI R25, RZ, 0x5, R25 ;  /* 0x00000005ff197819 */ /* 0x000fe40000011419 */
[----:B------:R-:W-:Y:S02]  /*a2e0*/  SEL R43, R58, R117, P0 ;  /* 0x000000753a2b7207 */ /* 0x000fe40000000000 */
[----:B------:R-:W-:Y:S02]  /*a2f0*/  LEA R4, R25, R4, 0x4 ;  /* 0x0000000419047211 */ /* 0x000fe400078e20ff */
[----:B------:R-:W-:-:S02]  /*a300*/  SEL R65, R104, R105, P0 ;  /* 0x0000006968417207 */ /* 0x000fc40000000000 */
        /* <DEDUP_REMOVED lines=88> */
[----:B------:R-:W-:-:S02]  /*a890*/  IADD3 R57, RZ, -UR36, RZ ;  /* 0x80000024ff397c10 */ /* 0x000fc4000fffe0ff */
[----:B------:R-:W3:Y:S01]  /*a8a0*/  SHFL.IDX PT, R51, R51, R44, 0x1c1f ;  /* 0x001c1f2c33337589 */ /* 0x000ee200000e0000 */
[----:B------:R-:W-:Y:S02]  /*a8b0*/  SEL R27, R59, R66, P0 ;  /* 0x000000423b1b7207 */ /* 0x000fe40000000000 */
[----:B------:R-:W-:Y:S01]  /*a8c0*/  SEL R19, R55, R64, P0 ;  /* 0x0000004037137207 */ /* 0x000fe20000000000 */
[----:B------:R-:W-:Y:S01]  /*a8d0*/  SHFL.IDX PT, R41, R95, R44, 0x1c1f ;  /* 0x001c1f2c5f297589 */ /* 0x000fe200000e0000 */
[----:B------:R-:W-:Y:S01]  /*a8e0*/  IMAD R64, R60, UR45, RZ ;  /* 0x0000002d3c407c24 */ /* 0x000fe2000f8e02ff */
[----:B-1----:R-:W-:Y:S01]  /*a8f0*/  SEL R26, R65, R68, P0 ;  /* 0x00000044411a7207 */ /* 0x002fe20000000000 */
[----:B------:R-:W-:Y:S01]  /*a900*/  IMAD.MOV.U32 R55, RZ, RZ, R45 ;  /* 0x000000ffff377224 */ /* 0x000fe200078e002d */
[----:B------:R-:W-:Y:S01]  /*a910*/  SHFL.IDX PT, R38, R91, R44, 0x1c1f ;  /* 0x001c1f2c5b267589 */ /* 0x000fe200000e0000 */
[----:B------:R-:W-:Y:S02]  /*a920*/  IMAD R61, R61, UR42, R64 ;  /* 0x0000002a3d3d7c24 */ /* 0x000fe4000f8e0240 */
[----:B------:R-:W-:Y:S01]  /*a930*/  IMAD.MOV.U32 R60, RZ, RZ, R34 ;  /* 0x000000ffff3c7224 */ /* 0x000fe200078e0022 */
[----:B------:R-:W-:Y:S01]  /*a940*/  SHFL.IDX PT, R37, R103, R44, 0x1c1f ;  /* 0x001c1f2c67257589 */ /* 0x000fe200000e0000 */
[----:B------:R-:W-:-:S03]  /*a950*/  IMAD.IADD R61, R35, 0x1, R61 ;  /* 0x00000001233d7824 */ /* 0x000fc600078e023d */
        /* <DEDUP_REMOVED lines=58> */
[----:B------:R-:W-:Y:S01]  /*ad00*/  IADD3 R35, R61, R35, RZ ;  /* 0x000000233d237210 */ /* 0x000fe20007ffe0ff */
[----:B------:R-:W-:Y:S01]  /*ad10*/  SHFL.IDX PT, R62, R55, 0x1, 0x1c1f ;  /* 0x003c1f00373e7f89 */ /* 0x000fe200000e0000 */
[----:B------:R-:W-:Y:S01]  /*ad20*/  LEA R66, P3, R60, UR8, 0x2 ;  /* 0x000000083c427c11 */ /* 0x000fe2000f8610ff */
        /* <DEDUP_REMOVED lines=59> */
[----:B------:R0:W-:Y:S01]  /*b0e0*/  @!P3 ST.E.64 desc[UR38][R60.64], R18 ;  /* 0x000000123c00b985 */ /* 0x0001e2000c101b26 */
[C---:B------:R-:W-:Y:S02]  /*b0f0*/  IADD3 R56, R55.reuse, 0x48, RZ ;  /* 0x0000004837387810 */ /* 0x040fe40007ffe0ff */
[----:B------:R-:W-:Y:S01]  /*b100*/  VIADD R40, R55, 0x38 ;  /* 0x0000003837287836 */ /* 0x000fe20000000000 */
[----:B------:R-:W-:Y:S01]  /*b110*/  ISETP.GE.AND P1, PT, R0, UR4, PT ;  /* 0x0000000400007c0c */ /* 0x000fe2000bf26270 */
[----:B------:R-:W-:Y:S01]  /*b120*/  @!P5 IMAD.WIDE R12, R67, 0x4, R44 ;  /* 0x00000004430cd825 */ /* 0x000fe200078e022c */
[----:B------:R-:W-:Y:S01]  /*b130*/  @!P4 ST.E.64 desc[UR38][R62.64], R14 ;  /* 0x0000000e3e00c985 */ /* 0x000fe2000c101b26 */
[----:B------:R-:W-:-:S02]  /*b140*/  ISETP.GE.AND P4, PT, R56, UR4, PT ;  /* 0x0000000438007c0c */ /* 0x000fc4000bf86270 */
[----:B------:R-:W-:Y:S01]  /*b150*/  VIADD R54, R55, 0x40 ;  /* 0x0000004037367836 */ /* 0x000fe20000000000 */
[----:B------:R-:W-:Y:S01]  /*b160*/  ISETP.GE.AND P2, PT, R40, UR4, PT ;  /* 0x0000000428007c0c */ /* 0x000fe2000bf46270 */
[----:B-1----:R-:W-:Y:S01]  /*b170*/  @!P6 IMAD.WIDE R20, R57, 0x4, R44 ;  /* 0x000000043914e825 */ /* 0x002fe200078e022c */
[----:B------:R1:W-:Y:S02]  /*b180*/  @!P5 ST.E.64 desc[UR38][R12.64], R26 ;  /* 0x0000001a0c00d985 */ /* 0x0003e4000c101b26 */
[----:B------:R-:W-:Y:S01]  /*b190*/  ISETP.GE.AND P3, PT, R54, UR4, PT ;  /* 0x0000000436007c0c */ /* 0x000fe2000bf66270 */
[C---:B0-----:R-:W-:Y:S01]  /*b1a0*/  VIADD R18, R55.reuse, 0x50 ;  /* 0x0000005037127836 */ /* 0x041fe20000000000 */
[----:B------:R0:W-:Y:S01]  /*b1b0*/  @!P6 ST.E.64 desc[UR38][R20.64], R30 ;  /* 0x0000001e1400e985 */ /* 0x0001e2000c101b26 */
[----:B------:R-:W-:Y:S01]  /*b1c0*/  VIADD R19, R55, 0x58 ;  /* 0x0000005837137836 */ /* 0x000fe20000000000 */
[----:B------:R-:W-:Y:S02]  /*b1d0*/  @!P1 LEA.HI R0, R0, R0, RZ, 0x1 ;  /* 0x0000000000009211 */ /* 0x000fe400078f08ff */
[----:B------:R-:W-:-:S02]  /*b1e0*/  ISETP.GE.AND P5, PT, R18, UR4, PT ;  /* 0x0000000412007c0c */ /* 0x000fc4000bfa6270 */
[----:B------:R-:W-:Y:S02]  /*b1f0*/  ISETP.GE.AND P6, PT, R19, UR4, PT ;  /* 0x0000000413007c0c */ /* 0x000fe4000bfc6270 */
[----:B------:R-:W-:Y:S02]  /*b200*/  @!P2 LEA.HI R40, R40, R40, RZ, 0x1 ;  /* 0x000000282828a211 */ /* 0x000fe400078f08ff */
[----:B------:R-:W-:Y:S02]  /*b210*/  @!P4 LEA.HI R56, R56, R56, RZ, 0x1 ;  /* 0x000000383838c211 */ /* 0x000fe400078f08ff */
[----:B------:R-:W-:Y:S02]  /*b220*/  @!P3 LEA.HI R54, R54, R54, RZ, 0x1 ;  /* 0x000000363636b211 */ /* 0x000fe400078f08ff */
[----:B-1----:R-:W-:Y:S02]  /*b230*/  @!P1 LOP3.LUT R13, R0, 0xfffffffe, RZ, 0xc0, !PT ;  /* 0xfffffffe000d9812 */ /* 0x002fe400078ec0ff */
[----:B------:R-:W-:-:S02]  /*b240*/  @!P2 LOP3.LUT R15, R40, 0xfffffffe, RZ, 0xc0, !PT ;  /* 0xfffffffe280fa812 */ /* 0x000fc400078ec0ff */
[----:B------:R-:W-:Y:S02]  /*b250*/  @!P5 LEA.HI R18, R18, R18, RZ, 0x1 ;  /* 0x000000121212d211 */ /* 0x000fe400078f08ff */
[----:B------:R-:W-:Y:S01]  /*b260*/  @!P6 LEA.HI R12, R19, R19, RZ, 0x1 ;  /* 0x00000013130ce211 */ /* 0x000fe200078f08ff */
[--C-:B------:R-:W-:Y:S01]  /*b270*/  @!P2 IMAD.WIDE R14, R15, 0x4, R44.reuse ;  /* 0x000000040f0ea825 */ /* 0x100fe200078e022c */
[----:B------:R-:W-:Y:S02]  /*b280*/  @!P3 LOP3.LUT R19, R54, 0xfffffffe, RZ, 0xc0, !PT ;  /* 0xfffffffe3613b812 */ /* 0x000fe400078ec0ff */
[----:B0-----:R-:W-:Y:S02]  /*b290*/  @!P4 LOP3.LUT R21, R56, 0xfffffffe, RZ, 0xc0, !PT ;  /* 0xfffffffe3815c812 */ /* 0x001fe400078ec0ff */
        /* <DEDUP_REMOVED lines=13> */
.L_x_1787:
[----:B------:R-:W-:Y:S05]  /*b370*/  BSYNC B0 ;  /* 0x0000000000007941 */ /* 0x000fea0003800000 */
.L_x_1786:
        /* <DEDUP_REMOVED lines=58> */
[C---:B-1----:R-:W-:Y:S01]  /*b720*/  VIADD R18, R55.reuse, 0x40 ;  /* 0x0000004037127836 */ /* 0x042fe20000000000 */
[C---:B------:R-:W-:Y:S01]  /*b730*/  IADD3 R19, R55.reuse, 0x48, RZ ;  /* 0x0000004837137810 */ /* 0x040fe20007ffe0ff */
[----:B------:R-:W-:Y:S01]  /*b740*/  VIADD R55, R55, 0x58 ;  /* 0x0000005837377836 */ /* 0x000fe20000000000 */
[----:B------:R-:W-:-:S02]  /*b750*/  ISETP.GE.AND P3, PT, R17, UR4, PT ;  /* 0x0000000411007c0c */ /* 0x000fc4000bf66270 */
[----:B------:R-:W-:Y:S02]  /*b760*/  ISETP.GE.AND P4, PT, R18, UR4, PT ;  /* 0x0000000412007c0c */ /* 0x000fe4000bf86270 */
[----:B------:R-:W-:Y:S02]  /*b770*/  ISETP.GE.AND P5, PT, R19, UR4, PT ;  /* 0x0000000413007c0c */ /* 0x000fe4000bfa6270 */
[----:B------:R-:W-:Y:S02]  /*b780*/  @!P0 LEA.HI R16, R16, R16, RZ, 0x1 ;  /* 0x0000001010108211 */ /* 0x000fe400078f08ff */
[----:B------:R-:W-:Y:S02]  /*b790*/  @!P1 LEA.HI R0, R0, R0, RZ, 0x1 ;  /* 0x0000000000009211 */ /* 0x000fe400078f08ff */
[----:B------:R-:W-:Y:S02]  /*b7a0*/  @!P2 LEA.HI R14, R14, R14, RZ, 0x1 ;  /* 0x0000000e0e0ea211 */ /* 0x000fe400078f08ff */
[----:B------:R-:W-:-:S02]  /*b7b0*/  @!P0 LOP3.LUT R9, R16, 0xfffffffe, RZ, 0xc0, !PT ;  /* 0xfffffffe10098812 */ /* 0x000fc400078ec0ff */
[----:B0-----:R-:W-:Y:S02]  /*b7c0*/  @!P1 LOP3.LUT R11, R0, 0xfffffffe, RZ, 0xc0, !PT ;  /* 0xfffffffe000b9812 */ /* 0x001fe400078ec0ff */
[----:B------:R-:W-:Y:S01]  /*b7d0*/  @!P2 LOP3.LUT R15, R14, 0xfffffffe, RZ, 0xc0, !PT ;  /* 0xfffffffe0e0fa812 */ /* 0x000fe200078ec0ff */
[--C-:B--2---:R-:W-:Y:S01]  /*b7e0*/  @!P0 IMAD.WIDE R6, R9, 0x4, R12.reuse ;  /* 0x0000000409068825 */ /* 0x104fe200078e020c */
[----:B------:R-:W-:Y:S02]  /*b7f0*/  @!P3 LEA.HI R17, R17, R17, RZ, 0x1 ;  /* 0x000000111111b211 */ /* 0x000fe400078f08ff */
[----:B------:R-:W-:Y:S01]  /*b800*/  @!P4 LEA.HI R18, R18, R18, RZ, 0x1 ;  /* 0x000000121212c211 */ /* 0x000fe200078f08ff */
[--C-:B------:R-:W-:Y:S01]  /*b810*/  @!P1 IMAD.WIDE R8, R11, 0x4, R12.reuse ;  /* 0x000000040b089825 */ /* 0x100fe200078e020c */
[----:B------:R-:W-:Y:S01]  /*b820*/  @!P5 LEA.HI R19, R19, R19, RZ, 0x1 ;  /* 0x000000131313d211 */ /* 0x000fe200078f08ff */
[----:B------:R0:W-:Y:S01]  /*b830*/  @!P0 ST.E.64 desc[UR38][R6.64], R28 ;  /* 0x0000001c06008985 */ /* 0x0001e2000c101b26 */
[----:B------:R-:W-:Y:S01]  /*b840*/  @!P6 LOP3.LUT R21, R22, 0xfffffffe, RZ, 0xc0, !PT ;  /* 0xfffffffe1615e812 */ /* 0x000fe200078ec0ff */
[----:B------:R-:W-:Y:S01]  /*b850*/  @!P2 IMAD.WIDE R10, R15, 0x4, R12 ;  /* 0x000000040f0aa825 */ /* 0x000fe200078e020c */
[----:B------:R-:W-:Y:S01]  /*b860*/  @!P3 LOP3.LUT R15, R17, 0xfffffffe, RZ, 0xc0, !PT ;  /* 0xfffffffe110fb812 */ /* 0x000fe200078ec0ff */
[----:B------:R1:W-:Y:S01]  /*b870*/  @!P1 ST.E.64 desc[UR38][R8.64], R36 ;  /* 0x0000002408009985 */ /* 0x0003e2000c101b26 */
[----:B------:R-:W-:-:S02]  /*b880*/  @!P4 LOP3.LUT R17, R18, 0xfffffffe, RZ, 0xc0, !PT ;  /* 0xfffffffe1211c812 */ /* 0x000fc400078ec0ff */
        /* <DEDUP_REMOVED lines=17> */
.L_x_1785:
        /* <DEDUP_REMOVED lines=31> */
[----:B------:R-:W1:Y:S04]  /*bb90*/  LDC R8, c[0x0][0xc50] ;  /* 0x00031400ff087b82 */ /* 0x000e680000000800 */
[----:B------:R-:W-:Y:S01]  /*bba0*/  IADD3 R3, R11, R3, RZ ;  /* 0x000000030b037210 */ /* 0x000fe20007ffe0ff */
        /* <DEDUP_REMOVED lines=25> */
.L_x_1744:
        /* <DEDUP_REMOVED lines=18> */
.L_x_1788:
[----:B------:R-:W-:Y:S01]  /*be60*/  ULDC UR44, c[0x0][0xc50] ;  /* 0x00031400002c7ab9 */ /* 0x000fe20000000800 */
[----:B------:R-:W-:Y:S01]  /*be70*/  UMOV UR42, UR6 ;  /* 0x00000006002a7c82 */ /* 0x000fe20008000000 */
[----:B------:R-:W-:-:S11]  /*be80*/  UISETP.NE.AND UP0, UPT, UR44, 0x1, UPT ;  /* 0x000000012c00788c */ /* 0x000fd6000bf05270 */
[----:B------:R-:W-:Y:S01]  /*be90*/  @UP0 ULDC UR4, c[0x0][0xc54] ;  /* 0x0003150000040ab9 */ /* 0x000fe20000000800 */
[----:B------:R-:W-:Y:S01]  /*bea0*/  @UP0 ULDC UR7, c[0x0][0xc58] ;  /* 0x0003160000070ab9 */ /* 0x000fe20000000800 */
[----:B------:R-:W-:-:S04]  /*beb0*/  UIMAD.WIDE.U32 UR4, UR6, UR4, URZ ;  /* 0x00000004060472a5 */ /* 0x000fc8000f8e003f */
[----:B------:R-:W-:-:S12]  /*bec0*/  @UP0 USHF.R.U32.HI UR42, URZ, UR7, UR5 ;  /* 0x000000073f2a0299 */ /* 0x000fd80008011605 */
.L_x_1789:
        /* <DEDUP_REMOVED lines=8> */
[----:B------:R-:W-:Y:S01]  /*bf50*/  ULDC UR6, c[0x0][0x448] ;  /* 0x0001120000067ab9 */ /* 0x000fe20000000800 */
[----:B------:R-:W-:Y:S01]  /*bf60*/  ULDC.64 UR4, c[0x0][0x418] ;  /* 0x0001060000047ab9 */ /* 0x000fe20000000a00 */
[----:B------:R-:W-:-:S05]  /*bf70*/  IMAD.MOV.U32 R18, RZ, RZ, RZ ;  /* 0x000000ffff127224 */ /* 0x000fca00078e00ff */
[----:B------:R-:W1:Y:S01]  /*bf80*/  S2UR UR48, SR_CTAID.X ;  /* 0x00000000003079c3 */ /* 0x000e620000002500 */
[----:B------:R-:W-:Y:S02]  /*bf90*/  UISETP.NE.AND UP1, UPT, UR6, 0x1, UPT ;  /* 0x000000010600788c */ /* 0x000fe4000bf25270 */
[----:B------:R-:W-:Y:S01]  /*bfa0*/  UISETP.NE.U32.AND UP0, UPT, UR4, URZ, UPT ;  /* 0x0000003f0400728c */ /* 0x000fe2000bf05070 */
[----:B------:R-:W-:Y:S02]  /*bfb0*/  UMOV UR6, 0xc0 ;  /* 0x000000c000067882 */ /* 0x000fe40000000000 */
[----:B------:R-:W-:Y:S01]  /*bfc0*/  ULDC UR4, c[0x0][0x424] ;  /* 0x0001090000047ab9 */ /* 0x000fe20000000800 */
[----:B------:R-:W-:Y:S01]  /*bfd0*/  UISETP.NE.AND.EX UP0, UPT, UR5, URZ, UPT, UP0 ;  /* 0x0000003f0500728c */ /* 0x000fe2000bf05300 */
[----:B------:R-:W-:Y:S01]  /*bfe0*/  ULDC UR7, c[0x0][0x2f0] ;  /* 0x0000bc0000077ab9 */ /* 0x000fe20000000800 */
[----:B------:R-:W-:Y:S02]  /*bff0*/  ULDC UR8, c[0x0][0x288] ;  /* 0x0000a20000087ab9 */ /* 0x000fe40000000800 */
[----:B------:R-:W-:Y:S01]  /*c000*/  USEL UR36, UR4, 0x1, UP0 ;  /* 0x0000000104247887 */ /* 0x000fe20008000000 */
[----:B------:R-:W-:Y:S01]  /*c010*/  @UP1 ULDC UR5, c[0x0][0x44c] ;  /* 0x0001130000051ab9 */ /* 0x000fe20000000800 */
[----:B0-----:R-:W-:-:S04]  /*c020*/  ISETP.NE.U32.AND P0, PT, R2, RZ, PT ;  /* 0x000000ff0200720c */ /* 0x001fc80003f05070 */
[----:B------:R-:W-:Y:S01]  /*c030*/  ISETP.NE.AND.EX P0, PT, R3, RZ, PT, P0 ;  /* 0x000000ff0300720c */ /* 0x000fe20003f05300 */
[----:B-1----:R-:W-:Y:S02]  /*c040*/  UIMAD UR6, UR48, UR6, 0xbf ;  /* 0x000000bf300674a4 */ /* 0x002fe4000f8e0206 */
[----:B------:R-:W-:Y:S02]  /*c050*/  UIMAD UR36, UR36, UR7, URZ ;  /* 0x00000007242472a4 */ /* 0x000fe4000f8e023f */
[----:B------:R-:W-:Y:S01]  /*c060*/  UIMAD.WIDE.U32 UR4, UR6, UR5, URZ ;  /* 0x00000005060472a5 */ /* 0x000fe2000f8e003f */
[----:B------:R-:W-:-:S03]  /*c070*/  @UP1 ULDC UR7, c[0x0][0x450] ;  /* 0x0001140000071ab9 */ /* 0x000fc60000000800 */
[----:B------:R-:W-:-:S04]  /*c080*/  @UP1 USHF.R.U32.HI UR6, URZ, UR7, UR5 ;  /* 0x000000073f061299 */ /* 0x000fc80008011605 */
[----:B------:R-:W0:Y:S01]  /*c090*/  @P0 LDC.64 R2, c[0x0][0xa28] ;  /* 0x00028a00ff020b82 */ /* 0x000e220000000a00 */
[----:B------:R-:W-:Y:S02]  /*c0a0*/  UIADD3 UR5, UR36, 0x80, -UR8 ;  /* 0x0000008024057890 */ /* 0x000fe4000fffe808 */
[----:B------:R-:W-:Y:S02]  /*c0b0*/  UIADD3 UR4, UR36, 0x7f, URZ ;  /* 0x0000007f24047890 */ /* 0x000fe4000fffe03f */
[----:B------:R-:W-:Y:S02]  /*c0c0*/  UIADD3 UR6, UR5, UR6, URZ ;  /* 0x0000000605067290 */ /* 0x000fe4000fffe03f */
[----:B------:R-:W-:Y:S02]  /*c0d0*/  USHF.R.S32.HI UR5, URZ, 0x1f, UR4 ;  /* 0x0000001f3f057899 */ /* 0x000fe40008011404 */
[----:B------:R-:W-:Y:S02]  /*c0e0*/  USHF.R.S32.HI UR7, URZ, 0x1f, UR6 ;  /* 0x0000001f3f077899 */ /* 0x000fe40008011406 */
[----:B------:R-:W-:-:S02]  /*c0f0*/  ULEA.HI UR5, UR5, UR4, URZ, 0x7 ;  /* 0x0000000405057291 */ /* 0x000fc4000f8f383f */
[----:B------:R-:W-:Y:S02]  /*c100*/  ULEA.HI UR7, UR7, UR6, URZ, 0x7 ;  /* 0x0000000607077291 */ /* 0x000fe4000f8f383f */
[----:B------:R-:W-:Y:S02]  /*c110*/  USHF.R.S32.HI UR43, URZ, 0x7, UR5 ;  /* 0x000000073f2b7899 */ /* 0x000fe40008011405 */
[----:B------:R-:W-:-:S04]  /*c120*/  USHF.R.S32.HI UR45, URZ, 0x7, UR7 ;  /* 0x000000073f2d7899 */ /* 0x000fc80008011407 */
[----:B------:R-:W-:Y:S02]  /*c130*/  UISETP.LT.AND UP0, UPT, UR43, UR45, UPT ;  /* 0x0000002d2b00728c */ /* 0x000fe4000bf01270 */
[----:B------:R-:W-:Y:S01]  /*c140*/  UP2UR UR49, UPR, URZ, 0x2 ;  /* 0x000000023f317883 */ /* 0x000fe20008000000 */
[----:B0-----:R-:W-:Y:S01]  /*c150*/  @P0 IMAD.WIDE R2, R25, 0x4, R2 ;  /* 0x0000000419020825 */ /* 0x001fe200078e0202 */
[----:B------:R-:W-:-:S04]  /*c160*/  USEL UR11, UR43, UR45, UP0 ;  /* 0x0000002d2b0b7287 */ /* 0x000fc80008000000 */
[----:B------:R-:W-:Y:S01]  /*c170*/  UISETP.GE.AND UP1, UPT, UR11, 0x1, UPT ;  /* 0x000000010b00788c */ /* 0x000fe2000bf26270 */
[----:B------:R0:W5:Y:S01]  /*c180*/  @P0 LDG.E R18, desc[UR38][R2.64] ;  /* 0x0000002602120981 */ /* 0x000162000c1e1900 */
[----:B------:R-:W-:Y:S02]  /*c190*/  USHF.R.U32.HI UR9, URZ, 0x10, UR44 ;  /* 0x000000103f097899 */ /* 0x000fe4000801162c */
[----:B------:R-:W-:Y:S02]  /*c1a0*/  ULOP3.LUT UR44, UR44, 0xffff, URZ, 0xc0, !UPT ;  /* 0x0000ffff2c2c7892 */ /* 0x000fe4000f8ec03f */
[----:B------:R-:W-:Y:S01]  /*c1b0*/  PLOP3.LUT P0, PT, PT, PT, UP1, 0x80, 0x0 ;  /* 0x000000000000781c */ /* 0x000fe20003f0f018 */
[----:B------:R-:W-:Y:S01]  /*c1c0*/  UISETP.NE.AND UP0, UPT, UR9, URZ, UPT ;  /* 0x0000003f0900728c */ /* 0x000fe2000bf05270 */
[----:B------:R-:W-:-:S10]  /*c1d0*/  UMOV UR40, URZ ;  /* 0x0000003f00287c82 */ /* 0x000fd40008000000 */
[----:B------:R-:W-:Y:S01]  /*c1e0*/  @!UP0 ULDC UR9, c[0x0][0x9f0] ;  /* 0x00027c0000098ab9 */ /* 0x000fe20000000800 */
[----:B0-----:R-:W-:Y:S05]  /*c1f0*/  @!P0 BRA `(.L_x_1791) ;  /* 0x0000000000788947 */ /* 0x001fea0003800000 */
[----:B------:R-:W-:Y:S01]  /*c200*/  IABS R0, UR9 ;  /* 0x0000000900007c13 */ /* 0x000fe20008000000 */
[----:B------:R-:W-:Y:S02]  /*c210*/  UIADD3 UR6, UR9, -0x1, UR11 ;  /* 0xffffffff09067890 */ /* 0x000fe4000fffe00b */
[----:B------:R-:W-:Y:S01]  /*c220*/  IABS R4, UR9 ;  /* 0x0000000900047c13 */ /* 0x000fe20008000000 */
[----:B------:R-:W-:Y:S01]  /*c230*/  UMOV UR4, URZ ;  /* 0x0000003f00047c82 */ /* 0x000fe20008000000 */
[----:B------:R-:W-:Y:S02]  /*c240*/  R2UR UR10, R0 ;  /* 0x00000000000a72ca */ /* 0x000fe400000e0000 */
[----:B------:R-:W-:Y:S01]  /*c250*/  IABS R3, UR6 ;  /* 0x0000000600037c13 */ /* 0x000fe20008000000 */
[----:B------:R-:W-:-:S03]  /*c260*/  ULOP3.LUT UR6, UR6, UR9, URZ, 0x3c, !UPT ;  /* 0x0000000906067292 */ /* 0x000fc6000f8e3c3f */
[----:B------:R-:W-:-:S07]  /*c270*/  R2UR UR8, R3 ;  /* 0x00000000030872ca */ /* 0x000fce00000e0000 */
        /* <DEDUP_REMOVED lines=22> */
.L_x_1791:
[----:B------:R-:W-:Y:S02]  /*c3e0*/  UIMAD UR50, UR44, UR40, URZ ;  /* 0x000000282c3272a4 */ /* 0x000fe4000f8e023f */
[----:B------:R-:W-:Y:S02]  /*c3f0*/  IMAD.U32 R0, RZ, RZ, UR40 ;  /* 0x00000028ff007e24 */ /* 0x000fe4000f8e00ff */
[----:B------:R-:W-:Y:S02]  /*c400*/  IMAD.MOV.U32 R2, RZ, RZ, 0x1 ;  /* 0x00000001ff027424 */ /* 0x000fe400078e00ff */
[----:B------:R-:W-:-:S05]  /*c410*/  IMAD.U32 R17, RZ, RZ, UR50 ;  /* 0x00000032ff117e24 */ /* 0x000fca000f8e00ff */
[----:B------:R-:W-:Y:S02]  /*c420*/  VIADDMNMX R17, R17, R0, UR11, PT ;  /* 0x0000000b11117e46 */ /* 0x000fe4000b800100 */
[----:B------:R-:W-:Y:S02]  /*c430*/  MOV R0, RZ ;  /* 0x000000ff00007202 */ /* 0x000fe40000000f00 */
        /* <DEDUP_REMOVED lines=26> */
.L_x_1792:
        /* <DEDUP_REMOVED lines=20> */
.L_x_1793:
[----:B------:R-:W-:-:S04]  /*c720*/  UIADD3 UR4, UR46, 0x400, URZ ;  /* 0x000004002e047890 */ /* 0x000fc8000fffe03f */
[----:B------:R-:W-:-:S06]  /*c730*/  ULOP3.LUT UP0, URZ, UR4, 0x3ff, URZ, 0xc0, !UPT ;  /* 0x000003ff043f7892 */ /* 0x000fcc000f80c03f */
[----:B------:R-:W-:-:S13]  /*c740*/  PLOP3.LUT P0, PT, PT, PT, UP0, 0x80, 0x0 ;  /* 0x000000000000781c */ /* 0x000fda0003f0f008 */
        /* <DEDUP_REMOVED lines=16> */
[----:B0----5:R-:W-:Y:S05]  /*c850*/  CALL.ABS.NOINC R2 ;  /* 0x0000000002007343 */ /* 0x021fea0003c00000 */
.L_x_1794:
[----:B------:R-:W-:-:S13]  /*c860*/  LOP3.LUT P6, RZ, R16, 0x9f, RZ, 0xc0, !PT ;  /* 0x0000009f10ff7812 */ /* 0x000fda00078cc0ff */
[----:B------:R-:W-:Y:S05]  /*c870*/  @!P6 BRA `(.L_x_1795) ;  /* 0x000000000040e947 */ /* 0x000fea0003800000 */
[----:B------:R-:W-:Y:S01]  /*c880*/  MOV R2, 0x0 ;  /* 0x0000000000027802 */ /* 0x000fe20000000f00 */
[----:B------:R-:W-:Y:S01]  /*c890*/  ULDC.64 UR4, c[0x4][0x98] ;  /* 0x0100260000047ab9 */ /* 0x000fe20000000a00 */
[----:B------:R-:W-:Y:S01]  /*c8a0*/  ULDC.64 UR6, c[0x4][0xa0] ;  /* 0x0100280000067ab9 */ /* 0x000fe20000000a00 */
[----:B------:R-:W-:Y:S01]  /*c8b0*/  IMAD.U32 R4, RZ, RZ, UR4 ;  /* 0x00000004ff047e24 */ /* 0x000fe2000f8e00ff */
[----:B------:R-:W-:Y:S01]  /*c8c0*/  MOV R7, UR7 ;  /* 0x0000000700077c02 */ /* 0x000fe20008000f00 */
[----:B------:R-:W-:Y:S01]  /*c8d0*/  IMAD.U32 R5, RZ, RZ, UR5 ;  /* 0x00000005ff057e24 */ /* 0x000fe2000f8e00ff */
[----:B------:R-:W0:Y:S01]  /*c8e0*/  LDC.64 R2, c[0x4][R2] ;  /* 0x0100000002027b82 */ /* 0x000e220000000a00 */
[----:B------:R-:W-:Y:S01]  /*c8f0*/  ULDC.64 UR4, c[0x4][0x20] ;  /* 0x0100080000047ab9 */ /* 0x000fe20000000a00 */
        /* <DEDUP_REMOVED lines=8> */
.L_x_1795:
        /* <DEDUP_REMOVED lines=33> */
[----:B------:R-:W-:-:S05]  /*cb90*/  @!P0 IMAD R9, R23, R9, R0 ;  /* 0x0000000917098224 */ /* 0x000fca00078e0200 */
[----:B------:R-:W-:Y:S01]  /*cba0*/  @!P0 IADD3 R0, R3, R9, RZ ;  /* 0x0000000903008210 */ /* 0x000fe20007ffe0ff */
        /* <DEDUP_REMOVED lines=24> */
.L_x_1848:
        /* <DEDUP_REMOVED lines=14> */
[----:B------:R-:W-:-:S02]  /*ce10*/  LOP3.LUT P0, RZ, R22, 0x4, RZ, 0xc0, !PT ;  /* 0x0000000416ff7812 */ /* 0x000fc4000780c0ff */
[----:B------:R-:W-:Y:S02]  /*ce20*/  @P1 LOP3.LUT R16, R16, 0x1, RZ, 0xfc, !PT ;  /* 0x0000000110101812 */ /* 0x000fe400078efcff */
[----:B------:R-:W-:Y:S01]  /*ce30*/  SHF.R.U32.HI R5, RZ, 0x3, R22 ;  /* 0x00000003ff057819 */ /* 0x000fe20000011616 */
[----:B------:R-:W-:Y:S01]  /*ce40*/  IMAD.U32 R22, RZ, RZ, UR42 ;  /* 0x0000002aff167e24 */ /* 0x000fe2000f8e00ff */
[----:B------:R-:W-:Y:S02]  /*ce50*/  LOP3.LUT R16, R16, 0xfffffff7, RZ, 0xc0, !PT ;  /* 0xfffffff710107812 */ /* 0x000fe400078ec0ff */
[----:B0-----:R-:W-:Y:S02]  /*ce60*/  MOV R7, 0x40 ;  /* 0x0000004000077802 */ /* 0x001fe40000000f00 */
[----:B------:R-:W-:Y:S02]  /*ce70*/  @P4 LOP3.LUT R16, R16, 0x8, RZ, 0xfc, !PT ;  /* 0x0000000810104812 */ /* 0x000fe400078efcff */
[----:B------:R-:W-:-:S02]  /*ce80*/  SHF.R.S32.HI R22, RZ, 0x1f, R22 ;  /* 0x0000001fff167819 */ /* 0x000fc40000011416 */
[----:B------:R-:W-:Y:S02]  /*ce90*/  LOP3.LUT R16, R16, 0xfffffffb, RZ, 0xc0, !PT ;  /* 0xfffffffb10107812 */ /* 0x000fe400078ec0ff */
[----:B------:R-:W-:Y:S02]  /*cea0*/  LOP3.LUT R5, R5, 0x1, RZ, 0xc0, !PT ;  /* 0x0000000105057812 */ /* 0x000fe400078ec0ff */
[----:B------:R-:W-:Y:S02]  /*ceb0*/  @P3 LOP3.LUT R16, R16, 0x4, RZ, 0xfc, !PT ;  /* 0x0000000410103812 */ /* 0x000fe400078efcff */
[----:B------:R-:W-:Y:S02]  /*cec0*/  SEL R7, R7, 0xffffffc0, !P0 ;  /* 0xffffffc007077807 */ /* 0x000fe40004000000 */
[----:B------:R-:W-:-:S04]  /*ced0*/  LOP3.LUT R16, R16, 0xfffffffd, RZ, 0xc0, !PT ;  /* 0xfffffffd10107812 */ /* 0x000fc800078ec0ff */
[----:B------:R-:W-:Y:S01]  /*cee0*/  @P2 LOP3.LUT R16, R16, 0x2, RZ, 0xfc, !PT ;  /* 0x0000000210102812 */ /* 0x000fe200078efcff */
[----:B------:R-:W-:Y:S06]  /*cef0*/  @!P1 BRA `(.L_x_1797) ;  /* 0x0000000000049947 */ /* 0x000fec0003800000 */
[----:B------:R-:W-:Y:S01]  /*cf00*/  BPT.TRAP 0x1 ;  /* 0x000000040000795c */ /* 0x000fe20000300000 */
.L_x_1797:
        /* <DEDUP_REMOVED lines=11> */
.L_x_1849:
        /* <DEDUP_REMOVED lines=30> */
[----:B------:R-:W-:Y:S02]  /*d1a0*/  IADD3 R19, R26, UR46, RZ ;  /* 0x0000002e1a137c10 */ /* 0x000fe4000fffe0ff */
        /* <DEDUP_REMOVED lines=15> */
.L_x_1855:
        /* <DEDUP_REMOVED lines=20> */
.L_x_1800:
[----:B------:R-:W-:Y:S01]  /*d3e0*/  SYNCS.ARRIVE.TRANS64.A1T0 RZ, [UR46+0x17070], RZ ;  /* 0x017070ffffff79a7 */ /* 0x000fe2000810002e */
[----:B------:R-:W-:Y:S05]  /*d3f0*/  @!P6 BRA `(.L_x_1801) ;  /* 0x000000000004e947 */ /* 0x000fea0003800000 */
[----:B------:R-:W-:Y:S01]  /*d400*/  BPT.TRAP 0x1 ;  /* 0x000000040000795c */ /* 0x000fe20000300000 */
.L_x_1801:
[----:B------:R-:W0:Y:S02]  /*d410*/  SYNCS.PHASECHK.TRANS64.TRYWAIT P1, [UR46+0x17040], R10 ;  /* 0x0170400aff0075a7 */ /* 0x000e24000802016e */
[----:B0-----:R-:W-:Y:S05]  /*d420*/  @!P1 BRA `(.L_x_1802) ;  /* 0x0000002c00749947 */ /* 0x001fea0003800000 */
.L_x_1856:
        /* <DEDUP_REMOVED lines=39> */
.L_x_1862:
        /* <DEDUP_REMOVED lines=13> */
[----:B------:R-:W-:-:S04]  /*d770*/  MOV R4, UR4 ;  /* 0x0000000400047c02 */ /* 0x000fc80008000f00 */
[----:B------:R-:W-:-:S13]  /*d780*/  ISETP.NE.AND P1, PT, R4, 0x3, PT ;  /* 0x000000030400780c */ /* 0x000fda0003f25270 */
[----:B0-----:R-:W-:Y:S05]  /*d790*/  @!P1 BRA `(.L_x_1804) ;  /* 0x0000000000049947 */ /* 0x001fea0003800000 */
[----:B------:R-:W-:Y:S01]  /*d7a0*/  BPT.TRAP 0x1 ;  /* 0x000000040000795c */ /* 0x000fe20000300000 */
.L_x_1804:
        /* <DEDUP_REMOVED lines=29> */
.L_x_1805:
[----:B------:R-:W0:Y:S01]  /*d980*/  S2R R20, SR_TID.X ;  /* 0x0000000000147919 */ /* 0x000e220000002100 */
[----:B------:R-:W-:Y:S01]  /*d990*/  UISETP.NE.AND UP0, UPT, UR49, URZ, UPT ;  /* 0x0000003f3100728c */ /* 0x000fe2000bf05270 */
[----:B------:R-:W-:Y:S01]  /*d9a0*/  IMAD.U32 R3, RZ, RZ, UR48 ;  /* 0x00000030ff037e24 */ /* 0x000fe2000f8e00ff */
[----:B------:R-:W1:Y:S01]  /*d9b0*/  LDC R8, c[0x0][0x448] ;  /* 0x00011200ff087b82 */ /* 0x000e620000000800 */
[----:B------:R-:W-:Y:S01]  /*d9c0*/  IMAD.U32 R4, RZ, RZ, UR36 ;  /* 0x00000024ff047e24 */ /* 0x000fe2000f8e00ff */
[----:B------:R-:W-:Y:S01]  /*d9d0*/  ULDC.64 UR6, c[0x0][0x2c8] ;  /* 0x0000b20000067ab9 */ /* 0x000fe20000000a00 */
[----:B------:R-:W-:Y:S01]  /*d9e0*/  IMAD.U32 R5, RZ, RZ, UR37 ;  /* 0x00000025ff057e24 */ /* 0x000fe2000f8e00ff */
[----:B------:R-:W-:Y:S01]  /*d9f0*/  PLOP3.LUT P0, PT, PT, PT, UP0, 0x80, 0x0 ;  /* 0x000000000000781c */ /* 0x000fe20003f0f008 */
[----:B------:R-:W-:Y:S01]  /*da00*/  IMAD.MOV.U32 R2, RZ, RZ, R4 ;  /* 0x000000ffff027224 */ /* 0x000fe200078e0004 */
[----:B------:R-:W-:Y:S01]  /*da10*/  PLOP3.LUT P1, PT, PT, PT, UP0, 0x80, 0x0 ;  /* 0x000000000000781c */ /* 0x000fe20003f2f008 */
[----:B------:R-:W-:-:S02]  /*da20*/  ULDC.64 UR8, c[0x0][0x280] ;  /* 0x0000a00000087ab9 */ /* 0x000fc40000000a00 */
[----:B------:R-:W-:Y:S01]  /*da30*/  @UP0 ULDC UR4, c[0x0][0x44c] ;  /* 0x0001130000040ab9 */ /* 0x000fe20000000800 */
[----:B------:R-:W-:Y:S01]  /*da40*/  @UP0 ULDC UR10, c[0x0][0x44c] ;  /* 0x00011300000a0ab9 */ /* 0x000fe20000000800 */
[----:B0-----:R-:W-:-:S05]  /*da50*/  IMAD.SHL.U32 R20, R20, 0x40, RZ ;  /* 0x0000004014147824 */ /* 0x001fca00078e00ff */
[----:B------:R-:W-:-:S04]  /*da60*/  LOP3.LUT R20, R20, 0x40, RZ, 0xc0, !PT ;  /* 0x0000004014147812 */ /* 0x000fc800078ec0ff */
[----:B------:R-:W-:Y:S02]  /*da70*/  IADD3 R6, R20, R27, RZ ;  /* 0x0000001b14067210 */ /* 0x000fe40007ffe0ff */
[----:B------:R-:W0:Y:S03]  /*da80*/  S2R R20, SR_CTAID.Z ;  /* 0x0000000000147919 */ /* 0x000e260000002700 */
[----:B------:R-:W-:Y:S02]  /*da90*/  IMAD R6, R3, 0xc0, R6 ;  /* 0x000000c003067824 */ /* 0x000fe400078e0206 */
[----:B------:R-:W-:Y:S02]  /*daa0*/  IMAD.U32 R3, RZ, RZ, UR47 ;  /* 0x0000002fff037e24 */ /* 0x000fe4000f8e00ff */
        /* <DEDUP_REMOVED lines=28> */
[----:B0-----:R-:W-:Y:S01]  /*dc70*/  IMAD.SHL.U32 R20, R20, 0x10, RZ ;  /* 0x0000001014147824 */ /* 0x001fe200078e00ff */
[----:B------:R-:W-:Y:S02]  /*dc80*/  PLOP3.LUT P0, PT, PT, PT, UP0, 0x80, 0x0 ;  /* 0x000000000000781c */ /* 0x000fe40003f0f008 */
[----:B------:R-:W-:Y:S02]  /*dc90*/  MOV R5, R6 ;  /* 0x0000000600057202 */ /* 0x000fe40000000f00 */
[----:B------:R-:W-:-:S09]  /*dca0*/  LOP3.LUT R20, R20, 0x10, RZ, 0xc0, !PT ;  /* 0x0000001014147812 */ /* 0x000fd200078ec0ff */
        /* <DEDUP_REMOVED lines=23> */
[----:B------:R-:W-:Y:S01]  /*de20*/  IMAD.U32 R10, RZ, RZ, UR48 ;  /* 0x00000030ff0a7e24 */ /* 0x000fe2000f8e00ff */
[----:B------:R-:W-:Y:S02]  /*de30*/  ULDC UR4, c[0x0][0x288] ;  /* 0x0000a20000047ab9 */ /* 0x000fe40000000800 */
[----:B------:R-:W1:Y:S01]  /*de40*/  SHFL.IDX PT, R2, R4, RZ, 0x1e1f ;  /* 0x001e1fff04027589 */ /* 0x000e6200000e0000 */
[----:B------:R-:W-:Y:S02]  /*de50*/  IMAD R8, R8, UR4, RZ ;  /* 0x0000000408087c24 */ /* 0x000fe4000f8e02ff */
[----:B------:R-:W-:Y:S01]  /*de60*/  IMAD R7, R10, 0xc0, R27 ;  /* 0x000000c00a077824 */ /* 0x000fe200078e021b */
[----:B------:R-:W-:Y:S03]  /*de70*/  SHFL.IDX PT, R4, R4, 0x1, 0x1e1f ;  /* 0x003e1f0004047f89 */ /* 0x000fe600000e0000 */
[C---:B------:R-:W-:Y:S01]  /*de80*/  VIADD R9, R7.reuse, 0x40 ;  /* 0x0000004007097836 */ /* 0x040fe20000000000 */
[----:B------:R-:W-:Y:S01]  /*de90*/  ISETP.GE.AND P1, PT, R7, R8, PT ;  /* 0x000000080700720c */ /* 0x000fe20003f26270 */
[----:B------:R-:W-:-:S12]  /*dea0*/  SHFL.IDX PT, R6, R6, RZ, 0x1e1f ;  /* 0x001e1fff06067589 */ /* 0x000fd800000e0000 */
        /* <DEDUP_REMOVED lines=16> */
.L_x_1869:
[----:B------:R-:W-:Y:S01]  /*dfb0*/  IADD3 R7, R7, 0x80, RZ ;  /* 0x0000008007077810 */ /* 0x000fe20007ffe0ff */
[----:B------:R-:W-:Y:S03]  /*dfc0*/  BSSY B0, `(.L_x_1807) ;  /* 0x000000b000007945 */ /* 0x000fe60003800000 */
        /* <DEDUP_REMOVED lines=10> */
.L_x_1808:
[----:B------:R-:W-:Y:S05]  /*e070*/  BSYNC B0 ;  /* 0x0000000000007941 */ /* 0x000fea0003800000 */
.L_x_1807:
        /* <DEDUP_REMOVED lines=11> */
.L_x_1870:
[----:B------:R-:W-:Y:S01]  /*e130*/  IMAD.MOV.U32 R20, RZ, RZ, 0x1 ;  /* 0x00000001ff147424 */ /* 0x000fe200078e00ff */
[----:B------:R-:W-:Y:S06]  /*e140*/  @!P0 BRA `(.L_x_1810) ;  /* 0x0000001000388947 */ /* 0x000fec0003800000 */
[----:B0-2---:R-:W0:Y:S01]  /*e150*/  S2R R2, SR_TID.X ;  /* 0x0000000000027919 */ /* 0x005e220000002100 */
[----:B------:R-:W-:Y:S01]  /*e160*/  UIADD3 UR4, UR44, 0x1, URZ ;  /* 0x000000012c047890 */ /* 0x000fe2000fffe03f */
[----:B------:R-:W-:Y:S01]  /*e170*/  LOP3.LUT R0, RZ, UR43, RZ, 0x33, !PT ;  /* 0x0000002bff007c12 */ /* 0x000fe2000f8e33ff */
[----:B------:R-:W-:Y:S01]  /*e180*/  ULOP3.LUT UR5, URZ, UR45, URZ, 0x33, !UPT ;  /* 0x0000002d3f057292 */ /* 0x000fe2000f8e333f */
[----:B------:R-:W-:Y:S01]  /*e190*/  IMAD.MOV.U32 R4, RZ, RZ, 0x1 ;  /* 0x00000001ff047424 */ /* 0x000fe200078e00ff */
[----:B------:R-:W-:-:S06]  /*e1a0*/  UIMAD UR4, UR4, UR40, URZ ;  /* 0x00000028040472a4 */ /* 0x000fcc000f8e023f */
[----:B------:R-:W-:-:S04]  /*e1b0*/  LOP3.LUT R3, RZ, UR4, RZ, 0x33, !PT ;  /* 0x00000004ff037c12 */ /* 0x000fc8000f8e33ff */
[----:B------:R-:W-:Y:S01]  /*e1c0*/  VIMNMX3 R3, R0, UR5, R3, !PT ;  /* 0x0000000500037c0f */ /* 0x000fe2000f800103 */
[----:B------:R-:W-:-:S03]  /*e1d0*/  IMAD.MOV.U32 R0, RZ, RZ, RZ ;  /* 0x000000ffff007224 */ /* 0x000fc600078e00ff */
[----:B------:R-:W-:Y:S01]  /*e1e0*/  IADD3 R21, -R3, -0x2, RZ ;  /* 0xfffffffe03157810 */ /* 0x000fe20007ffe1ff */
[----:B0-----:R-:W-:-:S05]  /*e1f0*/  IMAD.SHL.U32 R2, R2, 0x40, RZ ;  /* 0x0000004002027824 */ /* 0x001fca00078e00ff */
[----:B------:R-:W-:-:S04]  /*e200*/  LOP3.LUT R2, R2, 0x40, RZ, 0xc0, !PT ;  /* 0x0000004002027812 */ /* 0x000fc800078ec0ff */
[----:B------:R-:W-:-:S05]  /*e210*/  IADD3 R18, R2, R18, R27 ;  /* 0x0000001202127210 */ /* 0x000fca0007ffe01b */
[----:B------:R-:W-:-:S04]  /*e220*/  VIADD R18, R18, 0xfffffe80 ;  /* 0xfffffe8012127836 */ /* 0x000fc80000000000 */
[----:B------:R-:W-:-:S07]  /*e230*/  IMAD R7, R3, -0x80, R18 ;  /* 0xffffff8003077824 */ /* 0x000fce00078e0212 */
.L_x_1825:
        /* <DEDUP_REMOVED lines=10> */
[----:B------:R-:W-:Y:S02]  /*e2e0*/  IMAD R5, R23, UR5, R2 ;  /* 0x0000000517057c24 */ /* 0x000fe4000f8e0202 */
[----:B------:R-:W-:-:S04]  /*e2f0*/  IMAD.MOV.U32 R2, RZ, RZ, R10 ;  /* 0x000000ffff027224 */ /* 0x000fc800078e000a */
[----:B------:R-:W-:Y:S01]  /*e300*/  IMAD.WIDE.U32 R2, R23, UR4, R2 ;  /* 0x0000000417027c25 */ /* 0x000fe2000f8e0002 */
[----:B------:R-:W-:-:S04]  /*e310*/  ULDC.64 UR4, c[0x0][0x418] ;  /* 0x0001060000047ab9 */ /* 0x000fc80000000a00 */
[----:B------:R-:W-:Y:S02]  /*e320*/  IADD3 R3, R5, R3, RZ ;  /* 0x0000000305037210 */ /* 0x000fe40007ffe0ff */
        /* <DEDUP_REMOVED lines=16> */
.L_x_1811:
[----:B------:R-:W-:Y:S02]  /*e430*/  LEA R6, R5, UR46, 0x3 ;  /* 0x0000002e05067c11 */ /* 0x000fe4000f8e18ff */
[----:B------:R-:W-:-:S04]  /*e440*/  SHF.L.U32 R17, R20, 0x1f, RZ ;  /* 0x0000001f14117819 */ /* 0x000fc800000006ff */
[----:B------:R-:W0:Y:S02]  /*e450*/  SYNCS.PHASECHK.TRANS64.TRYWAIT P1, [R6+URZ+0x17080], R17 ;  /* 0x01708011060075a7 */ /* 0x000e24000802017f */
[----:B0-----:R-:W-:Y:S05]  /*e460*/  @!P1 BRA `(.L_x_1812) ;  /* 0x0000002400149947 */ /* 0x001fea0003800000 */
.L_x_1871:
        /* <DEDUP_REMOVED lines=46> */
.L_x_1877:
[----:B------:R-:W0:Y:S01]  /*e750*/  S2R R3, SR_TID.X ;  /* 0x0000000000037919 */ /* 0x000e220000002100 */
[----:B------:R-:W-:Y:S02]  /*e760*/  R2UR UR4, R6 ;  /* 0x00000000060472ca */ /* 0x000fe400000e0000 */
[----:B0-----:R-:W-:-:S04]  /*e770*/  SHF.L.U32 R3, R3, 0x4, RZ ;  /* 0x0000000403037819 */ /* 0x001fc800000006ff */
        /* <DEDUP_REMOVED lines=18> */
.L_x_1814:
[----:B------:R0:W-:Y:S01]  /*e8a0*/  SYNCS.ARRIVE.TRANS64.A1T0 RZ, [R6+URZ+0x17070], RZ ;  /* 0x017070ff06ff79a7 */ /* 0x0001e2000810003f */
[----:B------:R-:W-:Y:S05]  /*e8b0*/  @!P2 BRA `(.L_x_1815) ;  /* 0x000000000004a947 */ /* 0x000fea0003800000 */
[----:B------:R-:W-:Y:S01]  /*e8c0*/  BPT.TRAP 0x1 ;  /* 0x000000040000795c */ /* 0x000fe20000300000 */
.L_x_1815:
[----:B------:R-:W3:Y:S02]  /*e8d0*/  SYNCS.PHASECHK.TRANS64.TRYWAIT P1, [R6+URZ+0x17040], R17 ;  /* 0x01704011060075a7 */ /* 0x000ee4000802017f */
[----:B---3--:R-:W-:Y:S05]  /*e8e0*/  @!P1 BRA `(.L_x_1816) ;  /* 0x0000002000a49947 */ /* 0x008fea0003800000 */
.L_x_1878:
        /* <DEDUP_REMOVED lines=40> */
.L_x_1884:
        /* <DEDUP_REMOVED lines=18> */
.L_x_1818:
[----:B------:R-:W-:Y:S01]  /*ec90*/  IMAD.U32 R2, RZ, RZ, UR41 ;  /* 0x00000029ff027e24 */ /* 0x000fe2000f8e00ff */
[----:B------:R0:W-:Y:S04]  /*eca0*/  SYNCS.ARRIVE.TRANS64.A1T0 RZ, [R6+URZ+0x17030], RZ ;  /* 0x017030ff06ff79a7 */ /* 0x0001e8000810003f */
[----:B------:R-:W-:-:S04]  /*ecb0*/  LOP3.LUT R2, R2, 0x1, RZ, 0xfc, !PT ;  /* 0x0000000102027812 */ /* 0x000fc800078efcff */
[----:B------:R-:W-:-:S13]  /*ecc0*/  ISETP.NE.AND P1, PT, R2, 0x3, PT ;  /* 0x000000030200780c */ /* 0x000fda0003f25270 */
[----:B0-----:R-:W-:Y:S05]  /*ecd0*/  @!P1 BRA `(.L_x_1819) ;  /* 0x0000000000049947 */ /* 0x001fea0003800000 */
[----:B------:R-:W-:Y:S01]  /*ece0*/  BPT.TRAP 0x1 ;  /* 0x000000040000795c */ /* 0x000fe20000300000 */
.L_x_1819:
[----:B------:R-:W-:Y:S02]  /*ecf0*/  LOP3.LUT R3, R4, 0x1, RZ, 0x3c, !PT ;  /* 0x0000000104037812 */ /* 0x000fe400078e3cff */
[----:B------:R-:W-:Y:S02]  /*ed00*/  LEA R2, R0, UR46, 0x3 ;  /* 0x0000002e00027c11 */ /* 0x000fe4000f8e18ff */
[----:B------:R-:W-:-:S04]  /*ed10*/  SHF.L.U32 R3, R3, 0x1f, RZ ;  /* 0x0000001f03037819 */ /* 0x000fc800000006ff */
[----:B------:R-:W0:Y:S02]  /*ed20*/  SYNCS.PHASECHK.TRANS64.TRYWAIT P2, [R2+URZ+0x17070], R3 ;  /* 0x01707003020075a7 */ /* 0x000e24000804017f */
[----:B0-----:R-:W-:Y:S05]  /*ed30*/  @!P2 BRA `(.L_x_1820) ;  /* 0x00000020003ca947 */ /* 0x001fea0003800000 */
.L_x_1885:
[----:B------:R-:W-:-:S06]  /*ed40*/  ULOP3.LUT UR4, UR41, 0x2, URZ, 0xfc, !UPT ;  /* 0x0000000229047892 */ /* 0x000fcc000f8efc3f */
[----:B---3--:R-:W-:-:S05]  /*ed50*/  IMAD.U32 R6, RZ, RZ, UR4 ;  /* 0x00000004ff067e24 */ /* 0x008fca000f8e00ff */
[----:B------:R-:W-:-:S13]  /*ed60*/  ISETP.NE.AND P2, PT, R6, 0x3, PT ;  /* 0x000000030600780c */ /* 0x000fda0003f45270 */
[----:B------:R-:W-:Y:S05]  /*ed70*/  @!P2 BRA `(.L_x_1821) ;  /* 0x000000000004a947 */ /* 0x000fea0003800000 */
[----:B------:R-:W-:Y:S01]  /*ed80*/  BPT.TRAP 0x1 ;  /* 0x000000040000795c */ /* 0x000fe20000300000 */
.L_x_1821:
[----:B0-----:R-:W-:Y:S01]  /*ed90*/  SHF.L.U32 R3, R4, 0x1f, RZ ;  /* 0x0000001f04037819 */ /* 0x001fe200000006ff */
[----:B------:R-:W-:-:S03]  /*eda0*/  IMAD R4, R0, 0x3000, RZ ;  /* 0x0000300000047824 */ /* 0x000fc600078e02ff */
[----:B------:R-:W0:Y:S02]  /*edb0*/  SYNCS.PHASECHK.TRANS64.TRYWAIT P2, [R2+URZ+0x17060], R3 ;  /* 0x01706003020075a7 */ /* 0x000e24000804017f */
[----:B0-----:R-:W-:Y:S05]  /*edc0*/  @!P2 BRA `(.L_x_1822) ;  /* 0x00000020002ca947 */ /* 0x001fea0003800000 */
.L_x_1886:
[----:B------:R-:W2:Y:S01]  /*edd0*/  LDL R0, [R1] ;  /* 0x0000000001007983 */ /* 0x000ea20000100800 */
[----:B------:R-:W-:Y:S05]  /*ede0*/  WARPSYNC.ALL ;  /* 0x0000000000007948 */ /* 0x000fea0003800000 */
[----:B0-----:R-:W-:Y:S01]  /*edf0*/  LOP3.LUT R3, R4, R29, RZ, 0xfc, !PT ;  /* 0x0000001d04037212 */ /* 0x001fe200078efcff */
[----:B------:R-:W0:Y:S01]  /*ee00*/  S2R R6, SR_TID.X ;  /* 0x0000000000067919 */ /* 0x000e220000002100 */
[----:B------:R-:W-:-:S03]  /*ee10*/  ULOP3.LUT UR4, UR41, 0x2, URZ, 0xfc, !UPT ;  /* 0x0000000229047892 */ /* 0x000fc6000f8efc3f */
[----:B------:R-:W-:Y:S01]  /*ee20*/  VIADD R3, R3, UR46 ;  /* 0x0000002e03037c36 */ /* 0x000fe20008000000 */
[----:B0-----:R-:W-:Y:S01]  /*ee30*/  LOP3.LUT P2, RZ, R6, 0x4, RZ, 0xc0, !PT ;  /* 0x0000000406ff7812 */ /* 0x001fe2000784c0ff */
[----:B------:R-:W-:-:S05]  /*ee40*/  IMAD.MOV.U32 R6, RZ, RZ, 0x40 ;  /* 0x00000040ff067424 */ /* 0x000fca00078e00ff */
[----:B------:R-:W-:Y:S02]  /*ee50*/  SEL R6, R6, 0xffffffc0, !P2 ;  /* 0xffffffc006067807 */ /* 0x000fe40005000000 */
        /* <DEDUP_REMOVED lines=48> */
.L_x_1823:
[----:B-1----:R1:W-:Y:S01]  /*f160*/  SYNCS.ARRIVE.TRANS64.A1T0 RZ, [R2+URZ+0x17050], RZ ;  /* 0x017050ff02ff79a7 */ /* 0x0023e2000810003f */
[----:B------:R-:W-:Y:S06]  /*f170*/  BAR.SYNC.DEFER_BLOCKING 0x2, 0x80 ;  /* 0x0082000000007b1d */ /* 0x000fec0000010000 */
[----:B------:R-:W-:Y:S05]  /*f180*/  @!P1 BRA `(.L_x_1824) ;  /* 0x0000000000049947 */ /* 0x000fea0003800000 */
[----:B------:R-:W-:Y:S01]  /*f190*/  BPT.TRAP 0x1 ;  /* 0x000000040000795c */ /* 0x000fe20000300000 */
.L_x_1824:
[----:B------:R-:W2:Y:S01]  /*f1a0*/  S2R R0, SR_CgaCtaId ;  /* 0x0000000000007919 */ /* 0x000ea20000008800 */
[----:B-1----:R-:W-:Y:S02]  /*f1b0*/  VIADD R2, R2, 0x17080 ;  /* 0x0001708002027836 */ /* 0x002fe40000000000 */
[----:B------:R-:W-:Y:S02]  /*f1c0*/  VIADD R7, R7, 0xffffff80 ;  /* 0xffffff8007077836 */ /* 0x000fe40000000000 */
[----:B------:R-:W-:Y:S01]  /*f1d0*/  IMAD.MOV.U32 R4, RZ, RZ, R20 ;  /* 0x000000ffff047224 */ /* 0x000fe200078e0014 */
[----:B--2---:R-:W-:Y:S01]  /*f1e0*/  PRMT R2, R0, 0x654, R2 ;  /* 0x0000065400027816 */ /* 0x004fe20000000002 */
[----:B------:R-:W-:-:S03]  /*f1f0*/  IMAD.MOV.U32 R0, RZ, RZ, R5 ;  /* 0x000000ffff007224 */ /* 0x000fc600078e0005 */
[----:B------:R2:W-:Y:S01]  /*f200*/  SYNCS.ARRIVE.TRANS64.RED.A1T0 RZ, [R2+URZ], RZ ;  /* 0x000000ff02ff79a7 */ /* 0x0005e2000810043f */
[----:B------:R-:W-:Y:S05]  /*f210*/  @P0 BRA `(.L_x_1825) ;  /* 0xfffffff000080947 */ /* 0x000fea000383ffff */
[----:B------:R-:W-:Y:S05]  /*f220*/  BRA `(.L_x_1826) ;  /* 0x0000000000047947 */ /* 0x000fea0003800000 */
.L_x_1810:
[----:B0-----:R-:W-:-:S07]  /*f230*/  IMAD.MOV.U32 R5, RZ, RZ, RZ ;  /* 0x000000ffff057224 */ /* 0x001fce00078e00ff */
.L_x_1826:
[----:B------:R-:W-:-:S06]  /*f240*/  ULOP3.LUT UR4, UR41, 0x1, URZ, 0xfc, !UPT ;  /* 0x0000000129047892 */ /* 0x000fcc000f8efc3f */
[----:B------:R-:W-:-:S04]  /*f250*/  MOV R0, UR4 ;  /* 0x0000000400007c02 */ /* 0x000fc80008000f00 */
[----:B------:R-:W-:-:S13]  /*f260*/  ISETP.NE.AND P1, PT, R0, 0x3, PT ;  /* 0x000000030000780c */ /* 0x000fda0003f25270 */
[----:B------:R-:W-:Y:S05]  /*f270*/  @!P1 BRA `(.L_x_1827) ;  /* 0x0000000000049947 */ /* 0x000fea0003800000 */
[----:B------:R-:W-:Y:S01]  /*f280*/  BPT.TRAP 0x1 ;  /* 0x000000040000795c */ /* 0x000fe20000300000 */
.L_x_1827:
[----:B0-2---:R-:W-:Y:S01]  /*f290*/  LOP3.LUT R3, R20, 0x1, RZ, 0x3c, !PT ;  /* 0x0000000114037812 */ /* 0x005fe200078e3cff */
[----:B------:R-:W-:Y:S01]  /*f2a0*/  BSSY B0, `(.L_x_1828) ;  /* 0x0000005000007945 */ /* 0x000fe20003800000 */
[----:B------:R-:W-:Y:S02]  /*f2b0*/  LEA R2, R5, UR46, 0x3 ;  /* 0x0000002e05027c11 */ /* 0x000fe4000f8e18ff */
[----:B------:R-:W-:-:S04]  /*f2c0*/  SHF.L.U32 R3, R3, 0x1f, RZ ;  /* 0x0000001f03037819 */ /* 0x000fc800000006ff */
[----:B------:R-:W0:Y:S02]  /*f2d0*/  SYNCS.PHASECHK.TRANS64.TRYWAIT P0, [R2+URZ+0x17070], R3 ;  /* 0x01707003020075a7 */ /* 0x000e24000800017f */
[----:B0-----:R-:W-:Y:S05]  /*f2e0*/  @!P0 BRA `(.L_x_1829) ;  /* 0x0000001800f88947 */ /* 0x001fea0003800000 */
.L_x_1887:
[----:B------:R-:W-:Y:S05]  /*f2f0*/  BSYNC B0 ;  /* 0x0000000000007941 */ /* 0x000fea0003800000 */
.L_x_1828:
[----:B------:R-:W-:-:S06]  /*f300*/  ULOP3.LUT UR4, UR41, 0x2, URZ, 0xfc, !UPT ;  /* 0x0000000229047892 */ /* 0x000fcc000f8efc3f */
[----:B------:R-:W-:-:S05]  /*f310*/  IMAD.U32 R0, RZ, RZ, UR4 ;  /* 0x00000004ff007e24 */ /* 0x000fca000f8e00ff */
[----:B------:R-:W-:-:S13]  /*f320*/  ISETP.NE.AND P0, PT, R0, 0x3, PT ;  /* 0x000000030000780c */ /* 0x000fda0003f05270 */
[----:B------:R-:W-:Y:S05]  /*f330*/  @!P0 BRA `(.L_x_1830) ;  /* 0x0000000000048947 */ /* 0x000fea0003800000 */
[----:B------:R-:W-:Y:S01]  /*f340*/  BPT.TRAP 0x1 ;  /* 0x000000040000795c */ /* 0x000fe20000300000 */
.L_x_1830:
[----:B------:R-:W2:Y:S01]  /*f350*/  LDL.LU R0, [R1] ;  /* 0x0000000001007983 */ /* 0x000ea20000300800 */
[----:B0-----:R-:W-:Y:S01]  /*f360*/  SHF.L.U32 R3, R20, 0x1f, RZ ;  /* 0x0000001f14037819 */ /* 0x001fe200000006ff */
[----:B------:R-:W-:-:S03]  /*f370*/  IMAD R4, R5, 0x3000, RZ ;  /* 0x0000300005047824 */ /* 0x000fc600078e02ff */
[----:B------:R-:W0:Y:S02]  /*f380*/  SYNCS.PHASECHK.TRANS64.TRYWAIT P0, [R2+URZ+0x17060], R3 ;  /* 0x01706003020075a7 */ /* 0x000e24000800017f */
[----:B--2---:R-:W-:Y:S01]  /*f390*/  LOP3.LUT R0, R4, R0, RZ, 0xfc, !PT ;  /* 0x0000000004007212 */ /* 0x004fe200078efcff */
[----:B0-----:R-:W-:Y:S06]  /*f3a0*/  @!P0 BRA `(.L_x_1831) ;  /* 0x0000001800dc8947 */ /* 0x001fec0003800000 */
.L_x_1888:
[----:B------:R-:W-:Y:S05]  /*f3b0*/  WARPSYNC.ALL ;  /* 0x0000000000007948 */ /* 0x000fea0003800000 */
[----:B------:R-:W2:Y:S01]  /*f3c0*/  LDSM.16.MT88.4 R8, [R0+UR46+0x6400] ;  /* 0x0064002e0008783b */ /* 0x000ea20008004200 */
[----:B0-----:R-:W-:Y:S01]  /*f3d0*/  LOP3.LUT R3, R4, R29, RZ, 0xfc, !PT ;  /* 0x0000001d04037212 */ /* 0x001fe200078efcff */
[----:B------:R-:W-:Y:S01]  /*f3e0*/  ULOP3.LUT UR4, UR41, 0x2, URZ, 0xfc, !UPT ;  /* 0x0000000229047892 */ /* 0x000fe2000f8efc3f */
[----:B------:R-:W0:Y:S03]  /*f3f0*/  S2R R6, SR_TID.X ;  /* 0x0000000000067919 */ /* 0x000e260000002100 */
[----:B------:R-:W-:Y:S01]  /*f400*/  VIADD R3, R3, UR46 ;  /* 0x0000002e03037c36 */ /* 0x000fe20008000000 */
[----:B0-----:R-:W-:Y:S01]  /*f410*/  LOP3.LUT P0, RZ, R6, 0x4, RZ, 0xc0, !PT ;  /* 0x0000000406ff7812 */ /* 0x001fe2000780c0ff */
[----:B------:R-:W-:Y:S01]  /*f420*/  IMAD.MOV.U32 R6, RZ, RZ, 0x40 ;  /* 0x00000040ff067424 */ /* 0x000fe200078e00ff */
[----:B--2---:R-:W-:-:S02]  /*f430*/  PRMT R12, R8, 0x6420, R9 ;  /* 0x00006420080c7816 */ /* 0x004fc40000000009 */
[----:B------:R-:W-:Y:S02]  /*f440*/  PRMT R13, R8, 0x7531, R9 ;  /* 0x00007531080d7816 */ /* 0x000fe40000000009 */
[C-C-:B-1----:R-:W-:Y:S02]  /*f450*/  PRMT R14, R10.reuse, 0x6420, R11.reuse ;  /* 0x000064200a0e7816 */ /* 0x142fe4000000000b */
        /* <DEDUP_REMOVED lines=44> */
.L_x_1832:
[----:B-1----:R1:W-:Y:S01]  /*f720*/  SYNCS.ARRIVE.TRANS64.A1T0 RZ, [R2+URZ+0x17050], RZ ;  /* 0x017050ff02ff79a7 */ /* 0x0023e2000810003f */
[----:B------:R-:W-:Y:S06]  /*f730*/  BAR.SYNC.DEFER_BLOCKING 0x2, 0x80 ;  /* 0x0082000000007b1d */ /* 0x000fec0000010000 */
[----:B------:R-:W-:Y:S05]  /*f740*/  @!P1 BRA `(.L_x_1833) ;  /* 0x0000000000049947 */ /* 0x000fea0003800000 */
[----:B------:R-:W-:Y:S01]  /*f750*/  BPT.TRAP 0x1 ;  /* 0x000000040000795c */ /* 0x000fe20000300000 */
.L_x_1833:
        /* <DEDUP_REMOVED lines=10> */
.L_x_1790:
[----:B------:R-:W0:Y:S01]  /*f800*/  S2R R4, SR_CgaCtaId ;  /* 0x0000000000047919 */ /* 0x000e220000008800 */
[----:B------:R-:W-:Y:S02]  /*f810*/  MOV R3, 0x400 ;  /* 0x0000040000037802 */ /* 0x000fe40000000f00 */
[----:B------:R-:W-:Y:S02]  /*f820*/  SHF.L.U32 R2, R2, 0x1f, RZ ;  /* 0x0000001f02027819 */ /* 0x000fe400000006ff */
[----:B0-----:R-:W-:-:S04]  /*f830*/  LEA R7, R4, R3, 0x18 ;  /* 0x0000000304077211 */ /* 0x001fc800078ec0ff */
[----:B------:R-:W0:Y:S02]  /*f840*/  SYNCS.PHASECHK.TRANS64.TRYWAIT P0, [R7+URZ+0x17020], R2 ;  /* 0x01702002070075a7 */ /* 0x000e24000800017f */
[----:B0-----:R-:W-:Y:S05]  /*f850*/  @!P0 BRA `(.L_x_1834) ;  /* 0x0000001400c48947 */ /* 0x001fea0003800000 */
.L_x_1889:
        /* <DEDUP_REMOVED lines=13> */
.L_x_1835:
[----:B------:R-:W-:Y:S01]  /*f930*/  IMAD R5, R0, 0x8, R7 ;  /* 0x0000000800057824 */ /* 0x000fe200078e0207 */
[----:B------:R-:W-:Y:S01]  /*f940*/  SHF.L.U32 R2, R20, 0x1f, RZ ;  /* 0x0000001f14027819 */ /* 0x000fe200000006ff */
[----:B------:R-:W-:-:S03]  /*f950*/  VIADD R0, R0, 0x1 ;  /* 0x0000000100007836 */ /* 0x000fc60000000000 */
[----:B------:R-:W0:Y:S02]  /*f960*/  SYNCS.PHASECHK.TRANS64.TRYWAIT P1, [R5+URZ+0x17040], R2 ;  /* 0x01704002050075a7 */ /* 0x000e24000802017f */
[----:B------:R-:W-:-:S04]  /*f970*/  ISETP.NE.AND P2, PT, R0, 0x2, PT ;  /* 0x000000020000780c */ /* 0x000fc80003f45270 */
[----:B------:R-:W-:Y:S01]  /*f980*/  SEL R3, RZ, 0x1, P2 ;  /* 0x00000001ff037807 */ /* 0x000fe20001000000 */
[----:B0-----:R-:W-:Y:S08]  /*f990*/  @!P1 BRA `(.L_x_1836) ;  /* 0x0000001400889947 */ /* 0x001ff00003800000 */
.L_x_1890:
[----:B------:R-:W-:Y:S02]  /*f9a0*/  SEL R0, R0, RZ, P2 ;  /* 0x000000ff00007207 */ /* 0x000fe40001000000 */
[----:B------:R-:W-:Y:S01]  /*f9b0*/  LOP3.LUT R3, R20, R3, RZ, 0x3c, !PT ;  /* 0x0000000314037212 */ /* 0x000fe200078e3cff */
[----:B------:R-:W-:Y:S06]  /*f9c0*/  @!P0 BRA `(.L_x_1837) ;  /* 0x0000000000048947 */ /* 0x000fec0003800000 */
[----:B------:R-:W-:Y:S01]  /*f9d0*/  BPT.TRAP 0x1 ;  /* 0x000000040000795c */ /* 0x000fe20000300000 */
.L_x_1837:
[----:B------:R-:W-:Y:S02]  /*f9e0*/  LEA R7, R0, R7, 0x3 ;  /* 0x0000000700077211 */ /* 0x000fe400078e18ff */
[----:B------:R-:W-:-:S04]  /*f9f0*/  SHF.L.U32 R0, R3, 0x1f, RZ ;  /* 0x0000001f03007819 */ /* 0x000fc800000006ff */
[----:B------:R-:W1:Y:S02]  /*fa00*/  SYNCS.PHASECHK.TRANS64.TRYWAIT P1, [R7+URZ+0x17040], R0 ;  /* 0x01704000070075a7 */ /* 0x000e64000802017f */
[----:B-1----:R-:W-:Y:S05]  /*fa10*/  @!P1 BRA `(.L_x_1838) ;  /* 0x00000014007c9947 */ /* 0x002fea0003800000 */
.L_x_1891:
[----:B------:R-:W-:Y:S05]  /*fa20*/  @!P0 BRA `(.L_x_1839) ;  /* 0x0000000000048947 */ /* 0x000fea0003800000 */
[----:B------:R-:W-:Y:S01]  /*fa30*/  BPT.TRAP 0x1 ;  /* 0x000000040000795c */ /* 0x000fe20000300000 */
.L_x_1839:
[----:B------:R-:W2:Y:S02]  /*fa40*/  SYNCS.PHASECHK.TRANS64.TRYWAIT P1, [R5+URZ+0x17060], R2 ;  /* 0x01706002050075a7 */ /* 0x000ea4000802017f */
[----:B--2---:R-:W-:Y:S05]  /*fa50*/  @!P1 BRA `(.L_x_1840) ;  /* 0x0000001400809947 */ /* 0x004fea0003800000 */
.L_x_1892:
[----:B------:R-:W-:Y:S05]  /*fa60*/  @!P0 BRA `(.L_x_1841) ;  /* 0x0000000000048947 */ /* 0x000fea0003800000 */
[----:B------:R-:W-:Y:S01]  /*fa70*/  BPT.TRAP 0x1 ;  /* 0x000000040000795c */ /* 0x000fe20000300000 */
.L_x_1841:
[----:B------:R-:W3:Y:S02]  /*fa80*/  SYNCS.PHASECHK.TRANS64.TRYWAIT P1, [R7+URZ+0x17060], R0 ;  /* 0x01706000070075a7 */ /* 0x000ee4000802017f */
[----:B---3--:R-:W-:Y:S05]  /*fa90*/  @!P1 BRA `(.L_x_1842) ;  /* 0x0000001400849947 */ /* 0x008fea0003800000 */
.L_x_1893:
[----:B------:R-:W-:Y:S05]  /*faa0*/  @!P0 BRA `(.L_x_1843) ;  /* 0x0000000000048947 */ /* 0x000fea0003800000 */
[----:B------:R-:W-:Y:S01]  /*fab0*/  BPT.TRAP 0x1 ;  /* 0x000000040000795c */ /* 0x000fe20000300000 */
.L_x_1843:
[----:B------:R-:W4:Y:S02]  /*fac0*/  SYNCS.PHASECHK.TRANS64.TRYWAIT P1, [R5+URZ+0x17080], R2 ;  /* 0x01708002050075a7 */ /* 0x000f24000802017f */
[----:B----4-:R-:W-:Y:S05]  /*fad0*/  @!P1 BRA `(.L_x_1844) ;  /* 0x0000001400889947 */ /* 0x010fea0003800000 */
.L_x_1894:
[----:B------:R-:W-:Y:S05]  /*fae0*/  @!P0 BRA `(.L_x_1845) ;  /* 0x0000000000048947 */ /* 0x000fea0003800000 */
[----:B------:R-:W-:Y:S01]  /*faf0*/  BPT.TRAP 0x1 ;  /* 0x000000040000795c */ /* 0x000fe20000300000 */
.L_x_1845:
[----:B------:R0:W0:Y:S02]  /*fb00*/  SYNCS.PHASECHK.TRANS64.TRYWAIT P0, [R7+URZ+0x17080], R0 ;  /* 0x01708000070075a7 */ /* 0x000024000800017f */
[----:B0-----:R-:W-:Y:S05]  /*fb10*/  @!P0 NANOSLEEP.SYNCS 0x989680 ;  /* 0x009896800000895d */ /* 0x001fea0003900000 */
[----:B------:R-:W0:Y:S02]  /*fb20*/  @!P0 SYNCS.PHASECHK.TRANS64 P0, [R7+URZ+0x17080], R0 ;  /* 0x01708000070085a7 */ /* 0x000e24000800007f */
[----:B0-----:R-:W-:Y:S05]  /*fb30*/  @!P0 BRA `(.L_x_1845) ;  /* 0xfffffffc00f08947 */ /* 0x001fea000383ffff */
.L_x_1746:
[----:B------:R-:W-:Y:S05]  /*fb40*/  BSYNC B6 ;  /* 0x0000000000067941 */ /* 0x000fea0003800000 */
.L_x_1743:
[----:B------:R-:W-:Y:S05]  /*fb50*/  EXIT ;  /* 0x000000000000794d */ /* 0x000fea0003800000 */
.L_x_1750:
[----:B0-----:R-:W-:-:S04]  /*fb60*/  IMAD.U32 R3, RZ, RZ, UR44 ;  /* 0x0000002cff037e24 */ /* 0x001fc8000f8e00ff */
[----:B------:R0:W1:Y:S03]  /*fb70*/  SYNCS.PHASECHK.TRANS64.TRYWAIT P0, [R3+URZ+0x17000], R6 ;  /* 0x01700006030075a7 */ /* 0x000066000800017f */
[----:B-1----:R-:W-:Y:S05]  /*fb80*/  @!P0 NANOSLEEP.SYNCS 0x989680 ;  /* 0x009896800000895d */ /* 0x002fea0003900000 */
[----:B------:R-:W1:Y:S02]  /*fb90*/  @!P0 SYNCS.PHASECHK.TRANS64 P0, [R3+URZ+0x17000], R6 ;  /* 0x01700006030085a7 */ /* 0x000e64000800007f */
[----:B-1----:R-:W-:Y:S05]  /*fba0*/  @!P0 BRA `(.L_x_1750) ;  /* 0xfffffffc00ec8947 */ /* 0x002fea000383ffff */
[----:B------:R-:W-:Y:S05]  /*fbb0*/  BRA `(.L_x_1846) ;  /* 0xffffff1800907947 */ /* 0x000fea000383ffff */
.L_x_1754:
[----:B0-----:R-:W-:-:S04]  /*fbc0*/  IMAD.U32 R3, RZ, RZ, UR44 ;  /* 0x0000002cff037e24 */ /* 0x001fc8000f8e00ff */
[----:B------:R0:W2:Y:S03]  /*fbd0*/  SYNCS.PHASECHK.TRANS64.TRYWAIT P1, [R3+URZ+0x17030], R6 ;  /* 0x01703006030075a7 */ /* 0x0000a6000802017f */
[----:B--2---:R-:W-:Y:S05]  /*fbe0*/  @!P1 NANOSLEEP.SYNCS 0x989680 ;  /* 0x009896800000995d */ /* 0x004fea0003900000 */
[----:B------:R-:W2:Y:S02]  /*fbf0*/  @!P1 SYNCS.PHASECHK.TRANS64 P1, [R3+URZ+0x17030], R6 ;  /* 0x01703006030095a7 */ /* 0x000ea4000802007f */
[----:B--2---:R-:W-:Y:S05]  /*fc00*/  @!P1 BRA `(.L_x_1754) ;  /* 0xfffffffc00ec9947 */ /* 0x004fea000383ffff */
[----:B------:R-:W-:Y:S05]  /*fc10*/  BRA `(.L_x_1753) ;  /* 0xffffff1800ac7947 */ /* 0x000fea000383ffff */
.L_x_1760:
[----:B-1----:R-:W-:-:S04]  /*fc20*/  IMAD.U32 R11, RZ, RZ, UR25 ;  /* 0x00000019ff0b7e24 */ /* 0x002fc8000f8e00ff */
[----:B------:R1:W2:Y:S03]  /*fc30*/  SYNCS.PHASECHK.TRANS64.TRYWAIT P1, [R11+URZ+0x17030], R10 ;  /* 0x0170300a0b0075a7 */ /* 0x0002a6000802017f */
[----:B--2---:R-:W-:Y:S05]  /*fc40*/  @!P1 NANOSLEEP.SYNCS 0x989680 ;  /* 0x009896800000995d */ /* 0x004fea0003900000 */
[----:B------:R-:W2:Y:S02]  /*fc50*/  @!P1 SYNCS.PHASECHK.TRANS64 P1, [R11+URZ+0x17030], R10 ;  /* 0x0170300a0b0095a7 */ /* 0x000ea4000802007f */
[----:B--2---:R-:W-:Y:S05]  /*fc60*/  @!P1 BRA `(.L_x_1760) ;  /* 0xfffffffc00ec9947 */ /* 0x004fea000383ffff */
[----:B------:R-:W-:Y:S05]  /*fc70*/  BRA `(.L_x_1759) ;  /* 0xffffff4800007947 */ /* 0x000fea000383ffff */
.L_x_1764:
[----:B-1----:R-:W-:-:S04]  /*fc80*/  IMAD.U32 R11, RZ, RZ, UR11 ;  /* 0x0000000bff0b7e24 */ /* 0x002fc8000f8e00ff */
[----:B------:R1:W2:Y:S03]  /*fc90*/  SYNCS.PHASECHK.TRANS64.TRYWAIT P1, [R11+URZ+0x17050], R10 ;  /* 0x0170500a0b0075a7 */ /* 0x0002a6000802017f */
[----:B--2---:R-:W-:Y:S05]  /*fca0*/  @!P1 NANOSLEEP.SYNCS 0x989680 ;  /* 0x009896800000995d */ /* 0x004fea0003900000 */
[----:B------:R-:W2:Y:S02]  /*fcb0*/  @!P1 SYNCS.PHASECHK.TRANS64 P1, [R11+URZ+0x17050], R10 ;  /* 0x0170500a0b0095a7 */ /* 0x000ea4000802007f */
[----:B--2---:R-:W-:Y:S05]  /*fcc0*/  @!P1 BRA `(.L_x_1764) ;  /* 0xfffffffc00ec9947 */ /* 0x004fea000383ffff */
[----:B------:R-:W-:Y:S05]  /*fcd0*/  BRA `(.L_x_1763) ;  /* 0xffffff4800587947 */ /* 0x000fea000383ffff */
.L_x_1772:
[----:B-1----:R-:W-:-:S04]  /*fce0*/  IMAD.U32 R9, RZ, RZ, UR22 ;  /* 0x00000016ff097e24 */ /* 0x002fc8000f8e00ff */
[----:B------:R1:W2:Y:S03]  /*fcf0*/  SYNCS.PHASECHK.TRANS64.TRYWAIT P1, [R9+URZ+0x17030], R8 ;  /* 0x01703008090075a7 */ /* 0x0002a6000802017f */
[----:B--2---:R-:W-:Y:S05]  /*fd00*/  @!P1 NANOSLEEP.SYNCS 0x989680 ;  /* 0x009896800000995d */ /* 0x004fea0003900000 */
[----:B------:R-:W2:Y:S02]  /*fd10*/  @!P1 SYNCS.PHASECHK.TRANS64 P1, [R9+URZ+0x17030], R8 ;  /* 0x01703008090095a7 */ /* 0x000ea4000802007f */
[----:B--2---:R-:W-:Y:S05]  /*fd20*/  @!P1 BRA `(.L_x_1772) ;  /* 0xfffffffc00ec9947 */ /* 0x004fea000383ffff */
[----:B------:R-:W-:Y:S05]  /*fd30*/  BRA `(.L_x_1771) ;  /* 0xffffff7400347947 */ /* 0x000fea000383ffff */
.L_x_1776:
[----:B-1----:R-:W-:-:S04]  /*fd40*/  IMAD.U32 R9, RZ, RZ, UR14 ;  /* 0x0000000eff097e24 */ /* 0x002fc8000f8e00ff */
[----:B------:R1:W2:Y:S03]  /*fd50*/  SYNCS.PHASECHK.TRANS64.TRYWAIT P1, [R9+URZ+0x17050], R8 ;  /* 0x01705008090075a7 */ /* 0x0002a6000802017f */
[----:B--2---:R-:W-:Y:S05]  /*fd60*/  @!P1 NANOSLEEP.SYNCS 0x989680 ;  /* 0x009896800000995d */ /* 0x004fea0003900000 */
[----:B------:R-:W2:Y:S02]  /*fd70*/  @!P1 SYNCS.PHASECHK.TRANS64 P1, [R9+URZ+0x17050], R8 ;  /* 0x01705008090095a7 */ /* 0x000ea4000802007f */
[----:B--2---:R-:W-:Y:S05]  /*fd80*/  @!P1 BRA `(.L_x_1776) ;  /* 0xfffffffc00ec9947 */ /* 0x004fea000383ffff */
[----:B------:R-:W-:Y:S05]  /*fd90*/  BRA `(.L_x_1775) ;  /* 0xffffff74008c7947 */ /* 0x000fea000383ffff */
.L_x_1783:
[----:B-1----:R-:W-:-:S04]  /*fda0*/  IMAD.U32 R5, RZ, RZ, UR16 ;  /* 0x00000010ff057e24 */ /* 0x002fc8000f8e00ff */
[----:B------:R1:W2:Y:S03]  /*fdb0*/  SYNCS.PHASECHK.TRANS64.TRYWAIT P1, [R5+URZ+0x17050], R0 ;  /* 0x01705000050075a7 */ /* 0x0002a6000802017f */
[----:B--2---:R-:W-:Y:S05]  /*fdc0*/  @!P1 NANOSLEEP.SYNCS 0x989680 ;  /* 0x009896800000995d */ /* 0x004fea0003900000 */
[----:B------:R-:W2:Y:S02]  /*fdd0*/  @!P1 SYNCS.PHASECHK.TRANS64 P1, [R5+URZ+0x17050], R0 ;  /* 0x01705000050095a7 */ /* 0x000ea4000802007f */
[----:B--2---:R-:W-:Y:S05]  /*fde0*/  @!P1 BRA `(.L_x_1783) ;  /* 0xfffffffc00ec9947 */ /* 0x004fea000383ffff */
[----:B------:R-:W-:Y:S05]  /*fdf0*/  BRA `(.L_x_1782) ;  /* 0xffffff9400d87947 */ /* 0x000fea000383ffff */
.L_x_1796:
[----:B------:R-:W-:Y:S01]  /*fe00*/  IMAD.MOV.U32 R13, RZ, RZ, R24 ;  /* 0x000000ffff0d7224 */ /* 0x000fe200078e0018 */
[----:B------:R-:W-:Y:S01]  /*fe10*/  MOV R11, 0x1f ;  /* 0x0000001f000b7802 */ /* 0x000fe20000000f00 */
[----:B------:R-:W-:Y:S02]  /*fe20*/  IMAD.MOV.U32 R12, RZ, RZ, RZ ;  /* 0x000000ffff0c7224 */ /* 0x000fe400078e00ff */
[----:B------:R-:W-:-:S07]  /*fe30*/  IMAD.MOV.U32 R15, RZ, RZ, -0x1 ;  /* 0xffffffffff0f7424 */ /* 0x000fce00078e00ff */
[----:B0----5:R-:W-:Y:S05]  /*fe40*/  WARPSYNC.COLLECTIVE R15, `(.L_x_1847) ;  /* 0x000000000f087348 */ /* 0x021fea0003c00000 */
[----:B------:R1:W2:Y:S02]  /*fe50*/  SHFL.IDX P6, R14, R13, R12, R11 ;  /* 0x0000000c0d0e7389 */ /* 0x0002a400000c000b */
[----:B012--5:R-:W-:Y:S01]  /*fe60*/  ENDCOLLECTIVE ;  /* 0x000000000000791b */ /* 0x027fe20003800000 */
.L_x_1847:
[----:B------:R-:W-:Y:S05]  /*fe70*/  BRA `(.L_x_1848) ;  /* 0xffffffcc00ac7947 */ /* 0x000fea000383ffff */
.L_x_1798:
[----:B0-----:R-:W-:-:S04]  /*fe80*/  IMAD.U32 R3, RZ, RZ, UR46 ;  /* 0x0000002eff037e24 */ /* 0x001fc8000f8e00ff */
[----:B------:R0:W1:Y:S03]  /*fe90*/  SYNCS.PHASECHK.TRANS64.TRYWAIT P0, [R3+URZ+0x17080], R10 ;  /* 0x0170800a030075a7 */ /* 0x000066000800017f */
[----:B-1----:R-:W-:Y:S05]  /*fea0*/  @!P0 NANOSLEEP.SYNCS 0x989680 ;  /* 0x009896800000895d */ /* 0x002fea0003900000 */
[----:B------:R-:W1:Y:S02]  /*feb0*/  @!P0 SYNCS.PHASECHK.TRANS64 P0, [R3+URZ+0x17080], R10 ;  /* 0x0170800a030085a7 */ /* 0x000e64000800007f */
[----:B-1----:R-:W-:Y:S05]  /*fec0*/  @!P0 BRA `(.L_x_1798) ;  /* 0xfffffffc00ec8947 */ /* 0x002fea000383ffff */
[----:B------:R-:W-:Y:S05]  /*fed0*/  BRA `(.L_x_1849) ;  /* 0xffffffd000387947 */ /* 0x000fea000383ffff */
.L_x_1799:
        /* <DEDUP_REMOVED lines=8> */
.L_x_1851:
[----:B------:R-:W-:Y:S05]  /*ff60*/  BSYNC B0 ;  /* 0x0000000000007941 */ /* 0x000fea0003800000 */
.L_x_1850:
[----:B------:R-:W-:Y:S01]  /*ff70*/  IMAD.MOV.U32 R13, RZ, RZ, R8 ;  /* 0x000000ffff0d7224 */ /* 0x000fe200078e0008 */
[----:B------:R-:W-:Y:S01]  /*ff80*/  MOV R11, 0x1e1f ;  /* 0x00001e1f000b7802 */ /* 0x000fe20000000f00 */
[----:B------:R-:W-:Y:S01]  /*ff90*/  IMAD.MOV.U32 R12, RZ, RZ, RZ ;  /* 0x000000ffff0c7224 */ /* 0x000fe200078e00ff */
[----:B------:R-:W0:Y:S01]  /*ffa0*/  LDC R21, c[0x0][0x2f4] ;  /* 0x0000bd00ff157b82 */ /* 0x000e220000000800 */
[----:B------:R-:W-:Y:S02]  /*ffb0*/  IMAD.MOV.U32 R15, RZ, RZ, -0x1 ;  /* 0xffffffffff0f7424 */ /* 0x000fe400078e00ff */
[----:B------:R-:W-:Y:S02]  /*ffc0*/  IMAD.MOV.U32 R3, RZ, RZ, R14 ;  /* 0x000000ffff037224 */ /* 0x000fe400078e000e */
[----:B------:R-:W-:-:S07]  /*ffd0*/  VIADD R19, R26, UR46 ;  /* 0x0000002e1a137c36 */ /* 0x000fce0008000000 */
[----:B0-----:R-:W-:Y:S05]  /*ffe0*/  WARPSYNC.COLLECTIVE R15, `(.L_x_1852) ;  /* 0x000000000f087348 */ /* 0x001fea0003c00000 */
[----:B------:R1:W2:Y:S02]  /*fff0*/  SHFL.IDX P6, R14, R13, R12, R11 ;  /* 0x0000000c0d0e7389 */ /* 0x0002a400000c000b */
[----:B012---:R-:W-:Y:S01]  /*10000*/  ENDCOLLECTIVE ;  /* 0x000000000000791b */ /* 0x007fe20003800000 */
.L_x_1852:
        /* <DEDUP_REMOVED lines=8> */
.L_x_1853:
        /* <DEDUP_REMOVED lines=13> */
.L_x_1854:
        /* <DEDUP_REMOVED lines=10> */
.L_x_1802:
[----:B0-----:R-:W-:-:S04]  /*10200*/  MOV R3, UR46 ;  /* 0x0000002e00037c02 */ /* 0x001fc80008000f00 */
[----:B------:R0:W1:Y:S03]  /*10210*/  SYNCS.PHASECHK.TRANS64.TRYWAIT P1, [R3+URZ+0x17040], R10 ;  /* 0x0170400a030075a7 */ /* 0x000066000802017f */
[----:B-1----:R-:W-:Y:S05]  /*10220*/  @!P1 NANOSLEEP.SYNCS 0x989680 ;  /* 0x009896800000995d */ /* 0x002fea0003900000 */
[----:B------:R-:W1:Y:S02]  /*10230*/  @!P1 SYNCS.PHASECHK.TRANS64 P1, [R3+URZ+0x17040], R10 ;  /* 0x0170400a030095a7 */ /* 0x000e64000802007f */
[----:B-1----:R-:W-:Y:S05]  /*10240*/  @!P1 BRA `(.L_x_1802) ;  /* 0xfffffffc00ec9947 */ /* 0x002fea000383ffff */
[----:B------:R-:W-:Y:S05]  /*10250*/  BRA `(.L_x_1856) ;  /* 0xffffffd000747947 */ /* 0x000fea000383ffff */
.L_x_1803:
        /* <DEDUP_REMOVED lines=8> */
.L_x_1858:
[----:B------:R-:W-:Y:S05]  /*102e0*/  BSYNC B0 ;  /* 0x0000000000007941 */ /* 0x000fea0003800000 */
.L_x_1857:
        /* <DEDUP_REMOVED lines=8> */
.L_x_1859:
[----:B------:R-:W-:Y:S02]  /*10370*/  IMAD.MOV.U32 R13, RZ, RZ, R4 ;  /* 0x000000ffff0d7224 */ /* 0x000fe400078e0004 */
[----:B------:R-:W-:Y:S01]  /*10380*/  IMAD.MOV.U32 R12, RZ, RZ, 0x1 ;  /* 0x00000001ff0c7424 */ /* 0x000fe200078e00ff */
[----:B------:R-:W-:-:S04]  /*10390*/  @P0 IADD3 R14, P1, R6, R14, RZ ;  /* 0x0000000e060e0210 */ /* 0x000fc80007f3e0ff */
[----:B------:R-:W-:Y:S01]  /*103a0*/  @P0 IADD3.X R3, RZ, R2, RZ, P1, !PT ;  /* 0x00000002ff030210 */ /* 0x000fe20000ffe4ff */
[----:B------:R-:W-:-:S08]  /*103b0*/  @P0 IMAD.MOV.U32 R2, RZ, RZ, R14 ;  /* 0x000000ffff020224 */ /* 0x000fd000078e000e */
[----:B------:R-:W-:Y:S05]  /*103c0*/  WARPSYNC.COLLECTIVE R15, `(.L_x_1860) ;  /* 0x000000000f087348 */ /* 0x000fea0003c00000 */
[----:B------:R0:W1:Y:S02]  /*103d0*/  SHFL.IDX P6, R14, R13, R12, R11 ;  /* 0x0000000c0d0e7389 */ /* 0x00006400000c000b */
[----:B01----:R-:W-:Y:S01]  /*103e0*/  ENDCOLLECTIVE ;  /* 0x000000000000791b */ /* 0x003fe20003800000 */
.L_x_1860:
        /* <DEDUP_REMOVED lines=11> */
.L_x_1861:
[----:B------:R-:W-:Y:S05]  /*104a0*/  BRA `(.L_x_1862) ;  /* 0xffffffd0007c7947 */ /* 0x000fea000383ffff */
.L_x_1806:
[----:B------:R-:W-:Y:S02]  /*104b0*/  IMAD.MOV.U32 R13, RZ, RZ, R4 ;  /* 0x000000ffff0d7224 */ /* 0x000fe400078e0004 */
[----:B------:R-:W-:Y:S02]  /*104c0*/  IMAD.MOV.U32 R12, RZ, RZ, RZ ;  /* 0x000000ffff0c7224 */ /* 0x000fe400078e00ff */
[----:B------:R-:W-:Y:S02]  /*104d0*/  IMAD.MOV.U32 R11, RZ, RZ, 0x1e1f ;  /* 0x00001e1fff0b7424 */ /* 0x000fe400078e00ff */
[----:B------:R-:W-:Y:S02]  /*104e0*/  IMAD.MOV.U32 R15, RZ, RZ, -0x1 ;  /* 0xffffffffff0f7424 */ /* 0x000fe400078e00ff */
[----:B------:R-:W-:-:S07]  /*104f0*/  IMAD.U32 R10, RZ, RZ, UR48 ;  /* 0x00000030ff0a7e24 */ /* 0x000fce000f8e00ff */
[----:B------:R-:W-:Y:S05]  /*10500*/  WARPSYNC.COLLECTIVE R15, `(.L_x_1863) ;  /* 0x000000000f087348 */ /* 0x000fea0003c00000 */
[----:B------:R0:W1:Y:S02]  /*10510*/  SHFL.IDX P6, R14, R13, R12, R11 ;  /* 0x0000000c0d0e7389 */ /* 0x00006400000c000b */
[----:B01----:R-:W-:Y:S01]  /*10520*/  ENDCOLLECTIVE ;  /* 0x000000000000791b */ /* 0x003fe20003800000 */
.L_x_1863:
[----:B------:R-:W-:Y:S02]  /*10530*/  IMAD R7, R10, 0xc0, R27 ;  /* 0x000000c00a077824 */ /* 0x000fe400078e021b */
[----:B------:R-:W-:Y:S01]  /*10540*/  IMAD.MOV.U32 R13, RZ, RZ, R0 ;  /* 0x000000ffff0d7224 */ /* 0x000fe200078e0000 */
[----:B------:R-:W-:-:S07]  /*10550*/  MOV R2, R14 ;  /* 0x0000000e00027202 */ /* 0x000fce0000000f00 */
[----:B------:R-:W-:Y:S05]  /*10560*/  WARPSYNC.COLLECTIVE R15, `(.L_x_1864) ;  /* 0x000000000f087348 */ /* 0x000fea0003c00000 */
[----:B------:R0:W1:Y:S02]  /*10570*/  SHFL.IDX P6, R14, R13, R12, R11 ;  /* 0x0000000c0d0e7389 */ /* 0x00006400000c000b */
[----:B01----:R-:W-:Y:S01]  /*10580*/  ENDCOLLECTIVE ;  /* 0x000000000000791b */ /* 0x003fe20003800000 */
.L_x_1864:
[----:B------:R-:W-:Y:S02]  /*10590*/  ULDC UR4, c[0x0][0x288] ;  /* 0x0000a20000047ab9 */ /* 0x000fe40000000800 */
[----:B------:R-:W-:-:S05]  /*105a0*/  IMAD R8, R8, UR4, RZ ;  /* 0x0000000408087c24 */ /* 0x000fca000f8e02ff */
        /* <DEDUP_REMOVED lines=9> */
.L_x_1865:
        /* <DEDUP_REMOVED lines=11> */
.L_x_1866:
        /* <DEDUP_REMOVED lines=10> */
.L_x_1867:
        /* <DEDUP_REMOVED lines=8> */
[----:B------:R-:W-:-:S07]  /*10810*/  IMAD.MOV.U32 R6, RZ, RZ, R14 ;  /* 0x000000ffff067224 */ /* 0x000fce00078e000e */
[----:B0-----:R-:W-:Y:S05]  /*10820*/  WARPSYNC.COLLECTIVE R15, `(.L_x_1868) ;  /* 0x000000000f087348 */ /* 0x001fea0003c00000 */
[----:B------:R1:W2:Y:S02]  /*10830*/  SHFL.IDX P6, R14, R13, R12, R11 ;  /* 0x0000000c0d0e7389 */ /* 0x0002a400000c000b */
[----:B012---:R-:W-:Y:S01]  /*10840*/  ENDCOLLECTIVE ;  /* 0x000000000000791b */ /* 0x007fe20003800000 */
.L_x_1868:
[----:B------:R-:W-:Y:S05]  /*10850*/  BRA `(.L_x_1869) ;  /* 0xffffffd400d47947 */ /* 0x000fea000383ffff */
.L_x_1809:
[----:B0-2---:R-:W-:-:S04]  /*10860*/  IMAD.U32 R3, RZ, RZ, UR46 ;  /* 0x0000002eff037e24 */ /* 0x005fc8000f8e00ff */
[----:B------:R0:W2:Y:S03]  /*10870*/  SYNCS.PHASECHK.TRANS64.TRYWAIT P1, [R3+URZ+0x17020], R0 ;  /* 0x01702000030075a7 */ /* 0x0000a6000802017f */
[----:B--2---:R-:W-:Y:S05]  /*10880*/  @!P1 NANOSLEEP.SYNCS 0x989680 ;  /* 0x009896800000995d */ /* 0x004fea0003900000 */
[----:B------:R-:W2:Y:S02]  /*10890*/  @!P1 SYNCS.PHASECHK.TRANS64 P1, [R3+URZ+0x17020], R0 ;  /* 0x01702000030095a7 */ /* 0x000ea4000802007f */
[----:B--2---:R-:W-:Y:S05]  /*108a0*/  @!P1 BRA `(.L_x_1809) ;  /* 0xfffffffc00ec9947 */ /* 0x004fea000383ffff */
[----:B------:R-:W-:Y:S05]  /*108b0*/  BRA `(.L_x_1870) ;  /* 0xffffffd8001c7947 */ /* 0x000fea000383ffff */
.L_x_1812:
[----:B0-----:R0:W2:Y:S02]  /*108c0*/  SYNCS.PHASECHK.TRANS64.TRYWAIT P1, [R6+URZ+0x17080], R17 ;  /* 0x01708011060075a7 */ /* 0x0010a4000802017f */
[----:B--2---:R-:W-:Y:S05]  /*108d0*/  @!P1 NANOSLEEP.SYNCS 0x989680 ;  /* 0x009896800000995d */ /* 0x004fea0003900000 */
[----:B------:R-:W2:Y:S02]  /*108e0*/  @!P1 SYNCS.PHASECHK.TRANS64 P1, [R6+URZ+0x17080], R17 ;  /* 0x01708011060095a7 */ /* 0x000ea4000802007f */
[----:B--2---:R-:W-:Y:S05]  /*108f0*/  @!P1 BRA `(.L_x_1812) ;  /* 0xfffffffc00f09947 */ /* 0x004fea000383ffff */
[----:B------:R-:W-:Y:S05]  /*10900*/  BRA `(.L_x_1871) ;  /* 0xffffffd800d87947 */ /* 0x000fea000383ffff */
.L_x_1813:
        /* <DEDUP_REMOVED lines=8> */
.L_x_1873:
[----:B------:R-:W-:Y:S05]  /*10990*/  BSYNC B0 ;  /* 0x0000000000007941 */ /* 0x000fea0003800000 */
.L_x_1872:
        /* <DEDUP_REMOVED lines=8> */
.L_x_1874:
[----:B------:R-:W-:Y:S01]  /*10a20*/  IMAD.MOV.U32 R13, RZ, RZ, R27 ;  /* 0x000000ffff0d7224 */ /* 0x000fe200078e001b */
[----:B------:R-:W-:Y:S01]  /*10a30*/  MOV R12, 0x1 ;  /* 0x00000001000c7802 */ /* 0x000fe20000000f00 */
[----:B------:R-:W-:-:S07]  /*10a40*/  IMAD.MOV.U32 R2, RZ, RZ, R14 ;  /* 0x000000ffff027224 */ /* 0x000fce00078e000e */
[----:B------:R-:W-:Y:S05]  /*10a50*/  WARPSYNC.COLLECTIVE R15, `(.L_x_1875) ;  /* 0x000000000f087348 */ /* 0x000fea0003c00000 */
[----:B------:R0:W1:Y:S02]  /*10a60*/  SHFL.IDX P6, R14, R13, R12, R11 ;  /* 0x0000000c0d0e7389 */ /* 0x00006400000c000b */
[----:B01----:R-:W-:Y:S01]  /*10a70*/  ENDCOLLECTIVE ;  /* 0x000000000000791b */ /* 0x003fe20003800000 */
.L_x_1875:
        /* <DEDUP_REMOVED lines=14> */
.L_x_1876:
[----:B------:R-:W-:Y:S01]  /*10b60*/  IMAD.MOV.U32 R2, RZ, RZ, R14 ;  /* 0x000000ffff027224 */ /* 0x000fe200078e000e */
[----:B------:R-:W-:Y:S06]  /*10b70*/  BRA `(.L_x_1877) ;  /* 0xffffffd800f47947 */ /* 0x000fec000383ffff */
.L_x_1816:
[----:B---3--:R3:W4:Y:S02]  /*10b80*/  SYNCS.PHASECHK.TRANS64.TRYWAIT P1, [R6+URZ+0x17040], R17 ;  /* 0x01704011060075a7 */ /* 0x008724000802017f */
[----:B----4-:R-:W-:Y:S05]  /*10b90*/  @!P1 NANOSLEEP.SYNCS 0x989680 ;  /* 0x009896800000995d */ /* 0x010fea0003900000 */
[----:B------:R-:W4:Y:S02]  /*10ba0*/  @!P1 SYNCS.PHASECHK.TRANS64 P1, [R6+URZ+0x17040], R17 ;  /* 0x01704011060095a7 */ /* 0x000f24000802007f */
[----:B----4-:R-:W-:Y:S05]  /*10bb0*/  @!P1 BRA `(.L_x_1816) ;  /* 0xfffffffc00f09947 */ /* 0x010fea000383ffff */
[----:B------:R-:W-:Y:S05]  /*10bc0*/  BRA `(.L_x_1878) ;  /* 0xffffffdc00487947 */ /* 0x000fea000383ffff */
.L_x_1817:
        /* <DEDUP_REMOVED lines=8> */
.L_x_1880:
[----:B------:R-:W-:Y:S05]  /*10c50*/  BSYNC B0 ;  /* 0x0000000000007941 */ /* 0x000fea0003800000 */
.L_x_1879:
        /* <DEDUP_REMOVED lines=9> */
.L_x_1881:
[----:B------:R-:W-:Y:S02]  /*10cf0*/  VIADD R9, R9, UR46 ;  /* 0x0000002e09097c36 */ /* 0x000fe40008000000 */
[----:B------:R-:W-:Y:S02]  /*10d00*/  IMAD.MOV.U32 R13, RZ, RZ, R10 ;  /* 0x000000ffff0d7224 */ /* 0x000fe400078e000a */
[----:B------:R-:W-:Y:S01]  /*10d10*/  IMAD.MOV.U32 R12, RZ, RZ, 0x1 ;  /* 0x00000001ff0c7424 */ /* 0x000fe200078e00ff */
[----:B------:R-:W-:-:S13]  /*10d20*/  IADD3 R2, P1, R24, R14, RZ ;  /* 0x0000000e18027210 */ /* 0x000fda0007f3e0ff */
[----:B------:R-:W-:Y:S05]  /*10d30*/  WARPSYNC.COLLECTIVE R15, `(.L_x_1882) ;  /* 0x000000000f087348 */ /* 0x000fea0003c00000 */
[----:B------:R0:W1:Y:S02]  /*10d40*/  SHFL.IDX P6, R14, R13, R12, R11 ;  /* 0x0000000c0d0e7389 */ /* 0x00006400000c000b */
[----:B01----:R-:W-:Y:S01]  /*10d50*/  ENDCOLLECTIVE ;  /* 0x000000000000791b */ /* 0x003fe20003800000 */
.L_x_1882:
        /* <DEDUP_REMOVED lines=12> */
.L_x_1883:
[----:B------:R-:W-:Y:S05]  /*10e20*/  BRA `(.L_x_1884) ;  /* 0xffffffdc00507947 */ /* 0x000fea000383ffff */
.L_x_1820:
[----:B0-----:R0:W1:Y:S02]  /*10e30*/  SYNCS.PHASECHK.TRANS64.TRYWAIT P2, [R2+URZ+0x17070], R3 ;  /* 0x01707003020075a7 */ /* 0x001064000804017f */
[----:B-1----:R-:W-:Y:S05]  /*10e40*/  @!P2 NANOSLEEP.SYNCS 0x989680 ;  /* 0x009896800000a95d */ /* 0x002fea0003900000 */
[----:B------:R-:W1:Y:S02]  /*10e50*/  @!P2 SYNCS.PHASECHK.TRANS64 P2, [R2+URZ+0x17070], R3 ;  /* 0x017070030200a5a7 */ /* 0x000e64000804007f */
[----:B-1----:R-:W-:Y:S05]  /*10e60*/  @!P2 BRA `(.L_x_1820) ;  /* 0xfffffffc00f0a947 */ /* 0x002fea000383ffff */
[----:B------:R-:W-:Y:S05]  /*10e70*/  BRA `(.L_x_1885) ;  /* 0xffffffdc00b07947 */ /* 0x000fea000383ffff */
.L_x_1822:
[----:B0-----:R0:W1:Y:S02]  /*10e80*/  SYNCS.PHASECHK.TRANS64.TRYWAIT P2, [R2+URZ+0x17060], R3 ;  /* 0x01706003020075a7 */ /* 0x001064000804017f */
[----:B-1----:R-:W-:Y:S05]  /*10e90*/  @!P2 NANOSLEEP.SYNCS 0x989680 ;  /* 0x009896800000a95d */ /* 0x002fea0003900000 */
[----:B------:R-:W1:Y:S02]  /*10ea0*/  @!P2 SYNCS.PHASECHK.TRANS64 P2, [R2+URZ+0x17060], R3 ;  /* 0x017060030200a5a7 */ /* 0x000e64000804007f */
[----:B-1----:R-:W-:Y:S05]  /*10eb0*/  @!P2 BRA `(.L_x_1822) ;  /* 0xfffffffc00f0a947 */ /* 0x002fea000383ffff */
[----:B------:R-:W-:Y:S05]  /*10ec0*/  BRA `(.L_x_1886) ;  /* 0xffffffdc00c07947 */ /* 0x000fea000383ffff */
.L_x_1829:
[----:B0-----:R0:W2:Y:S02]  /*10ed0*/  SYNCS.PHASECHK.TRANS64.TRYWAIT P0, [R2+URZ+0x17070], R3 ;  /* 0x01707003020075a7 */ /* 0x0010a4000800017f */
[----:B--2---:R-:W-:Y:S05]  /*10ee0*/  @!P0 NANOSLEEP.SYNCS 0x989680 ;  /* 0x009896800000895d */ /* 0x004fea0003900000 */
[----:B------:R-:W2:Y:S02]  /*10ef0*/  @!P0 SYNCS.PHASECHK.TRANS64 P0, [R2+URZ+0x17070], R3 ;  /* 0x01707003020085a7 */ /* 0x000ea4000800007f */
[----:B--2---:R-:W-:Y:S05]  /*10f00*/  @!P0 BRA `(.L_x_1829) ;  /* 0xfffffffc00f08947 */ /* 0x004fea000383ffff */
[----:B------:R-:W-:Y:S05]  /*10f10*/  BRA `(.L_x_1887) ;  /* 0xffffffe000f47947 */ /* 0x000fea000383ffff */
.L_x_1831:
[----:B0-----:R0:W2:Y:S02]  /*10f20*/  SYNCS.PHASECHK.TRANS64.TRYWAIT P0, [R2+URZ+0x17060], R3 ;  /* 0x01706003020075a7 */ /* 0x0010a4000800017f */
[----:B--2---:R-:W-:Y:S05]  /*10f30*/  @!P0 NANOSLEEP.SYNCS 0x989680 ;  /* 0x009896800000895d */ /* 0x004fea0003900000 */
[----:B------:R-:W2:Y:S02]  /*10f40*/  @!P0 SYNCS.PHASECHK.TRANS64 P0, [R2+URZ+0x17060], R3 ;  /* 0x01706003020085a7 */ /* 0x000ea4000800007f */
[----:B--2---:R-:W-:Y:S05]  /*10f50*/  @!P0 BRA `(.L_x_1831) ;  /* 0xfffffffc00f08947 */ /* 0x004fea000383ffff */
[----:B------:R-:W-:Y:S05]  /*10f60*/  BRA `(.L_x_1888) ;  /* 0xffffffe400107947 */ /* 0x000fea000383ffff */
.L_x_1834:
[----:B0-----:R0:W1:Y:S02]  /*10f70*/  SYNCS.PHASECHK.TRANS64.TRYWAIT P0, [R7+URZ+0x17020], R2 ;  /* 0x01702002070075a7 */ /* 0x001064000800017f */
[----:B-1----:R-:W-:Y:S05]  /*10f80*/  @!P0 NANOSLEEP.SYNCS 0x989680 ;  /* 0x009896800000895d */ /* 0x002fea0003900000 */
[----:B------:R-:W1:Y:S02]  /*10f90*/  @!P0 SYNCS.PHASECHK.TRANS64 P0, [R7+URZ+0x17020], R2 ;  /* 0x01702002070085a7 */ /* 0x000e64000800007f */
[----:B-1----:R-:W-:Y:S05]  /*10fa0*/  @!P0 BRA `(.L_x_1834) ;  /* 0xfffffffc00f08947 */ /* 0x002fea000383ffff */
[----:B------:R-:W-:Y:S05]  /*10fb0*/  BRA `(.L_x_1889) ;  /* 0xffffffe800287947 */ /* 0x000fea000383ffff */
.L_x_1836:
[----:B0-----:R0:W1:Y:S02]  /*10fc0*/  SYNCS.PHASECHK.TRANS64.TRYWAIT P1, [R5+URZ+0x17040], R2 ;  /* 0x01704002050075a7 */ /* 0x001064000802017f */
[----:B-1----:R-:W-:Y:S05]  /*10fd0*/  @!P1 NANOSLEEP.SYNCS 0x989680 ;  /* 0x009896800000995d */ /* 0x002fea0003900000 */
[----:B------:R-:W1:Y:S02]  /*10fe0*/  @!P1 SYNCS.PHASECHK.TRANS64 P1, [R5+URZ+0x17040], R2 ;  /* 0x01704002050095a7 */ /* 0x000e64000802007f */
[----:B-1----:R-:W-:Y:S05]  /*10ff0*/  @!P1 BRA `(.L_x_1836) ;  /* 0xfffffffc00f09947 */ /* 0x002fea000383ffff */
[----:B------:R-:W-:Y:S05]  /*11000*/  BRA `(.L_x_1890) ;  /* 0xffffffe800647947 */ /* 0x000fea000383ffff */
.L_x_1838:
[----:B-1----:R1:W2:Y:S02]  /*11010*/  SYNCS.PHASECHK.TRANS64.TRYWAIT P1, [R7+URZ+0x17040], R0 ;  /* 0x01704000070075a7 */ /* 0x0022a4000802017f */
[----:B--2---:R-:W-:Y:S05]  /*11020*/  @!P1 NANOSLEEP.SYNCS 0x989680 ;  /* 0x009896800000995d */ /* 0x004fea0003900000 */
[----:B------:R-:W2:Y:S02]  /*11030*/  @!P1 SYNCS.PHASECHK.TRANS64 P1, [R7+URZ+0x17040], R0 ;  /* 0x01704000070095a7 */ /* 0x000ea4000802007f */
[----:B--2---:R-:W-:Y:S05]  /*11040*/  @!P1 BRA `(.L_x_1838) ;  /* 0xfffffffc00f09947 */ /* 0x004fea000383ffff */
[----:B------:R-:W-:Y:S05]  /*11050*/  BRA `(.L_x_1891) ;  /* 0xffffffe800707947 */ /* 0x000fea000383ffff */
.L_x_1840:
[----:B--2---:R2:W3:Y:S02]  /*11060*/  SYNCS.PHASECHK.TRANS64.TRYWAIT P1, [R5+URZ+0x17060], R2 ;  /* 0x01706002050075a7 */ /* 0x0044e4000802017f */
[----:B---3--:R-:W-:Y:S05]  /*11070*/  @!P1 NANOSLEEP.SYNCS 0x989680 ;  /* 0x009896800000995d */ /* 0x008fea0003900000 */
[----:B------:R-:W3:Y:S02]  /*11080*/  @!P1 SYNCS.PHASECHK.TRANS64 P1, [R5+URZ+0x17060], R2 ;  /* 0x01706002050095a7 */ /* 0x000ee4000802007f */
[----:B---3--:R-:W-:Y:S05]  /*11090*/  @!P1 BRA `(.L_x_1840) ;  /* 0xfffffffc00f09947 */ /* 0x008fea000383ffff */
[----:B------:R-:W-:Y:S05]  /*110a0*/  BRA `(.L_x_1892) ;  /* 0xffffffe8006c7947 */ /* 0x000fea000383ffff */
.L_x_1842:
[----:B---3--:R3:W4:Y:S02]  /*110b0*/  SYNCS.PHASECHK.TRANS64.TRYWAIT P1, [R7+URZ+0x17060], R0 ;  /* 0x01706000070075a7 */ /* 0x008724000802017f */
[----:B----4-:R-:W-:Y:S05]  /*110c0*/  @!P1 NANOSLEEP.SYNCS 0x989680 ;  /* 0x009896800000995d */ /* 0x010fea0003900000 */
[----:B------:R-:W4:Y:S02]  /*110d0*/  @!P1 SYNCS.PHASECHK.TRANS64 P1, [R7+URZ+0x17060], R0 ;  /* 0x01706000070095a7 */ /* 0x000f24000802007f */
[----:B----4-:R-:W-:Y:S05]  /*110e0*/  @!P1 BRA `(.L_x_1842) ;  /* 0xfffffffc00f09947 */ /* 0x010fea000383ffff */
[----:B------:R-:W-:Y:S05]  /*110f0*/  BRA `(.L_x_1893) ;  /* 0xffffffe800687947 */ /* 0x000fea000383ffff */
.L_x_1844:
[----:B----4-:R4:W0:Y:S02]  /*11100*/  SYNCS.PHASECHK.TRANS64.TRYWAIT P1, [R5+URZ+0x17080], R2 ;  /* 0x01708002050075a7 */ /* 0x010824000802017f */
[----:B0-----:R-:W-:Y:S05]  /*11110*/  @!P1 NANOSLEEP.SYNCS 0x989680 ;  /* 0x009896800000995d */ /* 0x001fea0003900000 */
[----:B------:R-:W0:Y:S02]  /*11120*/  @!P1 SYNCS.PHASECHK.TRANS64 P1, [R5+URZ+0x17080], R2 ;  /* 0x01708002050095a7 */ /* 0x000e24000802007f */
[----:B0-----:R-:W-:Y:S05]  /*11130*/  @!P1 BRA `(.L_x_1844) ;  /* 0xfffffffc00f09947 */ /* 0x001fea000383ffff */
[----:B------:R-:W-:Y:S05]  /*11140*/  BRA `(.L_x_1894) ;  /* 0xffffffe800647947 */ /* 0x000fea000383ffff */
.L_x_1895:
        /* <DEDUP_REMOVED lines=11> */
.L_x_2543:


//--------------------- .text._ZN7cutlass13device_kernelIN5flash11enable_sm90INS1_16FlashAttnFwdSm90INS1_25CollectiveMainloopFwdSm90ILi2EN4cute5tupleIJNS5_1CILi1EEES8_S8_EEENS6_IJNS7_ILi192EEENS7_ILi128EEENS7_ILi96EEEEEELi96ENS_12float_e4m3_tEfNS_4arch4Sm90ELb1ELb0ELb1ELb1ELb1ELb0ELb0ELb1ELb1ELb1ELb1ELb0EEENS1_21CollectiveEpilogueFwdINS6_IJSA_SC_SB_EEES9_NS_10bfloat16_tESG_Li384ELb1ELb1ELb1ELb1EEENS1_36VarlenDynamicPersistentTileSchedulerILi192ELi128ELi384ELi128ELb1ELb1ELb1ELb1ELb1ELb1EEEEEEEEEvNT_6ParamsE --------------------------
	.section	.text._ZN7cutlass13device_kernelIN5flash11enable_sm90INS1_16FlashAttnFwdSm90INS1_25CollectiveMainloopFwdSm90ILi2EN4cute5tupleIJNS5_1CILi1EEES8_S8_EEENS6_IJNS7_ILi192EEENS7_ILi128EEENS7_ILi96EEEEEELi96ENS_12float_e4m3_tEfNS_4arch4Sm90ELb1ELb0ELb1ELb1ELb1ELb0ELb0ELb1ELb1ELb1ELb1ELb0EEENS1_21CollectiveEpilogueFwdINS6_IJSA_SC_SB_EEES9_NS_10bfloat16_tESG_Li384ELb1ELb1ELb1ELb1EEENS1_36VarlenDynamicPersistentTileSchedulerILi192ELi128ELi384ELi128ELb1ELb1ELb1ELb1ELb1ELb1EEEEEEEEEvNT_6ParamsE,"ax",@progbits
	.align	128
.text._ZN7cutlass13device_kernelIN5flash11enable_sm90INS1_16FlashAttnFwdSm90INS1_25CollectiveMainloopFwdSm90ILi2EN4cute5tupleIJNS5_1CILi1EEES8_S8_EEENS6_IJNS7_ILi192EEENS7_ILi128EEENS7_ILi96EEEEEELi96ENS_12float_e4m3_tEfNS_4arch4Sm90ELb1ELb0ELb1ELb1ELb1ELb0ELb0ELb1ELb1ELb1ELb1ELb0EEENS1_21CollectiveEpilogueFwdINS6_IJSA_SC_SB_EEES9_NS_10bfloat16_tESG_Li384ELb1ELb1ELb1ELb1EEENS1_36VarlenDynamicPersistentTileSchedulerILi192ELi128ELi384ELi128ELb1ELb1ELb1ELb1ELb1ELb1EEEEEEEEEvNT_6ParamsE:
        .type           _ZN7cutlass13device_kernelIN5flash11enable_sm90INS1_16FlashAttnFwdSm90INS1_25CollectiveMainloopFwdSm90ILi2EN4cute5tupleIJNS5_1CILi1EEES8_S8_EEENS6_IJNS7_ILi192EEENS7_ILi128EEENS7_ILi96EEEEEELi96ENS_12float_e4m3_tEfNS_4arch4Sm90ELb1ELb0ELb1ELb1ELb1ELb0ELb0ELb1ELb1ELb1ELb1ELb0EEENS1_21CollectiveEpilogueFwdINS6_IJSA_SC_SB_EEES9_NS_10bfloat16_tESG_Li384ELb1ELb1ELb1ELb1EEENS1_36VarlenDynamicPersistentTileSchedulerILi192ELi128ELi384ELi128ELb1ELb1ELb1ELb1ELb1ELb1EEEEEEEEEvNT_6ParamsE,@function
        .size           _ZN7cutlass13device_kernelIN5flash11enable_sm90INS1_16FlashAttnFwdSm90INS1_25CollectiveMainloopFwdSm90ILi2EN4cute5tupleIJNS5_1CILi1EEES8_S8_EEENS6_IJNS7_ILi192EEENS7_ILi128EEENS7_ILi96EEEEEELi96ENS_12float_e4m3_tEfNS_4arch4Sm90ELb1ELb0ELb1ELb1ELb1ELb0ELb0ELb1ELb1ELb1ELb1ELb0EEENS1_21CollectiveEpilogueFwdINS6_IJSA_SC_SB_EEES9_NS_10bfloat16_tESG_Li384ELb1ELb1ELb1ELb1EEENS1_36VarlenDynamicPersistentTileSchedulerILi192ELi128ELi384ELi128ELb1ELb1ELb1ELb1ELb1ELb1EEEEEEEEEvNT_6ParamsE,(.L_x_2544 - _ZN7cutlass13device_kernelIN5flash11enable_sm90INS1_16FlashAttnFwdSm90INS1_25CollectiveMainloopFwdSm90ILi2EN4cute5tupleIJNS5_1CILi1EEES8_S8_EEENS6_IJNS7_ILi192EEENS7_ILi128EEENS7_ILi96EEEEEELi96ENS_12float_e4m3_tEfNS_4arch4Sm90ELb1ELb0ELb1ELb1ELb1ELb0ELb0ELb1ELb1ELb1ELb1ELb0EEENS1_21CollectiveEpilogueFwdINS6_IJSA_SC_SB_EEES9_NS_10bfloat16_tESG_Li384ELb1ELb1ELb1ELb1EEENS1_36VarlenDynamicPersistentTileSchedulerILi192ELi128ELi384ELi128ELb1ELb1ELb1ELb1ELb1ELb1EEEEEEEEEvNT_6ParamsE)
        .other          _ZN7cutlass13device_kernelIN5flash11enable_sm90INS1_16FlashAttnFwdSm90INS1_25CollectiveMainloopFwdSm90ILi2EN4cute5tupleIJNS5_1CILi1EEES8_S8_EEENS6_IJNS7_ILi192EEENS7_ILi128EEENS7_ILi96EEEEEELi96ENS_12float_e4m3_tEfNS_4arch4Sm90ELb1ELb0ELb1ELb1ELb1ELb0ELb0ELb1ELb1ELb1ELb1ELb0EEENS1_21CollectiveEpilogueFwdINS6_IJSA_SC_SB_EEES9_NS_10bfloat16_tESG_Li384ELb1ELb1ELb1ELb1EEENS1_36VarlenDynamicPersistentTileSchedulerILi192ELi128ELi384ELi128ELb1ELb1ELb1ELb1ELb1ELb1EEEEEEEEEvNT_6ParamsE,@"STO_CUDA_ENTRY STV_DEFAULT"
_ZN7cutlass13device_kernelIN5flash11enable_sm90INS1_16FlashAttnFwdSm90INS1_25CollectiveMainloopFwdSm90ILi2EN4cute5tupleIJNS5_1CILi1EEES8_S8_EEENS6_IJNS7_ILi192EEENS7_ILi128EEENS7_ILi96EEEEEELi96ENS_12float_e4m3_tEfNS_4arch4Sm90ELb1ELb0ELb1ELb1ELb1ELb0ELb0ELb1ELb1ELb1ELb1ELb0EEENS1_21CollectiveEpilogueFwdINS6_IJSA_SC_SB_EEES9_NS_10bfloat16_tESG_Li384ELb1ELb1ELb1ELb1EEENS1_36VarlenDynamicPersistentTileSchedulerILi192ELi128ELi384ELi128ELb1ELb1ELb1ELb1ELb1ELb1EEEEEEEEEvNT_6ParamsE:
        /* <DEDUP_REMOVED lines=45> */
.L_x_1896:
        /* <DEDUP_REMOVED lines=22> */
.L_x_1897:
        /* <DEDUP_REMOVED lines=18> */
.L_x_1898:
        /* <DEDUP_REMOVED lines=22> */
.L_x_1899:
        /* <DEDUP_REMOVED lines=24> */
.L_x_1900:
        /* <DEDUP_REMOVED lines=8> */
.L_x_1902:
        /* <DEDUP_REMOVED lines=68> */
[----:B------:R-:W-:Y:S01]  /*0cf0*/  VIADD R3, R16, 0x18 ;  /* 0x0000001810037836 */ /* 0x000fe20000000000 */
[----:B------:R-:W-:Y:S01]  /*0d00*/  LOP3.LUT R2, R2, 0x1ffffffe, RZ, 0xc0, !PT ;  /* 0x1ffffffe02027812 */ /* 0x000fe200078ec0ff */
[C---:B------:R-:W-:Y:S01]  /*0d10*/  VIADD R157, R16.reuse, 0x28 ;  /* 0x00000028109d7836 */ /* 0x040fe20000000000 */
[----:B------:R-:W-:Y:S01]  /*0d20*/  SHF.R.S32.HI R0, RZ, 0x1f, R22 ;  /* 0x0000001fff007819 */ /* 0x000fe20000011416 */
[----:B------:R-:W-:Y:S01]  /*0d30*/  VIADD R0, R16, 0x20 ;  /* 0x0000002010007836 */ /* 0x000fe20000000000 */
[----:B------:R-:W-:Y:S01]  /*0d40*/  SHF.R.S32.HI R7, RZ, 0x1f, R6 ;  /* 0x0000001fff077819 */ /* 0x000fe20000011406 */
[----:B------:R-:W-:-:S02]  /*0d50*/  IMAD.IADD R2, R4, 0x1, -R2 ;  /* 0x0000000104027824 */ /* 0x000fc400078e0a02 */
[C---:B------:R-:W-:Y:S02]  /*0d60*/  VIADD R4, R16.reuse, 0x10 ;  /* 0x0000001010047836 */ /* 0x040fe40000000000 */
[C---:B------:R-:W-:Y:S02]  /*0d70*/  VIADD R156, R16.reuse, 0x30 ;  /* 0x00000030109c7836 */ /* 0x040fe40000000000 */
        /* <DEDUP_REMOVED lines=13> */
[----:B------:R-:W-:Y:S02]  /*0e50*/  SHF.R.S32.HI R4, RZ, 0x1f, R153 ;  /* 0x0000001fff047819 */ /* 0x000fe40000011499 */
[----:B------:R-:W-:Y:S02]  /*0e60*/  SHF.R.S32.HI R3, RZ, 0x1f, R152 ;  /* 0x0000001fff037819 */ /* 0x000fe40000011498 */
[----:B-1----:R-:W-:-:S07]  /*0e70*/  SHF.R.S32.HI R0, RZ, 0x1f, R23 ;  /* 0x0000001fff007819 */ /* 0x002fce0000011417 */
.L_x_1958:
[----:B012-4-:R-:W0:Y:S01]  /*0e80*/  LDC.64 R2, c[0x0][0xc88] ;  /* 0x00032200ff027b82 */ /* 0x017e220000000a00 */
[----:B------:R-:W-:Y:S01]  /*0e90*/  ULDC.64 UR8, c[0x0][0xa28] ;  /* 0x00028a0000087ab9 */ /* 0x000fe20000000a00 */
[----:B------:R-:W-:Y:S01]  /*0ea0*/  ULDC.64 UR10, c[0x0][0xa18] ;  /* 0x00028600000a7ab9 */ /* 0x000fe20000000a00 */
[----:B------:R-:W-:Y:S01]  /*0eb0*/  ULDC UR4, c[0x0][0x424] ;  /* 0x0001090000047ab9 */ /* 0x000fe20000000800 */
[----:B------:R-:W-:Y:S01]  /*0ec0*/  ULDC UR7, c[0x0][0x2f0] ;  /* 0x0000bc0000077ab9 */ /* 0x000fe20000000800 */
[----:B0-----:R-:W-:-:S06]  /*0ed0*/  IMAD.WIDE R2, R39, 0x4, R2 ;  /* 0x0000000427027825 */ /* 0x001fcc00078e0202 */
        /* <DEDUP_REMOVED lines=18> */
[----:B------:R-:W2:Y:S01]  /*1000*/  @P0 LDG.E R2, desc[UR54][R2.64] ;  /* 0x0000003602020981 */ /* 0x000ea2000c1e1900 */
[----:B------:R-:W-:Y:S01]  /*1010*/  UISETP.NE.U32.AND UP0, UPT, UR8, URZ, UPT ;  /* 0x0000003f0800728c */ /* 0x000fe2000bf05070 */
[----:B------:R-:W-:Y:S02]  /*1020*/  ULDC.64 UR10, c[0x0][0xa20] ;  /* 0x00028800000a7ab9 */ /* 0x000fe40000000a00 */
[----:B------:R-:W3:Y:S01]  /*1030*/  @P2 LDG.E R4, desc[UR54][R4.64] ;  /* 0x0000003604042981 */ /* 0x000ee2000c1e1900 */
[----:B------:R-:W-:Y:S01]  /*1040*/  UISETP.NE.AND.EX UP0, UPT, UR9, URZ, UPT, UP0 ;  /* 0x0000003f0900728c */ /* 0x000fe2000bf05300 */
[----:B------:R-:W-:Y:S01]  /*1050*/  ISETP.NE.U32.AND P1, PT, RZ, UR10, PT ;  /* 0x0000000aff007c0c */ /* 0x000fe2000bf25070 */
[----:B------:R-:W-:Y:S01]  /*1060*/  UMOV UR50, URZ ;  /* 0x0000003f00327c82 */ /* 0x000fe20008000000 */
[----:B------:R-:W-:Y:S02]  /*1070*/  ULOP3.LUT UR40, UR5, 0xffff, URZ, 0xc0, !UPT ;  /* 0x0000ffff05287892 */ /* 0x000fe4000f8ec03f */
[----:B------:R-:W-:Y:S01]  /*1080*/  USEL UR4, UR4, 0x1, UP0 ;  /* 0x0000000104047887 */ /* 0x000fe20008000000 */
[----:B------:R-:W-:-:S03]  /*1090*/  ISETP.NE.AND.EX P1, PT, RZ, UR11, PT, P1 ;  /* 0x0000000bff007c0c */ /* 0x000fc6000bf25310 */
[----:B------:R-:W-:Y:S01]  /*10a0*/  UIMAD UR4, UR4, UR7, URZ ;  /* 0x00000007040472a4 */ /* 0x000fe2000f8e023f */
        /* <DEDUP_REMOVED lines=17> */
.L_x_1903:
[----:B------:R-:W-:Y:S05]  /*11c0*/  @!P1 BRA `(.L_x_1904) ;  /* 0x00000000001c9947 */ /* 0x000fea0003800000 */
[----:B------:R-:W-:-:S04]  /*11d0*/  ULEA UR4, UP0, UR38, UR10, 0x2 ;  /* 0x0000000a26047291 */ /* 0x000fc8000f80103f */
[----:B------:R-:W-:Y:S02]  /*11e0*/  ULEA.HI.X UR7, UR38, UR11, UR39, 0x2, UP0 ;  /* 0x0000000b26077291 */ /* 0x000fe400080f1427 */
[----:B------:R-:W-:-:S04]  /*11f0*/  IMAD.U32 R2, RZ, RZ, UR4 ;  /* 0x00000004ff027e24 */ /* 0x000fc8000f8e00ff */
[----:B------:R-:W-:-:S05]  /*1200*/  IMAD.U32 R3, RZ, RZ, UR7 ;  /* 0x00000007ff037e24 */ /* 0x000fca000f8e00ff */
[----:B------:R-:W2:Y:S02]  /*1210*/  LDG.E R2, desc[UR54][R2.64] ;  /* 0x0000003602027981 */ /* 0x000ea4000c1e1900 */
[----:B--2---:R-:W-:Y:S01]  /*1220*/  R2UR UR4, R2 ;  /* 0x00000000020472ca */ /* 0x004fe200000e0000 */
[----:B------:R-:W-:-:S14]  /*1230*/  BRA `(.L_x_1905) ;  /* 0x0000000000347947 */ /* 0x000fdc0003800000 */
.L_x_1904:
        /* <DEDUP_REMOVED lines=13> */
.L_x_1905:
[----:B------:R-:W-:Y:S01]  /*1310*/  ULDC UR7, c[0x0][0x448] ;  /* 0x0001120000077ab9 */ /* 0x000fe20000000800 */
[----:B------:R-:W-:Y:S02]  /*1320*/  UIMAD UR41, UR6, 0xc0, URZ ;  /* 0x000000c0062978a4 */ /* 0x000fe4000f8e023f */
[----:B------:R-:W-:Y:S02]  /*1330*/  UISETP.NE.AND UP0, UPT, UR7, 0x1, UPT ;  /* 0x000000010700788c */ /* 0x000fe4000bf05270 */
[----:B------:R-:W-:Y:S02]  /*1340*/  UIADD3 UR8, UR41, 0xbf, URZ ;  /* 0x000000bf29087890 */ /* 0x000fe4000fffe03f */
[----:B------:R-:W-:Y:S02]  /*1350*/  UIADD3 UR50, -UR50, UR4, URZ ;  /* 0x0000000432327290 */ /* 0x000fe4000fffe13f */
[----:B------:R-:W-:Y:S02]  /*1360*/  UP2UR UR52, UPR, URZ, 0x1 ;  /* 0x000000013f347883 */ /* 0x000fe40008000000 */
[----:B------:R-:W-:-:S03]  /*1370*/  UIADD3 UR9, UR50, 0x80, -UR51 ;  /* 0x0000008032097890 */ /* 0x000fc6000fffe833 */
[----:B------:R-:W-:Y:S01]  /*1380*/  @UP0 ULDC UR6, c[0x0][0x44c] ;  /* 0x0001130000060ab9 */ /* 0x000fe20000000800 */
[----:B------:R-:W-:Y:S01]  /*1390*/  @UP0 ULDC UR4, c[0x0][0x450] ;  /* 0x0001140000040ab9 */ /* 0x000fe20000000800 */
[----:B------:R-:W-:-:S04]  /*13a0*/  UIMAD.WIDE.U32 UR6, UR8, UR6, URZ ;  /* 0x00000006080672a5 */ /* 0x000fc8000f8e003f */
[----:B------:R-:W-:Y:S02]  /*13b0*/  @UP0 USHF.R.U32.HI UR8, URZ, UR4, UR7 ;  /* 0x000000043f080299 */ /* 0x000fe40008011607 */
[----:B------:R-:W-:Y:S02]  /*13c0*/  UIADD3 UR4, UR50, 0x7f, URZ ;  /* 0x0000007f32047890 */ /* 0x000fe4000fffe03f */
[----:B------:R-:W-:Y:S02]  /*13d0*/  UIADD3 UR8, UR9, UR8, URZ ;  /* 0x0000000809087290 */ /* 0x000fe4000fffe03f */
[----:B------:R-:W-:Y:S02]  /*13e0*/  USHF.R.S32.HI UR6, URZ, 0x1f, UR4 ;  /* 0x0000001f3f067899 */ /* 0x000fe40008011404 */
[----:B------:R-:W-:Y:S02]  /*13f0*/  USHF.R.S32.HI UR7, URZ, 0x1f, UR8 ;  /* 0x0000001f3f077899 */ /* 0x000fe40008011408 */
[----:B------:R-:W-:-:S02]  /*1400*/  ULEA.HI UR6, UR6, UR4, URZ, 0x7 ;  /* 0x0000000406067291 */ /* 0x000fc4000f8f383f */
[----:B------:R-:W-:Y:S02]  /*1410*/  ULEA.HI UR7, UR7, UR8, URZ, 0x7 ;  /* 0x0000000807077291 */ /* 0x000fe4000f8f383f */
[----:B------:R-:W-:Y:S02]  /*1420*/  USHF.R.S32.HI UR6, URZ, 0x7, UR6 ;  /* 0x000000073f067899 */ /* 0x000fe40008011406 */
[----:B------:R-:W-:Y:S02]  /*1430*/  USHF.R.S32.HI UR7, URZ, 0x7, UR7 ;  /* 0x000000073f077899 */ /* 0x000fe40008011407 */
[----:B------:R-:W-:Y:S02]  /*1440*/  ULOP3.LUT UR4, UR5, 0xff000000, URZ, 0xc0, !UPT ;  /* 0xff00000005047892 */ /* 0x000fe4000f8ec03f */
[----:B------:R-:W-:Y:S02]  /*1450*/  UISETP.LT.AND UP0, UPT, UR6, UR7, UPT ;  /* 0x000000070600728c */ /* 0x000fe4000bf01270 */
[----:B------:R-:W-:-:S02]  /*1460*/  ULOP3.LUT UR5, UR5, 0xff0000, URZ, 0xc0, !UPT ;  /* 0x00ff000005057892 */ /* 0x000fc4000f8ec03f */
[----:B------:R-:W-:Y:S02]  /*1470*/  USEL UR9, UR6, UR7, UP0 ;  /* 0x0000000706097287 */ /* 0x000fe40008000000 */
[----:B------:R-:W-:Y:S02]  /*1480*/  USHF.R.U32.HI UR4, URZ, 0x8, UR4 ;  /* 0x000000083f047899 */ /* 0x000fe40008011604 */
[----:B------:R-:W-:Y:S02]  /*1490*/  UISETP.GE.AND UP0, UPT, UR9, 0x1, UPT ;  /* 0x000000010900788c */ /* 0x000fe4000bf06270 */
        /* <DEDUP_REMOVED lines=8> */
[----:B------:R-:W-:-:S03]  /*1520*/  USEL UR10, UR43, UR4, UP0 ;  /* 0x000000042b0a7287 */ /* 0x000fc60008000000 */
[----:B------:R-:W-:Y:S01]  /*1530*/  UMOV UR4, URZ ;  /* 0x0000003f00047c82 */ /* 0x000fe20008000000 */
[----:B------:R-:W-:Y:S02]  /*1540*/  UIADD3 UR6, UR10, -0x1, UR9 ;  /* 0xffffffff0a067890 */ /* 0x000fe4000fffe009 */
[----:B------:R-:W-:-:S04]  /*1550*/  IMAD.U32 R3, RZ, RZ, UR10 ;  /* 0x0000000aff037e24 */ /* 0x000fc8000f8e00ff */
[----:B------:R-:W-:Y:S01]  /*1560*/  IMAD.U32 R4, RZ, RZ, UR6 ;  /* 0x00000006ff047e24 */ /* 0x000fe2000f8e00ff */
[-C--:B------:R-:W-:Y:S01]  /*1570*/  IABS R0, R3.reuse ;  /* 0x0000000300007213 */ /* 0x080fe20000000000 */
        /* <DEDUP_REMOVED lines=28> */
.L_x_1906:
[----:B------:R-:W-:Y:S01]  /*1740*/  UIMAD UR44, UR42, UR4, URZ ;  /* 0x000000042a2c72a4 */ /* 0x000fe2000f8e023f */
[----:B------:R-:W-:Y:S01]  /*1750*/  IMAD.U32 R0, RZ, RZ, UR9 ;  /* 0x00000009ff007e24 */ /* 0x000fe2000f8e00ff */
[----:B------:R-:W-:Y:S01]  /*1760*/  PLOP3.LUT P0, PT, PT, PT, PT, 0x80, 0x0 ;  /* 0x000000000000781c */ /* 0x000fe20003f0f070 */
[----:B------:R-:W-:Y:S01]  /*1770*/  IMAD.U32 R3, RZ, RZ, UR4 ;  /* 0x00000004ff037e24 */ /* 0x000fe2000f8e00ff */
[----:B------:R-:W-:Y:S01]  /*1780*/  CS2R R14, SRZ ;  /* 0x00000000000e7805 */ /* 0x000fe2000001ff00 */
[----:B------:R-:W-:Y:S01]  /*1790*/  IMAD.MOV.U32 R2, RZ, RZ, RZ ;  /* 0x000000ffff027224 */ /* 0x000fe200078e00ff */
[----:B------:R-:W-:Y:S02]  /*17a0*/  CS2R R94, SRZ ;  /* 0x00000000005e7805 */ /* 0x000fe4000001ff00 */
[----:B------:R-:W-:Y:S02]  /*17b0*/  CS2R R90, SRZ ;  /* 0x00000000005a7805 */ /* 0x000fe4000001ff00 */
[----:B------:R-:W-:-:S02]  /*17c0*/  VIADDMNMX R0, R3, UR44, R0, PT ;  /* 0x0000002c03007c46 */ /* 0x000fc4000b800100 */
[----:B------:R-:W-:Y:S01]  /*17d0*/  CS2R R4, SRZ ;  /* 0x0000000000047805 */ /* 0x000fe2000001ff00 */
[----:B------:R-:W-:Y:S01]  /*17e0*/  IMAD.MOV.U32 R89, RZ, RZ, RZ ;  /* 0x000000ffff597224 */ /* 0x000fe200078e00ff */
[----:B------:R-:W-:Y:S02]  /*17f0*/  CS2R R20, SRZ ;  /* 0x0000000000147805 */ /* 0x000fe4000001ff00 */
[----:B------:R-:W-:Y:S01]  /*1800*/  R2UR UR53, R0 ;  /* 0x00000000003572ca */ /* 0x000fe200000e0000 */
[----:B------:R-:W-:Y:S01]  /*1810*/  IMAD.MOV.U32 R0, RZ, RZ, RZ ;  /* 0x000000ffff007224 */ /* 0x000fe200078e00ff */
        /* <DEDUP_REMOVED lines=9> */
[----:B------:R-:W-:Y:S01]  /*18b0*/  CS2R R42, SRZ ;  /* 0x00000000002a7805 */ /* 0x000fe2000001ff00 */
[----:B------:R-:W-:Y:S01]  /*18c0*/  IMAD.MOV.U32 R10, RZ, RZ, RZ ;  /* 0x000000ffff0a7224 */ /* 0x000fe200078e00ff */
[----:B------:R-:W-:Y:S01]  /*18d0*/  UISETP.GT.AND UP0, UPT, UR53, UR44, UPT ;  /* 0x0000002c3500728c */ /* 0x000fe2000bf04270 */
[----:B------:R-:W-:Y:S01]  /*18e0*/  IMAD.MOV.U32 R107, RZ, RZ, RZ ;  /* 0x000000ffff6b7224 */ /* 0x000fe200078e00ff */
[----:B------:R-:W-:Y:S02]  /*18f0*/  CS2R R40, SRZ ;  /* 0x0000000000287805 */ /* 0x000fe4000001ff00 */
[----:B------:R-:W-:Y:S01]  /*1900*/  CS2R R26, SRZ ;  /* 0x00000000001a7805 */ /* 0x000fe2000001ff00 */
[----:B------:R-:W-:Y:S01]  /*1910*/  IMAD.MOV.U32 R119, RZ, RZ, RZ ;  /* 0x000000ffff777224 */ /* 0x000fe200078e00ff */
[----:B------:R-:W-:-:S02]  /*1920*/  CS2R R28, SRZ ;  /* 0x00000000001c7805 */ /* 0x000fc4000001ff00 */
[----:B------:R-:W-:Y:S01]  /*1930*/  PLOP3.LUT P1, PT, PT, PT, UP0, 0x80, 0x0 ;  /* 0x000000000000781c */ /* 0x000fe20003f2f008 */
[----:B------:R-:W-:Y:S01]  /*1940*/  IMAD.MOV.U32 R48, RZ, RZ, RZ ;  /* 0x000000ffff307224 */ /* 0x000fe200078e00ff */
[----:B------:R-:W-:Y:S01]  /*1950*/  CS2R R134, SRZ ;  /* 0x0000000000867805 */ /* 0x000fe2000001ff00 */
[----:B------:R-:W-:Y:S02]  /*1960*/  IMAD.MOV.U32 R50, RZ, RZ, RZ ;  /* 0x000000ffff327224 */ /* 0x000fe400078e00ff */
[----:B------:R-:W-:Y:S02]  /*1970*/  IMAD.MOV.U32 R44, RZ, RZ, RZ ;  /* 0x000000ffff2c7224 */ /* 0x000fe400078e00ff */
[----:B------:R-:W-:Y:S02]  /*1980*/  IMAD.MOV.U32 R52, RZ, RZ, RZ ;  /* 0x000000ffff347224 */ /* 0x000fe400078e00ff */
[----:B------:R-:W-:Y:S02]  /*1990*/  IMAD.MOV.U32 R132, RZ, RZ, RZ ;  /* 0x000000ffff847224 */ /* 0x000fe400078e00ff */
[----:B------:R-:W-:-:S02]  /*19a0*/  IMAD.MOV.U32 R30, RZ, RZ, RZ ;  /* 0x000000ffff1e7224 */ /* 0x000fc400078e00ff */
[----:B------:R-:W-:Y:S02]  /*19b0*/  IMAD.MOV.U32 R46, RZ, RZ, RZ ;  /* 0x000000ffff2e7224 */ /* 0x000fe400078e00ff */
[----:B------:R-:W-:Y:S02]  /*19c0*/  IMAD.MOV.U32 R129, RZ, RZ, RZ ;  /* 0x000000ffff817224 */ /* 0x000fe400078e00ff */
        /* <DEDUP_REMOVED lines=38> */
.L_x_1908:
        /* <DEDUP_REMOVED lines=10> */
[----:B0-----:R-:W-:-:S02]  /*1cd0*/  @P1 IMAD R2, R8, UR39, RZ ;  /* 0x0000002708021c24 */ /* 0x001fc4000f8e02ff */
[----:B------:R-:W-:-:S04]  /*1ce0*/  @P1 IMAD.WIDE.U32 R4, R8, UR38, RZ ;  /* 0x0000002608041c25 */ /* 0x000fc8000f8e00ff */
[----:B------:R-:W-:Y:S02]  /*1cf0*/  @P1 IMAD R9, R9, UR38, R2 ;  /* 0x0000002609091c24 */ /* 0x000fe4000f8e0202 */
[C---:B-1----:R-:W-:Y:S02]  /*1d00*/  @P0 IMAD R0, R6.reuse, UR39, RZ ;  /* 0x0000002706000c24 */ /* 0x042fe4000f8e02ff */
[----:B------:R-:W-:-:S04]  /*1d10*/  @P0 IMAD.WIDE.U32 R2, R6, UR38, RZ ;  /* 0x0000002606020c25 */ /* 0x000fc8000f8e00ff */
[----:B------:R-:W-:Y:S02]  /*1d20*/  @P0 IMAD R7, R7, UR38, R0 ;  /* 0x0000002607070c24 */ /* 0x000fe4000f8e0200 */
[----:B------:R-:W-:Y:S02]  /*1d30*/  @P1 IMAD.IADD R5, R5, 0x1, R9 ;  /* 0x0000000105051824 */ /* 0x000fe400078e0209 */
[----:B------:R-:W-:Y:S02]  /*1d40*/  @P0 IMAD.IADD R3, R3, 0x1, R7 ;  /* 0x0000000103030824 */ /* 0x000fe400078e0207 */
[----:B------:R-:W-:Y:S02]  /*1d50*/  IMAD.MOV.U32 R0, RZ, RZ, 0x3f800000 ;  /* 0x3f800000ff007424 */ /* 0x000fe400078e00ff */
[----:B--2---:R-:W-:-:S04]  /*1d60*/  @P0 IMAD.WIDE.U32 R2, R10, UR40, R2 ;  /* 0x000000280a020c25 */ /* 0x004fc8000f8e0002 */
[----:B---3--:R-:W-:Y:S01]  /*1d70*/  @P1 IMAD.WIDE.U32 R6, R12, UR40, R4 ;  /* 0x000000280c061c25 */ /* 0x008fe2000f8e0004 */
[----:B------:R-:W-:-:S03]  /*1d80*/  @P0 LEA R4, P2, R2, UR4, 0x2 ;  /* 0x0000000402040c11 */ /* 0x000fc6000f8410ff */
[----:B------:R-:W-:Y:S01]  /*1d90*/  @P0 IMAD R5, R11, UR40, R3 ;  /* 0x000000280b050c24 */ /* 0x000fe2000f8e0203 */
[----:B------:R-:W-:Y:S01]  /*1da0*/  @P1 LEA R8, P3, R6, UR6, 0x2 ;  /* 0x0000000606081c11 */ /* 0x000fe2000f8610ff */
[----:B------:R-:W-:-:S03]  /*1db0*/  @P1 IMAD R3, R13, UR40, R7 ;  /* 0x000000280d031c24 */ /* 0x000fc6000f8e0207 */
[----:B------:R-:W-:Y:S02]  /*1dc0*/  @P0 LEA.HI.X R5, R2, UR5, R5, 0x2, P2 ;  /* 0x0000000502050c11 */ /* 0x000fe400090f1405 */
[----:B------:R-:W-:Y:S01]  /*1dd0*/  @P1 LEA.HI.X R9, R6, UR7, R3, 0x2, P3 ;  /* 0x0000000706091c11 */ /* 0x000fe200098f1403 */
[----:B------:R-:W-:-:S04]  /*1de0*/  IMAD.MOV.U32 R3, RZ, RZ, 0x3f800000 ;  /* 0x3f800000ff037424 */ /* 0x000fc800078e00ff */
        /* <DEDUP_REMOVED lines=14> */
.L_x_2061:
[----:B------:R-:W-:Y:S05]  /*1ed0*/  @!P0 BRA `(.L_x_1910) ;  /* 0x0000000000048947 */ /* 0x000fea0003800000 */
[----:B------:R-:W-:Y:S01]  /*1ee0*/  BPT.TRAP 0x1 ;  /* 0x000000040000795c */ /* 0x000fe20000300000 */
.L_x_1910:
[----:B0-----:R-:W-:Y:S02]  /*1ef0*/  IMAD.U32 R2, RZ, RZ, UR36 ;  /* 0x00000024ff027e24 */ /* 0x001fe4000f8e00ff */
[----:B------:R-:W-:-:S03]  /*1f00*/  IMAD.U32 R3, RZ, RZ, UR47 ;  /* 0x0000002fff037e24 */ /* 0x000fc6000f8e00ff */
[----:B------:R-:W-:Y:S02]  /*1f10*/  LEA R2, R2, UR46, 0x3 ;  /* 0x0000002e02027c11 */ /* 0x000fe4000f8e18ff */
[----:B------:R-:W-:-:S04]  /*1f20*/  SHF.L.U32 R3, R3, 0x1f, RZ ;  /* 0x0000001f03037819 */ /* 0x000fc800000006ff */
[----:B------:R0:W1:Y:S01]  /*1f30*/  SYNCS.PHASECHK.TRANS64.TRYWAIT P1, [R2+URZ+0x19c30], R3 ;  /* 0x019c3003020075a7 */ /* 0x000062000802017f */
[----:B------:R-:W-:Y:S05]  /*1f40*/  @!P0 BRA `(.L_x_1911) ;  /* 0x0000000000048947 */ /* 0x000fea0003800000 */
[----:B------:R-:W-:Y:S01]  /*1f50*/  BPT.TRAP 0x1 ;  /* 0x000000040000795c */ /* 0x000fe20000300000 */
.L_x_1911:
[----:B-1----:R-:W-:Y:S05]  /*1f60*/  @P1 BRA `(.L_x_1912) ;  /* 0x0000000000081947 */ /* 0x002fea0003800000 */
[----:B------:R-:W1:Y:S02]  /*1f70*/  SYNCS.PHASECHK.TRANS64.TRYWAIT P1, [R2+URZ+0x19c30], R3 ;  /* 0x019c3003020075a7 */ /* 0x000e64000802017f */
[----:B-1----:R-:W-:Y:S05]  /*1f80*/  @!P1 BRA `(.L_x_1913) ;  /* 0x0000011c00689947 */ /* 0x002fea0003800000 */
.L_x_1912:
        /* <DEDUP_REMOVED lines=28> */
.L_x_1914:
[----:B------:R-:W-:Y:S01]  /*2150*/  UISETP.NE.AND UP0, UPT, UR52, URZ, UPT ;  /* 0x0000003f3400728c */ /* 0x000fe2000bf05270 */
[----:B------:R-:W-:Y:S02]  /*2160*/  VIADD R89, R17, UR41 ;  /* 0x0000002911597c36 */ /* 0x000fe40008000000 */
        /* <DEDUP_REMOVED lines=12> */
[----:B------:R-:W2:Y:S01]  /*2230*/  MUFU.TANH R14, R14 ;  /* 0x0000000e000e7308 */ /* 0x000ea20000002400 */
[----:B------:R-:W-:Y:S01]  /*2240*/  FMUL.FTZ R27, R0, R56 ;  /* 0x00000038001b7220 */ /* 0x000fe20000410000 */
[----:B------:R-:W-:-:S02]  /*2250*/  IMAD.U32 R43, RZ, RZ, UR51 ;  /* 0x00000033ff2b7e24 */ /* 0x000fc4000f8e00ff */
[C---:B------:R-:W-:Y:S01]  /*2260*/  FMUL.FTZ R30, R0.reuse, R34 ;  /* 0x00000022001e7220 */ /* 0x040fe20000410000 */
[----:B------:R-:W-:Y:S01]  /*2270*/  FMUL.FTZ R8, R0, R32 ;  /* 0x0000002000087220 */ /* 0x000fe20000410000 */
[----:B------:R-:W-:Y:S01]  /*2280*/  @P1 IMAD.HI.U32 R26, R89, UR6, RZ ;  /* 0x00000006591a1c27 */ /* 0x000fe2000f8e00ff */
[----:B------:R-:W-:-:S03]  /*2290*/  @UP0 ULDC UR6, c[0x0][0x450] ;  /* 0x0001140000060ab9 */ /* 0x000fc60000000800 */
[C---:B------:R-:W-:Y:S01]  /*22a0*/  FMUL.FTZ R32, R0.reuse, R38 ;  /* 0x0000002600207220 */ /* 0x040fe20000410000 */
[----:B------:R-:W3:Y:S01]  /*22b0*/  MUFU.TANH R88, R88 ;  /* 0x0000005800587308 */ /* 0x000ee20000002400 */
[C---:B------:R-:W-:Y:S01]  /*22c0*/  FMUL.FTZ R6, R0.reuse, R33 ;  /* 0x0000002100067220 */ /* 0x040fe20000410000 */
[----:B------:R-:W-:Y:S01]  /*22d0*/  @P2 SHF.R.U32.HI R89, RZ, UR6, R26 ;  /* 0x00000006ff592c19 */ /* 0x000fe2000801161a */
[----:B------:R-:W-:Y:S01]  /*22e0*/  UMOV UR6, 0xffffff80 ;  /* 0xffffff8000067882 */ /* 0x000fe20000000000 */
[C---:B------:R-:W-:Y:S01]  /*22f0*/  FMUL.FTZ R26, R0.reuse, R57 ;  /* 0x00000039001a7220 */ /* 0x040fe20000410000 */
[----:B------:R-:W-:Y:S01]  /*2300*/  UIMAD UR6, UR53, UR6, 0x80 ;  /* 0x00000080350674a4 */ /* 0x000fe2000f8e0206 */
[C---:B------:R-:W-:Y:S01]  /*2310*/  FMUL.FTZ R33, R0.reuse, R39 ;  /* 0x0000002700217220 */ /* 0x040fe20000410000 */
[----:B------:R-:W4:Y:S01]  /*2320*/  SHFL.IDX PT, R48, R89, 0x1, 0x1c1f ;  /* 0x003c1f0059307f89 */ /* 0x000f2200000e0000 */
[----:B------:R-:W5:Y:S01]  /*2330*/  MUFU.TANH R28, R28 ;  /* 0x0000001c001c7308 */ /* 0x000f620000002400 */
[C---:B------:R-:W-:Y:S01]  /*2340*/  FMUL.FTZ R10, R0.reuse, R41 ;  /* 0x00000029000a7220 */ /* 0x040fe20000410000 */
[----:B------:R-:W-:Y:S01]  /*2350*/  FMUL.FTZ R13, R0, R45 ;  /* 0x0000002d000d7220 */ /* 0x000fe20000410000 */
[----:B------:R-:W-:-:S02]  /*2360*/  IMAD.U32 R57, RZ, RZ, UR6 ;  /* 0x00000006ff397e24 */ /* 0x000fc4000f8e00ff */
[C---:B------:R-:W-:Y:S01]  /*2370*/  FMUL.FTZ R41, R0.reuse, R58 ;  /* 0x0000003a00297220 */ /* 0x040fe20000410000 */
[C---:B------:R-:W-:Y:S01]  /*2380*/  FMUL.FTZ R34, R0.reuse, R42 ;  /* 0x0000002a00227220 */ /* 0x040fe20000410000 */
[C---:B------:R-:W-:Y:S01]  /*2390*/  FMUL.FTZ R42, R0.reuse, R62 ;  /* 0x0000003e002a7220 */ /* 0x040fe20000410000 */
[----:B------:R-:W-:Y:S01]  /*23a0*/  FMUL.FTZ R46, R0, R46 ;  /* 0x0000002e002e7220 */ /* 0x000fe20000410000 */
[C-C-:B------:R-:W-:Y:S01]  /*23b0*/  IADD3 R56, -R16.reuse, 0x1, R57.reuse ;  /* 0x0000000110387810 */ /* 0x140fe20007ffe139 */
[----:B------:R-:W5:Y:S01]  /*23c0*/  MUFU.TANH R29, R29 ;  /* 0x0000001d001d7308 */ /* 0x000f620000002400 */
[----:B------:R-:W-:Y:S01]  /*23d0*/  IADD3 R57, -R16, UR50, R57 ;  /* 0x0000003210397c10 */ /* 0x000fe2000fffe139 */
[C---:B------:R-:W-:Y:S01]  /*23e0*/  FMUL.FTZ R39, R0.reuse, R54 ;  /* 0x0000003600277220 */ /* 0x040fe20000410000 */
[----:B------:R-:W-:Y:S01]  /*23f0*/  IADD3 R56, -R43, UR50, R56 ;  /* 0x000000322b387c10 */ /* 0x000fe2000fffe138 */
[C---:B------:R-:W-:Y:S01]  /*2400*/  FMUL.FTZ R9, R0.reuse, R37 ;  /* 0x0000002500097220 */ /* 0x040fe20000410000 */
[C---:B------:R-:W-:Y:S01]  /*2410*/  FMUL.FTZ R37, R0.reuse, R47 ;  /* 0x0000002f00257220 */ /* 0x040fe20000410000 */
[C---:B------:R-:W-:Y:S01]  /*2420*/  FMUL.FTZ R4, R0.reuse, R24 ;  /* 0x0000001800047220 */ /* 0x040fe20000410000 */
[C---:B------:R-:W-:Y:S01]  /*2430*/  FMUL.FTZ R24, R0.reuse, R53 ;  /* 0x0000003500187220 */ /* 0x040fe20000410000 */
[----:B------:R-:W5:Y:S01]  /*2440*/  MUFU.TANH R30, R30 ;  /* 0x0000001e001e7308 */ /* 0x000f620000002400 */
[C---:B------:R-:W-:Y:S01]  /*2450*/  FMUL.FTZ R11, R0.reuse, R36 ;  /* 0x00000024000b7220 */ /* 0x040fe20000410000 */
[C---:B------:R-:W-:Y:S01]  /*2460*/  FMUL.FTZ R36, R0.reuse, R50 ;  /* 0x0000003200247220 */ /* 0x040fe20000410000 */
[C---:B01----:R-:W-:Y:S01]  /*2470*/  FMUL.FTZ R3, R0.reuse, R25 ;  /* 0x0000001900037220 */ /* 0x043fe20000410000 */
[C---:B------:R-:W-:Y:S01]  /*2480*/  FMUL.FTZ R25, R0.reuse, R52 ;  /* 0x0000003400197220 */ /* 0x040fe20000410000 */
[----:B------:R-:W-:Y:S01]  /*2490*/  FMUL.FTZ R38, R0, R51 ;  /* 0x0000003300267220 */ /* 0x000fe20000410000 */
[----:B----4-:R-:W-:Y:S01]  /*24a0*/  VIADDMNMX R48, R48, R56, R57, PT ;  /* 0x0000003830307246 */ /* 0x010fe20003800139 */
[C---:B------:R-:W-:Y:S01]  /*24b0*/  FMUL.FTZ R12, R0.reuse, R40 ;  /* 0x00000028000c7220 */ /* 0x040fe20000410000 */
[----:B------:R-:W0:Y:S01]  /*24c0*/  MUFU.TANH R31, R31 ;  /* 0x0000001f001f7308 */ /* 0x000e220000002400 */
[----:B------:R-:W-:Y:S01]  /*24d0*/  FMUL.FTZ R40, R0, R55 ;  /* 0x0000003700287220 */ /* 0x000fe20000410000 */
[----:B------:R-:W-:Y:S01]  /*24e0*/  ISETP.GT.AND P1, PT, R48, RZ, PT ;  /* 0x000000ff3000720c */ /* 0x000fe20003f24270 */
[----:B------:R-:W-:Y:S01]  /*24f0*/  FMUL.FTZ R43, R0, R59 ;  /* 0x0000003b002b7220 */ /* 0x000fe20000410000 */
[----:B------:R-:W-:Y:S01]  /*2500*/  ISETP.GT.AND P2, PT, R48, 0x1, PT ;  /* 0x000000013000780c */ /* 0x000fe20003f44270 */
[----:B------:R-:W-:Y:S01]  /*2510*/  FMUL.FTZ R63, R0, R63 ;  /* 0x0000003f003f7220 */ /* 0x000fe20000410000 */
[----:B------:R-:W-:Y:S01]  /*2520*/  ISETP.GT.AND P3, PT, R48, 0x8, PT ;  /* 0x000000083000780c */ /* 0x000fe20003f64270 */
[----:B------:R-:W-:Y:S01]  /*2530*/  FMUL.FTZ R66, R0, R66 ;  /* 0x0000004200427220 */ /* 0x000fe20000410000 */
[----:B--2---:R-:W-:Y:S01]  /*2540*/  FSEL R92, R14, -INF , P1 ;  /* 0xff8000000e5c7808 */ /* 0x004fe20000800000 */
[----:B------:R-:W1:Y:S01]  /*2550*/  MUFU.TANH R32, R32 ;  /* 0x0000002000207308 */ /* 0x000e620000002400 */
[----:B---3--:R-:W-:Y:S01]  /*2560*/  FSEL R90, R88, -INF , P2 ;  /* 0xff800000585a7808 */ /* 0x008fe20001000000 */
[----:B------:R-:W-:Y:S01]  /*2570*/  FMUL.FTZ R67, R0, R67 ;  /* 0x0000004300437220 */ /* 0x000fe20000410000 */
[----:B------:R-:W-:Y:S01]  /*2580*/  ISETP.GT.AND P1, PT, R48, 0x9, PT ;  /* 0x000000093000780c */ /* 0x000fe20003f24270 */
[----:B------:R-:W-:Y:S01]  /*2590*/  FMUL.FTZ R70, R0, R70 ;  /* 0x0000004600467220 */ /* 0x000fe20000410000 */
[----:B-----5:R-:W-:Y:S01]  /*25a0*/  FSEL R58, R28, -INF , P3 ;  /* 0xff8000001c3a7808 */ /* 0x020fe20001800000 */
[----:B------:R-:W-:Y:S01]  /*25b0*/  FMUL.FTZ R71, R0, R71 ;  /* 0x0000004700477220 */ /* 0x000fe20000410000 */
[----:B------:R-:W-:Y:S01]  /*25c0*/  FMNMX.FTZ R45, R92, R90, !PT ;  /* 0x0000005a5c2d7209 */ /* 0x000fe20007810000 */
[----:B------:R-:W2:Y:S01]  /*25d0*/  MUFU.TANH R33, R33 ;  /* 0x0000002100217308 */ /* 0x000ea20000002400 */
[----:B------:R-:W-:Y:S01]  /*25e0*/  ISETP.GT.AND P2, PT, R48, 0x10, PT ;  /* 0x000000103000780c */ /* 0x000fe20003f44270 */
[C---:B------:R-:W-:Y:S01]  /*25f0*/  FMUL.FTZ R74, R0.reuse, R74 ;  /* 0x0000004a004a7220 */ /* 0x040fe20000410000 */
[----:B------:R-:W-:Y:S01]  /*2600*/  FSEL R88, R29, -INF , P1 ;  /* 0xff8000001d587808 */ /* 0x000fe20000800000 */
[----:B------:R-:W-:Y:S01]  /*2610*/  FMUL.FTZ R75, R0, R75 ;  /* 0x0000004b004b7220 */ /* 0x000fe20000410000 */
[----:B------:R-:W-:Y:S01]  /*2620*/  FMNMX.FTZ R45, R58, R45, !PT ;  /* 0x0000002d3a2d7209 */ /* 0x000fe20007810000 */
[----:B------:R-:W-:Y:S01]  /*2630*/  FMUL.FTZ R78, R0, R78 ;  /* 0x0000004e004e7220 */ /* 0x000fe20000410000 */
[----:B------:R-:W-:Y:S01]  /*2640*/  ISETP.GT.AND P1, PT, R48, 0x11, PT ;  /* 0x000000113000780c */ /* 0x000fe20003f24270 */
[----:B------:R-:W3:Y:S01]  /*2650*/  MUFU.TANH R34, R34 ;  /* 0x0000002200227308 */ /* 0x000ee20000002400 */
[----:B------:R-:W-:Y:S01]  /*2660*/  FSEL R62, R30, -INF , P2 ;  /* 0xff8000001e3e7808 */ /* 0x000fe20001000000 */
[----:B------:R-:W-:Y:S01]  /*2670*/  FMUL.FTZ R79, R0, R79 ;  /* 0x0000004f004f7220 */ /* 0x000fe20000410000 */
[----:B------:R-:W-:Y:S01]  /*2680*/  FMNMX.FTZ R45, R88, R45, !PT ;  /* 0x0000002d582d7209 */ /* 0x000fe20007810000 */
[----:B------:R-:W-:Y:S01]  /*2690*/  FMUL.FTZ R82, R0, R82 ;  /* 0x0000005200527220 */ /* 0x000fe20000410000 */
[----:B------:R-:W-:Y:S01]  /*26a0*/  ISETP.GT.AND P2, PT, R48, 0x18, PT ;  /* 0x000000183000780c */ /* 0x000fe20003f44270 */
[----:B------:R-:W-:Y:S01]  /*26b0*/  FMUL.FTZ R83, R0, R83 ;  /* 0x0000005300537220 */ /* 0x000fe20000410000 */
[----:B0-----:R-:W-:Y:S01]  /*26c0*/  FSEL R54, R31, -INF , P1 ;  /* 0xff8000001f367808 */ /* 0x001fe20000800000 */
[----:B------:R-:W0:Y:S01]  /*26d0*/  MUFU.TANH R35, R35 ;  /* 0x0000002300237308 */ /* 0x000e220000002400 */
[----:B------:R-:W-:Y:S01]  /*26e0*/  FMNMX.FTZ R45, R62, R45, !PT ;  /* 0x0000002d3e2d7209 */ /* 0x000fe20007810000 */
[----:B------:R-:W-:Y:S01]  /*26f0*/  FMUL.FTZ R86, R0, R86 ;  /* 0x0000005600567220 */ /* 0x000fe20000410000 */
[----:B------:R-:W-:Y:S01]  /*2700*/  ISETP.GT.AND P1, PT, R48, 0x19, PT ;  /* 0x000000193000780c */ /* 0x000fe20003f24270 */
[----:B------:R-:W-:Y:S01]  /*2710*/  FMUL.FTZ R15, R0, R44 ;  /* 0x0000002c000f7220 */ /* 0x000fe20000410000 */
[----:B-1----:R-:W-:Y:S01]  /*2720*/  FSEL R53, R32, -INF , P2 ;  /* 0xff80000020357808 */ /* 0x002fe20001000000 */
[----:B------:R-:W-:Y:S01]  /*2730*/  FMUL.FTZ R87, R0, R87 ;  /* 0x0000005700577220 */ /* 0x000fe20000410000 */
[----:B------:R-:W-:Y:S01]  /*2740*/  FMNMX.FTZ R14, R54, R45, !PT ;  /* 0x0000002d360e7209 */ /* 0x000fe20007810000 */
[----:B------:R-:W1:Y:S01]  /*2750*/  MUFU.TANH R46, R46 ;  /* 0x0000002e002e7308 */ /* 0x000e620000002400 */
[----:B------:R-:W-:Y:S01]  /*2760*/  ISETP.GT.AND P2, PT, R48, 0x20, PT ;  /* 0x000000203000780c */ /* 0x000fe20003f44270 */
[C---:B------:R-:W-:Y:S01]  /*2770*/  FMUL.FTZ R20, R0.reuse, R49 ;  /* 0x0000003100147220 */ /* 0x040fe20000410000 */
[----:B--2---:R-:W-:Y:S01]  /*2780*/  FSEL R52, R33, -INF , P1 ;  /* 0xff80000021347808 */ /* 0x004fe20000800000 */
[----:B------:R-:W-:Y:S01]  /*2790*/  ULDC UR18, c[0x0][0x988] ;  /* 0x0002620000127ab9 */ /* 0x000fe20000000800 */
[----:B------:R-:W-:Y:S01]  /*27a0*/  FMNMX.FTZ R29, R53, R14, !PT ;  /* 0x0000000e351d7209 */ /* 0x000fe20007810000 */
[----:B------:R-:W-:Y:S01]  /*27b0*/  FMUL.FTZ R72, R0, R72 ;  /* 0x0000004800487220 */ /* 0x000fe20000410000 */
[----:B------:R-:W-:Y:S01]  /*27c0*/  ISETP.GT.AND P1, PT, R48, 0x21, PT ;  /* 0x000000213000780c */ /* 0x000fe20003f24270 */
[----:B------:R-:W2:Y:S01]  /*27d0*/  MUFU.TANH R37, R37 ;  /* 0x0000002500257308 */ /* 0x000ea20000002400 */
[----:B---3--:R-:W-:Y:S01]  /*27e0*/  FSEL R51, R34, -INF , P2 ;  /* 0xff80000022337808 */ /* 0x008fe20001000000 */
[----:B------:R-:W-:Y:S01]  /*27f0*/  @UP0 ULDC UR6, c[0x0][0x44c] ;  /* 0x0001130000060ab9 */ /* 0x000fe20000000800 */
[----:B------:R-:W-:Y:S01]  /*2800*/  FMNMX.FTZ R14, R52, R29, !PT ;  /* 0x0000001d340e7209 */ /* 0x000fe20007810000 */
[----:B------:R-:W-:Y:S01]  /*2810*/  UIMAD.WIDE.U32 UR6, UR41, UR6, URZ ;  /* 0x00000006290672a5 */ /* 0x000fe2000f8e003f */
[C---:B------:R-:W-:Y:S01]  /*2820*/  ISETP.GT.AND P2, PT, R48.reuse, 0x28, PT ;  /* 0x000000283000780c */ /* 0x040fe20003f44270 */
[----:B------:R-:W-:Y:S01]  /*2830*/  @UP0 ULDC UR14, c[0x0][0x450] ;  /* 0x00011400000e0ab9 */ /* 0x000fe20000000800 */
[----:B0-----:R-:W-:Y:S01]  /*2840*/  FSEL R50, R35, -INF , P1 ;  /* 0xff80000023327808 */ /* 0x001fe20000800000 */
[----:B------:R-:W0:Y:S01]  /*2850*/  MUFU.TANH R36, R36 ;  /* 0x0000002400247308 */ /* 0x000e220000002400 */
[----:B------:R-:W-:Y:S01]  /*2860*/  FMNMX.FTZ R29, R51, R14, !PT ;  /* 0x0000000e331d7209 */ /* 0x000fe20007810000 */
[----:B------:R-:W-:Y:S01]  /*2870*/  UMOV UR10, UR41 ;  /* 0x00000029000a7c82 */ /* 0x000fe20008000000 */
[----:B------:R-:W-:Y:S01]  /*2880*/  ISETP.GT.AND P1, PT, R48, 0x29, PT ;  /* 0x000000293000780c */ /* 0x000fe20003f24270 */
[----:B------:R-:W-:Y:S01]  /*2890*/  @UP0 USHF.R.U32.HI UR10, URZ, UR14, UR7 ;  /* 0x0000000e3f0a0299 */ /* 0x000fe20008011607 */
[----:B-1----:R-:W-:Y:S01]  /*28a0*/  FSEL R46, R46, -INF , P2 ;  /* 0xff8000002e2e7808 */ /* 0x002fe20001000000 */
[----:B------:R-:W-:Y:S01]  /*28b0*/  UIADD3 UR53, UR53, -0x2, URZ ;  /* 0xfffffffe35357890 */ /* 0x000fe2000fffe03f */
[----:B------:R-:W-:Y:S01]  /*28c0*/  FMNMX.FTZ R29, R50, R29, !PT ;  /* 0x0000001d321d7209 */ /* 0x000fe20007810000 */
[----:B------:R-:W1:Y:S01]  /*28d0*/  MUFU.TANH R38, R38 ;  /* 0x0000002600267308 */ /* 0x000e620000002400 */
[----:B------:R-:W-:Y:S01]  /*28e0*/  ISETP.GT.AND P2, PT, R48, 0x30, PT ;  /* 0x000000303000780c */ /* 0x000fe20003f44270 */
[----:B------:R-:W-:Y:S01]  /*28f0*/  UIADD3 UR6, UR10, UR50, -UR51 ;  /* 0x000000320a067290 */ /* 0x000fe2000fffe833 */
[----:B--2---:R-:W-:-:S02]  /*2900*/  FSEL R37, R37, -INF , P1 ;  /* 0xff80000025257808 */ /* 0x004fc40000800000 */
[----:B------:R-:W-:Y:S02]  /*2910*/  CS2R R94, SRZ ;  /* 0x00000000005e7805 */ /* 0x000fe4000001ff00 */
[----:B------:R-:W-:Y:S01]  /*2920*/  FMNMX.FTZ R14, R46, R29, !PT ;  /* 0x0000001d2e0e7209 */ /* 0x000fe20007810000 */
[----:B------:R-:W-:Y:S01]  /*2930*/  USHF.R.S32.HI UR7, URZ, 0x1f, UR6 ;  /* 0x0000001f3f077899 */ /* 0x000fe20008011406 */
[----:B------:R-:W-:Y:S01]  /*2940*/  ISETP.GT.AND P1, PT, R48, 0x31, PT ;  /* 0x000000313000780c */ /* 0x000fe20003f24270 */
[----:B------:R-:W2:Y:S01]  /*2950*/  MUFU.TANH R39, R39 ;  /* 0x0000002700277308 */ /* 0x000ea20000002400 */
[----:B0-----:R-:W-:Y:S01]  /*2960*/  FSEL R32, R36, -INF , P2 ;  /* 0xff80000024207808 */ /* 0x001fe20001000000 */
[----:B------:R-:W-:Y:S01]  /*2970*/  ULEA.HI UR7, UR7, UR6, URZ, 0x7 ;  /* 0x0000000607077291 */ /* 0x000fe2000f8f383f */
[----:B------:R-:W-:Y:S02]  /*2980*/  FMNMX.FTZ R29, R37, R14, !PT ;  /* 0x0000000e251d7209 */ /* 0x000fe40007810000 */
[----:B------:R-:W-:-:S02]  /*2990*/  CS2R R96, SRZ ;  /* 0x0000000000607805 */ /* 0x000fc4000001ff00 */
[----:B------:R-:W-:Y:S01]  /*29a0*/  ISETP.GT.AND P2, PT, R48, 0x38, PT ;  /* 0x000000383000780c */ /* 0x000fe20003f44270 */
[----:B------:R-:W-:Y:S01]  /*29b0*/  USHF.R.S32.HI UR7, URZ, 0x7, UR7 ;  /* 0x000000073f077899 */ /* 0x000fe20008011407 */
[----:B------:R-:W-:Y:S01]  /*29c0*/  FMNMX.FTZ R29, R32, R29, !PT ;  /* 0x0000001d201d7209 */ /* 0x000fe20007810000 */
[----:B------:R-:W0:Y:S01]  /*29d0*/  MUFU.TANH R40, R40 ;  /* 0x0000002800287308 */ /* 0x000e220000002400 */
[----:B-1----:R-:W-:Y:S01]  /*29e0*/  FSEL R30, R38, -INF , P1 ;  /* 0xff800000261e7808 */ /* 0x002fe20000800000 */
[----:B------:R-:W-:Y:S01]  /*29f0*/  UISETP.LT.AND UP0, UPT, UR44, UR7, UPT ;  /* 0x000000072c00728c */ /* 0x000fe2000bf01270 */
[----:B------:R-:W-:Y:S02]  /*2a00*/  ISETP.GT.AND P1, PT, R48, 0x39, PT ;  /* 0x000000393000780c */ /* 0x000fe40003f24270 */
[----:B------:R-:W-:Y:S02]  /*2a10*/  CS2R R98, SRZ ;  /* 0x0000000000627805 */ /* 0x000fe4000001ff00 */
[----:B------:R-:W-:Y:S01]  /*2a20*/  FMNMX.FTZ R31, R30, R29, !PT ;  /* 0x0000001d1e1f7209 */ /* 0x000fe20007810000 */
[----:B------:R-:W-:Y:S01]  /*2a30*/  USEL UR17, UR44, UR7, !UP0 ;  /* 0x000000072c117287 */ /* 0x000fe2000c000000 */
[----:B------:R-:W-:Y:S01]  /*2a40*/  R2UR UR11, R2 ;  /* 0x00000000020b72ca */ /* 0x000fe200000e0000 */
[----:B------:R-:W1:Y:S01]  /*2a50*/  MUFU.TANH R41, R41 ;  /* 0x0000002900297308 */ /* 0x000e620000002400 */
[----:B--2---:R-:W-:Y:S01]  /*2a60*/  FSEL R28, R39, -INF , P2 ;  /* 0xff800000271c7808 */ /* 0x004fe20001000000 */
[----:B------:R-:W-:Y:S01]  /*2a70*/  UISETP.GE.AND UP0, UPT, UR53, UR17, UPT ;  /* 0x000000113500728c */ /* 0x000fe2000bf06270 */
[----:B------:R-:W-:-:S02]  /*2a80*/  ISETP.GT.AND P2, PT, R48, 0x40, PT ;  /* 0x000000403000780c */ /* 0x000fc40003f44270 */
[----:B------:R-:W-:Y:S02]  /*2a90*/  CS2R R100, SRZ ;  /* 0x0000000000647805 */ /* 0x000fe4000001ff00 */
[----:B------:R-:W-:Y:S02]  /*2aa0*/  FMNMX.FTZ R14, R28, R31, !PT ;  /* 0x0000001f1c0e7209 */ /* 0x000fe40007810000 */
[----:B------:R-:W-:Y:S02]  /*2ab0*/  CS2R R102, SRZ ;  /* 0x0000000000667805 */ /* 0x000fe4000001ff00 */
[----:B------:R-:W-:Y:S01]  /*2ac0*/  CS2R R104, SRZ ;  /* 0x0000000000687805 */ /* 0x000fe2000001ff00 */
[----:B------:R-:W2:Y:S01]  /*2ad0*/  MUFU.TANH R43, R43 ;  /* 0x0000002b002b7308 */ /* 0x000ea20000002400 */
[----:B0-----:R-:W-:Y:S02]  /*2ae0*/  FSEL R29, R40, -INF , P1 ;  /* 0xff800000281d7808 */ /* 0x001fe40000800000 */
[----:B------:R-:W-:-:S02]  /*2af0*/  CS2R R106, SRZ ;  /* 0x00000000006a7805 */ /* 0x000fc4000001ff00 */
[C---:B------:R-:W-:Y:S01]  /*2b00*/  ISETP.GT.AND P1, PT, R48.reuse, 0x41, PT ;  /* 0x000000413000780c */ /* 0x040fe20003f24270 */
[----:B------:R-:W-:Y:S01]  /*2b10*/  UIADD3 UR6, UR11, 0x19c40, URZ ;  /* 0x00019c400b067890 */ /* 0x000fe2000fffe03f */
[----:B------:R-:W-:Y:S02]  /*2b20*/  FMNMX.FTZ R14, R29, R14, !PT ;  /* 0x0000000e1d0e7209 */ /* 0x000fe40007810000 */
[----:B------:R-:W-:Y:S02]  /*2b30*/  CS2R R108, SRZ ;  /* 0x00000000006c7805 */ /* 0x000fe4000001ff00 */
[----:B------:R-:W-:Y:S01]  /*2b40*/  CS2R R110, SRZ ;  /* 0x00000000006e7805 */ /* 0x000fe2000001ff00 */
[----:B------:R-:W0:Y:S01]  /*2b50*/  MUFU.TANH R42, R42 ;  /* 0x0000002a002a7308 */ /* 0x000e220000002400 */
[----:B-1----:R-:W-:Y:S01]  /*2b60*/  FSEL R31, R41, -INF , P2 ;  /* 0xff800000291f7808 */ /* 0x002fe20001000000 */
[----:B------:R-:W-:Y:S01]  /*2b70*/  UPRMT UR6, UR45, 0x654, UR6 ;  /* 0x000006542d067896 */ /* 0x000fe20008000006 */
[----:B------:R-:W-:-:S02]  /*2b80*/  ISETP.GT.AND P2, PT, R48, 0x48, PT ;  /* 0x000000483000780c */ /* 0x000fc40003f44270 */
[----:B------:R-:W-:Y:S02]  /*2b90*/  CS2R R112, SRZ ;  /* 0x0000000000707805 */ /* 0x000fe4000001ff00 */
[----:B------:R-:W-:Y:S02]  /*2ba0*/  FMNMX.FTZ R14, R31, R14, !PT ;  /* 0x0000000e1f0e7209 */ /* 0x000fe40007810000 */
[----:B------:R-:W-:Y:S02]  /*2bb0*/  CS2R R114, SRZ ;  /* 0x0000000000727805 */ /* 0x000fe4000001ff00 */
[----:B------:R-:W-:Y:S01]  /*2bc0*/  CS2R R116, SRZ ;  /* 0x0000000000747805 */ /* 0x000fe2000001ff00 */
[----:B------:R-:W1:Y:S01]  /*2bd0*/  MUFU.TANH R63, R63 ;  /* 0x0000003f003f7308 */ /* 0x000e620000002400 */
[----:B--2---:R-:W-:Y:S02]  /*2be0*/  FSEL R33, R43, -INF , P1 ;  /* 0xff8000002b217808 */ /* 0x004fe40000800000 */
[----:B------:R-:W-:-:S02]  /*2bf0*/  CS2R R118, SRZ ;  /* 0x0000000000767805 */ /* 0x000fc4000001ff00 */
[----:B------:R-:W-:Y:S01]  /*2c00*/  ISETP.GT.AND P1, PT, R48, 0x49, PT ;  /* 0x000000493000780c */ /* 0x000fe20003f24270 */
[----:B------:R-:W-:Y:S01]  /*2c10*/  SYNCS.ARRIVE.TRANS64.RED.A1T0 RZ, [UR6], RZ ;  /* 0x000000ffffff79a7 */ /* 0x000fe20008100406 */
[----:B------:R-:W-:Y:S02]  /*2c20*/  FMNMX.FTZ R14, R33, R14, !PT ;  /* 0x0000000e210e7209 */ /* 0x000fe40007810000 */
[----:B------:R-:W-:Y:S02]  /*2c30*/  CS2R R120, SRZ ;  /* 0x0000000000787805 */ /* 0x000fe4000001ff00 */
[----:B------:R-:W-:Y:S01]  /*2c40*/  CS2R R122, SRZ ;  /* 0x00000000007a7805 */ /* 0x000fe2000001ff00 */
[----:B------:R-:W2:Y:S01]  /*2c50*/  MUFU.TANH R66, R66 ;  /* 0x0000004200427308 */ /* 0x000ea20000002400 */
        /* <DEDUP_REMOVED lines=8> */
[----:B-1----:R-:W-:-:S02]  /*2ce0*/  FSEL R34, R63, -INF , P1 ;  /* 0xff8000003f227808 */ /* 0x002fc40000800000 */
[----:B------:R-:W-:Y:S02]  /*2cf0*/  CS2R R132, SRZ ;  /* 0x0000000000847805 */ /* 0x000fe4000001ff00 */
[----:B------:R-:W-:Y:S02]  /*2d00*/  ISETP.GT.AND P1, PT, R48, 0x51, PT ;  /* 0x000000513000780c */ /* 0x000fe40003f24270 */
[----:B------:R-:W-:Y:S02]  /*2d10*/  CS2R R134, SRZ ;  /* 0x0000000000867805 */ /* 0x000fe4000001ff00 */
[----:B------:R-:W-:Y:S01]  /*2d20*/  FMNMX.FTZ R39, R34, R39, !PT ;  /* 0x0000002722277209 */ /* 0x000fe20007810000 */
[----:B------:R-:W1:Y:S01]  /*2d30*/  MUFU.TANH R70, R70 ;  /* 0x0000004600467308 */ /* 0x000e620000002400 */
[----:B--2---:R-:W-:Y:S01]  /*2d40*/  FSEL R38, R66, -INF , P2 ;  /* 0xff80000042267808 */ /* 0x004fe20001000000 */
[----:B------:R-:W-:Y:S01]  /*2d50*/  FMUL.FTZ R66, R0, R60 ;  /* 0x0000003c00427220 */ /* 0x000fe20000410000 */
[----:B------:R-:W-:-:S02]  /*2d60*/  ISETP.GT.AND P2, PT, R48, 0x58, PT ;  /* 0x000000583000780c */ /* 0x000fc40003f44270 */
[----:B------:R-:W-:-:S03]  /*2d70*/  FMNMX.FTZ R39, R38, R39, !PT ;  /* 0x0000002726277209 */ /* 0x000fc60007810000 */
[----:B------:R-:W2:Y:S01]  /*2d80*/  MUFU.TANH R71, R71 ;  /* 0x0000004700477308 */ /* 0x000ea20000002400 */
[----:B0-----:R-:W-:Y:S01]  /*2d90*/  FSEL R36, R67, -INF , P1 ;  /* 0xff80000043247808 */ /* 0x001fe20000800000 */
[----:B------:R-:W-:Y:S01]  /*2da0*/  FMUL.FTZ R67, R0, R61 ;  /* 0x0000003d00437220 */ /* 0x000fe20000410000 */
[----:B------:R-:W-:Y:S02]  /*2db0*/  ISETP.GT.AND P1, PT, R48, 0x59, PT ;  /* 0x000000593000780c */ /* 0x000fe40003f24270 */
[----:B------:R-:W-:-:S03]  /*2dc0*/  FMNMX.FTZ R41, R36, R39, !PT ;  /* 0x0000002724297209 */ /* 0x000fc60007810000 */
[----:B------:R-:W0:Y:S01]  /*2dd0*/  MUFU.TANH R74, R74 ;  /* 0x0000004a004a7308 */ /* 0x000e220000002400 */
[----:B-1----:R-:W-:Y:S01]  /*2de0*/  FSEL R40, R70, -INF , P2 ;  /* 0xff80000046287808 */ /* 0x002fe20001000000 */
[----:B------:R-:W-:Y:S01]  /*2df0*/  FMUL.FTZ R70, R0, R64 ;  /* 0x0000004000467220 */ /* 0x000fe20000410000 */
[----:B------:R-:W-:Y:S01]  /*2e00*/  ISETP.GT.AND P2, PT, R48, 0x60, PT ;  /* 0x000000603000780c */ /* 0x000fe20003f44270 */
[----:B------:R-:W-:Y:S01]  /*2e10*/  FMUL.FTZ R64, R0, R65 ;  /* 0x0000004100407220 */ /* 0x000fe20000410000 */
[----:B------:R-:W-:-:S03]  /*2e20*/  FMNMX.FTZ R14, R40, R41, !PT ;  /* 0x00000029280e7209 */ /* 0x000fc60007810000 */
[----:B------:R-:W1:Y:S01]  /*2e30*/  MUFU.TANH R75, R75 ;  /* 0x0000004b004b7308 */ /* 0x000e620000002400 */
[----:B--2---:R-:W-:Y:S01]  /*2e40*/  FSEL R39, R71, -INF , P1 ;  /* 0xff80000047277808 */ /* 0x004fe20000800000 */
[----:B------:R-:W-:Y:S01]  /*2e50*/  FMUL.FTZ R71, R0, R68 ;  /* 0x0000004400477220 */ /* 0x000fe20000410000 */
[----:B------:R-:W-:Y:S01]  /*2e60*/  ISETP.GT.AND P1, PT, R48, 0x61, PT ;  /* 0x000000613000780c */ /* 0x000fe20003f24270 */
[C---:B------:R-:W-:Y:S01]  /*2e70*/  FMUL.FTZ R68, R0.reuse, R69 ;  /* 0x0000004500447220 */ /* 0x040fe20000410000 */
[----:B------:R-:W-:Y:S01]  /*2e80*/  FMNMX.FTZ R43, R39, R14, !PT ;  /* 0x0000000e272b7209 */ /* 0x000fe20007810000 */
[C---:B------:R-:W-:Y:S01]  /*2e90*/  FMUL.FTZ R69, R0.reuse, R73 ;  /* 0x0000004900457220 */ /* 0x040fe20000410000 */
[----:B------:R-:W-:Y:S01]  /*2ea0*/  FMUL.FTZ R73, R0, R77 ;  /* 0x0000004d00497220 */ /* 0x000fe20000410000 */
[----:B------:R2:W3:Y:S01]  /*2eb0*/  MUFU.TANH R47, R78 ;  /* 0x0000004e002f7308 */ /* 0x0004e20000002400 */
[----:B0-----:R-:W-:Y:S01]  /*2ec0*/  FSEL R42, R74, -INF , P2 ;  /* 0xff8000004a2a7808 */ /* 0x001fe20001000000 */
[----:B------:R-:W-:Y:S01]  /*2ed0*/  FMUL.FTZ R74, R0, R76 ;  /* 0x0000004c004a7220 */ /* 0x000fe20000410000 */
[----:B------:R-:W-:Y:S01]  /*2ee0*/  ISETP.GT.AND P2, PT, R48, 0x68, PT ;  /* 0x000000683000780c */ /* 0x000fe20003f44270 */
[----:B------:R-:W-:Y:S01]  /*2ef0*/  FMUL.FTZ R76, R0, R81 ;  /* 0x00000051004c7220 */ /* 0x000fe20000410000 */
[----:B------:R-:W-:Y:S01]  /*2f00*/  FMNMX.FTZ R14, R42, R43, !PT ;  /* 0x0000002b2a0e7209 */ /* 0x000fe20007810000 */
[----:B------:R-:W-:-:S02]  /*2f10*/  FMUL.FTZ R77, R0, R85 ;  /* 0x00000055004d7220 */ /* 0x000fc40000410000 */
[----:B------:R-:W0:Y:S01]  /*2f20*/  MUFU.TANH R79, R79 ;  /* 0x0000004f004f7308 */ /* 0x000e220000002400 */
[----:B-1----:R-:W-:Y:S01]  /*2f30*/  FSEL R41, R75, -INF , P1 ;  /* 0xff8000004b297808 */ /* 0x002fe20000800000 */
[----:B------:R-:W-:Y:S01]  /*2f40*/  FMUL.FTZ R75, R0, R80 ;  /* 0x00000050004b7220 */ /* 0x000fe20000410000 */
[----:B------:R-:W-:Y:S01]  /*2f50*/  ISETP.GT.AND P1, PT, R48, 0x69, PT ;  /* 0x000000693000780c */ /* 0x000fe20003f24270 */
[----:B--2---:R-:W-:Y:S01]  /*2f60*/  FMUL.FTZ R78, R0, R84 ;  /* 0x00000054004e7220 */ /* 0x004fe20000410000 */
[----:B------:R-:W-:-:S03]  /*2f70*/  FMNMX.FTZ R14, R41, R14, !PT ;  /* 0x0000000e290e7209 */ /* 0x000fc60007810000 */
[----:B------:R-:W1:Y:S01]  /*2f80*/  MUFU.TANH R45, R82 ;  /* 0x00000052002d7308 */ /* 0x000e620000002400 */
[----:B---3--:R-:W-:Y:S02]  /*2f90*/  FSEL R47, R47, -INF , P2 ;  /* 0xff8000002f2f7808 */ /* 0x008fe40001000000 */
[----:B------:R-:W-:Y:S02]  /*2fa0*/  ISETP.GT.AND P2, PT, R48, 0x70, PT ;  /* 0x000000703000780c */ /* 0x000fe40003f44270 */
[----:B------:R-:W-:-:S03]  /*2fb0*/  FMNMX.FTZ R14, R47, R14, !PT ;  /* 0x0000000e2f0e7209 */ /* 0x000fc60007810000 */
[----:B------:R-:W2:Y:S01]  /*2fc0*/  MUFU.TANH R44, R83 ;  /* 0x00000053002c7308 */ /* 0x000ea20000002400 */
[----:B0-----:R-:W-:Y:S02]  /*2fd0*/  FSEL R43, R79, -INF , P1 ;  /* 0xff8000004f2b7808 */ /* 0x001fe40000800000 */
[----:B------:R-:W-:Y:S01]  /*2fe0*/  ISETP.GT.AND P1, PT, R48, 0x71, PT ;  /* 0x000000713000780c */ /* 0x000fe20003f24270 */
[----:B------:R-:W0:Y:S01]  /*2ff0*/  SHFL.IDX PT, R79, R89, RZ, 0x1c1f ;  /* 0x001c1fff594f7589 */ /* 0x000e2200000e0000 */
        /* <DEDUP_REMOVED lines=9> */
[----:B------:R-:W-:Y:S01]  /*3090*/  MUFU.TANH R4, R4 ;  /* 0x0000000400047308 */ /* 0x000fe20000002400 */
[----:B---3--:R-:W-:Y:S02]  /*30a0*/  FSEL R48, R86, -INF , P2 ;  /* 0xff80000056307808 */ /* 0x008fe40001000000 */
[----:B0-----:R-:W-:Y:S02]  /*30b0*/  VIADDMNMX R79, R79, R56, R57, PT ;  /* 0x000000384f4f7246 */ /* 0x001fe40003800139 */
[----:B------:R-:W-:-:S03]  /*30c0*/  FMNMX.FTZ R14, R48, R55, !PT ;  /* 0x00000037300e7209 */ /* 0x000fc60007810000 */
[----:B------:R-:W0:Y:S01]  /*30d0*/  MUFU.TANH R3, R3 ;  /* 0x0000000300037308 */ /* 0x000e220000002400 */
[----:B-1----:R-:W-:Y:S02]  /*30e0*/  FSEL R49, R87, -INF , P1 ;  /* 0xff80000057317808 */ /* 0x002fe40000800000 */
[----:B------:R-:W-:Y:S02]  /*30f0*/  ISETP.GT.AND P2, PT, R79, 0x1, PT ;  /* 0x000000014f00780c */ /* 0x000fe40003f44270 */
[----:B------:R-:W-:Y:S02]  /*3100*/  FMNMX.FTZ R14, R49, R14, !PT ;  /* 0x0000000e310e7209 */ /* 0x000fe40007810000 */
[----:B------:R-:W-:Y:S01]  /*3110*/  ISETP.GT.AND P3, PT, R79, 0x8, PT ;  /* 0x000000084f00780c */ /* 0x000fe20003f64270 */
[----:B------:R-:W1:Y:S02]  /*3120*/  MUFU.TANH R7, R7 ;  /* 0x0000000700077308 */ /* 0x000e640000002400 */
[----:B------:R-:W2:Y:S06]  /*3130*/  SHFL.BFLY PT, R55, R14, 0x2, 0x1f ;  /* 0x0c401f000e377f89 */ /* 0x000eac00000e0000 */
[----:B------:R-:W-:Y:S01]  /*3140*/  MUFU.TANH R5, R5 ;  /* 0x0000000500057308 */ /* 0x000fe20000002400 */
[----:B0-----:R-:W-:-:S02]  /*3150*/  FSEL R3, R3, -INF , P2 ;  /* 0xff80000003037808 */ /* 0x001fc40001000000 */
[----:B------:R-:W-:-:S05]  /*3160*/  ISETP.GT.AND P2, PT, R79, 0x10, PT ;  /* 0x000000104f00780c */ /* 0x000fca0003f44270 */
[----:B------:R-:W0:Y:S01]  /*3170*/  MUFU.TANH R8, R8 ;  /* 0x0000000800087308 */ /* 0x000e220000002400 */
[----:B-1----:R-:W-:-:S07]  /*3180*/  FSEL R7, R7, -INF , P3 ;  /* 0xff80000007077808 */ /* 0x002fce0001800000 */
[----:B------:R-:W-:Y:S01]  /*3190*/  MUFU.TANH R6, R6 ;  /* 0x0000000600067308 */ /* 0x000fe20000002400 */
[----:B--2---:R-:W-:-:S05]  /*31a0*/  FMNMX.FTZ R55, R14, R55, !PT ;  /* 0x000000370e377209 */ /* 0x004fca0007810000 */
[----:B------:R-:W1:Y:S02]  /*31b0*/  SHFL.BFLY PT, R14, R55, 0x1, 0x1f ;  /* 0x0c201f00370e7f89 */ /* 0x000e6400000e0000 */
[----:B------:R-:W2:Y:S01]  /*31c0*/  MUFU.TANH R11, R11 ;  /* 0x0000000b000b7308 */ /* 0x000ea20000002400 */
[----:B0-----:R-:W-:Y:S02]  /*31d0*/  FSEL R59, R8, -INF , P2 ;  /* 0xff800000083b7808 */ /* 0x001fe40001000000 */
[----:B------:R-:W-:-:S05]  /*31e0*/  ISETP.GT.AND P2, PT, R79, 0x18, PT ;  /* 0x000000184f00780c */ /* 0x000fca0003f44270 */
[----:B------:R-:W0:Y:S08]  /*31f0*/  MUFU.TANH R9, R9 ;  /* 0x0000000900097308 */ /* 0x000e300000002400 */
[----:B------:R-:W3:Y:S01]  /*3200*/  MUFU.TANH R12, R12 ;  /* 0x0000000c000c7308 */ /* 0x000ee20000002400 */
[----:B--2---:R-:W-:Y:S02]  /*3210*/  FSEL R11, R11, -INF , P2 ;  /* 0xff8000000b0b7808 */ /* 0x004fe40001000000 */
[----:B------:R-:W-:-:S02]  /*3220*/  ISETP.GT.AND P2, PT, R79, 0x20, PT ;  /* 0x000000204f00780c */ /* 0x000fc40003f44270 */
[----:B-1----:R-:W-:Y:S01]  /*3230*/  FMNMX.FTZ R14, R55, R14, !PT ;  /* 0x0000000e370e7209 */ /* 0x002fe20007810000 */
[----:B------:R-:W-:Y:S02]  /*3240*/  IMAD.U32 R55, RZ, RZ, UR18 ;  /* 0x00000012ff377e24 */ /* 0x000fe4000f8e00ff */
[----:B------:R-:W1:Y:S01]  /*3250*/  MUFU.TANH R10, R10 ;  /* 0x0000000a000a7308 */ /* 0x000e620000002400 */
[C---:B------:R-:W-:Y:S01]  /*3260*/  FSETP.NEU.FTZ.AND P1, PT, R14.reuse, -INF , PT ;  /* 0xff8000000e00780b */ /* 0x040fe20003f3d000 */
[----:B------:R-:W-:-:S05]  /*3270*/  FFMA.FTZ R55, R14, R55, -8 ;  /* 0xc10000000e377423 */ /* 0x000fca0000010037 */
[----:B------:R-:W-:Y:S01]  /*3280*/  FSEL R55, R55, RZ, P1 ;  /* 0x000000ff37377208 */ /* 0x000fe20000800000 */
[----:B------:R-:W2:Y:S01]  /*3290*/  MUFU.TANH R15, R15 ;  /* 0x0000000f000f7308 */ /* 0x000ea20000002400 */
[----:B------:R-:W-:-:S03]  /*32a0*/  ISETP.GT.AND P1, PT, R79, RZ, PT ;  /* 0x000000ff4f00720c */ /* 0x000fc60003f24270 */
[--C-:B------:R-:W-:Y:S01]  /*32b0*/  FFMA.FTZ R62, R62, UR18, -R55.reuse ;  /* 0x000000123e3e7c23 */ /* 0x100fe20008010837 */
[----:B------:R-:W-:Y:S01]  /*32c0*/  FSEL R4, R4, -INF , P1 ;  /* 0xff80000004047808 */ /* 0x000fe20000800000 */
[--C-:B------:R-:W-:Y:S01]  /*32d0*/  FFMA.FTZ R54, R54, UR18, -R55.reuse ;  /* 0x0000001236367c23 */ /* 0x100fe20008010837 */
[----:B------:R-:W-:Y:S01]  /*32e0*/  ISETP.GT.AND P1, PT, R79, 0x9, PT ;  /* 0x000000094f00780c */ /* 0x000fe20003f24270 */
[----:B------:R-:W4:Y:S01]  /*32f0*/  MUFU.TANH R13, R13 ;  /* 0x0000000d000d7308 */ /* 0x000f220000002400 */
[----:B------:R-:W-:Y:S01]  /*3300*/  FMNMX.FTZ R60, R4, R3, !PT ;  /* 0x00000003043c7209 */ /* 0x000fe20007810000 */
[--C-:B------:R-:W-:Y:S01]  /*3310*/  FFMA.FTZ R80, R31, UR18, -R55.reuse ;  /* 0x000000121f507c23 */ /* 0x100fe20008010837 */
[----:B------:R-:W-:Y:S01]  /*3320*/  FSEL R5, R5, -INF , P1 ;  /* 0xff80000005057808 */ /* 0x000fe20000800000 */
[--C-:B------:R-:W-:Y:S01]  /*3330*/  FFMA.FTZ R31, R38, UR18, -R55.reuse ;  /* 0x00000012261f7c23 */ /* 0x100fe20008010837 */
[----:B------:R-:W-:Y:S01]  /*3340*/  FMNMX.FTZ R60, R7, R60, !PT ;  /* 0x0000003c073c7209 */ /* 0x000fe20007810000 */
[--C-:B------:R-:W-:Y:S01]  /*3350*/  FFMA.FTZ R38, R39, UR18, -R55.reuse ;  /* 0x0000001227267c23 */ /* 0x100fe20008010837 */
[----:B------:R-:W-:Y:S01]  /*3360*/  ISETP.GT.AND P1, PT, R79, 0x11, PT ;  /* 0x000000114f00780c */ /* 0x000fe20003f24270 */
[----:B------:R-:W5:Y:S01]  /*3370*/  MUFU.TANH R21, R21 ;  /* 0x0000001500157308 */ /* 0x000f620000002400 */
[----:B------:R-:W-:Y:S01]  /*3380*/  FMNMX.FTZ R60, R5, R60, !PT ;  /* 0x0000003c053c7209 */ /* 0x000fe20007810000 */
[--C-:B------:R-:W-:Y:S01]  /*3390*/  FFMA.FTZ R39, R41, UR18, -R55.reuse ;  /* 0x0000001229277c23 */ /* 0x100fe20008010837 */
[----:B------:R-:W-:Y:S01]  /*33a0*/  FSEL R6, R6, -INF , P1 ;  /* 0xff80000006067808 */ /* 0x000fe20000800000 */
[--C-:B------:R-:W-:Y:S01]  /*33b0*/  FFMA.FTZ R41, R43, UR18, -R55.reuse ;  /* 0x000000122b297c23 */ /* 0x100fe20008010837 */
[----:B------:R-:W-:Y:S01]  /*33c0*/  FMNMX.FTZ R63, R59, R60, !PT ;  /* 0x0000003c3b3f7209 */ /* 0x000fe20007810000 */
[----:B------:R-:W-:Y:S01]  /*33d0*/  IMAD.U32 R43, RZ, RZ, UR18 ;  /* 0x00000012ff2b7e24 */ /* 0x000fe2000f8e00ff */
[----:B------:R-:W-:Y:S01]  /*33e0*/  ISETP.GT.AND P1, PT, R79, 0x19, PT ;  /* 0x000000194f00780c */ /* 0x000fe20003f24270 */
[----:B------:R-:W5:Y:S01]  /*33f0*/  MUFU.TANH R20, R20 ;  /* 0x0000001400147308 */ /* 0x000f620000002400 */
[----:B------:R-:W-:Y:S01]  /*3400*/  FMNMX.FTZ R8, R6, R63, !PT ;  /* 0x0000003f06087209 */ /* 0x000fe20007810000 */
[--C-:B------:R-:W-:Y:S01]  /*3410*/  FFMA.FTZ R56, R92, UR18, -R55.reuse ;  /* 0x000000125c387c23 */ /* 0x100fe20008010837 */
[----:B0-----:R-:W-:Y:S01]  /*3420*/  FSEL R9, R9, -INF , P1 ;  /* 0xff80000009097808 */ /* 0x001fe20000800000 */
[--C-:B------:R-:W-:Y:S01]  /*3430*/  FFMA.FTZ R57, R90, UR18, -R55.reuse ;  /* 0x000000125a397c23 */ /* 0x100fe20008010837 */
[----:B------:R-:W-:Y:S01]  /*3440*/  FMNMX.FTZ R8, R11, R8, !PT ;  /* 0x000000080b087209 */ /* 0x000fe20007810000 */
[--C-:B------:R-:W-:Y:S01]  /*3450*/  FFMA.FTZ R58, R58, UR18, -R55.reuse ;  /* 0x000000123a3a7c23 */ /* 0x100fe20008010837 */
[----:B------:R-:W-:Y:S01]  /*3460*/  ISETP.GT.AND P1, PT, R79, 0x21, PT ;  /* 0x000000214f00780c */ /* 0x000fe20003f24270 */
[----:B------:R-:W0:Y:S01]  /*3470*/  MUFU.TANH R25, R25 ;  /* 0x0000001900197308 */ /* 0x000e220000002400 */
[----:B---3--:R-:W-:Y:S01]  /*3480*/  FSEL R60, R12, -INF , P2 ;  /* 0xff8000000c3c7808 */ /* 0x008fe20001000000 */
[--C-:B------:R-:W-:Y:S01]  /*3490*/  FFMA.FTZ R61, R88, UR18, -R55.reuse ;  /* 0x00000012583d7c23 */ /* 0x100fe20008010837 */
[----:B------:R-:W-:Y:S01]  /*34a0*/  FMNMX.FTZ R63, R9, R8, !PT ;  /* 0x00000008093f7209 */ /* 0x000fe20007810000 */
[--C-:B------:R-:W-:Y:S01]  /*34b0*/  FFMA.FTZ R52, R52, UR18, -R55.reuse ;  /* 0x0000001234347c23 */ /* 0x100fe20008010837 */
[C---:B------:R-:W-:Y:S01]  /*34c0*/  ISETP.GT.AND P2, PT, R79.reuse, 0x28, PT ;  /* 0x000000284f00780c */ /* 0x040fe20003f44270 */
[--C-:B------:R-:W-:Y:S01]  /*34d0*/  FFMA.FTZ R46, R46, UR18, -R55.reuse ;  /* 0x000000122e2e7c23 */ /* 0x100fe20008010837 */
[----:B-1----:R-:W-:Y:S01]  /*34e0*/  FSEL R10, R10, -INF , P1 ;  /* 0xff8000000a0a7808 */ /* 0x002fe20000800000 */
[----:B------:R-:W1:Y:S01]  /*34f0*/  MUFU.TANH R24, R24 ;  /* 0x0000001800187308 */ /* 0x000e620000002400 */
[----:B------:R-:W-:Y:S01]  /*3500*/  FMNMX.FTZ R65, R60, R63, !PT ;  /* 0x0000003f3c417209 */ /* 0x000fe20007810000 */
[--C-:B------:R-:W-:Y:S01]  /*3510*/  FFMA.FTZ R32, R32, UR18, -R55.reuse ;  /* 0x0000001220207c23 */ /* 0x100fe20008010837 */
[----:B------:R-:W-:Y:S01]  /*3520*/  ISETP.GT.AND P1, PT, R79, 0x29, PT ;  /* 0x000000294f00780c */ /* 0x000fe20003f24270 */
[--C-:B------:R-:W-:Y:S01]  /*3530*/  FFMA.FTZ R28, R28, UR18, -R55.reuse ;  /* 0x000000121c1c7c23 */ /* 0x100fe20008010837 */
[----:B--2---:R-:W-:Y:S01]  /*3540*/  FSEL R15, R15, -INF , P2 ;  /* 0xff8000000f0f7808 */ /* 0x004fe20001000000 */
[----:B------:R-:W-:Y:S01]  /*3550*/  FFMA.FTZ R49, R49, UR18, -R55 ;  /* 0x0000001231317c23 */ /* 0x000fe20008010837 */
[----:B------:R-:W-:Y:S01]  /*3560*/  FMNMX.FTZ R8, R10, R65, !PT ;  /* 0x000000410a087209 */ /* 0x000fe20007810000 */
[----:B------:R2:W-:Y:S01]  /*3570*/  MUFU.EX2 R12, R62 ;  /* 0x0000003e000c7308 */ /* 0x0005e20000000800 */
[----:B------:R-:W-:-:S02]  /*3580*/  ISETP.GT.AND P2, PT, R79, 0x30, PT ;  /* 0x000000304f00780c */ /* 0x000fc40003f44270 */
[----:B------:R-:W-:Y:S02]  /*3590*/  CS2R R88, SRZ ;  /* 0x0000000000587805 */ /* 0x000fe4000001ff00 */
[----:B----4-:R-:W-:Y:S02]  /*35a0*/  FSEL R13, R13, -INF , P1 ;  /* 0xff8000000d0d7808 */ /* 0x010fe40000800000 */
[----:B------:R-:W-:Y:S02]  /*35b0*/  CS2R R90, SRZ ;  /* 0x00000000005a7805 */ /* 0x000fe4000001ff00 */
[----:B------:R-:W-:Y:S02]  /*35c0*/  FMNMX.FTZ R8, R15, R8, !PT ;  /* 0x000000080f087209 */ /* 0x000fe40007810000 */
[----:B------:R-:W-:Y:S02]  /*35d0*/  CS2R R92, SRZ ;  /* 0x00000000005c7805 */ /* 0x000fe4000001ff00 */
[----:B------:R-:W-:Y:S01]  /*35e0*/  ISETP.GT.AND P1, PT, R79, 0x31, PT ;  /* 0x000000314f00780c */ /* 0x000fe20003f24270 */
[----:B------:R-:W-:Y:S01]  /*35f0*/  MUFU.TANH R27, R27 ;  /* 0x0000001b001b7308 */ /* 0x000fe20000002400 */
[----:B--2---:R-:W-:-:S01]  /*3600*/  FFMA.FTZ R62, R53, UR18, -R55 ;  /* 0x00000012353e7c23 */ /* 0x004fc20008010837 */
[----:B-----5:R-:W-:-:S02]  /*3610*/  FSEL R53, R21, -INF , P2 ;  /* 0xff80000015357808 */ /* 0x020fc40001000000 */
[----:B------:R-:W-:Y:S02]  /*3620*/  FMNMX.FTZ R8, R13, R8, !PT ;  /* 0x000000080d087209 */ /* 0x000fe40007810000 */
[----:B------:R-:W-:Y:S02]  /*3630*/  ISETP.GT.AND P2, PT, R79, 0x38, PT ;  /* 0x000000384f00780c */ /* 0x000fe40003f44270 */
[----:B------:R-:W2:Y:S01]  /*3640*/  MUFU.TANH R26, R26 ;  /* 0x0000001a001a7308 */ /* 0x000ea20000002400 */
[----:B------:R-:W-:Y:S02]  /*3650*/  FSEL R20, R20, -INF , P1 ;  /* 0xff80000014147808 */ /* 0x000fe40000800000 */
[----:B------:R-:W-:Y:S02]  /*3660*/  FMNMX.FTZ R65, R53, R8, !PT ;  /* 0x0000000835417209 */ /* 0x000fe40007810000 */
[----:B------:R-:W-:Y:S02]  /*3670*/  ISETP.GT.AND P1, PT, R79, 0x39, PT ;  /* 0x000000394f00780c */ /* 0x000fe40003f24270 */
[----:B0-----:R-:W-:Y:S01]  /*3680*/  FSEL R25, R25, -INF , P2 ;  /* 0xff80000019197808 */ /* 0x001fe20001000000 */
[----:B------:R-:W0:Y:S01]  /*3690*/  MUFU.TANH R66, R66 ;  /* 0x0000004200427308 */ /* 0x000e220000002400 */
[----:B------:R-:W-:-:S02]  /*36a0*/  FMNMX.FTZ R8, R20, R65, !PT ;  /* 0x0000004114087209 */ /* 0x000fc40007810000 */
[----:B------:R-:W-:Y:S02]  /*36b0*/  ISETP.GT.AND P2, PT, R79, 0x40, PT ;  /* 0x000000404f00780c */ /* 0x000fe40003f44270 */
[----:B-1----:R-:W-:Y:S02]  /*36c0*/  FSEL R24, R24, -INF , P1 ;  /* 0xff80000018187808 */ /* 0x002fe40000800000 */
[----:B------:R-:W-:Y:S01]  /*36d0*/  FMNMX.FTZ R65, R25, R8, !PT ;  /* 0x0000000819417209 */ /* 0x000fe20007810000 */
[----:B------:R-:W1:Y:S01]  /*36e0*/  MUFU.TANH R67, R67 ;  /* 0x0000004300437308 */ /* 0x000e620000002400 */
[----:B------:R-:W-:Y:S02]  /*36f0*/  ISETP.GT.AND P1, PT, R79, 0x41, PT ;  /* 0x000000414f00780c */ /* 0x000fe40003f24270 */
[----:B------:R-:W-:Y:S02]  /*3700*/  FMNMX.FTZ R8, R24, R65, !PT ;  /* 0x0000004118087209 */ /* 0x000fe40007810000 */
[----:B--2---:R-:W-:-:S02]  /*3710*/  FSEL R26, R26, -INF , P1 ;  /* 0xff8000001a1a7808 */ /* 0x004fc40000800000 */
[----:B------:R-:W-:Y:S01]  /*3720*/  ISETP.GT.AND P1, PT, R79, 0x49, PT ;  /* 0x000000494f00780c */ /* 0x000fe20003f24270 */
[----:B------:R2:W-:Y:S08]  /*3730*/  MUFU.EX2 R21, R62 ;  /* 0x0000003e00157308 */ /* 0x0005f00000000800 */
[----:B------:R-:W3:Y:S01]  /*3740*/  MUFU.TANH R70, R70 ;  /* 0x0000004600467308 */ /* 0x000ee20000002400 */
[----:B--2---:R-:W-:-:S01]  /*3750*/  FFMA.FTZ R62, R51, UR18, -R55 ;  /* 0x00000012333e7c23 */ /* 0x004fc20008010837 */
[----:B------:R-:W-:-:S02]  /*3760*/  FSEL R51, R27, -INF , P2 ;  /* 0xff8000001b337808 */ /* 0x000fc40001000000 */
[----:B------:R-:W-:Y:S02]  /*3770*/  ISETP.GT.AND P2, PT, R79, 0x48, PT ;  /* 0x000000484f00780c */ /* 0x000fe40003f44270 */
[----:B------:R-:W-:Y:S02]  /*3780*/  FMNMX.FTZ R65, R51, R8, !PT ;  /* 0x0000000833417209 */ /* 0x000fe40007810000 */
[----:B------:R-:W2:Y:S02]  /*3790*/  MUFU.TANH R64, R64 ;  /* 0x0000004000407308 */ /* 0x000ea40000002400 */
[----:B------:R-:W-:-:S06]  /*37a0*/  FMNMX.FTZ R65, R26, R65, !PT ;  /* 0x000000411a417209 */ /* 0x000fcc0007810000 */
[----:B------:R4:W-:Y:S08]  /*37b0*/  MUFU.EX2 R63, R54 ;  /* 0x00000036003f7308 */ /* 0x0009f00000000800 */
[----:B------:R-:W5:Y:S01]  /*37c0*/  MUFU.TANH R71, R71 ;  /* 0x0000004700477308 */ /* 0x000f620000002400 */
[----:B----4-:R-:W-:-:S01]  /*37d0*/  FFMA.FTZ R54, R50, UR18, -R55 ;  /* 0x0000001232367c23 */ /* 0x010fc20008010837 */
[----:B0-----:R-:W-:-:S02]  /*37e0*/  FSEL R50, R66, -INF , P2 ;  /* 0xff80000042327808 */ /* 0x001fc40001000000 */
[----:B------:R-:W-:-:S04]  /*37f0*/  ISETP.GT.AND P2, PT, R79, 0x50, PT ;  /* 0x000000504f00780c */ /* 0x000fc80003f44270 */
[----:B------:R1:W-:Y:S08]  /*3800*/  MUFU.EX2 R27, R62 ;  /* 0x0000003e001b7308 */ /* 0x0003f00000000800 */
[----:B------:R-:W0:Y:S01]  /*3810*/  MUFU.TANH R68, R68 ;  /* 0x0000004400447308 */ /* 0x000e220000002400 */
[----:B-1----:R-:W-:Y:S02]  /*3820*/  FSEL R62, R67, -INF , P1 ;  /* 0xff800000433e7808 */ /* 0x002fe40000800000 */
[----:B------:R-:W-:-:S02]  /*3830*/  FMNMX.FTZ R67, R50, R65, !PT ;  /* 0x0000004132437209 */ /* 0x000fc40007810000 */
[----:B------:R-:W-:Y:S02]  /*3840*/  ISETP.GT.AND P1, PT, R79, 0x51, PT ;  /* 0x000000514f00780c */ /* 0x000fe40003f24270 */
[----:B---3--:R-:W-:Y:S01]  /*3850*/  FSEL R65, R70, -INF , P2 ;  /* 0xff80000046417808 */ /* 0x008fe20001000000 */
[----:B------:R-:W1:Y:S01]  /*3860*/  MUFU.TANH R72, R72 ;  /* 0x0000004800487308 */ /* 0x000e620000002400 */
[----:B------:R-:W-:Y:S01]  /*3870*/  FMNMX.FTZ R8, R62, R67, !PT ;  /* 0x000000433e087209 */ /* 0x000fe20007810000 */
[--C-:B------:R-:W-:Y:S01]  /*3880*/  FFMA.FTZ R67, R37, UR18, -R55.reuse ;  /* 0x0000001225437c23 */ /* 0x100fe20008010837 */
[----:B------:R-:W-:Y:S01]  /*3890*/  ISETP.GT.AND P2, PT, R79, 0x58, PT ;  /* 0x000000584f00780c */ /* 0x000fe20003f44270 */
[--C-:B------:R-:W-:Y:S01]  /*38a0*/  FFMA.FTZ R70, R34, UR18, -R55.reuse ;  /* 0x0000001222467c23 */ /* 0x100fe20008010837 */
[----:B--2---:R-:W-:Y:S01]  /*38b0*/  FSEL R64, R64, -INF , P1 ;  /* 0xff80000040407808 */ /* 0x004fe20000800000 */
[--C-:B------:R-:W-:Y:S01]  /*38c0*/  FFMA.FTZ R34, R36, UR18, -R55.reuse ;  /* 0x0000001224227c23 */ /* 0x100fe20008010837 */
[----:B------:R-:W-:Y:S01]  /*38d0*/  FMNMX.FTZ R81, R65, R8, !PT ;  /* 0x0000000841517209 */ /* 0x000fe20007810000 */
[----:B------:R-:W2:Y:S01]  /*38e0*/  MUFU.TANH R69, R69 ;  /* 0x0000004500457308 */ /* 0x000ea20000002400 */
[----:B------:R-:W-:Y:S01]  /*38f0*/  ISETP.GT.AND P1, PT, R79, 0x59, PT ;  /* 0x000000594f00780c */ /* 0x000fe20003f24270 */
[--C-:B------:R-:W-:Y:S01]  /*3900*/  FFMA.FTZ R36, R42, UR18, -R55.reuse ;  /* 0x000000122a247c23 */ /* 0x100fe20008010837 */
[----:B-----5:R-:W-:Y:S01]  /*3910*/  FSEL R37, R71, -INF , P2 ;  /* 0xff80000047257808 */ /* 0x020fe20001000000 */
[----:B------:R-:W-:Y:S01]  /*3920*/  FFMA.FTZ R42, R45, UR18, -R55 ;  /* 0x000000122d2a7c23 */ /* 0x000fe20008010837 */
[----:B------:R-:W-:-:S02]  /*3930*/  FMNMX.FTZ R8, R64, R81, !PT ;  /* 0x0000005140087209 */ /* 0x000fc40007810000 */
[----:B------:R-:W-:Y:S01]  /*3940*/  ISETP.GT.AND P2, PT, R79, 0x60, PT ;  /* 0x000000604f00780c */ /* 0x000fe20003f44270 */
[----:B------:R-:W3:Y:S01]  /*3950*/  MUFU.TANH R74, R74 ;  /* 0x0000004a004a7308 */ /* 0x000ee20000002400 */
[----:B0-----:R-:W-:Y:S02]  /*3960*/  FSEL R66, R68, -INF , P1 ;  /* 0xff80000044427808 */ /* 0x001fe40000800000 */
[----:B------:R-:W-:Y:S02]  /*3970*/  FMNMX.FTZ R71, R37, R8, !PT ;  /* 0x0000000825477209 */ /* 0x000fe40007810000 */
[----:B------:R-:W-:Y:S02]  /*3980*/  ISETP.GT.AND P1, PT, R79, 0x61, PT ;  /* 0x000000614f00780c */ /* 0x000fe40003f24270 */
[----:B-1----:R-:W-:Y:S01]  /*3990*/  FSEL R72, R72, -INF , P2 ;  /* 0xff80000048487808 */ /* 0x002fe20001000000 */
[----:B------:R-:W0:Y:S01]  /*39a0*/  MUFU.TANH R73, R73 ;  /* 0x0000004900497308 */ /* 0x000e220000002400 */
[----:B------:R-:W-:-:S02]  /*39b0*/  FMNMX.FTZ R71, R66, R71, !PT ;  /* 0x0000004742477209 */ /* 0x000fc40007810000 */
[----:B------:R-:W-:Y:S02]  /*39c0*/  ISETP.GT.AND P2, PT, R79, 0x68, PT ;  /* 0x000000684f00780c */ /* 0x000fe40003f44270 */
[----:B--2---:R-:W-:Y:S01]  /*39d0*/  FSEL R68, R69, -INF , P1 ;  /* 0xff80000045447808 */ /* 0x004fe20000800000 */
[--C-:B------:R-:W-:Y:S01]  /*39e0*/  FFMA.FTZ R69, R30, UR18, -R55.reuse ;  /* 0x000000121e457c23 */ /* 0x100fe20008010837 */
[----:B------:R-:W-:Y:S01]  /*39f0*/  FMNMX.FTZ R71, R72, R71, !PT ;  /* 0x0000004748477209 */ /* 0x000fe20007810000 */
[----:B------:R-:W1:Y:S01]  /*3a00*/  MUFU.TANH R75, R75 ;  /* 0x0000004b004b7308 */ /* 0x000e620000002400 */
[----:B------:R-:W-:Y:S01]  /*3a10*/  ISETP.GT.AND P1, PT, R79, 0x69, PT ;  /* 0x000000694f00780c */ /* 0x000fe20003f24270 */
[--C-:B------:R-:W-:Y:S01]  /*3a20*/  FFMA.FTZ R30, R33, UR18, -R55.reuse ;  /* 0x00000012211e7c23 */ /* 0x100fe20008010837 */
[----:B---3--:R-:W-:Y:S01]  /*3a30*/  FSEL R74, R74, -INF , P2 ;  /* 0xff8000004a4a7808 */ /* 0x008fe20001000000 */
[--C-:B------:R-:W-:Y:S01]  /*3a40*/  FFMA.FTZ R33, R35, UR18, -R55.reuse ;  /* 0x0000001223217c23 */ /* 0x100fe20008010837 */
[----:B------:R-:W-:Y:S01]  /*3a50*/  FMNMX.FTZ R71, R68, R71, !PT ;  /* 0x0000004744477209 */ /* 0x000fe20007810000 */
[--C-:B------:R-:W-:Y:S01]  /*3a60*/  FFMA.FTZ R35, R40, UR18, -R55.reuse ;  /* 0x0000001228237c23 */ /* 0x100fe20008010837 */
[----:B------:R-:W-:Y:S01]  /*3a70*/  ISETP.GT.AND P2, PT, R79, 0x70, PT ;  /* 0x000000704f00780c */ /* 0x000fe20003f44270 */
[----:B------:R-:W2:Y:S01]  /*3a80*/  MUFU.TANH R76, R76 ;  /* 0x0000004c004c7308 */ /* 0x000ea20000002400 */
[----:B0-----:R-:W-:Y:S01]  /*3a90*/  FSEL R73, R73, -INF , P1 ;  /* 0xff80000049497808 */ /* 0x001fe20000800000 */
[--C-:B------:R-:W-:Y:S01]  /*3aa0*/  FFMA.FTZ R40, R47, UR18, -R55.reuse ;  /* 0x000000122f287c23 */ /* 0x100fe20008010837 */
[----:B------:R-:W-:Y:S01]  /*3ab0*/  FMNMX.FTZ R8, R74, R71, !PT ;  /* 0x000000474a087209 */ /* 0x000fe20007810000 */
[----:B------:R-:W-:Y:S01]  /*3ac0*/  FFMA.FTZ R71, R29, UR18, -R55 ;  /* 0x000000121d477c23 */ /* 0x000fe20008010837 */
[----:B------:R-:W-:-:S02]  /*3ad0*/  ISETP.GT.AND P1, PT, R79, 0x71, PT ;  /* 0x000000714f00780c */ /* 0x000fc40003f24270 */
        /* <DEDUP_REMOVED lines=9> */
[----:B------:R-:W-:Y:S01]  /*3b70*/  MUFU.EX2 R56, R56 ;  /* 0x0000003800387308 */ /* 0x000fe20000000800 */
[----:B0-----:R-:W-:-:S04]  /*3b80*/  FSEL R78, R78, -INF , P2 ;  /* 0xff8000004e4e7808 */ /* 0x001fc80001000000 */
[----:B------:R-:W-:-:S03]  /*3b90*/  FMNMX.FTZ R8, R78, R29, !PT ;  /* 0x0000001d4e087209 */ /* 0x000fc60007810000 */
[----:B------:R-:W-:Y:S01]  /*3ba0*/  MUFU.EX2 R57, R57 ;  /* 0x0000003900397308 */ /* 0x000fe20000000800 */
[----:B-1----:R-:W-:-:S04]  /*3bb0*/  FSEL R77, R77, -INF , P1 ;  /* 0xff8000004d4d7808 */ /* 0x002fc80000800000 */
[----:B------:R-:W-:-:S03]  /*3bc0*/  FMNMX.FTZ R8, R77, R8, !PT ;  /* 0x000000084d087209 */ /* 0x000fc60007810000 */
[----:B------:R-:W-:Y:S02]  /*3bd0*/  MUFU.EX2 R58, R58 ;  /* 0x0000003a003a7308 */ /* 0x000fe40000000800 */
[----:B------:R-:W0:Y:S06]  /*3be0*/  SHFL.BFLY PT, R79, R8, 0x2, 0x1f ;  /* 0x0c401f00084f7f89 */ /* 0x000e2c00000e0000 */
[----:B------:R-:W1:Y:S08]  /*3bf0*/  MUFU.EX2 R61, R61 ;  /* 0x0000003d003d7308 */ /* 0x000e700000000800 */
[----:B------:R-:W-:Y:S08]  /*3c00*/  MUFU.EX2 R29, R80 ;  /* 0x00000050001d7308 */ /* 0x000ff00000000800 */
[----:B------:R-:W2:Y:S01]  /*3c10*/  MUFU.EX2 R52, R52 ;  /* 0x0000003400347308 */ /* 0x000ea20000000800 */
[----:B-1----:R-:W-:-:S02]  /*3c20*/  F2FP.SATFINITE.E4M3.F32.PACK_AB_MERGE_C R149, R61, R58, RZ ;  /* 0x0000003a3d95723e */ /* 0x002fc400048070ff */
[----:B0-----:R-:W-:Y:S02]  /*3c30*/  FMNMX.FTZ R79, R8, R79, !PT ;  /* 0x0000004f084f7209 */ /* 0x001fe40007810000 */
[----:B------:R-:W-:-:S03]  /*3c40*/  F2FP.SATFINITE.E4M3.F32.PACK_AB_MERGE_C R149, R57, R56, R149 ;  /* 0x000000383995723e */ /* 0x000fc60004807095 */
[----:B------:R-:W0:Y:S01]  /*3c50*/  SHFL.BFLY PT, R8, R79, 0x1, 0x1f ;  /* 0x0c201f004f087f89 */ /* 0x000e2200000e0000 */
[----:B------:R-:W-:Y:S08]  /*3c60*/  MUFU.EX2 R54, R54 ;  /* 0x0000003600367308 */ /* 0x000ff00000000800 */
[----:B------:R-:W-:Y:S01]  /*3c70*/  MUFU.EX2 R46, R46 ;  /* 0x0000002e002e7308 */ /* 0x000fe20000000800 */
[----:B--2---:R-:W-:-:S04]  /*3c80*/  F2FP.SATFINITE.E4M3.F32.PACK_AB_MERGE_C R151, R52, R21, RZ ;  /* 0x000000153497723e */ /* 0x004fc800048070ff */
[----:B------:R-:W-:-:S03]  /*3c90*/  F2FP.SATFINITE.E4M3.F32.PACK_AB_MERGE_C R151, R63, R12, R151 ;  /* 0x0000000c3f97723e */ /* 0x000fc60004807097 */
[----:B------:R-:W1:Y:S01]  /*3ca0*/  MUFU.EX2 R67, R67 ;  /* 0x0000004300437308 */ /* 0x000e620000000800 */
[----:B0-----:R-:W-:-:S07]  /*3cb0*/  FMNMX.FTZ R8, R79, R8, !PT ;  /* 0x000000084f087209 */ /* 0x001fce0007810000 */
[----:B------:R-:W-:Y:S01]  /*3cc0*/  MUFU.EX2 R32, R32 ;  /* 0x0000002000207308 */ /* 0x000fe20000000800 */
[C---:B------:R-:W-:Y:S01]  /*3cd0*/  FSETP.NEU.FTZ.AND P1, PT, R8.reuse, -INF , PT ;  /* 0xff8000000800780b */ /* 0x040fe20003f3d000 */
[----:B------:R-:W-:Y:S01]  /*3ce0*/  FFMA.FTZ R45, R8, R43, -8 ;  /* 0xc1000000082d7423 */ /* 0x000fe2000001002b */
[----:B------:R-:W-:-:S01]  /*3cf0*/  FFMA.FTZ R43, R44, UR18, -R55 ;  /* 0x000000122c2b7c23 */ /* 0x000fc20008010837 */
[----:B------:R-:W-:-:S04]  /*3d00*/  FFMA.FTZ R44, R48, UR18, -R55 ;  /* 0x00000012302c7c23 */ /* 0x000fc80008010837 */
[----:B------:R-:W-:Y:S01]  /*3d10*/  MUFU.EX2 R69, R69 ;  /* 0x0000004500457308 */ /* 0x000fe20000000800 */
[----:B------:R-:W-:Y:S02]  /*3d20*/  FSEL R45, R45, RZ, P1 ;  /* 0x000000ff2d2d7208 */ /* 0x000fe40000800000 */
[----:B-1----:R-:W-:Y:S02]  /*3d30*/  F2FP.SATFINITE.E4M3.F32.PACK_AB_MERGE_C R145, R67, R46, RZ ;  /* 0x0000002e4391723e */ /* 0x002fe400048070ff */
[----:B------:R-:W-:Y:S01]  /*3d40*/  PLOP3.LUT P1, PT, PT, PT, UP0, 0x80, 0x0 ;  /* 0x000000000000781c */ /* 0x000fe20003f2f008 */
        /* <DEDUP_REMOVED lines=10> */
[----:B------:R-:W-:Y:S01]  /*3df0*/  FFMA.FTZ R26, R50, UR18, -R45 ;  /* 0x00000012321a7c23 */ /* 0x000fe2000801082d */
[----:B------:R-:W-:-:S01]  /*3e00*/  FADD.FTZ R59, R56, R57 ;  /* 0x00000039383b7221 */ /* 0x000fc20000010000 */
[--C-:B------:R-:W-:Y:S01]  /*3e10*/  FFMA.FTZ R47, R15, UR18, -R45.reuse ;  /* 0x000000120f2f7c23 */ /* 0x100fe2000801082d */
[----:B------:R-:W-:-:S01]  /*3e20*/  FFMA.FTZ R80, R9, UR18, -R45 ;  /* 0x0000001209507c23 */ /* 0x000fc2000801082d */
[----:B------:R-:W0:Y:S01]  /*3e30*/  MUFU.EX2 R3, R3 ;  /* 0x0000000300037308 */ /* 0x000e220000000800 */
[----:B------:R-:W-:-:S01]  /*3e40*/  FFMA.FTZ R15, R51, UR18, -R45 ;  /* 0x00000012330f7c23 */ /* 0x000fc2000801082d */
[--C-:B------:R-:W-:Y:S01]  /*3e50*/  FFMA.FTZ R9, R60, UR18, -R45.reuse ;  /* 0x000000123c097c23 */ /* 0x100fe2000801082d */
[----:B------:R-:W-:-:S01]  /*3e60*/  FFMA.FTZ R51, R62, UR18, -R45 ;  /* 0x000000123e337c23 */ /* 0x000fc2000801082d */
[----:B------:R-:W-:Y:S01]  /*3e70*/  FFMA.FTZ R60, R13, UR18, -R45 ;  /* 0x000000120d3c7c23 */ /* 0x000fe2000801082d */
[----:B------:R-:W-:-:S01]  /*3e80*/  FADD.FTZ R62, R58, R59 ;  /* 0x0000003b3a3e7221 */ /* 0x000fc20000010000 */
[--C-:B------:R-:W-:Y:S01]  /*3e90*/  FFMA.FTZ R13, R53, UR18, -R45.reuse ;  /* 0x00000012350d7c23 */ /* 0x100fe2000801082d */
[----:B------:R-:W-:-:S01]  /*3ea0*/  FFMA.FTZ R53, R25, UR18, -R45 ;  /* 0x0000001219357c23 */ /* 0x000fc2000801082d */
[----:B------:R-:W1:Y:S01]  /*3eb0*/  MUFU.EX2 R7, R7 ;  /* 0x0000000700077308 */ /* 0x000e620000000800 */
[----:B------:R-:W-:-:S01]  /*3ec0*/  FFMA.FTZ R25, R65, UR18, -R45 ;  /* 0x0000001241197c23 */ /* 0x000fc2000801082d */
[----:B------:R-:W-:Y:S01]  /*3ed0*/  FADD.FTZ R65, R61, R62 ;  /* 0x0000003e3d417221 */ /* 0x000fe20000010000 */
[----:B------:R-:W-:-:S01]  /*3ee0*/  FFMA.FTZ R10, R10, UR18, -R45 ;  /* 0x000000120a0a7c23 */ /* 0x000fc2000801082d */
[--C-:B------:R-:W-:Y:S01]  /*3ef0*/  FFMA.FTZ R55, R66, UR18, -R45.reuse ;  /* 0x0000001242377c23 */ /* 0x100fe2000801082d */
[----:B------:R-:W-:-:S01]  /*3f00*/  FFMA.FTZ R20, R20, UR18, -R45 ;  /* 0x0000001214147c23 */ /* 0x000fc2000801082d */
[--C-:B------:R-:W-:Y:S01]  /*3f10*/  FFMA.FTZ R2, R37, UR18, -R45.reuse ;  /* 0x0000001225027c23 */ /* 0x100fe2000801082d */
[----:B------:R-:W-:-:S01]  /*3f20*/  FFMA.FTZ R37, R72, UR18, -R45 ;  /* 0x0000001248257c23 */ /* 0x000fc2000801082d */
[----:B------:R-:W2:Y:S01]  /*3f30*/  MUFU.EX2 R48, R48 ;  /* 0x0000003000307308 */ /* 0x000ea20000000800 */
[----:B0-----:R-:W-:-:S01]  /*3f40*/  FADD.FTZ R50, R4, R3 ;  /* 0x0000000304327221 */ /* 0x001fc20000010000 */
[--C-:B------:R-:W-:Y:S01]  /*3f50*/  FFMA.FTZ R74, R74, UR18, -R45.reuse ;  /* 0x000000124a4a7c23 */ /* 0x100fe2000801082d */
[----:B------:R-:W-:-:S01]  /*3f60*/  FFMA.FTZ R73, R73, UR18, -R45 ;  /* 0x0000001249497c23 */ /* 0x000fc2000801082d */
[--C-:B------:R-:W-:Y:S01]  /*3f70*/  FFMA.FTZ R75, R75, UR18, -R45.reuse ;  /* 0x000000124b4b7c23 */ /* 0x100fe2000801082d */
[----:B------:R-:W-:-:S01]  /*3f80*/  FFMA.FTZ R76, R76, UR18, -R45 ;  /* 0x000000124c4c7c23 */ /* 0x000fc2000801082d */
[----:B------:R-:W-:Y:S01]  /*3f90*/  FFMA.FTZ R78, R78, UR18, -R45 ;  /* 0x000000124e4e7c23 */ /* 0x000fe2000801082d */
        /* <DEDUP_REMOVED lines=8> */
[----:B------:R-:W-:Y:S01]  /*4020*/  F2FP.SATFINITE.E4M3.F32.PACK_AB_MERGE_C R148, R48, R7, RZ ;  /* 0x000000073094723e */ /* 0x000fe200048070ff */
[----:B------:R-:W-:-:S03]  /*4030*/  FADD.FTZ R65, R21, R64 ;  /* 0x0000004015417221 */ /* 0x000fc60000010000 */
[----:B------:R-:W-:Y:S01]  /*4040*/  F2FP.SATFINITE.E4M3.F32.PACK_AB_MERGE_C R148, R3, R4, R148 ;  /* 0x000000040394723e */ /* 0x000fe20004807094 */
[----:B------:R-:W-:-:S01]  /*4050*/  FADD.FTZ R66, R52, R65 ;  /* 0x0000004134427221 */ /* 0x000fc20000010000 */
        /* <DEDUP_REMOVED lines=9> */
[----:B--2---:R-:W-:-:S01]  /*40f0*/  FADD.FTZ R59, R11, R62 ;  /* 0x0000003e0b3b7221 */ /* 0x004fc20000010000 */
[----:B------:R-:W-:Y:S01]  /*4100*/  FFMA.FTZ R62, R68, UR18, -R45 ;  /* 0x00000012443e7c23 */ /* 0x000fe2000801082d */
[----:B------:R-:W-:-:S01]  /*4110*/  FADD.FTZ R66, R32, R65 ;  /* 0x0000004120427221 */ /* 0x000fc20000010000 */
[----:B------:R-:W-:-:S03]  /*4120*/  FFMA.FTZ R45, R77, UR18, -R45 ;  /* 0x000000124d2d7c23 */ /* 0x000fc6000801082d */
[----:B------:R-:W-:Y:S01]  /*4130*/  FADD.FTZ R21, R69, R66 ;  /* 0x0000004245157221 */ /* 0x000fe20000010000 */
[----:B------:R-:W2:Y:S01]  /*4140*/  MUFU.EX2 R10, R10 ;  /* 0x0000000a000a7308 */ /* 0x000ea20000000800 */
[----:B0-----:R-:W-:-:S01]  /*4150*/  FADD.FTZ R64, R80, R59 ;  /* 0x0000003b50407221 */ /* 0x001fc20000010000 */
        /* <DEDUP_REMOVED lines=22> */
[----:B------:R-:W-:-:S03]  /*42c0*/  F2FP.SATFINITE.E4M3.F32.PACK_AB_MERGE_C R147, R71, R28, RZ ;  /* 0x0000001c4793723e */ /* 0x000fc600048070ff */
[----:B------:R-:W-:Y:S01]  /*42d0*/  FADD.FTZ R11, R29, R52 ;  /* 0x000000341d0b7221 */ /* 0x000fe20000010000 */
[----:B------:R-:W-:Y:S02]  /*42e0*/  F2FP.SATFINITE.E4M3.F32.PACK_AB_MERGE_C R147, R69, R32, R147 ;  /* 0x000000204593723e */ /* 0x000fe40004807093 */
        /* <DEDUP_REMOVED lines=15> */
[C---:B-1----:R-:W-:Y:S01]  /*43e0*/  F2FP.SATFINITE.E4M3.F32.PACK_AB_MERGE_C R33, R70.reuse, R33, RZ ;  /* 0x000000214621723e */ /* 0x042fe200048070ff */
[----:B------:R-:W-:-:S03]  /*43f0*/  FADD.FTZ R70, R70, R11 ;  /* 0x0000000b46467221 */ /* 0x000fc60000010000 */
[----:B------:R-:W-:-:S03]  /*4400*/  F2FP.SATFINITE.E4M3.F32.PACK_AB_MERGE_C R141, R30, R29, R33 ;  /* 0x0000001d1e8d723e */ /* 0x000fc60004807021 */
[----:B------:R-:W1:Y:S01]  /*4410*/  MUFU.EX2 R25, R25 ;  /* 0x0000001900197308 */ /* 0x000e620000000800 */
[----:B--2---:R-:W-:-:S01]  /*4420*/  FADD.FTZ R12, R51, R12 ;  /* 0x0000000c330c7221 */ /* 0x004fc20000010000 */
        /* <DEDUP_REMOVED lines=16> */
[----:B------:R-:W-:-:S04]  /*4530*/  F2FP.SATFINITE.E4M3.F32.PACK_AB_MERGE_C R35, R38, R35, RZ ;  /* 0x000000232623723e */ /* 0x000fc800048070ff */
        /* <DEDUP_REMOVED lines=18> */
[C---:B--2---:R-:W-:Y:S01]  /*4660*/  F2FP.SATFINITE.E4M3.F32.PACK_AB_MERGE_C R40, R41.reuse, R40, RZ ;  /* 0x000000282928723e */ /* 0x044fe200048070ff */
[----:B------:R-:W-:-:S03]  /*4670*/  FADD.FTZ R41, R41, R4 ;  /* 0x0000000429297221 */ /* 0x000fc60000010000 */
[----:B------:R-:W-:-:S03]  /*4680*/  F2FP.SATFINITE.E4M3.F32.PACK_AB_MERGE_C R137, R39, R36, R40 ;  /* 0x000000242789723e */ /* 0x000fc60004807028 */
        /* <DEDUP_REMOVED lines=8> */
[----:B------:R-:W-:Y:S01]  /*4710*/  MUFU.EX2 R78, R78 ;  /* 0x0000004e004e7308 */ /* 0x000fe20000000800 */
[----:B0-----:R-:W-:-:S07]  /*4720*/  FADD.FTZ R5, R43, R4 ;  /* 0x000000042b057221 */ /* 0x001fce0000010000 */
[----:B------:R-:W0:Y:S01]  /*4730*/  MUFU.EX2 R45, R45 ;  /* 0x0000002d002d7308 */ /* 0x000e220000000800 */
[----:B-1----:R-:W-:-:S07]  /*4740*/  FADD.FTZ R3, R76, R3 ;  /* 0x000000034c037221 */ /* 0x002fce0000010000 */
[----:B------:R-:W1:Y:S08]  /*4750*/  MUFU.EX2 R44, R44 ;  /* 0x0000002c002c7308 */ /* 0x000e700000000800 */
[----:B------:R-:W2:Y:S01]  /*4760*/  MUFU.EX2 R49, R49 ;  /* 0x0000003100317308 */ /* 0x000ea20000000800 */
[----:B0-----:R-:W-:Y:S01]  /*4770*/  F2FP.SATFINITE.E4M3.F32.PACK_AB_MERGE_C R4, R45, R78, RZ ;  /* 0x0000004e2d04723e */ /* 0x001fe200048070ff */
[----:B------:R-:W-:-:S03]  /*4780*/  FADD.FTZ R78, R78, R3 ;  /* 0x000000034e4e7221 */ /* 0x000fc60000010000 */
[----:B------:R-:W-:Y:S01]  /*4790*/  F2FP.SATFINITE.E4M3.F32.PACK_AB_MERGE_C R138, R76, R75, R4 ;  /* 0x0000004b4c8a723e */ /* 0x000fe20004807004 */
[----:B------:R-:W-:-:S01]  /*47a0*/  FADD.FTZ R3, R45, R78 ;  /* 0x0000004e2d037221 */ /* 0x000fc20000010000 */
[----:B-1----:R-:W-:Y:S01]  /*47b0*/  FADD.FTZ R2, R44, R5 ;  /* 0x000000052c027221 */ /* 0x002fe20000010000 */
[----:B--2---:R-:W-:-:S03]  /*47c0*/  F2FP.SATFINITE.E4M3.F32.PACK_AB_MERGE_C R6, R49, R44, RZ ;  /* 0x0000002c3106723e */ /* 0x004fc600048070ff */
[----:B------:R-:W-:Y:S01]  /*47d0*/  FADD.FTZ R2, R49, R2 ;  /* 0x0000000231027221 */ /* 0x000fe20000010000 */
[----:B------:R-:W-:Y:S01]  /*47e0*/  F2FP.SATFINITE.E4M3.F32.PACK_AB_MERGE_C R139, R43, R42, R6 ;  /* 0x0000002a2b8b723e */ /* 0x000fe20004807006 */
        /* <DEDUP_REMOVED lines=30> */
.L_x_1926:
[----:B------:R-:W-:-:S04]  /*49d0*/  UISETP.NE.AND UP0, UPT, UR21, 0x1, UPT ;  /* 0x000000011500788c */ /* 0x000fc8000bf05270 */
[----:B------:R-:W-:-:S04]  /*49e0*/  USEL UR47, URZ, 0x1, UP0 ;  /* 0x000000013f2f7887 */ /* 0x000fc80008000000 */
[----:B------:R-:W-:Y:S01]  /*49f0*/  ULOP3.LUT UR47, UR20, UR47, URZ, 0x3c, !UPT ;  /* 0x0000002f142f7292 */ /* 0x000fe2000f8e3c3f */
[----:B------:R-:W-:Y:S11]  /*4a00*/  @!P0 BRA `(.L_x_1916) ;  /* 0x0000000000048947 */ /* 0x000ff60003800000 */
[----:B------:R-:W-:Y:S01]  /*4a10*/  BPT.TRAP 0x1 ;  /* 0x000000040000795c */ /* 0x000fe20000300000 */
.L_x_1916:
        /* <DEDUP_REMOVED lines=9> */
.L_x_1917:
[----:B-1----:R-:W-:Y:S05]  /*4ab0*/  @P1 BRA `(.L_x_1918) ;  /* 0x0000000000081947 */ /* 0x002fea0003800000 */
[----:B------:R-:W1:Y:S02]  /*4ac0*/  SYNCS.PHASECHK.TRANS64.TRYWAIT P1, [UR19+0x19c30], R6 ;  /* 0x019c3006ff0075a7 */ /* 0x000e640008020153 */
[----:B-1----:R-:W-:Y:S05]  /*4ad0*/  @!P1 BRA `(.L_x_1919) ;  /* 0x000000f000a89947 */ /* 0x002fea0003800000 */
.L_x_1918:
        /* <DEDUP_REMOVED lines=17> */
.L_x_1920:
[----:B------:R-:W-:Y:S01]  /*4bf0*/  ULEA UR11, UR21, UR46, 0x3 ;  /* 0x0000002e150b7291 */ /* 0x000fe2000f8e183f */
[----:B01----:R-:W-:-:S05]  /*4c00*/  IMAD.U32 R6, RZ, RZ, UR20 ;  /* 0x00000014ff067e24 */ /* 0x003fca000f8e00ff */
[----:B------:R-:W-:-:S04]  /*4c10*/  SHF.L.U32 R6, R6, 0x1f, RZ ;  /* 0x0000001f06067819 */ /* 0x000fc800000006ff */
[----:B------:R0:W1:Y:S01]  /*4c20*/  SYNCS.PHASECHK.TRANS64.TRYWAIT P1, [UR11+0x19c50], R6 ;  /* 0x019c5006ff0075a7 */ /* 0x000062000802014b */
[----:B------:R-:W-:Y:S05]  /*4c30*/  @!P0 BRA `(.L_x_1921) ;  /* 0x0000000000048947 */ /* 0x000fea0003800000 */
[----:B------:R-:W-:Y:S01]  /*4c40*/  BPT.TRAP 0x1 ;  /* 0x000000040000795c */ /* 0x000fe20000300000 */
.L_x_1921:
[----:B-1----:R-:W-:Y:S05]  /*4c50*/  @P1 BRA `(.L_x_1922) ;  /* 0x0000000000081947 */ /* 0x002fea0003800000 */
[----:B------:R-:W1:Y:S02]  /*4c60*/  SYNCS.PHASECHK.TRANS64.TRYWAIT P1, [UR11+0x19c50], R6 ;  /* 0x019c5006ff0075a7 */ /* 0x000e64000802014b */
[----:B-1----:R-:W-:Y:S05]  /*4c70*/  @!P1 BRA `(.L_x_1923) ;  /* 0x000000f000589947 */ /* 0x002fea0003800000 */
.L_x_1922:
        /* <DEDUP_REMOVED lines=27> */
.L_x_1924:
[----:B------:R-:W-:Y:S01]  /*4e30*/  UISETP.NE.AND UP0, UPT, UR52, URZ, UPT ;  /* 0x0000003f3400728c */ /* 0x000fe2000bf05270 */
[C---:B------:R-:W-:Y:S01]  /*4e40*/  FMUL.FTZ R8, R0.reuse, R26 ;  /* 0x0000001a00087220 */ /* 0x040fe20000410000 */
[C---:B------:R-:W-:Y:S01]  /*4e50*/  FMUL.FTZ R26, R0.reuse, R38 ;  /* 0x00000026001a7220 */ /* 0x040fe20000410000 */
[C---:B------:R-:W-:Y:S01]  /*4e60*/  FMUL.FTZ R38, R0.reuse, R50 ;  /* 0x0000003200267220 */ /* 0x040fe20000410000 */
[C---:B------:R-:W-:Y:S01]  /*4e70*/  FMUL.FTZ R50, R0.reuse, R62 ;  /* 0x0000003e00327220 */ /* 0x040fe20000410000 */
[C---:B------:R-:W-:Y:S01]  /*4e80*/  FMUL.FTZ R9, R0.reuse, R27 ;  /* 0x0000001b00097220 */ /* 0x040fe20000410000 */
[----:B------:R-:W-:Y:S01]  /*4e90*/  PLOP3.LUT P1, PT, PT, PT, UP0, 0x80, 0x0 ;  /* 0x000000000000781c */ /* 0x000fe20003f2f008 */
[----:B------:R-:W-:Y:S01]  /*4ea0*/  VIADD R62, R17, UR41 ;  /* 0x00000029113e7c36 */ /* 0x000fe20008000000 */
[----:B------:R-:W-:Y:S01]  /*4eb0*/  PLOP3.LUT P2, PT, PT, PT, UP0, 0x80, 0x0 ;  /* 0x000000000000781c */ /* 0x000fe20003f4f008 */
[C---:B------:R-:W-:Y:S01]  /*4ec0*/  FMUL.FTZ R27, R0.reuse, R39 ;  /* 0x00000027001b7220 */ /* 0x040fe20000410000 */
        /* <DEDUP_REMOVED lines=13> */
[----:B------:R-:W-:Y:S01]  /*4fa0*/  IMAD.U32 R67, RZ, RZ, UR50 ;  /* 0x00000032ff437e24 */ /* 0x000fe2000f8e00ff */
[----:B------:R-:W-:Y:S01]  /*4fb0*/  @P2 SHF.R.U32.HI R62, RZ, UR6, R63 ;  /* 0x00000006ff3e2c19 */ /* 0x000fe2000801163f */
[----:B------:R-:W-:Y:S01]  /*4fc0*/  UMOV UR6, 0xffffff80 ;  /* 0xffffff8000067882 */ /* 0x000fe20000000000 */
[C---:B------:R-:W-:Y:S01]  /*4fd0*/  FMUL.FTZ R14, R0.reuse, R32 ;  /* 0x00000020000e7220 */ /* 0x040fe20000410000 */
[----:B------:R-:W-:Y:S01]  /*4fe0*/  UIMAD UR6, UR53, UR6, 0x1 ;  /* 0x00000001350674a4 */ /* 0x000fe2000f8e0206 */
[C---:B------:R-:W-:Y:S01]  /*4ff0*/  FMUL.FTZ R32, R0.reuse, R44 ;  /* 0x0000002c00207220 */ /* 0x040fe20000410000 */
[----:B------:R-:W2:Y:S01]  /*5000*/  SHFL.IDX PT, R64, R62, RZ, 0x1c1f ;  /* 0x001c1fff3e407589 */ /* 0x000ea200000e0000 */
[C---:B------:R-:W-:Y:S01]  /*5010*/  FMUL.FTZ R44, R0.reuse, R56 ;  /* 0x00000038002c7220 */ /* 0x040fe20000410000 */
[C---:B------:R-:W-:Y:S01]  /*5020*/  FMUL.FTZ R56, R0.reuse, R68 ;  /* 0x0000004400387220 */ /* 0x040fe20000410000 */
[----:B------:R-:W3:Y:S01]  /*5030*/  MUFU.TANH R10, R10 ;  /* 0x0000000a000a7308 */ /* 0x000ee20000002400 */
[----:B------:R-:W-:Y:S01]  /*5040*/  IADD3 R68, R67, UR6, -R16 ;  /* 0x0000000643447c10 */ /* 0x000fe2000fffe810 */
[----:B------:R-:W4:Y:S01]  /*5050*/  SHFL.IDX PT, R62, R62, 0x1, 0x1c1f ;  /* 0x003c1f003e3e7f89 */ /* 0x000f2200000e0000 */
[C---:B------:R-:W-:Y:S01]  /*5060*/  FMUL.FTZ R63, R0.reuse, R76 ;  /* 0x0000004c003f7220 */ /* 0x040fe20000410000 */
[C---:B01----:R-:W-:Y:S01]  /*5070*/  FMUL.FTZ R6, R0.reuse, R24 ;  /* 0x0000001800067220 */ /* 0x043fe20000410000 */
[----:B------:R-:W-:Y:S01]  /*5080*/  FMUL.FTZ R7, R0, R25 ;  /* 0x0000001900077220 */ /* 0x000fe20000410000 */
[----:B------:R-:W-:-:S02]  /*5090*/  VIADD R68, R68, -UR51 ;  /* 0x8000003344447c36 */ /* 0x000fc40008000000 */
        /* <DEDUP_REMOVED lines=13> */
[----:B------:R-:W-:Y:S01]  /*5170*/  FMUL.FTZ R48, R0, R60 ;  /* 0x0000003c00307220 */ /* 0x000fe20000410000 */
[----:B--2---:R-:W-:-:S02]  /*5180*/  IMAD.IADD R64, R68, 0x1, R64 ;  /* 0x0000000144407824 */ /* 0x004fc400078e0240 */
[C---:B------:R-:W-:Y:S01]  /*5190*/  FMUL.FTZ R49, R0.reuse, R61 ;  /* 0x0000003d00317220 */ /* 0x040fe20000410000 */
[C---:B------:R-:W-:Y:S01]  /*51a0*/  FMUL.FTZ R53, R0.reuse, R65 ;  /* 0x0000004100357220 */ /* 0x040fe20000410000 */
[----:B------:R-:W2:Y:S01]  /*51b0*/  MUFU.TANH R52, R52 ;  /* 0x0000003400347308 */ /* 0x000ea20000002400 */
[----:B------:R-:W-:Y:S01]  /*51c0*/  FMUL.FTZ R60, R0, R72 ;  /* 0x00000048003c7220 */ /* 0x000fe20000410000 */
[----:B------:R-:W-:Y:S01]  /*51d0*/  ISETP.GT.AND P4, PT, R64, 0x8, PT ;  /* 0x000000084000780c */ /* 0x000fe20003f84270 */
[----:B----4-:R-:W-:Y:S01]  /*51e0*/  IMAD.IADD R62, R68, 0x1, R62 ;  /* 0x00000001443e7824 */ /* 0x010fe200078e023e */
[----:B------:R-:W-:Y:S01]  /*51f0*/  ISETP.GT.AND P2, PT, R64, RZ, PT ;  /* 0x000000ff4000720c */ /* 0x000fe20003f44270 */
[----:B------:R-:W-:Y:S01]  /*5200*/  FMUL.FTZ R61, R0, R73 ;  /* 0x00000049003d7220 */ /* 0x000fe20000410000 */
[----:B---3--:R-:W-:Y:S01]  /*5210*/  FSEL R10, R10, -INF , P4 ;  /* 0xff8000000a0a7808 */ /* 0x008fe20002000000 */
[----:B------:R-:W-:Y:S01]  /*5220*/  FMUL.FTZ R12, R0, R30 ;  /* 0x0000001e000c7220 */ /* 0x000fe20000410000 */
[C---:B------:R-:W-:Y:S01]  /*5230*/  ISETP.GT.AND P4, PT, R64.reuse, 0x20, PT ;  /* 0x000000204000780c */ /* 0x040fe20003f84270 */
[----:B------:R-:W3:Y:S01]  /*5240*/  MUFU.TANH R63, R63 ;  /* 0x0000003f003f7308 */ /* 0x000ee20000002400 */
[----:B------:R-:W-:Y:S01]  /*5250*/  ISETP.GT.AND P3, PT, R64, 0x1, PT ;  /* 0x000000014000780c */ /* 0x000fe20003f64270 */
[----:B------:R-:W-:Y:S01]  /*5260*/  FMUL.FTZ R65, R0, R77 ;  /* 0x0000004d00417220 */ /* 0x000fe20000410000 */
[----:B0-----:R-:W-:Y:S01]  /*5270*/  FSEL R28, R28, -INF , P4 ;  /* 0xff8000001c1c7808 */ /* 0x001fe20002000000 */
[----:B------:R-:W-:Y:S01]  /*5280*/  FMUL.FTZ R30, R0, R42 ;  /* 0x0000002a001e7220 */ /* 0x000fe20000410000 */
[----:B------:R-:W-:Y:S01]  /*5290*/  ISETP.GT.AND P4, PT, R64, 0x38, PT ;  /* 0x000000384000780c */ /* 0x000fe20003f84270 */
[----:B------:R-:W-:Y:S01]  /*52a0*/  FMUL.FTZ R42, R0, R54 ;  /* 0x00000036002a7220 */ /* 0x000fe20000410000 */
[----:B------:R-:W-:Y:S01]  /*52b0*/  ISETP.GT.AND P6, PT, R64, 0x9, PT ;  /* 0x000000094000780c */ /* 0x000fe20003fc4270 */
[----:B------:R-:W0:Y:S01]  /*52c0*/  MUFU.TANH R6, R6 ;  /* 0x0000000600067308 */ /* 0x000e220000002400 */
[----:B-1----:R-:W-:Y:S01]  /*52d0*/  FSEL R40, R40, -INF , P4 ;  /* 0xff80000028287808 */ /* 0x002fe20002000000 */
[----:B------:R-:W-:Y:S01]  /*52e0*/  FMUL.FTZ R54, R0, R66 ;  /* 0x0000004200367220 */ /* 0x000fe20000410000 */
[----:B------:R-:W-:Y:S01]  /*52f0*/  ISETP.GT.AND P4, PT, R64, 0x50, PT ;  /* 0x000000504000780c */ /* 0x000fe20003f84270 */
[----:B------:R-:W-:Y:S01]  /*5300*/  FMUL.FTZ R66, R0, R80 ;  /* 0x0000005000427220 */ /* 0x000fe20000410000 */
[----:B------:R-:W-:Y:S01]  /*5310*/  ISETP.GT.AND P5, PT, R64, 0x10, PT ;  /* 0x000000104000780c */ /* 0x000fe20003fa4270 */
[----:B------:R-:W-:Y:S01]  /*5320*/  FMUL.FTZ R81, R0, R81 ;  /* 0x0000005100517220 */ /* 0x000fe20000410000 */
[----:B--2---:R-:W-:Y:S01]  /*5330*/  FSEL R52, R52, -INF , P4 ;  /* 0xff80000034347808 */ /* 0x004fe20002000000 */
[----:B------:R-:W1:Y:S01]  /*5340*/  MUFU.TANH R8, R8 ;  /* 0x0000000800087308 */ /* 0x000e620000002400 */
[----:B------:R-:W-:Y:S01]  /*5350*/  ISETP.GT.AND P4, PT, R64, 0x68, PT ;  /* 0x000000684000780c */ /* 0x000fe20003f84270 */
[----:B------:R-:W-:Y:S01]  /*5360*/  FMUL.FTZ R84, R0, R84 ;  /* 0x0000005400547220 */ /* 0x000fe20000410000 */
[----:B------:R-:W-:Y:S01]  /*5370*/  ISETP.GT.AND P1, PT, R64, 0x11, PT ;  /* 0x000000114000780c */ /* 0x000fe20003f24270 */
[C---:B------:R-:W-:Y:S01]  /*5380*/  FMUL.FTZ R85, R0.reuse, R85 ;  /* 0x0000005500557220 */ /* 0x040fe20000410000 */
[----:B---3--:R-:W-:Y:S01]  /*5390*/  FSEL R63, R63, -INF , P4 ;  /* 0xff8000003f3f7808 */ /* 0x008fe20002000000 */
[----:B------:R-:W-:Y:S01]  /*53a0*/  FMUL.FTZ R21, R0, R35 ;  /* 0x0000002300157220 */ /* 0x000fe20000410000 */
[----:B------:R-:W-:Y:S01]  /*53b0*/  ISETP.GT.AND P4, PT, R62, RZ, PT ;  /* 0x000000ff3e00720c */ /* 0x000fe20003f84270 */
[----:B------:R-:W2:Y:S01]  /*53c0*/  MUFU.TANH R7, R7 ;  /* 0x0000000700077308 */ /* 0x000ea20000002400 */
[----:B0-----:R-:W-:Y:S01]  /*53d0*/  FSEL R6, R6, -INF , P2 ;  /* 0xff80000006067808 */ /* 0x001fe20001000000 */
[----:B------:R-:W-:Y:S01]  /*53e0*/  FMUL.FTZ R35, R0, R47 ;  /* 0x0000002f00237220 */ /* 0x000fe20000410000 */
[----:B------:R-:W-:Y:S01]  /*53f0*/  ISETP.GT.AND P2, PT, R64, 0x18, PT ;  /* 0x000000184000780c */ /* 0x000fe20003f44270 */
[C---:B------:R-:W-:Y:S01]  /*5400*/  FMUL.FTZ R47, R0.reuse, R59 ;  /* 0x0000003b002f7220 */ /* 0x040fe20000410000 */
[C---:B------:R-:W-:Y:S01]  /*5410*/  FMUL.FTZ R59, R0.reuse, R71 ;  /* 0x00000047003b7220 */ /* 0x040fe20000410000 */
[C---:B------:R-:W-:Y:S01]  /*5420*/  FMUL.FTZ R20, R0.reuse, R34 ;  /* 0x0000002200147220 */ /* 0x040fe20000410000 */
[----:B------:R-:W-:Y:S01]  /*5430*/  FMUL.FTZ R34, R0, R46 ;  /* 0x0000002e00227220 */ /* 0x000fe20000410000 */
[----:B------:R-:W0:Y:S01]  /*5440*/  MUFU.TANH R11, R11 ;  /* 0x0000000b000b7308 */ /* 0x000e220000002400 */
[----:B-1----:R-:W-:Y:S01]  /*5450*/  FSEL R68, R8, -INF , P4 ;  /* 0xff80000008447808 */ /* 0x002fe20002000000 */
[----:B------:R-:W-:Y:S01]  /*5460*/  FMUL.FTZ R46, R0, R58 ;  /* 0x0000003a002e7220 */ /* 0x000fe20000410000 */
[----:B------:R-:W-:Y:S01]  /*5470*/  FMNMX.FTZ R8, R6, R5, !PT ;  /* 0x0000000506087209 */ /* 0x000fe20007810000 */
[----:B------:R-:W-:Y:S01]  /*5480*/  FMUL.FTZ R58, R0, R70 ;  /* 0x00000046003a7220 */ /* 0x000fe20000410000 */
[----:B------:R-:W-:Y:S01]  /*5490*/  FMNMX.FTZ R72, R68, R4, !PT ;  /* 0x0000000444487209 */ /* 0x000fe20007810000 */
[----:B------:R-:W-:Y:S01]  /*54a0*/  IMAD.U32 R73, RZ, RZ, UR18 ;  /* 0x00000012ff497e24 */ /* 0x000fe2000f8e00ff */
[----:B------:R-:W-:Y:S01]  /*54b0*/  ISETP.GT.AND P4, PT, R62, 0x18, PT ;  /* 0x000000183e00780c */ /* 0x000fe20003f84270 */
[----:B------:R-:W1:Y:S01]  /*54c0*/  MUFU.TANH R14, R14 ;  /* 0x0000000e000e7308 */ /* 0x000e620000002400 */
[----:B--2---:R-:W-:Y:S01]  /*54d0*/  FSEL R7, R7, -INF , P3 ;  /* 0xff80000007077808 */ /* 0x004fe20001800000 */
[----:B------:R-:W-:Y:S01]  /*54e0*/  FMUL.FTZ R75, R0, R75 ;  /* 0x0000004b004b7220 */ /* 0x000fe20000410000 */
[----:B------:R-:W-:Y:S01]  /*54f0*/  ISETP.GT.AND P3, PT, R64, 0x19, PT ;  /* 0x000000194000780c */ /* 0x000fe20003f64270 */
[C---:B------:R-:W-:Y:S01]  /*5500*/  FMUL.FTZ R78, R0.reuse, R78 ;  /* 0x0000004e004e7220 */ /* 0x040fe20000410000 */
[----:B------:R-:W-:Y:S01]  /*5510*/  FMNMX.FTZ R69, R7, R8, !PT ;  /* 0x0000000807457209 */ /* 0x000fe20007810000 */
[C---:B------:R-:W-:Y:S01]  /*5520*/  FMUL.FTZ R79, R0.reuse, R79 ;  /* 0x0000004f004f7220 */ /* 0x040fe20000410000 */
[C---:B------:R-:W-:Y:S01]  /*5530*/  FMUL.FTZ R82, R0.reuse, R82 ;  /* 0x0000005200527220 */ /* 0x040fe20000410000 */
[----:B------:R-:W2:Y:S01]  /*5540*/  MUFU.TANH R15, R15 ;  /* 0x0000000f000f7308 */ /* 0x000ea20000002400 */
[----:B0-----:R-:W-:Y:S01]  /*5550*/  FSEL R11, R11, -INF , P6 ;  /* 0xff8000000b0b7808 */ /* 0x001fe20003000000 */
[----:B------:R-:W-:Y:S01]  /*5560*/  FMUL.FTZ R83, R0, R83 ;  /* 0x0000005300537220 */ /* 0x000fe20000410000 */
[----:B------:R-:W-:Y:S01]  /*5570*/  FMNMX.FTZ R8, R10, R69, !PT ;  /* 0x000000450a087209 */ /* 0x000fe20007810000 */
[----:B------:R-:W-:Y:S01]  /*5580*/  FMUL.FTZ R86, R0, R86 ;  /* 0x0000005600567220 */ /* 0x000fe20000410000 */
[----:B------:R-:W-:Y:S01]  /*5590*/  ISETP.GT.AND P6, PT, R64, 0x21, PT ;  /* 0x000000214000780c */ /* 0x000fe20003fc4270 */
[----:B------:R-:W-:Y:S01]  /*55a0*/  FMUL.FTZ R87, R0, R87 ;  /* 0x0000005700577220 */ /* 0x000fe20000410000 */
[----:B------:R-:W-:Y:S01]  /*55b0*/  FMNMX.FTZ R69, R11, R8, !PT ;  /* 0x000000080b457209 */ /* 0x000fe20007810000 */
[----:B------:R-:W0:Y:S01]  /*55c0*/  MUFU.TANH R24, R24 ;  /* 0x0000001800187308 */ /* 0x000e220000002400 */
[----:B-1----:R-:W-:Y:S01]  /*55d0*/  FSEL R14, R14, -INF , P5 ;  /* 0xff8000000e0e7808 */ /* 0x002fe20002800000 */
[----:B------:R-:W-:Y:S01]  /*55e0*/  UIADD3 UR19, UR19, 0x19c40, URZ ;  /* 0x00019c4013137890 */ /* 0x000fe2000fffe03f */
[----:B------:R-:W-:-:S02]  /*55f0*/  ISETP.GT.AND P5, PT, R64, 0x28, PT ;  /* 0x000000284000780c */ /* 0x000fc40003fa4270 */
[----:B------:R-:W-:Y:S01]  /*5600*/  FMNMX.FTZ R8, R14, R69, !PT ;  /* 0x000000450e087209 */ /* 0x000fe20007810000 */
[----:B------:R-:W-:Y:S02]  /*5610*/  UPRMT UR19, UR45, 0x654, UR19 ;  /* 0x000006542d137896 */ /* 0x000fe40008000013 */
[----:B------:R-:W1:Y:S01]  /*5620*/  MUFU.TANH R25, R25 ;  /* 0x0000001900197308 */ /* 0x000e620000002400 */
[----:B--2---:R-:W-:Y:S02]  /*5630*/  FSEL R15, R15, -INF , P1 ;  /* 0xff8000000f0f7808 */ /* 0x004fe40000800000 */
[----:B------:R-:W-:Y:S02]  /*5640*/  ISETP.GT.AND P1, PT, R64, 0x29, PT ;  /* 0x000000294000780c */ /* 0x000fe40003f24270 */
[----:B------:R-:W-:Y:S02]  /*5650*/  FMNMX.FTZ R69, R15, R8, !PT ;  /* 0x000000080f457209 */ /* 0x000fe40007810000 */
[----:B------:R-:W-:Y:S01]  /*5660*/  SYNCS.ARRIVE.TRANS64.RED.A1T0 RZ, [UR19], RZ ;  /* 0x000000ffffff79a7 */ /* 0x000fe20008100413 */
[----:B------:R-:W2:Y:S01]  /*5670*/  MUFU.TANH R29, R29 ;  /* 0x0000001d001d7308 */ /* 0x000ea20000002400 */
[----:B0-----:R-:W-:-:S02]  /*5680*/  FSEL R24, R24, -INF , P2 ;  /* 0xff80000018187808 */ /* 0x001fc40001000000 */
        /* <DEDUP_REMOVED lines=8> */
[----:B------:R-:W-:Y:S02]  /*5710*/  FMNMX.FTZ R8, R28, R69, !PT ;  /* 0x000000451c087209 */ /* 0x000fe40007810000 */
[----:B------:R-:W-:Y:S02]  /*5720*/  ISETP.GT.AND P6, PT, R64, 0x39, PT ;  /* 0x000000394000780c */ /* 0x000fe40003fc4270 */
[----:B------:R-:W-:Y:S01]  /*5730*/  FMNMX.FTZ R69, R29, R8, !PT ;  /* 0x000000081d457209 */ /* 0x000fe20007810000 */
[----:B------:R-:W2:Y:S01]  /*5740*/  MUFU.TANH R36, R36 ;  /* 0x0000002400247308 */ /* 0x000ea20000002400 */
[----:B0-----:R-:W-:Y:S02]  /*5750*/  FSEL R32, R32, -INF , P5 ;  /* 0xff80000020207808 */ /* 0x001fe40002800000 */
[----:B------:R-:W-:-:S02]  /*5760*/  ISETP.GT.AND P5, PT, R64, 0x40, PT ;  /* 0x000000404000780c */ /* 0x000fc40003fa4270 */
        /* <DEDUP_REMOVED lines=15> */
[----:B------:R-:W-:Y:S02]  /*5860*/  FMNMX.FTZ R8, R40, R69, !PT ;  /* 0x0000004528087209 */ /* 0x000fe40007810000 */
[----:B------:R-:W-:Y:S02]  /*5870*/  ISETP.GT.AND P6, PT, R64, 0x51, PT ;  /* 0x000000514000780c */ /* 0x000fe40003fc4270 */
[----:B------:R-:W-:Y:S01]  /*5880*/  FMNMX.FTZ R69, R41, R8, !PT ;  /* 0x0000000829457209 */ /* 0x000fe20007810000 */
[----:B------:R-:W1:Y:S01]  /*5890*/  MUFU.TANH R48, R48 ;  /* 0x0000003000307308 */ /* 0x000e620000002400 */
[----:B--2---:R-:W-:Y:S02]  /*58a0*/  FSEL R44, R44, -INF , P5 ;  /* 0xff8000002c2c7808 */ /* 0x004fe40002800000 */
[----:B------:R-:W-:-:S02]  /*58b0*/  ISETP.GT.AND P5, PT, R64, 0x58, PT ;  /* 0x000000584000780c */ /* 0x000fc40003fa4270 */
        /* <DEDUP_REMOVED lines=15> */
[----:B------:R-:W-:Y:S02]  /*59b0*/  FMNMX.FTZ R8, R52, R69, !PT ;  /* 0x0000004534087209 */ /* 0x000fe40007810000 */
[----:B------:R-:W-:Y:S02]  /*59c0*/  ISETP.GT.AND P6, PT, R64, 0x69, PT ;  /* 0x000000694000780c */ /* 0x000fe40003fc4270 */
[----:B------:R-:W-:Y:S01]  /*59d0*/  FMNMX.FTZ R69, R53, R8, !PT ;  /* 0x0000000835457209 */ /* 0x000fe20007810000 */
[----:B------:R-:W0:Y:S01]  /*59e0*/  MUFU.TANH R60, R60 ;  /* 0x0000003c003c7308 */ /* 0x000e220000002400 */
[----:B-1----:R-:W-:Y:S02]  /*59f0*/  FSEL R56, R56, -INF , P5 ;  /* 0xff80000038387808 */ /* 0x002fe40002800000 */
[----:B------:R-:W-:-:S02]  /*5a00*/  ISETP.GT.AND P5, PT, R64, 0x70, PT ;  /* 0x000000704000780c */ /* 0x000fc40003fa4270 */
        /* <DEDUP_REMOVED lines=11> */
[----:B------:R-:W-:Y:S01]  /*5ac0*/  ISETP.GT.AND P3, PT, R64, 0x79, PT ;  /* 0x000000794000780c */ /* 0x000fe20003f64270 */
[----:B------:R-:W-:Y:S01]  /*5ad0*/  FMUL.FTZ R64, R0, R74 ;  /* 0x0000004a00407220 */ /* 0x000fe20000410000 */
        /* <DEDUP_REMOVED lines=23> */
[----:B-1----:R-:W-:Y:S01]  /*5c50*/  FSEL R9, R9, -INF , P6 ;  /* 0xff80000009097808 */ /* 0x002fe20003000000 */
[----:B------:R-:W1:Y:S01]  /*5c60*/  SHFL.BFLY PT, R8, R69, 0x2, 0x1f ;  /* 0x0c401f0045087f89 */ /* 0x000e6200000e0000 */
[----:B------:R-:W-:-:S05]  /*5c70*/  ISETP.GT.AND P6, PT, R62, 0x19, PT ;  /* 0x000000193e00780c */ /* 0x000fca0003fc4270 */
[----:B------:R-:W3:Y:S01]  /*5c80*/  MUFU.TANH R20, R20 ;  /* 0x0000001400147308 */ /* 0x000ee20000002400 */
[----:B--2---:R-:W-:Y:S02]  /*5c90*/  FSEL R12, R12, -INF , P5 ;  /* 0xff8000000c0c7808 */ /* 0x004fe40002800000 */
[----:B------:R-:W-:-:S05]  /*5ca0*/  ISETP.GT.AND P5, PT, R62, 0x20, PT ;  /* 0x000000203e00780c */ /* 0x000fca0003fa4270 */
[----:B------:R-:W2:Y:S01]  /*5cb0*/  MUFU.TANH R21, R21 ;  /* 0x0000001500157308 */ /* 0x000ea20000002400 */
[----:B0-----:R-:W-:Y:S02]  /*5cc0*/  FSEL R13, R13, -INF , P1 ;  /* 0xff8000000d0d7808 */ /* 0x001fe40000800000 */
[----:B------:R-:W-:-:S05]  /*5cd0*/  ISETP.GT.AND P1, PT, R62, 0x21, PT ;  /* 0x000000213e00780c */ /* 0x000fca0003f24270 */
[----:B------:R-:W0:Y:S01]  /*5ce0*/  MUFU.TANH R26, R26 ;  /* 0x0000001a001a7308 */ /* 0x000e220000002400 */
[----:B---3--:R-:W-:Y:S02]  /*5cf0*/  FSEL R20, R20, -INF , P2 ;  /* 0xff80000014147808 */ /* 0x008fe40001000000 */
[----:B-1----:R-:W-:Y:S02]  /*5d00*/  FMNMX.FTZ R71, R69, R8, !PT ;  /* 0x0000000845477209 */ /* 0x002fe40007810000 */
[----:B------:R-:W-:-:S03]  /*5d10*/  ISETP.GT.AND P2, PT, R62, 0x28, PT ;  /* 0x000000283e00780c */ /* 0x000fc60003f44270 */
[----:B------:R-:W1:Y:S01]  /*5d20*/  SHFL.BFLY PT, R8, R71, 0x1, 0x1f ;  /* 0x0c201f0047087f89 */ /* 0x000e6200000e0000 */
        /* <DEDUP_REMOVED lines=8> */
[----:B------:R-:W-:Y:S02]  /*5db0*/  ISETP.GT.AND P6, PT, R62, 0x31, PT ;  /* 0x000000313e00780c */ /* 0x000fe40003fc4270 */
[----:B-1----:R-:W-:-:S03]  /*5dc0*/  FMNMX.FTZ R8, R71, R8, !PT ;  /* 0x0000000847087209 */ /* 0x002fc60007810000 */
[----:B------:R-:W1:Y:S01]  /*5dd0*/  MUFU.TANH R34, R34 ;  /* 0x0000002200227308 */ /* 0x000e620000002400 */
[----:B------:R-:W-:Y:S02]  /*5de0*/  FMNMX.FTZ R71, R9, R72, !PT ;  /* 0x0000004809477209 */ /* 0x000fe40007810000 */
[----:B--2---:R-:W-:Y:S02]  /*5df0*/  FSEL R30, R30, -INF , P5 ;  /* 0xff8000001e1e7808 */ /* 0x004fe40002800000 */
[----:B------:R-:W-:Y:S02]  /*5e00*/  FMNMX.FTZ R72, R12, R71, !PT ;  /* 0x000000470c487209 */ /* 0x000fe40007810000 */
[----:B------:R-:W-:Y:S01]  /*5e10*/  ISETP.GT.AND P5, PT, R62, 0x38, PT ;  /* 0x000000383e00780c */ /* 0x000fe20003fa4270 */
[----:B------:R-:W2:Y:S01]  /*5e20*/  MUFU.TANH R35, R35 ;  /* 0x0000002300237308 */ /* 0x000ea20000002400 */
[----:B------:R-:W-:Y:S02]  /*5e30*/  FMNMX.FTZ R71, R13, R72, !PT ;  /* 0x000000480d477209 */ /* 0x000fe40007810000 */
[----:B0-----:R-:W-:-:S02]  /*5e40*/  FSEL R31, R31, -INF , P1 ;  /* 0xff8000001f1f7808 */ /* 0x001fc40000800000 */
[----:B------:R-:W-:Y:S02]  /*5e50*/  FMNMX.FTZ R72, R20, R71, !PT ;  /* 0x0000004714487209 */ /* 0x000fe40007810000 */
[----:B------:R-:W-:Y:S01]  /*5e60*/  ISETP.GT.AND P1, PT, R62, 0x39, PT ;  /* 0x000000393e00780c */ /* 0x000fe20003f24270 */
[----:B------:R-:W0:Y:S01]  /*5e70*/  MUFU.TANH R38, R38 ;  /* 0x0000002600267308 */ /* 0x000e220000002400 */
[----:B------:R-:W-:Y:S02]  /*5e80*/  FMNMX.FTZ R71, R21, R72, !PT ;  /* 0x0000004815477209 */ /* 0x000fe40007810000 */
[----:B-1----:R-:W-:Y:S02]  /*5e90*/  FSEL R34, R34, -INF , P2 ;  /* 0xff80000022227808 */ /* 0x002fe40001000000 */
[----:B------:R-:W-:Y:S02]  /*5ea0*/  FMNMX.FTZ R72, R26, R71, !PT ;  /* 0x000000471a487209 */ /* 0x000fe40007810000 */
[----:B------:R-:W-:Y:S01]  /*5eb0*/  ISETP.GT.AND P2, PT, R62, 0x40, PT ;  /* 0x000000403e00780c */ /* 0x000fe20003f44270 */
[----:B------:R-:W1:Y:S01]  /*5ec0*/  MUFU.TANH R39, R39 ;  /* 0x0000002700277308 */ /* 0x000e620000002400 */
[----:B------:R-:W-:-:S02]  /*5ed0*/  FMNMX.FTZ R71, R27, R72, !PT ;  /* 0x000000481b477209 */ /* 0x000fc40007810000 */
[----:B--2---:R-:W-:Y:S02]  /*5ee0*/  FSEL R35, R35, -INF , P3 ;  /* 0xff80000023237808 */ /* 0x004fe40001800000 */
[----:B------:R-:W-:Y:S02]  /*5ef0*/  FMNMX.FTZ R72, R30, R71, !PT ;  /* 0x000000471e487209 */ /* 0x000fe40007810000 */
[----:B------:R-:W-:Y:S01]  /*5f00*/  ISETP.GT.AND P3, PT, R62, 0x41, PT ;  /* 0x000000413e00780c */ /* 0x000fe20003f64270 */
[----:B------:R-:W2:Y:S01]  /*5f10*/  MUFU.TANH R42, R42 ;  /* 0x0000002a002a7308 */ /* 0x000ea20000002400 */
[----:B------:R-:W-:Y:S02]  /*5f20*/  FMNMX.FTZ R71, R31, R72, !PT ;  /* 0x000000481f477209 */ /* 0x000fe40007810000 */
[----:B0-----:R-:W-:Y:S02]  /*5f30*/  FSEL R38, R38, -INF , P4 ;  /* 0xff80000026267808 */ /* 0x001fe40002000000 */
[----:B------:R-:W-:-:S02]  /*5f40*/  FMNMX.FTZ R72, R34, R71, !PT ;  /* 0x0000004722487209 */ /* 0x000fc40007810000 */
[----:B------:R-:W-:Y:S01]  /*5f50*/  ISETP.GT.AND P4, PT, R62, 0x48, PT ;  /* 0x000000483e00780c */ /* 0x000fe20003f84270 */
[----:B------:R-:W0:Y:S01]  /*5f60*/  MUFU.TANH R43, R43 ;  /* 0x0000002b002b7308 */ /* 0x000e220000002400 */
[----:B------:R-:W-:Y:S02]  /*5f70*/  FMNMX.FTZ R71, R35, R72, !PT ;  /* 0x0000004823477209 */ /* 0x000fe40007810000 */
[----:B-1----:R-:W-:Y:S02]  /*5f80*/  FSEL R39, R39, -INF , P6 ;  /* 0xff80000027277808 */ /* 0x002fe40003000000 */
[----:B------:R-:W-:Y:S02]  /*5f90*/  FMNMX.FTZ R72, R38, R71, !PT ;  /* 0x0000004726487209 */ /* 0x000fe40007810000 */
[----:B------:R-:W-:Y:S01]  /*5fa0*/  ISETP.GT.AND P6, PT, R62, 0x49, PT ;  /* 0x000000493e00780c */ /* 0x000fe20003fc4270 */
[----:B------:R-:W1:Y:S01]  /*5fb0*/  MUFU.TANH R51, R51 ;  /* 0x0000003300337308 */ /* 0x000e620000002400 */
[----:B--2---:R-:W-:-:S02]  /*5fc0*/  FSEL R42, R42, -INF , P5 ;  /* 0xff8000002a2a7808 */ /* 0x004fc40002800000 */
[----:B------:R-:W-:Y:S02]  /*5fd0*/  FMNMX.FTZ R71, R39, R72, !PT ;  /* 0x0000004827477209 */ /* 0x000fe40007810000 */
[----:B------:R-:W-:Y:S02]  /*5fe0*/  ISETP.GT.AND P5, PT, R62, 0x50, PT ;  /* 0x000000503e00780c */ /* 0x000fe40003fa4270 */
[----:B------:R-:W-:Y:S01]  /*5ff0*/  FMNMX.FTZ R71, R42, R71, !PT ;  /* 0x000000472a477209 */ /* 0x000fe20007810000 */
[----:B------:R-:W2:Y:S01]  /*6000*/  MUFU.TANH R46, R46 ;  /* 0x0000002e002e7308 */ /* 0x000ea20000002400 */
[----:B0-----:R-:W-:Y:S02]  /*6010*/  FSEL R43, R43, -INF , P1 ;  /* 0xff8000002b2b7808 */ /* 0x001fe40000800000 */
[----:B------:R-:W-:Y:S02]  /*6020*/  ISETP.GT.AND P1, PT, R62, 0x51, PT ;  /* 0x000000513e00780c */ /* 0x000fe40003f24270 */
[----:B------:R-:W-:-:S03]  /*6030*/  FMNMX.FTZ R72, R43, R71, !PT ;  /* 0x000000472b487209 */ /* 0x000fc60007810000 */
[----:B------:R-:W0:Y:S01]  /*6040*/  MUFU.TANH R47, R47 ;  /* 0x0000002f002f7308 */ /* 0x000e220000002400 */
[----:B-1----:R-:W-:Y:S02]  /*6050*/  FSEL R51, R51, -INF , P6 ;  /* 0xff80000033337808 */ /* 0x002fe40003000000 */
[----:B------:R-:W-:-:S04]  /*6060*/  FSETP.NEU.FTZ.AND P6, PT, R8, -INF , PT ;  /* 0xff8000000800780b */ /* 0x000fc80003fdd000 */
[----:B------:R-:W-:Y:S01]  /*6070*/  FSEL R70, R8, RZ, P6 ;  /* 0x000000ff08467208 */ /* 0x000fe20003000000 */
[----:B------:R-:W1:Y:S01]  /*6080*/  MUFU.TANH R50, R50 ;  /* 0x0000003200327308 */ /* 0x000e620000002400 */
[----:B--2---:R-:W-:Y:S02]  /*6090*/  FSEL R46, R46, -INF , P2 ;  /* 0xff8000002e2e7808 */ /* 0x004fe40001000000 */
[----:B------:R-:W-:Y:S01]  /*60a0*/  ISETP.GT.AND P2, PT, R62, 0x58, PT ;  /* 0x000000583e00780c */ /* 0x000fe20003f44270 */
[----:B------:R-:W-:-:S01]  /*60b0*/  FADD.FTZ R5, -R70, R5 ;  /* 0x0000000546057221 */ /* 0x000fc20000010100 */
[----:B------:R-:W-:Y:S01]  /*60c0*/  FMNMX.FTZ R72, R46, R72, !PT ;  /* 0x000000482e487209 */ /* 0x000fe20007810000 */
[----:B------:R-:W-:-:S02]  /*60d0*/  FFMA.FTZ R70, R8, R73, -8 ;  /* 0xc100000008467423 */ /* 0x000fc40000010049 */
[----:B------:R-:W2:Y:S01]  /*60e0*/  MUFU.TANH R54, R54 ;  /* 0x0000003600367308 */ /* 0x000ea20000002400 */
[----:B0-----:R-:W-:Y:S01]  /*60f0*/  FSEL R47, R47, -INF , P3 ;  /* 0xff8000002f2f7808 */ /* 0x001fe20001800000 */
[----:B------:R-:W-:Y:S01]  /*6100*/  FMUL.FTZ R5, R5, UR18 ;  /* 0x0000001205057c20 */ /* 0x000fe20008410000 */
[----:B------:R-:W-:-:S02]  /*6110*/  ISETP.GT.AND P3, PT, R62, 0x59, PT ;  /* 0x000000593e00780c */ /* 0x000fc40003f64270 */
[----:B------:R-:W-:Y:S02]  /*6120*/  FMNMX.FTZ R73, R47, R72, !PT ;  /* 0x000000482f497209 */ /* 0x000fe40007810000 */
[----:B------:R-:W-:Y:S01]  /*6130*/  FSEL R70, R70, RZ, P6 ;  /* 0x000000ff46467208 */ /* 0x000fe20003000000 */
[----:B------:R-:W0:Y:S01]  /*6140*/  MUFU.TANH R55, R55 ;  /* 0x0000003700377308 */ /* 0x000e220000002400 */
[----:B-1----:R-:W-:Y:S02]  /*6150*/  FSEL R50, R50, -INF , P4 ;  /* 0xff80000032327808 */ /* 0x002fe40002000000 */
[----:B------:R-:W-:Y:S01]  /*6160*/  ISETP.GT.AND P4, PT, R62, 0x60, PT ;  /* 0x000000603e00780c */ /* 0x000fe20003f84270 */
[----:B------:R-:W-:-:S01]  /*6170*/  FFMA.FTZ R14, R14, UR18, -R70 ;  /* 0x000000120e0e7c23 */ /* 0x000fc20008010846 */
[----:B------:R-:W-:Y:S01]  /*6180*/  FMNMX.FTZ R73, R50, R73, !PT ;  /* 0x0000004932497209 */ /* 0x000fe20007810000 */
[----:B------:R-:W-:-:S01]  /*6190*/  FFMA.FTZ R6, R6, UR18, -R70 ;  /* 0x0000001206067c23 */ /* 0x000fc20008010846 */
[----:B------:R-:W-:Y:S01]  /*61a0*/  ISETP.GT.AND P6, PT, R62, 0x61, PT ;  /* 0x000000613e00780c */ /* 0x000fe20003fc4270 */
[----:B------:R-:W1:Y:S01]  /*61b0*/  MUFU.TANH R58, R58 ;  /* 0x0000003a003a7308 */ /* 0x000e620000002400 */
[----:B--2---:R-:W-:Y:S01]  /*61c0*/  FSEL R54, R54, -INF , P5 ;  /* 0xff80000036367808 */ /* 0x004fe20002800000 */
[--C-:B------:R-:W-:Y:S01]  /*61d0*/  FFMA.FTZ R7, R7, UR18, -R70.reuse ;  /* 0x0000001207077c23 */ /* 0x100fe20008010846 */
[----:B------:R-:W-:Y:S01]  /*61e0*/  FMNMX.FTZ R74, R51, R73, !PT ;  /* 0x00000049334a7209 */ /* 0x000fe20007810000 */
[--C-:B------:R-:W-:Y:S01]  /*61f0*/  FFMA.FTZ R10, R10, UR18, -R70.reuse ;  /* 0x000000120a0a7c23 */ /* 0x100fe20008010846 */
[----:B------:R-:W-:Y:S01]  /*6200*/  ISETP.GT.AND P5, PT, R62, 0x79, PT ;  /* 0x000000793e00780c */ /* 0x000fe20003fa4270 */
[--C-:B------:R-:W-:Y:S01]  /*6210*/  FFMA.FTZ R11, R11, UR18, -R70.reuse ;  /* 0x000000120b0b7c23 */ /* 0x100fe20008010846 */
[----:B------:R-:W-:Y:S01]  /*6220*/  FMNMX.FTZ R74, R54, R74, !PT ;  /* 0x0000004a364a7209 */ /* 0x000fe20007810000 */
[----:B------:R-:W2:Y:S01]  /*6230*/  MUFU.TANH R59, R59 ;  /* 0x0000003b003b7308 */ /* 0x000ea20000002400 */
[----:B0-----:R-:W-:Y:S01]  /*6240*/  FSEL R55, R55, -INF , P1 ;  /* 0xff80000037377808 */ /* 0x001fe20000800000 */
[--C-:B------:R-:W-:Y:S01]  /*6250*/  FFMA.FTZ R15, R15, UR18, -R70.reuse ;  /* 0x000000120f0f7c23 */ /* 0x100fe20008010846 */
[----:B------:R-:W-:Y:S01]  /*6260*/  ISETP.GT.AND P1, PT, R62, 0x69, PT ;  /* 0x000000693e00780c */ /* 0x000fe20003f24270 */
[--C-:B------:R-:W-:Y:S01]  /*6270*/  FFMA.FTZ R24, R24, UR18, -R70.reuse ;  /* 0x0000001218187c23 */ /* 0x100fe20008010846 */
[----:B------:R-:W-:-:S01]  /*6280*/  FFMA.FTZ R25, R25, UR18, -R70 ;  /* 0x0000001219197c23 */ /* 0x000fc20008010846 */
[--C-:B------:R-:W-:Y:S01]  /*6290*/  FFMA.FTZ R28, R28, UR18, -R70.reuse ;  /* 0x000000121c1c7c23 */ /* 0x100fe20008010846 */
[----:B------:R-:W-:-:S01]  /*62a0*/  FFMA.FTZ R29, R29, UR18, -R70 ;  /* 0x000000121d1d7c23 */ /* 0x000fc20008010846 */
[----:B------:R-:W0:Y:S01]  /*62b0*/  MUFU.TANH R64, R64 ;  /* 0x0000004000407308 */ /* 0x000e220000002400 */
[----:B-1----:R-:W-:Y:S01]  /*62c0*/  FSEL R58, R58, -INF , P2 ;  /* 0xff8000003a3a7808 */ /* 0x002fe20001000000 */
[--C-:B------:R-:W-:Y:S01]  /*62d0*/  FFMA.FTZ R32, R32, UR18, -R70.reuse ;  /* 0x0000001220207c23 */ /* 0x100fe20008010846 */
[----:B------:R-:W-:Y:S01]  /*62e0*/  ISETP.GT.AND P2, PT, R62, 0x70, PT ;  /* 0x000000703e00780c */ /* 0x000fe20003f44270 */
[--C-:B------:R-:W-:Y:S01]  /*62f0*/  FFMA.FTZ R33, R33, UR18, -R70.reuse ;  /* 0x0000001221217c23 */ /* 0x100fe20008010846 */
[----:B------:R-:W-:-:S01]  /*6300*/  FFMA.FTZ R36, R36, UR18, -R70 ;  /* 0x0000001224247c23 */ /* 0x000fc20008010846 */
[--C-:B------:R-:W-:Y:S01]  /*6310*/  FFMA.FTZ R37, R37, UR18, -R70.reuse ;  /* 0x0000001225257c23 */ /* 0x100fe20008010846 */
[----:B------:R-:W-:-:S01]  /*6320*/  FFMA.FTZ R40, R40, UR18, -R70 ;  /* 0x0000001228287c23 */ /* 0x000fc20008010846 */
[----:B------:R1:W3:Y:S01]  /*6330*/  MUFU.TANH R69, R75 ;  /* 0x0000004b00457308 */ /* 0x0002e20000002400 */
[----:B--2---:R-:W-:Y:S01]  /*6340*/  FSEL R59, R59, -INF , P3 ;  /* 0xff8000003b3b7808 */ /* 0x004fe20001800000 */
[--C-:B------:R-:W-:Y:S01]  /*6350*/  FFMA.FTZ R41, R41, UR18, -R70.reuse ;  /* 0x0000001229297c23 */ /* 0x100fe20008010846 */
[----:B------:R-:W-:Y:S01]  /*6360*/  ISETP.GT.AND P3, PT, R62, 0x71, PT ;  /* 0x000000713e00780c */ /* 0x000fe20003f64270 */
[--C-:B------:R-:W-:Y:S01]  /*6370*/  FFMA.FTZ R44, R44, UR18, -R70.reuse ;  /* 0x000000122c2c7c23 */ /* 0x100fe20008010846 */
[----:B------:R-:W-:-:S01]  /*6380*/  FFMA.FTZ R45, R45, UR18, -R70 ;  /* 0x000000122d2d7c23 */ /* 0x000fc20008010846 */
[--C-:B------:R-:W-:Y:S01]  /*6390*/  FFMA.FTZ R48, R48, UR18, -R70.reuse ;  /* 0x0000001230307c23 */ /* 0x100fe20008010846 */
[----:B------:R-:W-:-:S01]  /*63a0*/  FFMA.FTZ R49, R49, UR18, -R70 ;  /* 0x0000001231317c23 */ /* 0x000fc20008010846 */
[----:B------:R-:W2:Y:S01]  /*63b0*/  MUFU.TANH R71, R78 ;  /* 0x0000004e00477308 */ /* 0x000ea20000002400 */
[----:B-1----:R-:W-:Y:S01]  /*63c0*/  FMNMX.FTZ R75, R55, R74, !PT ;  /* 0x0000004a374b7209 */ /* 0x002fe20007810000 */
[--C-:B------:R-:W-:Y:S01]  /*63d0*/  FFMA.FTZ R52, R52, UR18, -R70.reuse ;  /* 0x0000001234347c23 */ /* 0x100fe20008010846 */
[----:B0-----:R-:W-:Y:S01]  /*63e0*/  FSEL R64, R64, -INF , P4 ;  /* 0xff80000040407808 */ /* 0x001fe20002000000 */
[--C-:B------:R-:W-:Y:S01]  /*63f0*/  FFMA.FTZ R53, R53, UR18, -R70.reuse ;  /* 0x0000001235357c23 */ /* 0x100fe20008010846 */
[----:B------:R-:W-:Y:S01]  /*6400*/  FMNMX.FTZ R75, R58, R75, !PT ;  /* 0x0000004b3a4b7209 */ /* 0x000fe20007810000 */
[--C-:B------:R-:W-:Y:S01]  /*6410*/  FFMA.FTZ R56, R56, UR18, -R70.reuse ;  /* 0x0000001238387c23 */ /* 0x100fe20008010846 */
[----:B------:R-:W-:Y:S01]  /*6420*/  ISETP.GT.AND P4, PT, R62, 0x78, PT ;  /* 0x000000783e00780c */ /* 0x000fe20003f84270 */
[----:B------:R-:W0:Y:S01]  /*6430*/  MUFU.TANH R72, R79 ;  /* 0x0000004f00487308 */ /* 0x000e220000002400 */
[----:B------:R-:W-:Y:S01]  /*6440*/  FMNMX.FTZ R75, R59, R75, !PT ;  /* 0x0000004b3b4b7209 */ /* 0x000fe20007810000 */
[--C-:B------:R-:W-:Y:S01]  /*6450*/  FFMA.FTZ R57, R57, UR18, -R70.reuse ;  /* 0x0000001239397c23 */ /* 0x100fe20008010846 */
[----:B---3--:R-:W-:Y:S01]  /*6460*/  FSEL R69, R69, -INF , P6 ;  /* 0xff80000045457808 */ /* 0x008fe20003000000 */
[--C-:B------:R-:W-:Y:S01]  /*6470*/  FFMA.FTZ R60, R60, UR18, -R70.reuse ;  /* 0x000000123c3c7c23 */ /* 0x100fe20008010846 */
[----:B------:R-:W-:Y:S01]  /*6480*/  ISETP.GT.AND P6, PT, R62, 0x68, PT ;  /* 0x000000683e00780c */ /* 0x000fe20003fc4270 */
[--C-:B------:R-:W-:Y:S01]  /*6490*/  FFMA.FTZ R61, R61, UR18, -R70.reuse ;  /* 0x000000123d3d7c23 */ /* 0x100fe20008010846 */
[----:B------:R-:W-:Y:S01]  /*64a0*/  FMNMX.FTZ R76, R64, R75, !PT ;  /* 0x0000004b404c7209 */ /* 0x000fe20007810000 */
[----:B------:R-:W1:Y:S01]  /*64b0*/  MUFU.TANH R73, R82 ;  /* 0x0000005200497308 */ /* 0x000e620000002400 */
[----:B--2---:R-:W-:Y:S01]  /*64c0*/  FSEL R75, R71, -INF , P6 ;  /* 0xff800000474b7808 */ /* 0x004fe20003000000 */
[--C-:B------:R-:W-:Y:S01]  /*64d0*/  FFMA.FTZ R63, R63, UR18, -R70.reuse ;  /* 0x000000123f3f7c23 */ /* 0x100fe20008010846 */
[----:B------:R-:W-:Y:S01]  /*64e0*/  FMNMX.FTZ R76, R69, R76, !PT ;  /* 0x0000004c454c7209 */ /* 0x000fe20007810000 */
[--C-:B------:R-:W-:Y:S01]  /*64f0*/  FFMA.FTZ R65, R65, UR18, -R70.reuse ;  /* 0x0000001241417c23 */ /* 0x100fe20008010846 */
[----:B------:R-:W-:-:S01]  /*6500*/  FFMA.FTZ R66, R66, UR18, -R70 ;  /* 0x0000001242427c23 */ /* 0x000fc20008010846 */
[--C-:B------:R-:W-:Y:S01]  /*6510*/  FFMA.FTZ R67, R67, UR18, -R70.reuse ;  /* 0x0000001243437c23 */ /* 0x100fe20008010846 */
[----:B------:R-:W-:Y:S01]  /*6520*/  FMNMX.FTZ R77, R75, R76, !PT ;  /* 0x0000004c4b4d7209 */ /* 0x000fe20007810000 */
[----:B------:R-:W2:Y:S01]  /*6530*/  MUFU.TANH R74, R83 ;  /* 0x00000053004a7308 */ /* 0x000ea20000002400 */
[----:B0-----:R-:W-:Y:S01]  /*6540*/  FSEL R72, R72, -INF , P1 ;  /* 0xff80000048487808 */ /* 0x001fe20000800000 */
[--C-:B------:R-:W-:Y:S01]  /*6550*/  FFMA.FTZ R84, R84, UR18, -R70.reuse ;  /* 0x0000001254547c23 */ /* 0x100fe20008010846 */
[----:B------:R-:W-:-:S02]  /*6560*/  FFMA.FTZ R70, R85, UR18, -R70 ;  /* 0x0000001255467c23 */ /* 0x000fc40008010846 */
[----:B------:R-:W-:-:S03]  /*6570*/  FMNMX.FTZ R76, R72, R77, !PT ;  /* 0x0000004d484c7209 */ /* 0x000fc60007810000 */
[----:B------:R-:W0:Y:S01]  /*6580*/  MUFU.TANH R62, R86 ;  /* 0x00000056003e7308 */ /* 0x000e220000002400 */
[----:B-1----:R-:W-:-:S04]  /*6590*/  FSEL R73, R73, -INF , P2 ;  /* 0xff80000049497808 */ /* 0x002fc80001000000 */
[----:B------:R-:W-:-:S03]  /*65a0*/  FMNMX.FTZ R77, R73, R76, !PT ;  /* 0x0000004c494d7209 */ /* 0x000fc60007810000 */
[----:B------:R-:W1:Y:S01]  /*65b0*/  MUFU.TANH R71, R87 ;  /* 0x0000005700477308 */ /* 0x000e620000002400 */
[----:B--2---:R-:W-:-:S04]  /*65c0*/  FSEL R74, R74, -INF , P3 ;  /* 0xff8000004a4a7808 */ /* 0x004fc80001800000 */
[----:B------:R-:W-:-:S03]  /*65d0*/  FMNMX.FTZ R77, R74, R77, !PT ;  /* 0x0000004d4a4d7209 */ /* 0x000fc60007810000 */
[----:B------:R2:W-:Y:S01]  /*65e0*/  MUFU.EX2 R78, R14 ;  /* 0x0000000e004e7308 */ /* 0x0005e20000000800 */
[----:B0-----:R-:W-:-:S04]  /*65f0*/  FSEL R62, R62, -INF , P4 ;  /* 0xff8000003e3e7808 */ /* 0x001fc80002000000 */
[----:B------:R-:W-:-:S03]  /*6600*/  FMNMX.FTZ R76, R62, R77, !PT ;  /* 0x0000004d3e4c7209 */ /* 0x000fc60007810000 */
[----:B------:R-:W-:Y:S01]  /*6610*/  MUFU.EX2 R6, R6 ;  /* 0x0000000600067308 */ /* 0x000fe20000000800 */
[----:B-1----:R-:W-:-:S04]  /*6620*/  FSEL R71, R71, -INF , P5 ;  /* 0xff80000047477808 */ /* 0x002fc80002800000 */
[----:B------:R-:W-:-:S03]  /*6630*/  FMNMX.FTZ R76, R71, R76, !PT ;  /* 0x0000004c474c7209 */ /* 0x000fc60007810000 */
[----:B------:R-:W0:Y:S02]  /*6640*/  MUFU.EX2 R5, R5 ;  /* 0x0000000500057308 */ /* 0x000e240000000800 */
[----:B------:R-:W1:Y:S06]  /*6650*/  SHFL.BFLY PT, R77, R76, 0x2, 0x1f ;  /* 0x0c401f004c4d7f89 */ /* 0x000e6c00000e0000 */
[----:B------:R-:W-:Y:S08]  /*6660*/  MUFU.EX2 R7, R7 ;  /* 0x0000000700077308 */ /* 0x000ff00000000800 */
[----:B------:R-:W-:Y:S08]  /*6670*/  MUFU.EX2 R10, R10 ;  /* 0x0000000a000a7308 */ /* 0x000ff00000000800 */
[----:B------:R-:W-:Y:S01]  /*6680*/  MUFU.EX2 R11, R11 ;  /* 0x0000000b000b7308 */ /* 0x000fe20000000800 */
[----:B-1----:R-:W-:-:S05]  /*6690*/  FMNMX.FTZ R77, R76, R77, !PT ;  /* 0x0000004d4c4d7209 */ /* 0x002fca0007810000 */
[----:B--2---:R-:W1:Y:S02]  /*66a0*/  SHFL.BFLY PT, R14, R77, 0x1, 0x1f ;  /* 0x0c201f004d0e7f89 */ /* 0x004e6400000e0000 */
[----:B------:R-:W-:Y:S08]  /*66b0*/  MUFU.EX2 R15, R15 ;  /* 0x0000000f000f7308 */ /* 0x000ff00000000800 */
[----:B------:R-:W-:Y:S08]  /*66c0*/  MUFU.EX2 R24, R24 ;  /* 0x0000001800187308 */ /* 0x000ff00000000800 */
[----:B------:R-:W-:Y:S01]  /*66d0*/  MUFU.EX2 R25, R25 ;  /* 0x0000001900197308 */ /* 0x000fe20000000800 */
[----:B-1----:R-:W-:-:S07]  /*66e0*/  FMNMX.FTZ R14, R77, R14, !PT ;  /* 0x0000000e4d0e7209 */ /* 0x002fce0007810000 */
        /* <DEDUP_REMOVED lines=18> */
[----:B------:R0:W1:Y:S01]  /*6810*/  MUFU.EX2 R77, R68 ;  /* 0x00000044004d7308 */ /* 0x0000620000000800 */
        /* <DEDUP_REMOVED lines=26> */
[----:B0-----:R-:W-:-:S01]  /*69c0*/  FFMA.FTZ R68, R5, R3, R6 ;  /* 0x0000000305447223 */ /* 0x001fc20000010006 */
[----:B-1----:R-:W-:-:S06]  /*69d0*/  FFMA.FTZ R3, R4, R2, R77 ;  /* 0x0000000204037223 */ /* 0x002fcc000001004d */
[----:B------:R0:W1:Y:S08]  /*69e0*/  MUFU.EX2 R76, R9 ;  /* 0x00000009004c7308 */ /* 0x0000700000000800 */
[----:B------:R-:W2:Y:S01]  /*69f0*/  MUFU.EX2 R13, R13 ;  /* 0x0000000d000d7308 */ /* 0x000ea20000000800 */
[----:B0-----:R-:W-:-:S04]  /*6a00*/  FADD.FTZ R9, R7, R68 ;  /* 0x0000004407097221 */ /* 0x001fc80000010000 */
[----:B------:R-:W-:-:S03]  /*6a10*/  FADD.FTZ R2, R10, R9 ;  /* 0x000000090a027221 */ /* 0x000fc60000010000 */
[----:B------:R-:W0:Y:S01]  /*6a20*/  MUFU.EX2 R20, R20 ;  /* 0x0000001400147308 */ /* 0x000e220000000800 */
[----:B-1----:R-:W-:-:S04]  /*6a30*/  FADD.FTZ R3, R76, R3 ;  /* 0x000000034c037221 */ /* 0x002fc80000010000 */
[----:B------:R-:W-:Y:S01]  /*6a40*/  FADD.FTZ R68, R12, R3 ;  /* 0x000000030c447221 */ /* 0x000fe20000010000 */
[----:B------:R-:W-:-:S02]  /*6a50*/  FADD.FTZ R3, R11, R2 ;  /* 0x000000020b037221 */ /* 0x000fc40000010000 */
        /* <DEDUP_REMOVED lines=107> */
.L_x_1925:
        /* <DEDUP_REMOVED lines=14> */
[-C--:B------:R-:W-:Y:S01]  /*71f0*/  FMUL.FTZ R89, R89, R5.reuse ;  /* 0x0000000559597220 */ /* 0x080fe20000410000 */
[----:B------:R-:W-:Y:S01]  /*7200*/  F2FP.SATFINITE.E4M3.F32.PACK_AB_MERGE_C R40, R41, R40, RZ ;  /* 0x000000282928723e */ /* 0x000fe200048070ff */
[----:B------:R-:W-:Y:S01]  /*7210*/  SYNCS.ARRIVE.TRANS64.RED.A1T0 RZ, [UR6], RZ ;  /* 0x000000ffffff79a7 */ /* 0x000fe20008100406 */
        /* <DEDUP_REMOVED lines=74> */
.L_x_1915:
        /* <DEDUP_REMOVED lines=8> */
.L_x_1938:
[----:B------:R-:W-:-:S04]  /*7740*/  UIADD3 UR36, UR19, 0x1, URZ ;  /* 0x0000000113247890 */ /* 0x000fc8000fffe03f */
[----:B------:R-:W-:-:S04]  /*7750*/  UISETP.NE.AND UP0, UPT, UR36, 0x2, UPT ;  /* 0x000000022400788c */ /* 0x000fc8000bf05270 */
[----:B------:R-:W-:Y:S02]  /*7760*/  USEL UR47, URZ, 0x1, UP0 ;  /* 0x000000013f2f7887 */ /* 0x000fe40008000000 */
[----:B------:R-:W-:Y:S02]  /*7770*/  USEL UR36, UR36, URZ, UP0 ;  /* 0x0000003f24247287 */ /* 0x000fe40008000000 */
[----:B------:R-:W-:Y:S01]  /*7780*/  ULOP3.LUT UR47, UR17, UR47, URZ, 0x3c, !UPT ;  /* 0x0000002f112f7292 */ /* 0x000fe2000f8e3c3f */
[----:B------:R-:W-:Y:S11]  /*7790*/  @!P0 BRA `(.L_x_1928) ;  /* 0x0000000000048947 */ /* 0x000ff60003800000 */
[----:B------:R-:W-:Y:S01]  /*77a0*/  BPT.TRAP 0x1 ;  /* 0x000000040000795c */ /* 0x000fe20000300000 */
.L_x_1928:
[----:B------:R-:W-:Y:S01]  /*77b0*/  ULEA UR6, UR36, UR46, 0x3 ;  /* 0x0000002e24067291 */ /* 0x000fe2000f8e183f */
[----:B------:R-:W-:-:S05]  /*77c0*/  IMAD.U32 R6, RZ, RZ, UR47 ;  /* 0x0000002fff067e24 */ /* 0x000fca000f8e00ff */
[----:B------:R-:W-:-:S04]  /*77d0*/  SHF.L.U32 R6, R6, 0x1f, RZ ;  /* 0x0000001f06067819 */ /* 0x000fc800000006ff */
[----:B------:R0:W1:Y:S01]  /*77e0*/  SYNCS.PHASECHK.TRANS64.TRYWAIT P1, [UR6+0x19c30], R6 ;  /* 0x019c3006ff0075a7 */ /* 0x0000620008020146 */
[----:B------:R-:W-:Y:S05]  /*77f0*/  @!P0 BRA `(.L_x_1929) ;  /* 0x0000000000048947 */ /* 0x000fea0003800000 */
[----:B------:R-:W-:Y:S01]  /*7800*/  BPT.TRAP 0x1 ;  /* 0x000000040000795c */ /* 0x000fe20000300000 */
.L_x_1929:
[----:B-1----:R-:W-:Y:S05]  /*7810*/  @P1 BRA `(.L_x_1930) ;  /* 0x0000000000081947 */ /* 0x002fea0003800000 */
[----:B------:R-:W1:Y:S02]  /*7820*/  SYNCS.PHASECHK.TRANS64.TRYWAIT P1, [UR6+0x19c30], R6 ;  /* 0x019c3006ff0075a7 */ /* 0x000e640008020146 */
[----:B-1----:R-:W-:Y:S05]  /*7830*/  @!P1 BRA `(.L_x_1931) ;  /* 0x000000c400809947 */ /* 0x002fea0003800000 */
.L_x_1930:
        /* <DEDUP_REMOVED lines=17> */
.L_x_1932:
[----:B------:R-:W-:Y:S01]  /*7950*/  ULEA UR11, UR19, UR46, 0x3 ;  /* 0x0000002e130b7291 */ /* 0x000fe2000f8e183f */
[----:B01----:R-:W-:-:S05]  /*7960*/  IMAD.U32 R6, RZ, RZ, UR17 ;  /* 0x00000011ff067e24 */ /* 0x003fca000f8e00ff */
[----:B------:R-:W-:-:S04]  /*7970*/  SHF.L.U32 R6, R6, 0x1f, RZ ;  /* 0x0000001f06067819 */ /* 0x000fc800000006ff */
[----:B------:R0:W1:Y:S01]  /*7980*/  SYNCS.PHASECHK.TRANS64.TRYWAIT P1, [UR11+0x19c50], R6 ;  /* 0x019c5006ff0075a7 */ /* 0x000062000802014b */
[----:B------:R-:W-:Y:S05]  /*7990*/  @!P0 BRA `(.L_x_1933) ;  /* 0x0000000000048947 */ /* 0x000fea0003800000 */
[----:B------:R-:W-:Y:S01]  /*79a0*/  BPT.TRAP 0x1 ;  /* 0x000000040000795c */ /* 0x000fe20000300000 */
.L_x_1933:
[----:B-1----:R-:W-:Y:S05]  /*79b0*/  @P1 BRA `(.L_x_1934) ;  /* 0x0000000000081947 */ /* 0x002fea0003800000 */
[----:B------:R-:W1:Y:S02]  /*79c0*/  SYNCS.PHASECHK.TRANS64.TRYWAIT P1, [UR11+0x19c50], R6 ;  /* 0x019c5006ff0075a7 */ /* 0x000e64000802014b */
[----:B-1----:R-:W-:Y:S05]  /*79d0*/  @!P1 BRA `(.L_x_1935) ;  /* 0x000000c400309947 */ /* 0x002fea0003800000 */
.L_x_1934:
        /* <DEDUP_REMOVED lines=27> */
.L_x_1936:
        /* <DEDUP_REMOVED lines=68> */
[----:B------:R-:W-:Y:S01]  /*7fd0*/  FMUL.FTZ R78, R0, R87 ;  /* 0x00000057004e7220 */ /* 0x000fe20000410000 */
[----:B------:R-:W-:Y:S01]  /*7fe0*/  ULEA UR6, UR36, UR46, 0x3 ;  /* 0x0000002e24067291 */ /* 0x000fe2000f8e183f */
[----:B------:R-:W2:Y:S01]  /*7ff0*/  MUFU.TANH R28, R28 ;  /* 0x0000001c001c7308 */ /* 0x000ea20000002400 */
[----:B0-----:R-:W-:-:S02]  /*8000*/  FMNMX.FTZ R8, R26, R49, !PT ;  /* 0x000000311a087209 */ /* 0x001fc40007810000 */
[----:B------:R-:W-:-:S04]  /*8010*/  UIADD3 UR6, UR6, 0x19c40, URZ ;  /* 0x00019c4006067890 */ /* 0x000fc8000fffe03f */
[----:B------:R-:W-:Y:S01]  /*8020*/  UPRMT UR6, UR45, 0x654, UR6 ;  /* 0x000006542d067896 */ /* 0x000fe20008000006 */
[----:B------:R-:W0:Y:S01]  /*8030*/  MUFU.TANH R29, R29 ;  /* 0x0000001d001d7308 */ /* 0x000e220000002400 */
[----:B-1----:R-:W-:-:S07]  /*8040*/  FMNMX.FTZ R49, R27, R8, !PT ;  /* 0x000000081b317209 */ /* 0x002fce0007810000 */
[----:B------:R-:W1:Y:S01]  /*8050*/  MUFU.TANH R30, R30 ;  /* 0x0000001e001e7308 */ /* 0x000e620000002400 */
[----:B--2---:R-:W-:Y:S01]  /*8060*/  FMNMX.FTZ R8, R28, R49, !PT ;  /* 0x000000311c087209 */ /* 0x004fe20007810000 */
[----:B------:R-:W-:Y:S01]  /*8070*/  FMUL.FTZ R49, R0, R69 ;  /* 0x0000004500317220 */ /* 0x000fe20000410000 */
        /* <DEDUP_REMOVED lines=52> */
[----:B------:R-:W3:Y:S01]  /*83c0*/  MUFU.TANH R13, R13 ;  /* 0x0000000d000d7308 */ /* 0x000ee20000002400 */
[----:B--2---:R-:W-:-:S07]  /*83d0*/  FMNMX.FTZ R69, R9, R4, !PT ;  /* 0x0000000409457209 */ /* 0x004fce0007810000 */
[----:B------:R-:W2:Y:S08]  /*83e0*/  MUFU.TANH R15, R15 ;  /* 0x0000000f000f7308 */ /* 0x000eb00000002400 */
[----:B------:R-:W4:Y:S01]  /*83f0*/  MUFU.TANH R24, R24 ;  /* 0x0000001800187308 */ /* 0x000f220000002400 */
[----:B-1----:R-:W-:-:S07]  /*8400*/  FMNMX.FTZ R8, R14, R8, !PT ;  /* 0x000000080e087209 */ /* 0x002fce0007810000 */
[----:B------:R-:W1:Y:S01]  /*8410*/  MUFU.TANH R25, R25 ;  /* 0x0000001900197308 */ /* 0x000e620000002400 */
[----:B------:R-:W5:Y:S07]  /*8420*/  SHFL.BFLY PT, R14, R8, 0x1, 0x1f ;  /* 0x0c201f00080e7f89 */ /* 0x000f6e00000e0000 */
[----:B------:R-:W1:Y:S08]  /*8430*/  MUFU.TANH R38, R38 ;  /* 0x0000002600267308 */ /* 0x000e700000002400 */
[----:B------:R-:W1:Y:S08]  /*8440*/  MUFU.TANH R39, R39 ;  /* 0x0000002700277308 */ /* 0x000e700000002400 */
[----:B------:R-:W1:Y:S01]  /*8450*/  MUFU.TANH R42, R42 ;  /* 0x0000002a002a7308 */ /* 0x000e620000002400 */
[----:B-----5:R-:W-:-:S02]  /*8460*/  FMNMX.FTZ R8, R8, R14, !PT ;  /* 0x0000000e08087209 */ /* 0x020fc40007810000 */
[----:B0-----:R-:W-:-:S05]  /*8470*/  FMNMX.FTZ R14, R10, R69, !PT ;  /* 0x000000450a0e7209 */ /* 0x001fca0007810000 */
[----:B------:R-:W0:Y:S01]  /*8480*/  MUFU.TANH R43, R43 ;  /* 0x0000002b002b7308 */ /* 0x000e220000002400 */
[----:B---3--:R-:W-:Y:S01]  /*8490*/  FMNMX.FTZ R14, R13, R14, !PT ;  /* 0x0000000e0d0e7209 */ /* 0x008fe20007810000 */
[----:B------:R-:W-:-:S03]  /*84a0*/  FADD.FTZ R5, -R8, R5 ;  /* 0x0000000508057221 */ /* 0x000fc60000010100 */
[----:B--2---:R-:W-:Y:S01]  /*84b0*/  FMNMX.FTZ R69, R15, R14, !PT ;  /* 0x0000000e0f457209 */ /* 0x004fe20007810000 */
[----:B------:R-:W-:Y:S02]  /*84c0*/  FMUL.FTZ R5, R5, UR18 ;  /* 0x0000001205057c20 */ /* 0x000fe40008410000 */
[----:B------:R-:W2:Y:S01]  /*84d0*/  MUFU.TANH R46, R46 ;  /* 0x0000002e002e7308 */ /* 0x000ea20000002400 */
[----:B----4-:R-:W-:-:S04]  /*84e0*/  FMNMX.FTZ R14, R24, R69, !PT ;  /* 0x00000045180e7209 */ /* 0x010fc80007810000 */
[----:B-1----:R-:W-:-:S03]  /*84f0*/  FMNMX.FTZ R69, R25, R14, !PT ;  /* 0x0000000e19457209 */ /* 0x002fc60007810000 */
[----:B------:R-:W1:Y:S01]  /*8500*/  MUFU.TANH R47, R47 ;  /* 0x0000002f002f7308 */ /* 0x000e620000002400 */
[----:B------:R-:W-:-:S04]  /*8510*/  FMNMX.FTZ R14, R38, R69, !PT ;  /* 0x00000045260e7209 */ /* 0x000fc80007810000 */
[----:B------:R-:W-:-:S03]  /*8520*/  FMNMX.FTZ R69, R39, R14, !PT ;  /* 0x0000000e27457209 */ /* 0x000fc60007810000 */
[----:B------:R-:W3:Y:S01]  /*8530*/  MUFU.TANH R50, R50 ;  /* 0x0000003200327308 */ /* 0x000ee20000002400 */
[----:B------:R-:W-:Y:S01]  /*8540*/  FMNMX.FTZ R14, R42, R69, !PT ;  /* 0x000000452a0e7209 */ /* 0x000fe20007810000 */
[----:B------:R-:W-:-:S03]  /*8550*/  FMUL.FTZ R69, R0, R71 ;  /* 0x0000004700457220 */ /* 0x000fc60000410000 */
[----:B0-----:R-:W-:-:S03]  /*8560*/  FMNMX.FTZ R73, R43, R14, !PT ;  /* 0x0000000e2b497209 */ /* 0x001fc60007810000 */
[----:B------:R-:W0:Y:S01]  /*8570*/  MUFU.TANH R51, R51 ;  /* 0x0000003300337308 */ /* 0x000e220000002400 */
[----:B--2---:R-:W-:-:S04]  /*8580*/  FMNMX.FTZ R14, R46, R73, !PT ;  /* 0x000000492e0e7209 */ /* 0x004fc80007810000 */
[----:B-1----:R-:W-:-:S03]  /*8590*/  FMNMX.FTZ R71, R47, R14, !PT ;  /* 0x0000000e2f477209 */ /* 0x002fc60007810000 */
[----:B------:R-:W1:Y:S01]  /*85a0*/  MUFU.TANH R54, R54 ;  /* 0x0000003600367308 */ /* 0x000e620000002400 */
[----:B---3--:R-:W-:Y:S01]  /*85b0*/  FMNMX.FTZ R14, R50, R71, !PT ;  /* 0x00000047320e7209 */ /* 0x008fe20007810000 */
        /* <DEDUP_REMOVED lines=36> */
[----:B-1----:R-:W-:-:S04]  /*8800*/  FMNMX.FTZ R77, R75, R14, !PT ;  /* 0x0000000e4b4d7209 */ /* 0x002fc80007810000 */
[----:B--2---:R-:W-:-:S04]  /*8810*/  FMNMX.FTZ R77, R76, R77, !PT ;  /* 0x0000004d4c4d7209 */ /* 0x004fc80007810000 */
[----:B0-----:R-:W-:-:S05]  /*8820*/  FMNMX.FTZ R79, R78, R77, !PT ;  /* 0x0000004d4e4f7209 */ /* 0x001fca0007810000 */
[----:B------:R-:W0:Y:S02]  /*8830*/  SHFL.BFLY PT, R14, R79, 0x2, 0x1f ;  /* 0x0c401f004f0e7f89 */ /* 0x000e2400000e0000 */
[----:B0-----:R-:W-:-:S05]  /*8840*/  FMNMX.FTZ R80, R79, R14, !PT ;  /* 0x0000000e4f507209 */ /* 0x001fca0007810000 */
[----:B------:R-:W0:Y:S02]  /*8850*/  SHFL.BFLY PT, R77, R80, 0x1, 0x1f ;  /* 0x0c201f00504d7f89 */ /* 0x000e2400000e0000 */
[----:B0-----:R-:W-:Y:S01]  /*8860*/  FMNMX.FTZ R14, R80, R77, !PT ;  /* 0x0000004d500e7209 */ /* 0x001fe20007810000 */
[----:B------:R-:W-:Y:S01]  /*8870*/  IMAD.U32 R77, RZ, RZ, UR18 ;  /* 0x00000012ff4d7e24 */ /* 0x000fe2000f8e00ff */
[----:B------:R-:W-:Y:S03]  /*8880*/  MUFU.EX2 R80, R5 ;  /* 0x0000000500507308 */ /* 0x000fe60000000800 */
[----:B------:R-:W-:-:S01]  /*8890*/  FFMA.FTZ R77, R8, R77, -8 ;  /* 0xc1000000084d7423 */ /* 0x000fc2000001004d */
[----:B------:R-:W-:-:S03]  /*88a0*/  FADD.FTZ R4, -R14, R4 ;  /* 0x000000040e047221 */ /* 0x000fc60000010100 */
[--C-:B------:R-:W-:Y:S01]  /*88b0*/  FFMA.FTZ R7, R7, UR18, -R77.reuse ;  /* 0x0000001207077c23 */ /* 0x100fe2000801084d */
[----:B------:R-:W-:Y:S01]  /*88c0*/  FMUL.FTZ R4, R4, UR18 ;  /* 0x0000001204047c20 */ /* 0x000fe20008410000 */
[--C-:B------:R-:W-:Y:S01]  /*88d0*/  FFMA.FTZ R6, R6, UR18, -R77.reuse ;  /* 0x0000001206067c23 */ /* 0x100fe2000801084d */
[----:B------:R-:W-:-:S01]  /*88e0*/  FFMA.FTZ R11, R11, UR18, -R77 ;  /* 0x000000120b0b7c23 */ /* 0x000fc2000801084d */
[----:B------:R0:W-:Y:S01]  /*88f0*/  MUFU.EX2 R82, R7 ;  /* 0x0000000700527308 */ /* 0x0001e20000000800 */
[----:B------:R-:W-:-:S01]  /*8900*/  FFMA.FTZ R12, R12, UR18, -R77 ;  /* 0x000000120c0c7c23 */ /* 0x000fc2000801084d */
[--C-:B------:R-:W-:Y:S01]  /*8910*/  FFMA.FTZ R20, R20, UR18, -R77.reuse ;  /* 0x0000001214147c23 */ /* 0x100fe2000801084d */
[----:B------:R-:W-:-:S01]  /*8920*/  FFMA.FTZ R21, R21, UR18, -R77 ;  /* 0x0000001215157c23 */ /* 0x000fc2000801084d */
[--C-:B------:R-:W-:Y:S01]  /*8930*/  FFMA.FTZ R26, R26, UR18, -R77.reuse ;  /* 0x000000121a1a7c23 */ /* 0x100fe2000801084d */
[----:B------:R-:W-:-:S01]  /*8940*/  FFMA.FTZ R27, R27, UR18, -R77 ;  /* 0x000000121b1b7c23 */ /* 0x000fc2000801084d */
[--C-:B------:R-:W-:Y:S01]  /*8950*/  FFMA.FTZ R28, R28, UR18, -R77.reuse ;  /* 0x000000121c1c7c23 */ /* 0x100fe2000801084d */
[----:B------:R-:W-:-:S01]  /*8960*/  FFMA.FTZ R29, R29, UR18, -R77 ;  /* 0x000000121d1d7c23 */ /* 0x000fc2000801084d */
[----:B------:R1:W-:Y:S01]  /*8970*/  MUFU.EX2 R79, R4 ;  /* 0x00000004004f7308 */ /* 0x0003e20000000800 */
[----:B0-----:R-:W-:-:S02]  /*8980*/  IMAD.U32 R7, RZ, RZ, UR18 ;  /* 0x00000012ff077e24 */ /* 0x001fc4000f8e00ff */
[--C-:B------:R-:W-:Y:S01]  /*8990*/  FFMA.FTZ R30, R30, UR18, -R77.reuse ;  /* 0x000000121e1e7c23 */ /* 0x100fe2000801084d */
[----:B------:R-:W-:-:S01]  /*89a0*/  FFMA.FTZ R31, R31, UR18, -R77 ;  /* 0x000000121f1f7c23 */ /* 0x000fc2000801084d */
[--C-:B------:R-:W-:Y:S01]  /*89b0*/  FFMA.FTZ R32, R32, UR18, -R77.reuse ;  /* 0x0000001220207c23 */ /* 0x100fe2000801084d */
[----:B------:R-:W-:-:S01]  /*89c0*/  FFMA.FTZ R33, R33, UR18, -R77 ;  /* 0x0000001221217c23 */ /* 0x000fc2000801084d */
[--C-:B------:R-:W-:Y:S01]  /*89d0*/  FFMA.FTZ R34, R34, UR18, -R77.reuse ;  /* 0x0000001222227c23 */ /* 0x100fe2000801084d */
[----:B------:R-:W-:-:S01]  /*89e0*/  FFMA.FTZ R35, R35, UR18, -R77 ;  /* 0x0000001223237c23 */ /* 0x000fc2000801084d */
[----:B------:R-:W0:Y:S01]  /*89f0*/  MUFU.EX2 R5, R6 ;  /* 0x0000000600057308 */ /* 0x000e220000000800 */
[----:B-1----:R-:W-:-:S01]  /*8a00*/  FFMA.FTZ R4, R14, R7, -8 ;  /* 0xc10000000e047423 */ /* 0x002fc20000010007 */
[--C-:B------:R-:W-:Y:S01]  /*8a10*/  FFMA.FTZ R36, R36, UR18, -R77.reuse ;  /* 0x0000001224247c23 */ /* 0x100fe2000801084d */
        /* <DEDUP_REMOVED lines=21> */
[----:B------:R2:W3:Y:S01]  /*8b70*/  MUFU.EX2 R7, R10 ;  /* 0x0000000a00077308 */ /* 0x0004e20000000800 */
[----:B------:R-:W-:-:S01]  /*8b80*/  FFMA.FTZ R59, R59, UR18, -R4 ;  /* 0x000000123b3b7c23 */ /* 0x000fc20008010804 */
[--C-:B------:R-:W-:Y:S01]  /*8b90*/  FFMA.FTZ R62, R62, UR18, -R4.reuse ;  /* 0x000000123e3e7c23 */ /* 0x100fe20008010804 */
[----:B------:R-:W-:-:S01]  /*8ba0*/  FFMA.FTZ R63, R63, UR18, -R4 ;  /* 0x000000123f3f7c23 */ /* 0x000fc20008010804 */
[--C-:B------:R-:W-:Y:S01]  /*8bb0*/  FFMA.FTZ R66, R66, UR18, -R4.reuse ;  /* 0x0000001242427c23 */ /* 0x100fe20008010804 */
[----:B------:R-:W-:-:S01]  /*8bc0*/  FFMA.FTZ R67, R67, UR18, -R4 ;  /* 0x0000001243437c23 */ /* 0x000fc20008010804 */
[--C-:B------:R-:W-:Y:S01]  /*8bd0*/  FFMA.FTZ R68, R68, UR18, -R4.reuse ;  /* 0x0000001244447c23 */ /* 0x100fe20008010804 */
[----:B------:R-:W-:-:S01]  /*8be0*/  FFMA.FTZ R69, R69, UR18, -R4 ;  /* 0x0000001245457c23 */ /* 0x000fc20008010804 */
[----:B------:R-:W4:Y:S01]  /*8bf0*/  MUFU.EX2 R13, R13 ;  /* 0x0000000d000d7308 */ /* 0x000f220000000800 */
[----:B------:R-:W-:-:S01]  /*8c00*/  FFMA.FTZ R70, R70, UR18, -R4 ;  /* 0x0000001246467c23 */ /* 0x000fc20008010804 */
[--C-:B------:R-:W-:Y:S01]  /*8c10*/  FFMA.FTZ R71, R71, UR18, -R4.reuse ;  /* 0x0000001247477c23 */ /* 0x100fe20008010804 */
[----:B------:R-:W-:-:S01]  /*8c20*/  FFMA.FTZ R72, R72, UR18, -R4 ;  /* 0x0000001248487c23 */ /* 0x000fc20008010804 */
[--C-:B------:R-:W-:Y:S01]  /*8c30*/  FFMA.FTZ R73, R73, UR18, -R4.reuse ;  /* 0x0000001249497c23 */ /* 0x100fe20008010804 */
[----:B------:R-:W-:-:S01]  /*8c40*/  FFMA.FTZ R74, R74, UR18, -R4 ;  /* 0x000000124a4a7c23 */ /* 0x000fc20008010804 */
[--C-:B------:R-:W-:Y:S01]  /*8c50*/  FFMA.FTZ R75, R75, UR18, -R4.reuse ;  /* 0x000000124b4b7c23 */ /* 0x100fe20008010804 */
[----:B------:R-:W-:-:S01]  /*8c60*/  FFMA.FTZ R76, R76, UR18, -R4 ;  /* 0x000000124c4c7c23 */ /* 0x000fc20008010804 */
[----:B------:R-:W5:Y:S01]  /*8c70*/  MUFU.EX2 R12, R12 ;  /* 0x0000000c000c7308 */ /* 0x000f620000000800 */
[----:B------:R-:W-:-:S01]  /*8c80*/  FFMA.FTZ R4, R78, UR18, -R4 ;  /* 0x000000124e047c23 */ /* 0x000fc20008010804 */
[----:B0-----:R-:W-:Y:S01]  /*8c90*/  FFMA.FTZ R3, R80, R3, R5 ;  /* 0x0000000350037223 */ /* 0x001fe20000010005 */
[----:B-1----:R-:W-:-:S01]  /*8ca0*/  FFMA.FTZ R2, R79, R2, R6 ;  /* 0x000000024f027223 */ /* 0x002fc20000010006 */
[--C-:B------:R-:W-:Y:S01]  /*8cb0*/  FFMA.FTZ R41, R41, UR18, -R77.reuse ;  /* 0x0000001229297c23 */ /* 0x100fe2000801084d */
[----:B------:R-:W-:-:S01]  /*8cc0*/  FFMA.FTZ R44, R44, UR18, -R77 ;  /* 0x000000122c2c7c23 */ /* 0x000fc2000801084d */
[----:B--2---:R-:W-:Y:S01]  /*8cd0*/  FADD.FTZ R10, R82, R3 ;  /* 0x00000003520a7221 */ /* 0x004fe20000010000 */
[----:B---3--:R-:W-:-:S01]  /*8ce0*/  FADD.FTZ R2, R7, R2 ;  /* 0x0000000207027221 */ /* 0x008fc20000010000 */
[----:B------:R-:W0:Y:S01]  /*8cf0*/  MUFU.EX2 R78, R15 ;  /* 0x0000000f004e7308 */ /* 0x000e220000000800 */
[----:B------:R-:W-:-:S01]  /*8d00*/  FFMA.FTZ R45, R45, UR18, -R77 ;  /* 0x000000122d2d7c23 */ /* 0x000fc2000801084d */
[----:B------:R-:W-:Y:S01]  /*8d10*/  FADD.FTZ R3, R11, R10 ;  /* 0x0000000a0b037221 */ /* 0x000fe20000010000 */
[----:B----4-:R-:W-:-:S01]  /*8d20*/  FADD.FTZ R9, R13, R2 ;  /* 0x000000020d097221 */ /* 0x010fc20000010000 */
[--C-:B------:R-:W-:Y:S01]  /*8d30*/  FFMA.FTZ R48, R48, UR18, -R77.reuse ;  /* 0x0000001230307c23 */ /* 0x100fe2000801084d */
[----:B------:R-:W-:-:S01]  /*8d40*/  FFMA.FTZ R49, R49, UR18, -R77 ;  /* 0x0000001231317c23 */ /* 0x000fc2000801084d */
[--C-:B------:R-:W-:Y:S01]  /*8d50*/  FFMA.FTZ R52, R52, UR18, -R77.reuse ;  /* 0x0000001234347c23 */ /* 0x100fe2000801084d */
[----:B------:R-:W-:-:S01]  /*8d60*/  FFMA.FTZ R53, R53, UR18, -R77 ;  /* 0x0000001235357c23 */ /* 0x000fc2000801084d */
[----:B------:R-:W1:Y:S01]  /*8d70*/  MUFU.EX2 R20, R20 ;  /* 0x0000001400147308 */ /* 0x000e620000000800 */
[----:B-----5:R-:W-:-:S01]  /*8d80*/  FADD.FTZ R3, R12, R3 ;  /* 0x000000030c037221 */ /* 0x020fc20000010000 */
[--C-:B------:R-:W-:Y:S01]  /*8d90*/  FFMA.FTZ R56, R56, UR18, -R77.reuse ;  /* 0x0000001238387c23 */ /* 0x100fe2000801084d */
[----:B------:R-:W-:-:S01]  /*8da0*/  FFMA.FTZ R57, R57, UR18, -R77 ;  /* 0x0000001239397c23 */ /* 0x000fc2000801084d */
[--C-:B------:R-:W-:Y:S01]  /*8db0*/  FFMA.FTZ R60, R60, UR18, -R77.reuse ;  /* 0x000000123c3c7c23 */ /* 0x100fe2000801084d */
[----:B------:R-:W-:-:S01]  /*8dc0*/  FFMA.FTZ R61, R61, UR18, -R77 ;  /* 0x000000123d3d7c23 */ /* 0x000fc2000801084d */
[--C-:B------:R-:W-:Y:S01]  /*8dd0*/  FFMA.FTZ R64, R64, UR18, -R77.reuse ;  /* 0x0000001240407c23 */ /* 0x100fe2000801084d */
[----:B------:R-:W-:-:S01]  /*8de0*/  FFMA.FTZ R65, R65, UR18, -R77 ;  /* 0x0000001241417c23 */ /* 0x000fc2000801084d */
        /* <DEDUP_REMOVED lines=114> */
.L_x_1937:
        /* <DEDUP_REMOVED lines=91> */
.L_x_1927:
[----:B------:R-:W-:Y:S06]  /*9ac0*/  BAR.ARV 0x8, 0x200 ;  /* 0x0208000000007b1d */ /* 0x000fec0000002000 */
[----:B------:R-:W-:Y:S05]  /*9ad0*/  @!P0 BRA `(.L_x_1939) ;  /* 0x0000000000048947 */ /* 0x000fea0003800000 */
[----:B------:R-:W-:Y:S01]  /*9ae0*/  BPT.TRAP 0x1 ;  /* 0x000000040000795c */ /* 0x000fe20000300000 */
.L_x_1939:
[----:B------:R-:W-:Y:S01]  /*9af0*/  ULEA UR5, UR36, UR46, 0x3 ;  /* 0x0000002e24057291 */ /* 0x000fe2000f8e183f */
[----:B------:R-:W-:-:S05]  /*9b00*/  IMAD.U32 R0, RZ, RZ, UR47 ;  /* 0x0000002fff007e24 */ /* 0x000fca000f8e00ff */
[----:B------:R-:W-:-:S04]  /*9b10*/  SHF.L.U32 R0, R0, 0x1f, RZ ;  /* 0x0000001f00007819 */ /* 0x000fc800000006ff */
[----:B------:R0:W1:Y:S01]  /*9b20*/  SYNCS.PHASECHK.TRANS64.TRYWAIT P1, [UR5+0x19c50], R0 ;  /* 0x019c5000ff0075a7 */ /* 0x0000620008020145 */
[----:B------:R-:W-:Y:S05]  /*9b30*/  @!P0 BRA `(.L_x_1940) ;  /* 0x0000000000048947 */ /* 0x000fea0003800000 */
[----:B------:R-:W-:Y:S01]  /*9b40*/  BPT.TRAP 0x1 ;  /* 0x000000040000795c */ /* 0x000fe20000300000 */
.L_x_1940:
[----:B-1----:R-:W-:Y:S05]  /*9b50*/  @P1 BRA `(.L_x_1941) ;  /* 0x0000000000081947 */ /* 0x002fea0003800000 */
[----:B------:R-:W1:Y:S02]  /*9b60*/  SYNCS.PHASECHK.TRANS64.TRYWAIT P1, [UR5+0x19c50], R0 ;  /* 0x019c5000ff0075a7 */ /* 0x000e640008020145 */
[----:B-1----:R-:W-:Y:S05]  /*9b70*/  @!P1 BRA `(.L_x_1942) ;  /* 0x000000a000e09947 */ /* 0x002fea0003800000 */
.L_x_1941:
        /* <DEDUP_REMOVED lines=13> */
[----:B-1----:R-:W1:Y:S01]  /*9c50*/  @P1 LDC.64 R4, c[0x0][0x9d0] ;  /* 0x00027400ff041b82 */ /* 0x002e620000000a00 */
[----:B0-----:R-:W-:-:S04]  /*9c60*/  @P1 IMAD R0, R6, UR39, RZ ;  /* 0x0000002706001c24 */ /* 0x001fc8000f8e02ff */
[----:B------:R-:W-:Y:S02]  /*9c70*/  @P1 IMAD R9, R7, UR38, R0 ;  /* 0x0000002607091c24 */ /* 0x000fe4000f8e0200 */
[----:B------:R-:W-:-:S04]  /*9c80*/  @P1 IMAD.WIDE.U32 R6, R6, UR38, RZ ;  /* 0x0000002606061c25 */ /* 0x000fc8000f8e00ff */
[----:B------:R-:W-:Y:S02]  /*9c90*/  @P1 IMAD.IADD R7, R7, 0x1, R9 ;  /* 0x0000000107071824 */ /* 0x000fe400078e0209 */
[----:B-1----:R-:W-:-:S04]  /*9ca0*/  @P1 IMAD.WIDE.U32 R6, R4, UR40, R6 ;  /* 0x0000002804061c25 */ /* 0x002fc8000f8e0006 */
[----:B------:R-:W-:Y:S01]  /*9cb0*/  @P1 IMAD R5, R5, UR40, R7 ;  /* 0x0000002805051c24 */ /* 0x000fe2000f8e0207 */
[----:B------:R-:W-:-:S04]  /*9cc0*/  @P1 LEA R4, P2, R6, UR8, 0x2 ;  /* 0x0000000806041c11 */ /* 0x000fc8000f8410ff */
[----:B------:R-:W-:Y:S01]  /*9cd0*/  @P1 LEA.HI.X R5, R6, UR9, R5, 0x2, P2 ;  /* 0x0000000906051c11 */ /* 0x000fe200090f1405 */
[----:B------:R-:W-:-:S06]  /*9ce0*/  IMAD.MOV.U32 R6, RZ, RZ, 0x3f800000 ;  /* 0x3f800000ff067424 */ /* 0x000fcc00078e00ff */
        /* <DEDUP_REMOVED lines=8> */
[----:B------:R-:W1:Y:S04]  /*9d70*/  SHFL.BFLY PT, R0, R3, 0x2, 0x1f ;  /* 0x0c401f0003007f89 */ /* 0x000e6800000e0000 */
[----:B------:R-:W3:Y:S01]  /*9d80*/  SHFL.BFLY PT, R7, R2, 0x2, 0x1f ;  /* 0x0c401f0002077f89 */ /* 0x000ee200000e0000 */
[----:B------:R-:W-:Y:S02]  /*9d90*/  WARPGROUP.DEPBAR.LE gsb0, 0x0 ;  /* 0x00008000000079c5 */ /* 0x000fe40000010000 */
[----:B------:R-:W-:-:S06]  /*9da0*/  WARPGROUP.ARRIVE ;  /* 0x00000000000079c5 */ /* 0x000fcc0000000000 */
[----:B------:R-:W-:Y:S01]  /*9db0*/  QGMMA.64x96x32.F32.E4M3.E4M3 R88, R140, gdesc[UR4], R88, gsb0 ;  /* 0x016000048c587df3 */ /* 0x000fe20008000858 */
[----:B------:R-:W-:Y:S01]  /*9dc0*/  UIADD3 UR6, UR4, 0x6, URZ ;  /* 0x0000000604067890 */ /* 0x000fe2000fffe03f */
[----:B------:R-:W-:Y:S01]  /*9dd0*/  UMOV UR7, 0x40000040 ;  /* 0x4000004000077882 */ /* 0x000fe20000000000 */
[----:B-1----:R-:W-:-:S01]  /*9de0*/  FADD.FTZ R0, R0, R3 ;  /* 0x0000000300007221 */ /* 0x002fc20000010000 */
[----:B---3--:R-:W-:-:S04]  /*9df0*/  FADD.FTZ R7, R7, R2 ;  /* 0x0000000207077221 */ /* 0x008fc80000010000 */
[----:B0-----:R-:W0:Y:S04]  /*9e00*/  SHFL.BFLY PT, R5, R0, 0x1, 0x1f ;  /* 0x0c201f0000057f89 */ /* 0x001e2800000e0000 */
        /* <DEDUP_REMOVED lines=33> */
.L_x_1943:
        /* <DEDUP_REMOVED lines=58> */
.L_x_1907:
        /* <DEDUP_REMOVED lines=14> */
[----:B------:R-:W-:Y:S01]  /*a4a0*/  ULDC.64 UR10, c[0x0][0xc00] ;  /* 0x00030000000a7ab9 */ /* 0x000fe20000000a00 */
[----:B------:R-:W2:Y:S01]  /*a4b0*/  LDL R38, [R1+0x2c] ;  /* 0x00002c0001267983 */ /* 0x000ea20000100800 */
[----:B0-----:R-:W-:-:S05]  /*a4c0*/  IMAD.SHL.U32 R11, R31, 0x4, RZ ;  /* 0x000000041f0b7824 */ /* 0x001fca00078e00ff */
[----:B------:R-:W-:Y:S01]  /*a4d0*/  LOP3.LUT R11, R11, 0xc, RZ, 0xc0, !PT ;  /* 0x0000000c0b0b7812 */ /* 0x000fe200078ec0ff */
[----:B------:R-:W-:Y:S03]  /*a4e0*/  BAR.SYNC.DEFER_BLOCKING 0x1, 0x180 ;  /* 0x0046000000007b1d */ /* 0x000fe60000010000 */
[----:B------:R-:W-:-:S05]  /*a4f0*/  IADD3 R12, P0, R11, UR8, RZ ;  /* 0x000000080b0c7c10 */ /* 0x000fca000ff1e0ff */
[----:B------:R-:W-:Y:S01]  /*a500*/  IMAD.X R13, RZ, RZ, UR9, P0 ;  /* 0x00000009ff0d7e24 */ /* 0x000fe200080e06ff */
[----:B------:R-:W-:-:S04]  /*a510*/  ULDC.64 UR8, c[0x0][0xc00] ;  /* 0x0003000000087ab9 */ /* 0x000fc80000000a00 */
[----:B------:R0:W3:Y:S01]  /*a520*/  LDG.E.CONSTANT R12, desc[UR54][R12.64] ;  /* 0x000000360c0c7981 */ /* 0x0000e2000c1e9900 */
        /* <DEDUP_REMOVED lines=13> */
[----:B------:R-:W-:Y:S02]  /*a600*/  MOV R76, R3 ;  /* 0x00000003004c7202 */ /* 0x000fe40000000f00 */
[----:B-1----:R-:W-:-:S02]  /*a610*/  MOV R77, R4 ;  /* 0x00000004004d7202 */ /* 0x002fc40000000f00 */
[----:B------:R-:W-:Y:S02]  /*a620*/  SEL R71, R32, R99, P0 ;  /* 0x0000006320477207 */ /* 0x000fe40000000000 */
[----:B------:R-:W-:Y:S02]  /*a630*/  SEL R53, R104, R105, P0 ;  /* 0x0000006968357207 */ /* 0x000fe40000000000 */
[----:B0-----:R-:W-:Y:S02]  /*a640*/  SEL R13, R105, R104, P0 ;  /* 0x00000068690d7207 */ /* 0x001fe40000000000 */
        /* <DEDUP_REMOVED lines=35> */
[----:B------:R-:W-:Y:S01]  /*a880*/  UIMAD.WIDE UR8, UR38, 0x4, UR8 ;  /* 0x00000004260878a5 */ /* 0x000fe2000f8e0208 */
[----:B--2---:R-:W-:-:S03]  /*a890*/  IMAD.WIDE R8, R38, 0x2, R76 ;  /* 0x0000000226087825 */ /* 0x004fc600078e024c */
[----:B------:R-:W-:-:S04]  /*a8a0*/  IADD3 R97, P5, R8, 0x20, RZ ;  /* 0x0000002008617810 */ /* 0x000fc80007fbe0ff */
[----:B------:R-:W-:Y:S02]  /*a8b0*/  LOP3.LUT R4, R97, 0x180, RZ, 0xc0, !PT ;  /* 0x0000018061047812 */ /* 0x000fe400078ec0ff */
[----:B------:R-:W-:Y:S02]  /*a8c0*/  IADD3 R99, P4, R8, 0x3000, RZ ;  /* 0x0000300008637810 */ /* 0x000fe40007f9e0ff */
[----:B------:R-:W-:Y:S02]  /*a8d0*/  SHF.R.U64 R4, R4, 0x3, RZ ;  /* 0x0000000304047819 */ /* 0x000fe400000012ff */
[C---:B------:R-:W-:Y:S02]  /*a8e0*/  IADD3 R105, P1, R8.reuse, 0x6020, RZ ;  /* 0x0000602008697810 */ /* 0x040fe40007f3e0ff */
[C---:B------:R-:W-:Y:S02]  /*a8f0*/  IADD3 R101, P3, R8.reuse, 0x3020, RZ ;  /* 0x0000302008657810 */ /* 0x040fe40007f7e0ff */
[----:B------:R-:W-:-:S02]  /*a900*/  IADD3 R103, P2, R8, 0x6000, RZ ;  /* 0x0000600008677810 */ /* 0x000fc40007f5e0ff */
[----:B------:R-:W-:Y:S02]  /*a910*/  LOP3.LUT R10, R4, R97, RZ, 0x3c, !PT ;  /* 0x00000061040a7212 */ /* 0x000fe400078e3cff */
[----:B------:R-:W-:Y:S02]  /*a920*/  LOP3.LUT R5, R8, 0x180, RZ, 0xc0, !PT ;  /* 0x0000018008057812 */ /* 0x000fe400078ec0ff */
[----:B------:R-:W-:Y:S02]  /*a930*/  LOP3.LUT R4, R99, 0x180, RZ, 0xc0, !PT ;  /* 0x0000018063047812 */ /* 0x000fe400078ec0ff */
[----:B------:R-:W-:Y:S02]  /*a940*/  LOP3.LUT R48, R105, 0x180, RZ, 0xc0, !PT ;  /* 0x0000018069307812 */ /* 0x000fe400078ec0ff */
[----:B------:R-:W-:Y:S02]  /*a950*/  LOP3.LUT R38, R101, 0x180, RZ, 0xc0, !PT ;  /* 0x0000018065267812 */ /* 0x000fe400078ec0ff */
[----:B------:R-:W-:-:S02]  /*a960*/  LOP3.LUT R40, R103, 0x180, RZ, 0xc0, !PT ;  /* 0x0000018067287812 */ /* 0x000fc400078ec0ff */
[----:B------:R-:W-:Y:S02]  /*a970*/  SHF.R.U64 R5, R5, 0x3, RZ ;  /* 0x0000000305057819 */ /* 0x000fe400000012ff */
[----:B------:R-:W-:Y:S02]  /*a980*/  SHF.R.U64 R4, R4, 0x3, RZ ;  /* 0x0000000304047819 */ /* 0x000fe400000012ff */
[----:B------:R-:W-:Y:S02]  /*a990*/  SHF.R.U64 R48, R48, 0x3, RZ ;  /* 0x0000000330307819 */ /* 0x000fe400000012ff */
[----:B------:R-:W-:Y:S02]  /*a9a0*/  SHF.R.U64 R38, R38, 0x3, RZ ;  /* 0x0000000326267819 */ /* 0x000fe400000012ff */
[----:B------:R-:W-:Y:S01]  /*a9b0*/  SHF.R.U64 R40, R40, 0x3, RZ ;  /* 0x0000000328287819 */ /* 0x000fe200000012ff */
[--C-:B------:R-:W-:Y:S01]  /*a9c0*/  IMAD.X R11, RZ, RZ, R9.reuse, P5 ;  /* 0x000000ffff0b7224 */ /* 0x100fe200028e0609 */
[----:B------:R-:W-:Y:S01]  /*a9d0*/  LOP3.LUT R8, R5, R8, RZ, 0x3c, !PT ;  /* 0x0000000805087212 */ /* 0x000fe200078e3cff */
[--C-:B------:R-:W-:Y:S01]  /*a9e0*/  IMAD.X R79, RZ, RZ, R9.reuse, P3 ;  /* 0x000000ffff4f7224 */ /* 0x100fe200018e0609 */
[----:B---3--:R0:W-:Y:S01]  /*a9f0*/  SHFL.IDX PT, R50, R51, R12, 0x1c1f ;  /* 0x001c1f0c33327589 */ /* 0x0081e200000e0000 */
[----:B------:R-:W-:Y:S01]  /*aa00*/  LOP3.LUT R6, R4, R99, RZ, 0x3c, !PT ;  /* 0x0000006304067212 */ /* 0x000fe200078e3cff */
[--C-:B------:R-:W-:Y:S01]  /*aa10*/  IMAD.X R7, RZ, RZ, R9.reuse, P4 ;  /* 0x000000ffff077224 */ /* 0x100fe200020e0609 */
[----:B------:R-:W-:Y:S01]  /*aa20*/  LOP3.LUT R78, R38, R101, RZ, 0x3c, !PT ;  /* 0x00000065264e7212 */ /* 0x000fe200078e3cff */
[----:B------:R-:W-:Y:S01]  /*aa30*/  IMAD.X R5, RZ, RZ, R9, P2 ;  /* 0x000000ffff057224 */ /* 0x000fe200010e0609 */
[----:B------:R-:W-:Y:S01]  /*aa40*/  LOP3.LUT R4, R40, R103, RZ, 0x3c, !PT ;  /* 0x0000006728047212 */ /* 0x000fe200078e3cff */
[----:B------:R-:W-:Y:S01]  /*aa50*/  SHFL.IDX PT, R58, R73, R12, 0x1c1f ;  /* 0x001c1f0c493a7589 */ /* 0x000fe200000e0000 */
[----:B------:R-:W-:-:S02]  /*aa60*/  LOP3.LUT R80, R48, R105, RZ, 0x3c, !PT ;  /* 0x0000006930507212 */ /* 0x000fc400078e3cff */
[----:B0-----:R-:W-:Y:S01]  /*aa70*/  LOP3.LUT R51, R12, 0x2, RZ, 0x3c, !PT ;  /* 0x000000020c337812 */ /* 0x001fe200078e3cff */
[----:B------:R-:W-:Y:S01]  /*aa80*/  SHFL.IDX PT, R48, R57, R12, 0x1c1f ;  /* 0x001c1f0c39307589 */ /* 0x000fe200000e0000 */
[----:B------:R-:W-:Y:S01]  /*aa90*/  IMAD.X R81, RZ, RZ, R9, P1 ;  /* 0x000000ffff517224 */ /* 0x000fe200008e0609 */
[----:B------:R-:W-:Y:S02]  /*aaa0*/  MOV R82, R10 ;  /* 0x0000000a00527202 */ /* 0x000fe40000000f00 */
        /* <DEDUP_REMOVED lines=8> */
[----:B------:R-:W1:Y:S04]  /*ab30*/  SHFL.IDX PT, R73, R14, R51, 0x1c1f ;  /* 0x001c1f330e497589 */ /* 0x000e6800000e0000 */
[----:B------:R-:W-:Y:S04]  /*ab40*/  SHFL.IDX PT, R69, R69, R12, 0x1c1f ;  /* 0x001c1f0c45457589 */ /* 0x000fe800000e0000 */
[----:B------:R-:W-:Y:S04]  /*ab50*/  SHFL.IDX PT, R60, R71, R12, 0x1c1f ;  /* 0x001c1f0c473c7589 */ /* 0x000fe800000e0000 */
[----:B------:R-:W2:Y:S04]  /*ab60*/  SHFL.IDX PT, R54, R37, R51, 0x1c1f ;  /* 0x001c1f3325367589 */ /* 0x000ea800000e0000 */
[----:B------:R-:W3:Y:S04]  /*ab70*/  SHFL.IDX PT, R61, R32, R51, 0x1c1f ;  /* 0x001c1f33203d7589 */ /* 0x000ee800000e0000 */
[----:B------:R-:W-:Y:S04]  /*ab80*/  SHFL.IDX PT, R52, R47, R12, 0x1c1f ;  /* 0x001c1f0c2f347589 */ /* 0x000fe800000e0000 */
[----:B------:R-:W-:Y:S04]  /*ab90*/  SHFL.IDX PT, R67, R67, R12, 0x1c1f ;  /* 0x001c1f0c43437589 */ /* 0x000fe800000e0000 */
[----:B------:R-:W4:Y:S04]  /*aba0*/  SHFL.IDX PT, R15, R15, R51, 0x1c1f ;  /* 0x001c1f330f0f7589 */ /* 0x000f2800000e0000 */
[----:B------:R-:W4:Y:S04]  /*abb0*/  SHFL.IDX PT, R36, R36, R51, 0x1c1f ;  /* 0x001c1f3324247589 */ /* 0x000f2800000e0000 */
[----:B------:R-:W-:Y:S04]  /*abc0*/  SHFL.IDX PT, R56, R53, R12, 0x1c1f ;  /* 0x001c1f0c35387589 */ /* 0x000fe800000e0000 */
[----:B------:R-:W-:Y:S04]  /*abd0*/  SHFL.IDX PT, R11, R55, R12, 0x1c1f ;  /* 0x001c1f0c370b7589 */ /* 0x000fe800000e0000 */
[----:B------:R-:W-:Y:S04]  /*abe0*/  SHFL.IDX PT, R47, R85, R12, 0x1c1f ;  /* 0x001c1f0c552f7589 */ /* 0x000fe800000e0000 */
[----:B------:R-:W4:Y:S04]  /*abf0*/  SHFL.IDX PT, R33, R33, R51, 0x1c1f ;  /* 0x001c1f3321217589 */ /* 0x000f2800000e0000 */
[----:B------:R-:W4:Y:S04]  /*ac00*/  SHFL.IDX PT, R14, R41, R51, 0x1c1f ;  /* 0x001c1f33290e7589 */ /* 0x000f2800000e0000 */
        /* <DEDUP_REMOVED lines=12> */
[----:B------:R-:W4:Y:S04]  /*acd0*/  SHFL.IDX PT, R20, R20, R51, 0x1c1f ;  /* 0x001c1f3314147589 */ /* 0x000f2800000e0000 */
[----:B------:R-:W4:Y:S04]  /*ace0*/  SHFL.IDX PT, R13, R13, R51, 0x1c1f ;  /* 0x001c1f330d0d7589 */ /* 0x000f2800000e0000 */
[----:B------:R-:W4:Y:S04]  /*acf0*/  SHFL.IDX PT, R34, R34, R51, 0x1c1f ;  /* 0x001c1f3322227589 */ /* 0x000f2800000e0000 */
[----:B------:R-:W4:Y:S04]  /*ad00*/  SHFL.IDX PT, R42, R42, R51, 0x1c1f ;  /* 0x001c1f332a2a7589 */ /* 0x000f2800000e0000 */
[----:B------:R-:W4:Y:S01]  /*ad10*/  SHFL.IDX PT, R12, R35, R51, 0x1c1f ;  /* 0x001c1f33230c7589 */ /* 0x000f2200000e0000 */
[----:B------:R-:W-:-:S03]  /*ad20*/  MOV R80, R80 ;  /* 0x0000005000507202 */ /* 0x000fc60000000f00 */
[----:B------:R-:W4:Y:S04]  /*ad30*/  SHFL.IDX PT, R25, R25, R51, 0x1c1f ;  /* 0x001c1f3319197589 */ /* 0x000f2800000e0000 */
[----:B------:R-:W4:Y:S04]  /*ad40*/  SHFL.IDX PT, R27, R27, R51, 0x1c1f ;  /* 0x001c1f331b1b7589 */ /* 0x000f2800000e0000 */
[----:B------:R-:W4:Y:S04]  /*ad50*/  SHFL.IDX PT, R24, R24, R51, 0x1c1f ;  /* 0x001c1f3318187589 */ /* 0x000f2800000e0000 */
[----:B------:R-:W4:Y:S04]  /*ad60*/  SHFL.IDX PT, R26, R26, R51, 0x1c1f ;  /* 0x001c1f331a1a7589 */ /* 0x000f2800000e0000 */
[----:B------:R-:W-:Y:S04]  /*ad70*/  SHFL.IDX PT, R30, R30, R51, 0x1c1f ;  /* 0x001c1f331e1e7589 */ /* 0x000fe800000e0000 */
[----:B------:R-:W4:Y:S04]  /*ad80*/  SHFL.IDX PT, R37, R43, R51, 0x1c1f ;  /* 0x001c1f332b257589 */ /* 0x000f2800000e0000 */
[----:B------:R-:W4:Y:S04]  /*ad90*/  SHFL.IDX PT, R28, R28, R51, 0x1c1f ;  /* 0x001c1f331c1c7589 */ /* 0x000f2800000e0000 */
[----:B------:R-:W4:Y:S04]  /*ada0*/  SHFL.IDX PT, R85, R44, R51, 0x1c1f ;  /* 0x001c1f332c557589 */ /* 0x000f2800000e0000 */
[----:B------:R2:W4:Y:S04]  /*adb0*/  SHFL.IDX PT, R81, R29, R51, 0x1c1f ;  /* 0x001c1f331d517589 */ /* 0x00052800000e0000 */
[----:B------:R4:W4:Y:S01]  /*adc0*/  SHFL.IDX PT, R87, R46, R51, 0x1c1f ;  /* 0x001c1f332e577589 */ /* 0x00092200000e0000 */
[----:B0-----:R-:W-:-:S02]  /*add0*/  SEL R21, R62, R57, P0 ;  /* 0x000000393e157207 */ /* 0x001fc40000000000 */
[----:B-1----:R-:W-:Y:S02]  /*ade0*/  SEL R74, R72, R73, P0 ;  /* 0x00000049484a7207 */ /* 0x002fe40000000000 */
[----:B------:R-:W-:Y:S02]  /*adf0*/  SEL R72, R73, R72, P0 ;  /* 0x0000004849487207 */ /* 0x000fe40000000000 */
[----:B--2---:R-:W-:Y:S02]  /*ae00*/  SEL R29, R57, R62, P0 ;  /* 0x0000003e391d7207 */ /* 0x004fe40000000000 */
[----:B------:R-:W-:Y:S02]  /*ae10*/  SEL R71, R69, R54, P0 ;  /* 0x0000003645477207 */ /* 0x000fe40000000000 */
[----:B---3--:R-:W-:Y:S02]  /*ae20*/  SEL R62, R60, R61, P0 ;  /* 0x0000003d3c3e7207 */ /* 0x008fe40000000000 */
        /* <DEDUP_REMOVED lines=37> */
[----:B------:R-:W-:Y:S02]  /*b080*/  F2FP.BF16.F32.PACK_AB R24, R67, R66 ;  /* 0x000000424318723e */ /* 0x000fe400000010ff */
[----:B------:R-:W-:Y:S02]  /*b090*/  F2FP.BF16.F32.PACK_AB R25, R63, R62 ;  /* 0x0000003e3f19723e */ /* 0x000fe400000010ff */
[----:B------:R-:W-:Y:S02]  /*b0a0*/  F2FP.BF16.F32.PACK_AB R26, R65, R64 ;  /* 0x00000040411a723e */ /* 0x000fe400000010ff */
[----:B------:R-:W-:Y:S02]  /*b0b0*/  F2FP.BF16.F32.PACK_AB R27, R61, R60 ;  /* 0x0000003c3d1b723e */ /* 0x000fe400000010ff */
[----:B------:R-:W-:Y:S02]  /*b0c0*/  SEL R43, R5, R28, P0 ;  /* 0x0000001c052b7207 */ /* 0x000fe40000000000 */
[----:B------:R-:W-:-:S02]  /*b0d0*/  SEL R41, R28, R5, P0 ;  /* 0x000000051c297207 */ /* 0x000fc40000000000 */
[----:B------:R-:W-:Y:S02]  /*b0e0*/  SEL R37, R8, R85, P0 ;  /* 0x0000005508257207 */ /* 0x000fe40000000000 */
[----:B------:R-:W-:Y:S02]  /*b0f0*/  SEL R35, R85, R8, P0 ;  /* 0x0000000855237207 */ /* 0x000fe40000000000 */
[----:B------:R-:W-:Y:S01]  /*b100*/  SEL R30, R30, R31, P0 ;  /* 0x0000001f1e1e7207 */ /* 0x000fe20000000000 */
[----:B------:R0:W-:Y:S01]  /*b110*/  STSM.16.M88.4 [R9], R12 ;  /* 0x0000000c09007844 */ /* 0x0001e20000000200 */
[----:B------:R-:W-:Y:S02]  /*b120*/  SEL R33, R4, R81, P0 ;  /* 0x0000005104217207 */ /* 0x000fe40000000000 */
[----:B------:R-:W-:Y:S02]  /*b130*/  SEL R31, R81, R4, P0 ;  /* 0x00000004511f7207 */ /* 0x000fe40000000000 */
[----:B------:R-:W-:-:S02]  /*b140*/  SEL R28, R6, R87, P0 ;  /* 0x00000057061c7207 */ /* 0x000fc40000000000 */
[----:B------:R-:W-:Y:S02]  /*b150*/  SEL R20, R87, R6, P0 ;  /* 0x0000000657147207 */ /* 0x000fe40000000000 */
[----:B------:R-:W-:Y:S02]  /*b160*/  F2FP.BF16.F32.PACK_AB R4, R59, R58 ;  /* 0x0000003a3b04723e */ /* 0x000fe400000010ff */
[----:B------:R-:W-:Y:S02]  /*b170*/  F2FP.BF16.F32.PACK_AB R5, R55, R54 ;  /* 0x000000363705723e */ /* 0x000fe400000010ff */
[----:B------:R-:W-:Y:S02]  /*b180*/  F2FP.BF16.F32.PACK_AB R6, R57, R56 ;  /* 0x000000383906723e */ /* 0x000fe400000010ff */
[----:B------:R-:W-:Y:S01]  /*b190*/  F2FP.BF16.F32.PACK_AB R7, R53, R52 ;  /* 0x000000343507723e */ /* 0x000fe200000010ff */
[----:B------:R1:W-:Y:S01]  /*b1a0*/  STSM.16.M88.4 [R82], R24 ;  /* 0x0000001852007844 */ /* 0x0003e20000000200 */
[----:B------:R-:W-:-:S02]  /*b1b0*/  F2FP.BF16.F32.PACK_AB R8, R51, R50 ;  /* 0x000000323308723e */ /* 0x000fc400000010ff */
[----:B0-----:R-:W-:Y:S02]  /*b1c0*/  F2FP.BF16.F32.PACK_AB R9, R47, R46 ;  /* 0x0000002e2f09723e */ /* 0x001fe400000010ff */
[----:B------:R-:W-:Y:S02]  /*b1d0*/  F2FP.BF16.F32.PACK_AB R10, R49, R48 ;  /* 0x00000030310a723e */ /* 0x000fe400000010ff */
[----:B------:R-:W-:Y:S02]  /*b1e0*/  F2FP.BF16.F32.PACK_AB R11, R45, R44 ;  /* 0x0000002c2d0b723e */ /* 0x000fe400000010ff */
[----:B------:R-:W-:Y:S02]  /*b1f0*/  F2FP.BF16.F32.PACK_AB R12, R43, R42 ;  /* 0x0000002a2b0c723e */ /* 0x000fe400000010ff */
[----:B------:R-:W-:Y:S02]  /*b200*/  F2FP.BF16.F32.PACK_AB R13, R37, R36 ;  /* 0x00000024250d723e */ /* 0x000fe400000010ff */
[----:B------:R-:W-:-:S02]  /*b210*/  F2FP.BF16.F32.PACK_AB R14, R41, R40 ;  /* 0x00000028290e723e */ /* 0x000fc400000010ff */
[----:B------:R-:W-:Y:S02]  /*b220*/  F2FP.BF16.F32.PACK_AB R15, R35, R34 ;  /* 0x00000022230f723e */ /* 0x000fe400000010ff */
[----:B-1----:R-:W-:Y:S02]  /*b230*/  F2FP.BF16.F32.PACK_AB R24, R33, R32 ;  /* 0x000000202118723e */ /* 0x002fe400000010ff */
        /* <DEDUP_REMOVED lines=12> */
[----:B------:R-:W-:Y:S01]  /*b300*/  IMAD.U32 R83, RZ, RZ, UR9 ;  /* 0x00000009ff537e24 */ /* 0x000fe2000f8e00ff */
[----:B------:R-:W-:-:S08]  /*b310*/  ULDC.64 UR8, c[0x0][0xc08] ;  /* 0x0003020000087ab9 */ /* 0x000fd00000000a00 */
[----:B------:R-:W3:Y:S01]  /*b320*/  @P0 LDG.E R81, desc[UR54][R82.64] ;  /* 0x0000003652510981 */ /* 0x000ee2000c1e1900 */
[----:B------:R-:W-:-:S04]  /*b330*/  UISETP.NE.U32.AND UP0, UPT, UR8, URZ, UPT ;  /* 0x0000003f0800728c */ /* 0x000fc8000bf05070 */
[----:B------:R-:W-:Y:S01]  /*b340*/  UISETP.NE.AND.EX UP0, UPT, UR9, URZ, UPT, UP0 ;  /* 0x0000003f0900728c */ /* 0x000fe2000bf05300 */
[----:B0-----:R-:W-:Y:S01]  /*b350*/  ISETP.NE.AND P1, PT, R78, 0x1, PT ;  /* 0x000000014e00780c */ /* 0x001fe20003f25270 */
[----:B------:R-:W-:-:S09]  /*b360*/  UMOV UR16, 0x9b8 ;  /* 0x000009b800107882 */ /* 0x000fd20000000000 */
[----:B------:R-:W-:-:S03]  /*b370*/  @UP0 ULEA UR8, UP1, UR38, UR8, 0x2 ;  /* 0x0000000826080291 */ /* 0x000fc6000f82103f */
[----:B------:R-:W0:Y:S01]  /*b380*/  @P1 LDC R6, c[0x0][0xbec] ;  /* 0x0002fb00ff061b82 */ /* 0x000e220000000800 */
[----:B------:R-:W-:Y:S02]  /*b390*/  @UP0 ULEA.HI.X UR9, UR38, UR9, UR39, 0x2, UP1 ;  /* 0x0000000926090291 */ /* 0x000fe400088f1427 */
[----:B------:R-:W-:-:S05]  /*b3a0*/  UISETP.GT.AND UP1, UPT, UR43, 0x1, UPT ;  /* 0x000000012b00788c */ /* 0x000fca000bf24270 */
[----:B------:R-:W4:Y:S01]  /*b3b0*/  @P1 LDC R11, c[0x0][0xbf0] ;  /* 0x0002fc00ff0b1b82 */ /* 0x000f220000000800 */
[----:B------:R-:W-:Y:S01]  /*b3c0*/  USEL UR16, UR16, 0x978, UP1 ;  /* 0x0000097810107887 */ /* 0x000fe20008800000 */
[----:B------:R-:W-:Y:S01]  /*b3d0*/  PLOP3.LUT P4, PT, PT, PT, UP0, 0x80, 0x0 ;  /* 0x000000000000781c */ /* 0x000fe20003f8f008 */
[----:B------:R-:W-:Y:S01]  /*b3e0*/  UISETP.NE.U32.AND UP0, UPT, UR10, URZ, UPT ;  /* 0x0000003f0a00728c */ /* 0x000fe2000bf05070 */
[----:B------:R-:W-:Y:S01]  /*b3f0*/  ULDC UR4, c[0x0][0xa88] ;  /* 0x0002a20000047ab9 */ /* 0x000fe20000000800 */
[----:B------:R-:W-:Y:S02]  /*b400*/  IMAD.U32 R4, RZ, RZ, UR8 ;  /* 0x00000008ff047e24 */ /* 0x000fe4000f8e00ff */
[----:B------:R-:W-:Y:S01]  /*b410*/  UISETP.NE.AND.EX UP0, UPT, UR11, URZ, UPT, UP0 ;  /* 0x0000003f0b00728c */ /* 0x000fe2000bf05300 */
[----:B------:R-:W-:Y:S01]  /*b420*/  IMAD.U32 R9, RZ, RZ, UR4 ;  /* 0x00000004ff097e24 */ /* 0x000fe2000f8e00ff */
[----:B------:R-:W-:Y:S01]  /*b430*/  UMOV UR4, URZ ;  /* 0x0000003f00047c82 */ /* 0x000fe20008000000 */
[----:B------:R-:W-:Y:S01]  /*b440*/  IMAD.U32 R5, RZ, RZ, UR9 ;  /* 0x00000009ff057e24 */ /* 0x000fe2000f8e00ff */
[----:B------:R-:W-:Y:S01]  /*b450*/  USEL UR7, UR42, URZ, UP1 ;  /* 0x0000003f2a077287 */ /* 0x000fe20008800000 */
[----:B-1----:R-:W-:Y:S01]  /*b460*/  VIADD R13, R17, UR41 ;  /* 0x00000029110d7c36 */ /* 0x002fe20008000000 */
        /* <DEDUP_REMOVED lines=25> */
[----:B------:R-:W-:Y:S02]  /*b600*/  SHF.R.S32.HI R6, RZ, 0x1f, R11 ;  /* 0x0000001fff067819 */ /* 0x000fe4000001140b */
        /* <DEDUP_REMOVED lines=21> */
.L_x_1946:
        /* <DEDUP_REMOVED lines=11> */
[----:B------:R-:W-:Y:S01]  /*b810*/  IMAD.IADD R12, R14, 0x1, -R12 ;  /* 0x000000010e0c7824 */ /* 0x000fe200078e0a0c */
[----:B------:R-:W-:-:S04]  /*b820*/  PLOP3.LUT P3, PT, PT, PT, UP1, 0x80, 0x0 ;  /* 0x000000000000781c */ /* 0x000fc80003f6f018 */
[----:B------:R-:W-:Y:S01]  /*b830*/  LOP3.LUT P0, RZ, R12, 0x3, RZ, 0xc0, !PT ;  /* 0x000000030cff7812 */ /* 0x000fe2000780c0ff */
        /* <DEDUP_REMOVED lines=11> */
[----:B------:R-:W-:-:S07]  /*b8f0*/  ULDC.64 UR10, c[0x0][0xaa0] ;  /* 0x0002a800000a7ab9 */ /* 0x000fce0000000a00 */
[----:B------:R-:W3:Y:S01]  /*b900*/  @P1 LDC R41, c[0x0][0xbf0] ;  /* 0x0002fc00ff291b82 */ /* 0x000ee20000000800 */
[----:B-1----:R-:W-:-:S05]  /*b910*/  VIADD R80, R12, 0xffffff80 ;  /* 0xffffff800c507836 */ /* 0x002fca0000000000 */
[----:B------:R-:W-:-:S04]  /*b920*/  SHF.R.S32.HI R79, RZ, 0x1f, R80 ;  /* 0x0000001fff4f7819 */ /* 0x000fc80000011450 */
[----:B------:R-:W-:-:S04]  /*b930*/  LEA.HI R79, R79, R80, RZ, 0x2 ;  /* 0x000000504f4f7211 */ /* 0x000fc800078f10ff */
[----:B------:R-:W-:-:S05]  /*b940*/  SHF.R.S32.HI R79, RZ, 0x2, R79 ;  /* 0x00000002ff4f7819 */ /* 0x000fca000001144f */
[----:B0-----:R-:W-:Y:S01]  /*b950*/  IMAD R5, R79, 0x20, R18 ;  /* 0x000000204f057824 */ /* 0x001fe200078e0212 */
[----:B------:R-:W-:-:S03]  /*b960*/  SHF.R.S32.HI R2, RZ, 0x1f, R80 ;  /* 0x0000001fff027819 */ /* 0x000fc60000011450 */
[----:B------:R-:W-:Y:S01]  /*b970*/  IMAD.WIDE R76, R5, 0x2, R76 ;  /* 0x00000002054c7825 */ /* 0x000fe200078e024c */
[----:B------:R-:W-:Y:S01]  /*b980*/  LEA.HI R2, R2, R80, RZ, 0x2 ;  /* 0x0000005002027211 */ /* 0x000fe200078f10ff */
[----:B------:R-:W-:Y:S01]  /*b990*/  UIMAD UR7, UR12, UR10, URZ ;  /* 0x0000000a0c0772a4 */ /* 0x000fe2000f8e023f */
[----:B------:R-:W-:Y:S02]  /*b9a0*/  IADD3 R5, P5, R76, 0x7800, RZ ;  /* 0x000078004c057810 */ /* 0x000fe40007fbe0ff */
[----:B------:R-:W-:Y:S02]  /*b9b0*/  LOP3.LUT R2, R2, 0xfffffffc, RZ, 0xc0, !PT ;  /* 0xfffffffc02027812 */ /* 0x000fe400078ec0ff */
[----:B------:R-:W-:Y:S01]  /*b9c0*/  LOP3.LUT R0, R5, 0x180, RZ, 0xc0, !PT ;  /* 0x0000018005007812 */ /* 0x000fe200078ec0ff */
[----:B------:R-:W-:Y:S01]  /*b9d0*/  UIMAD.WIDE.U32 UR8, UR4, UR10, URZ ;  /* 0x0000000a040872a5 */ /* 0x000fe2000f8e003f */
[----:B------:R-:W-:Y:S01]  /*b9e0*/  IADD3 R9, P0, R76, 0x1800, RZ ;  /* 0x000018004c097810 */ /* 0x000fe20007f1e0ff */
[----:B------:R-:W-:Y:S01]  /*b9f0*/  UIMAD UR7, UR4, UR11, UR7 ;  /* 0x0000000b040772a4 */ /* 0x000fe2000f8e0207 */
[----:B------:R-:W-:Y:S01]  /*ba00*/  SHF.R.U64 R0, R0, 0x3, RZ ;  /* 0x0000000300007819 */ /* 0x000fe200000012ff */
[----:B------:R-:W-:Y:S01]  /*ba10*/  IMAD.IADD R2, R80, 0x1, -R2 ;  /* 0x0000000150027824 */ /* 0x000fe200078e0a02 */
[----:B------:R-:W-:Y:S01]  /*ba20*/  ULDC.64 UR10, c[0x0][0xae8] ;  /* 0x0002ba00000a7ab9 */ /* 0x000fe20000000a00 */
[----:B------:R-:W-:Y:S01]  /*ba30*/  UIADD3 UR9, UR9, UR7, URZ ;  /* 0x0000000709097290 */ /* 0x000fe2000fffe03f */
[----:B------:R-:W-:Y:S01]  /*ba40*/  LOP3.LUT R32, R0, R5, RZ, 0x3c, !PT ;  /* 0x0000000500207212 */ /* 0x000fe200078e3cff */
[----:B------:R-:W-:Y:S01]  /*ba50*/  IMAD R0, R2, 0x60, R79 ;  /* 0x0000006002007824 */ /* 0x000fe200078e024f */
[C---:B------:R-:W-:Y:S01]  /*ba60*/  IADD3 R13, P2, R76.reuse, 0x3000, RZ ;  /* 0x000030004c0d7810 */ /* 0x040fe20007f5e0ff */
[----:B------:R-:W-:Y:S01]  /*ba70*/  UIMAD.WIDE.U32 UR8, UR40, UR10, UR8 ;  /* 0x0000000a280872a5 */ /* 0x000fe2000f8e0008 */
[----:B------:R-:W-:Y:S01]  /*ba80*/  IADD3 R25, P3, R76, 0x4800, RZ ;  /* 0x000048004c197810 */ /* 0x000fe20007f7e0ff */
[----:B------:R-:W-:Y:S01]  /*ba90*/  VIADD R2, R0, UR41 ;  /* 0x0000002900027c36 */ /* 0x000fe20008000000 */
[----:B------:R-:W-:Y:S01]  /*baa0*/  USHF.R.S32.HI UR4, URZ, 0x1f, UR38 ;  /* 0x0000001f3f047899 */ /* 0x000fe20008011426 */
[----:B------:R-:W-:Y:S01]  /*bab0*/  IADD3 R29, P4, R76, 0x6000, RZ ;  /* 0x000060004c1d7810 */ /* 0x000fe20007f9e0ff */
[----:B------:R-:W-:Y:S01]  /*bac0*/  UIMAD UR9, UR40, UR11, UR9 ;  /* 0x0000000b280972a4 */ /* 0x000fe2000f8e0209 */
[----:B--2---:R-:W-:Y:S01]  /*bad0*/  @P1 IMAD.HI.U32 R0, R2, R21, RZ ;  /* 0x0000001502001227 */ /* 0x004fe200078e00ff */
[----:B------:R-:W-:Y:S01]  /*bae0*/  LOP3.LUT R8, R9, 0x180, RZ, 0xc0, !PT ;  /* 0x0000018009087812 */ /* 0x000fe200078ec0ff */
[----:B------:R-:W-:Y:S01]  /*baf0*/  ULDC.64 UR10, c[0x0][0xaf0] ;  /* 0x0002bc00000a7ab9 */ /* 0x000fe20000000a00 */
[----:B------:R-:W-:Y:S01]  /*bb00*/  LOP3.LUT R12, R13, 0x180, RZ, 0xc0, !PT ;  /* 0x000001800d0c7812 */ /* 0x000fe200078ec0ff */
[----:B------:R-:W-:Y:S01]  /*bb10*/  UIMAD UR4, UR4, UR10, URZ ;  /* 0x0000000a040472a4 */ /* 0x000fe2000f8e023f */
[----:B------:R-:W-:Y:S01]  /*bb20*/  LOP3.LUT R24, R25, 0x180, RZ, 0xc0, !PT ;  /* 0x0000018019187812 */ /* 0x000fe200078ec0ff */
[----:B------:R-:W-:Y:S01]  /*bb30*/  IMAD.X R33, RZ, RZ, R77, P5 ;  /* 0x000000ffff217224 */ /* 0x000fe200028e064d */
[----:B------:R-:W-:Y:S01]  /*bb40*/  LOP3.LUT R28, R29, 0x180, RZ, 0xc0, !PT ;  /* 0x000001801d1c7812 */ /* 0x000fe200078ec0ff */
[----:B------:R-:W-:Y:S01]  /*bb50*/  IMAD.MOV.U32 R37, RZ, RZ, R2 ;  /* 0x000000ffff257224 */ /* 0x000fe200078e0002 */
[----:B------:R-:W-:Y:S01]  /*bb60*/  LOP3.LUT R7, R76, 0x180, RZ, 0xc0, !PT ;  /* 0x000001804c077812 */ /* 0x000fe200078ec0ff */
[----:B------:R-:W-:Y:S01]  /*bb70*/  UIMAD UR4, UR38, UR11, UR4 ;  /* 0x0000000b260472a4 */ /* 0x000fe2000f8e0204 */
[----:B---3--:R-:W-:Y:S01]  /*bb80*/  @P1 SHF.R.U32.HI R37, RZ, R41, R0 ;  /* 0x00000029ff251219 */ /* 0x008fe20000011600 */
[----:B------:R-:W-:Y:S01]  /*bb90*/  UIMAD.WIDE.U32 UR38, UR38, UR10, UR8 ;  /* 0x0000000a262672a5 */ /* 0x000fe2000f8e0008 */
[----:B------:R-:W-:Y:S01]  /*bba0*/  SHF.R.U64 R8, R8, 0x3, RZ ;  /* 0x0000000308087819 */ /* 0x000fe200000012ff */
[----:B------:R-:W5:Y:S01]  /*bbb0*/  LD.E.128 R32, desc[UR54][R32.64] ;  /* 0x0000003620207980 */ /* 0x000f62000c101d00 */
[----:B------:R-:W-:-:S02]  /*bbc0*/  SHF.R.U64 R12, R12, 0x3, RZ ;  /* 0x000000030c0c7819 */ /* 0x000fc400000012ff */
[----:B------:R-:W-:Y:S02]  /*bbd0*/  SHF.R.U64 R24, R24, 0x3, RZ ;  /* 0x0000000318187819 */ /* 0x000fe400000012ff */
[----:B------:R-:W-:Y:S02]  /*bbe0*/  SHF.R.U64 R28, R28, 0x3, RZ ;  /* 0x000000031c1c7819 */ /* 0x000fe400000012ff */
[----:B------:R-:W-:Y:S01]  /*bbf0*/  SHF.R.U64 R7, R7, 0x3, RZ ;  /* 0x0000000307077819 */ /* 0x000fe200000012ff */
[----:B------:R-:W-:Y:S01]  /*bc00*/  UIADD3 UR4, UR39, UR4, URZ ;  /* 0x0000000427047290 */ /* 0x000fe2000fffe03f */
[--C-:B------:R-:W-:Y:S01]  /*bc10*/  SHF.R.S32.HI R0, RZ, 0x1f, R37.reuse ;  /* 0x0000001fff007819 */ /* 0x100fe20000011425 */
[----:B------:R-:W-:Y:S01]  /*bc20*/  IMAD.MOV R41, RZ, RZ, -R37 ;  /* 0x000000ffff297224 */ /* 0x000fe200078e0a25 */
        /* <DEDUP_REMOVED lines=9> */
[----:B------:R-:W-:Y:S01]  /*bcc0*/  ULDC.64 UR8, c[0x0][0xae0] ;  /* 0x0002b80000087ab9 */ /* 0x000fe20000000a00 */
[----:B------:R-:W-:Y:S01]  /*bcd0*/  IMAD R41, R78, R41, R2 ;  /* 0x000000294e297224 */ /* 0x000fe200078e0202 */
[----:B------:R-:W5:Y:S01]  /*bce0*/  LD.E.128 R8, desc[UR54][R8.64] ;  /* 0x0000003608087980 */ /* 0x000f62000c101d00 */
[----:B------:R-:W-:-:S02]  /*bcf0*/  IMAD R0, R0, UR8, RZ ;  /* 0x0000000800007c24 */ /* 0x000fc4000f8e02ff */
[----:B------:R-:W-:Y:S01]  /*bd00*/  IMAD.U32 R21, RZ, RZ, UR39 ;  /* 0x00000027ff157e24 */ /* 0x000fe2000f8e00ff */
[----:B------:R0:W5:Y:S01]  /*bd10*/  LD.E.128 R4, desc[UR54][R76.64] ;  /* 0x000000364c047980 */ /* 0x000162000c101d00 */
[----:B------:R-:W-:Y:S02]  /*bd20*/  IMAD.U32 R20, RZ, RZ, UR38 ;  /* 0x00000026ff147e24 */ /* 0x000fe4000f8e00ff */
[----:B------:R-:W-:Y:S01]  /*bd30*/  IMAD.U32 R21, RZ, RZ, UR4 ;  /* 0x00000004ff157e24 */ /* 0x000fe2000f8e00ff */
[----:B------:R-:W5:Y:S01]  /*bd40*/  LD.E.128 R12, desc[UR54][R12.64] ;  /* 0x000000360c0c7980 */ /* 0x000f62000c101d00 */
[C---:B------:R-:W-:Y:S01]  /*bd50*/  IMAD R43, R37.reuse, UR9, R0 ;  /* 0x00000009252b7c24 */ /* 0x040fe2000f8e0200 */
[----:B------:R-:W-:Y:S02]  /*bd60*/  SHF.R.S32.HI R0, RZ, 0x1f, R41 ;  /* 0x0000001fff007819 */ /* 0x000fe40000011429 */
[----:B------:R-:W5:Y:S01]  /*bd70*/  LD.E.128 R24, desc[UR54][R24.64] ;  /* 0x0000003618187980 */ /* 0x000f62000c101d00 */
[----:B------:R-:W-:Y:S01]  /*bd80*/  IMAD.WIDE.U32 R20, R37, UR8, R20 ;  /* 0x0000000825147c25 */ /* 0x000fe2000f8e0014 */
[----:B------:R-:W-:-:S02]  /*bd90*/  ULDC.64 UR8, c[0x0][0xad8] ;  /* 0x0002b60000087ab9 */ /* 0x000fc40000000a00 */
[----:B------:R-:W5:Y:S01]  /*bda0*/  LD.E.128 R28, desc[UR54][R28.64] ;  /* 0x000000361c1c7980 */ /* 0x000f62000c101d00 */
[----:B------:R-:W-:Y:S01]  /*bdb0*/  @!PT LDS RZ, [RZ] ;  /* 0x00000000fffff984 */ /* 0x000fe20000000800 */
[----:B------:R-:W-:Y:S01]  /*bdc0*/  @!PT LDS RZ, [RZ] ;  /* 0x00000000fffff984 */ /* 0x000fe20000000800 */
[----:B------:R-:W-:Y:S01]  /*bdd0*/  @!PT LDS RZ, [RZ] ;  /* 0x00000000fffff984 */ /* 0x000fe20000000800 */
[----:B------:R-:W-:Y:S01]  /*bde0*/  @!PT LDS RZ, [RZ] ;  /* 0x00000000fffff984 */ /* 0x000fe20000000800 */
[----:B------:R1:W-:Y:S06]  /*bdf0*/  MEMBAR.ALL.CTA ;  /* 0x0000000000007992 */ /* 0x0003ec0000008000 */
[----:B-1----:R-:W1:Y:S01]  /*be00*/  FENCE.VIEW.ASYNC.S ;  /* 0x00000000000073c6 */ /* 0x002e620000000000 */
[----:B------:R-:W-:Y:S02]  /*be10*/  IMAD.IADD R21, R21, 0x1, R43 ;  /* 0x0000000115157824 */ /* 0x000fe400078e022b */
[----:B------:R-:W-:-:S02]  /*be20*/  IMAD R0, R0, UR8, RZ ;  /* 0x0000000800007c24 */ /* 0x000fc4000f8e02ff */
[----:B------:R-:W-:Y:S02]  /*be30*/  VIADD R43, R79, UR41 ;  /* 0x000000294f2b7c36 */ /* 0x000fe40008000000 */
[C---:B------:R-:W-:Y:S02]  /*be40*/  IMAD R37, R41.reuse, UR9, R0 ;  /* 0x0000000929257c24 */ /* 0x040fe4000f8e0200 */
[----:B------:R-:W-:Y:S01]  /*be50*/  IMAD.WIDE.U32 R20, R41, UR8, R20 ;  /* 0x0000000829147c25 */ /* 0x000fe2000f8e0014 */
[----:B------:R-:W-:Y:S01]  /*be60*/  ISETP.GE.AND P0, PT, R43, R38, PT ;  /* 0x000000262b00720c */ /* 0x000fe20003f06270 */
[----:B------:R-:W-:Y:S02]  /*be70*/  ULDC.64 UR8, c[0x0][0xa80] ;  /* 0x0002a00000087ab9 */ /* 0x000fe40000000a00 */
        /* <DEDUP_REMOVED lines=24> */
.L_x_1949:
[----:B------:R-:W-:Y:S05]  /*c000*/  BSYNC B1 ;  /* 0x0000000000017941 */ /* 0x000fea0003800000 */
.L_x_1948:
        /* <DEDUP_REMOVED lines=19> */
.L_x_1947:
[----:B------:R-:W-:Y:S01]  /*c140*/  ULDC.64 UR10, c[0x0][0xb08] ;  /* 0x0002c200000a7ab9 */ /* 0x000fe20000000a00 */
[----:B0-----:R-:W0:Y:S01]  /*c150*/  @P1 LDC R0, c[0x0][0xbec] ;  /* 0x0002fb00ff001b82 */ /* 0x001e220000000800 */
[----:B------:R-:W-:Y:S01]  /*c160*/  UIMAD UR7, UR12, UR10, URZ ;  /* 0x0000000a0c0772a4 */ /* 0x000fe2000f8e023f */
[----:B------:R-:W-:Y:S01]  /*c170*/  IMAD.MOV.U32 R7, RZ, RZ, R13 ;  /* 0x000000ffff077224 */ /* 0x000fe200078e000d */
[----:B------:R-:W-:Y:S01]  /*c180*/  UIMAD.WIDE.U32 UR8, UR4, UR10, URZ ;  /* 0x0000000a040872a5 */ /* 0x000fe2000f8e003f */
[----:B------:R-:W-:Y:S01]  /*c190*/  VIADD R2, R3, 0x19c20 ;  /* 0x00019c2003027836 */ /* 0x000fe20000000000 */
[----:B------:R-:W-:Y:S01]  /*c1a0*/  UIMAD UR7, UR4, UR11, UR7 ;  /* 0x0000000b040772a4 */ /* 0x000fe2000f8e0207 */
[C---:B------:R-:W-:Y:S01]  /*c1b0*/  VIADD R79, R16.reuse, 0x20 ;  /* 0x00000020104f7836 */ /* 0x040fe20000000000 */
[----:B------:R-:W-:Y:S01]  /*c1c0*/  USHF.R.S32.HI UR4, URZ, 0x1f, UR38 ;  /* 0x0000001f3f047899 */ /* 0x000fe20008011426 */
[----:B------:R-:W1:Y:S01]  /*c1d0*/  @P1 LDC R5, c[0x0][0xbf0] ;  /* 0x0002fc00ff051b82 */ /* 0x000e620000000800 */
[----:B------:R-:W-:Y:S01]  /*c1e0*/  UIADD3 UR9, UR9, UR7, URZ ;  /* 0x0000000709097290 */ /* 0x000fe2000fffe03f */
[----:B------:R-:W-:Y:S01]  /*c1f0*/  PRMT R2, RZ, 0x654, R2 ;  /* 0x00000654ff027816 */ /* 0x000fe20000000002 */
[----:B------:R-:W-:Y:S01]  /*c200*/  ULDC.64 UR10, c[0x0][0xb38] ;  /* 0x0002ce00000a7ab9 */ /* 0x000fe20000000a00 */
[C---:B------:R-:W-:Y:S01]  /*c210*/  VIADD R81, R16.reuse, 0x18 ;  /* 0x0000001810517836 */ /* 0x040fe20000000000 */
[----:B------:R-:W-:Y:S01]  /*c220*/  UIMAD.WIDE.U32 UR8, UR40, UR10, UR8 ;  /* 0x0000000a280872a5 */ /* 0x000fe2000f8e0008 */
[C---:B------:R-:W-:Y:S01]  /*c230*/  VIADD R83, R16.reuse, 0x10 ;  /* 0x0000001010537836 */ /* 0x040fe20000000000 */
[----:B------:R-:W-:Y:S01]  /*c240*/  BSSY B1, `(.L_x_1951) ;  /* 0x0000065000017945 */ /* 0x000fe20003800000 */
[C---:B------:R-:W-:Y:S01]  /*c250*/  VIADD R85, R16.reuse, 0x8 ;  /* 0x0000000810557836 */ /* 0x040fe20000000000 */
[----:B------:R-:W-:Y:S01]  /*c260*/  UIMAD UR9, UR40, UR11, UR9 ;  /* 0x0000000b280972a4 */ /* 0x000fe2000f8e0209 */
[----:B------:R2:W-:Y:S01]  /*c270*/  SYNCS.ARRIVE.TRANS64.RED.A1T0 RZ, [R2+URZ], RZ ;  /* 0x000000ff02ff79a7 */ /* 0x0005e2000810043f */
[----:B------:R-:W-:Y:S01]  /*c280*/  SHF.R.S32.HI R24, RZ, 0x1f, R23 ;  /* 0x0000001fff187819 */ /* 0x000fe20000011417 */
[----:B------:R-:W-:Y:S01]  /*c290*/  ULDC.64 UR10, c[0x0][0xb40] ;  /* 0x0002d000000a7ab9 */ /* 0x000fe20000000a00 */
[----:B------:R-:W-:Y:S01]  /*c2a0*/  SHF.R.S32.HI R25, RZ, 0x1f, R152 ;  /* 0x0000001fff197819 */ /* 0x000fe20000011498 */
[----:B------:R-:W-:Y:S01]  /*c2b0*/  UIMAD UR4, UR4, UR10, URZ ;  /* 0x0000000a040472a4 */ /* 0x000fe2000f8e023f */
[----:B------:R-:W-:Y:S01]  /*c2c0*/  SHF.R.S32.HI R26, RZ, 0x1f, R153 ;  /* 0x0000001fff1a7819 */ /* 0x000fe20000011499 */
[----:B0-----:R-:W-:Y:S01]  /*c2d0*/  @P1 IMAD.HI.U32 R0, R13, R0, RZ ;  /* 0x000000000d001227 */ /* 0x001fe200078e00ff */
[----:B------:R-:W-:Y:S01]  /*c2e0*/  SHF.R.S32.HI R27, RZ, 0x1f, R154 ;  /* 0x0000001fff1b7819 */ /* 0x000fe2000001149a */
[----:B------:R-:W-:Y:S01]  /*c2f0*/  UIMAD UR4, UR38, UR11, UR4 ;  /* 0x0000000b260472a4 */ /* 0x000fe2000f8e0204 */
[----:B------:R-:W-:Y:S01]  /*c300*/  SHF.R.S32.HI R15, RZ, 0x1f, R155 ;  /* 0x0000001fff0f7819 */ /* 0x000fe2000001149b */
[----:B------:R-:W-:Y:S01]  /*c310*/  UIMAD.WIDE.U32 UR38, UR38, UR10, UR8 ;  /* 0x0000000a262672a5 */ /* 0x000fe2000f8e0008 */
[----:B------:R-:W-:Y:S01]  /*c320*/  SHF.R.S32.HI R38, RZ, 0x1f, R156 ;  /* 0x0000001fff267819 */ /* 0x000fe2000001149c */
[C---:B------:R-:W-:Y:S01]  /*c330*/  VIADD R77, R16.reuse, 0x20 ;  /* 0x00000020104d7836 */ /* 0x040fe20000000000 */
[----:B------:R-:W-:Y:S01]  /*c340*/  ULDC.64 UR10, c[0x0][0xb48] ;  /* 0x0002d200000a7ab9 */ /* 0x000fe20000000a00 */
[----:B------:R-:W-:Y:S01]  /*c350*/  UIADD3 UR9, UR39, UR4, URZ ;  /* 0x0000000427097290 */ /* 0x000fe2000fffe03f */
[----:B-1----:R-:W-:Y:S01]  /*c360*/  @P1 SHF.R.U32.HI R7, RZ, R5, R0 ;  /* 0x00000005ff071219 */ /* 0x002fe20000011600 */
[----:B------:R-:W-:Y:S01]  /*c370*/  VIADD R80, R16, 0x18 ;  /* 0x0000001810507836 */ /* 0x000fe20000000000 */
[----:B------:R-:W-:Y:S01]  /*c380*/  UMOV UR8, UR38 ;  /* 0x0000002600087c82 */ /* 0x000fe20008000000 */
        /* <DEDUP_REMOVED lines=15> */
[----:B------:R-:W-:-:S02]  /*c480*/  IMAD.U32 R5, RZ, RZ, UR42 ;  /* 0x0000002aff057e24 */ /* 0x000fc4000f8e00ff */
        /* <DEDUP_REMOVED lines=9> */
[----:B------:R-:W-:Y:S01]  /*c520*/  LEA R0, P1, R4, UR8, 0x2 ;  /* 0x0000000804007c11 */ /* 0x000fe2000f8210ff */
[C---:B------:R-:W-:Y:S02]  /*c530*/  VIADD R82, R16.reuse, 0x10 ;  /* 0x0000001010527836 */ /* 0x040fe40000000000 */
[----:B------:R-:W-:Y:S01]  /*c540*/  VIADD R84, R16, 0x8 ;  /* 0x0000000810547836 */ /* 0x000fe20000000000 */
[----:B------:R-:W-:Y:S02]  /*c550*/  LEA.HI.X R14, R4, UR9, R3, 0x2, P1 ;  /* 0x00000009040e7c11 */ /* 0x000fe400088f1403 */
[----:B------:R2:W0:Y:S04]  /*c560*/  SHFL.IDX PT, R4, R0, RZ, 0x1c1f ;  /* 0x001c1fff00047589 */ /* 0x00042800000e0000 */
[----:B------:R2:W1:Y:S01]  /*c570*/  SHFL.IDX PT, R5, R14, RZ, 0x1c1f ;  /* 0x001c1fff0e057589 */ /* 0x00046200000e0000 */
[----:B------:R-:W-:Y:S05]  /*c580*/  @P2 BRA `(.L_x_1952) ;  /* 0x0000000000c02947 */ /* 0x000fea0003800000 */
[----:B------:R-:W-:Y:S02]  /*c590*/  ULDC UR4, c[0x0][0xac8] ;  /* 0x0002b20000047ab9 */ /* 0x000fe40000000800 */
[----:B------:R-:W-:Y:S02]  /*c5a0*/  ISETP.GE.AND P1, PT, R16, UR4, PT ;  /* 0x0000000410007c0c */ /* 0x000fe4000bf26270 */
[----:B------:R-:W-:Y:S02]  /*c5b0*/  ISETP.GE.AND P2, PT, R84, UR4, PT ;  /* 0x0000000454007c0c */ /* 0x000fe4000bf46270 */
[----:B------:R-:W-:Y:S02]  /*c5c0*/  ISETP.GE.AND P5, PT, R82, UR4, PT ;  /* 0x0000000452007c0c */ /* 0x000fe4000bfa6270 */
[----:B------:R-:W-:-:S07]  /*c5d0*/  ISETP.GE.AND P4, PT, R80, UR4, PT ;  /* 0x0000000450007c0c */ /* 0x000fce000bf86270 */
[----:B012---:R-:W-:Y:S02]  /*c5e0*/  @!P1 IMAD.WIDE R2, R16, 0x4, R4 ;  /* 0x0000000410029825 */ /* 0x007fe400078e0204 */
[----:B------:R-:W-:-:S03]  /*c5f0*/  @!P2 LEA R6, P3, R84, R4, 0x2 ;  /* 0x000000045406a211 */ /* 0x000fc600078610ff */
[----:B------:R0:W-:Y:S01]  /*c600*/  @!P1 ST.E.64 desc[UR54][R2.64], R74 ;  /* 0x0000004a02009985 */ /* 0x0001e2000c101b36 */
[----:B------:R-:W-:Y:S02]  /*c610*/  ISETP.GE.AND P1, PT, R77, UR4, PT ;  /* 0x000000044d007c0c */ /* 0x000fe4000bf26270 */
[-C--:B------:R-:W-:Y:S02]  /*c620*/  @!P2 LEA.HI.X R7, R84, R5.reuse, R85, 0x2, P3 ;  /* 0x000000055407a211 */ /* 0x080fe400018f1455 */
[-C--:B------:R-:W-:Y:S02]  /*c630*/  @!P5 LEA R8, P3, R82, R4.reuse, 0x2 ;  /* 0x000000045208d211 */ /* 0x080fe400078610ff */
        /* <DEDUP_REMOVED lines=14> */
[----:B-1----:R-:W-:Y:S02]  /*c720*/  @!P3 LEA R6, P5, R156, R4, 0x2 ;  /* 0x000000049c06b211 */ /* 0x002fe400078a10ff */
[----:B------:R-:W-:-:S02]  /*c730*/  @!P2 LEA.HI.X R3, R157, R5, R76, 0x2, P6 ;  /* 0x000000059d03a211 */ /* 0x000fc400030f144c */
[-C--:B------:R-:W-:Y:S02]  /*c740*/  @!P3 LEA.HI.X R7, R156, R5.reuse, R38, 0x2, P5 ;  /* 0x000000059c07b211 */ /* 0x080fe400028f1426 */
[----:B------:R-:W-:Y:S01]  /*c750*/  ISETP.GE.AND P5, PT, R153, UR4, PT ;  /* 0x0000000499007c0c */ /* 0x000fe2000bfa6270 */
[----:B------:R1:W-:Y:S01]  /*c760*/  @!P2 ST.E.64 desc[UR54][R2.64], R56 ;  /* 0x000000380200a985 */ /* 0x0003e2000c101b36 */
[----:B--2---:R-:W-:Y:S02]  /*c770*/  @!P4 LEA R8, P2, R155, R4, 0x2 ;  /* 0x000000049b08c211 */ /* 0x004fe400078410ff */
[----:B------:R-:W-:Y:S01]  /*c780*/  ISETP.GE.AND P6, PT, R152, UR4, PT ;  /* 0x0000000498007c0c */ /* 0x000fe2000bfc6270 */
[----:B------:R4:W-:Y:S01]  /*c790*/  @!P3 ST.E.64 desc[UR54][R6.64], R50 ;  /* 0x000000320600b985 */ /* 0x0009e2000c101b36 */
[----:B------:R-:W-:Y:S02]  /*c7a0*/  ISETP.GE.AND P3, PT, R23, UR4, PT ;  /* 0x0000000417007c0c */ /* 0x000fe4000bf66270 */
[----:B------:R-:W-:-:S02]  /*c7b0*/  @!P4 LEA.HI.X R9, R155, R5, R15, 0x2, P2 ;  /* 0x000000059b09c211 */ /* 0x000fc400010f140f */
        /* <DEDUP_REMOVED lines=13> */
.L_x_1952:
[----:B------:R-:W-:Y:S05]  /*c890*/  BSYNC B1 ;  /* 0x0000000000017941 */ /* 0x000fea0003800000 */
.L_x_1951:
[----:B-1--4-:R1:W3:Y:S04]  /*c8a0*/  SHFL.IDX PT, R5, R14, 0x1, 0x1c1f ;  /* 0x003c1f000e057f89 */ /* 0x0122e800000e0000 */
[----:B0-----:R1:W0:Y:S01]  /*c8b0*/  SHFL.IDX PT, R4, R0, 0x1, 0x1c1f ;  /* 0x003c1f0000047f89 */ /* 0x00122200000e0000 */
[----:B------:R-:W-:Y:S05]  /*c8c0*/  @P0 BRA `(.L_x_1950) ;  /* 0x0000000c00940947 */ /* 0x000fea0003800000 */
[----:B------:R-:W-:Y:S02]  /*c8d0*/  ULDC UR4, c[0x0][0xac8] ;  /* 0x0002b20000047ab9 */ /* 0x000fe40000000800 */
[----:B------:R-:W-:Y:S02]  /*c8e0*/  ISETP.GE.AND P5, PT, R84, UR4, PT ;  /* 0x0000000454007c0c */ /* 0x000fe4000bfa6270 */
[----:B------:R-:W-:Y:S02]  /*c8f0*/  ISETP.GE.AND P1, PT, R16, UR4, PT ;  /* 0x0000000410007c0c */ /* 0x000fe4000bf26270 */
[----:B------:R-:W-:Y:S02]  /*c900*/  ISETP.GE.AND P2, PT, R82, UR4, PT ;  /* 0x0000000452007c0c */ /* 0x000fe4000bf46270 */
[----:B------:R-:W-:Y:S02]  /*c910*/  ISETP.GE.AND P4, PT, R80, UR4, PT ;  /* 0x0000000450007c0c */ /* 0x000fe4000bf86270 */
[----:B------:R-:W-:-:S05]  /*c920*/  ISETP.GE.AND P3, PT, R77, UR4, PT ;  /* 0x000000044d007c0c */ /* 0x000fca000bf66270 */
[-C--:B0-----:R-:W-:Y:S02]  /*c930*/  @!P5 LEA R6, P0, R84, R4.reuse, 0x2 ;  /* 0x000000045406d211 */ /* 0x081fe400078010ff */
[----:B--23--:R-:W-:Y:S02]  /*c940*/  @!P1 IMAD.WIDE R2, R16, 0x4, R4 ;  /* 0x0000000410029825 */ /* 0x00cfe400078e0204 */
        /* <DEDUP_REMOVED lines=21> */
[----:B--2---:R-:W-:-:S04]  /*caa0*/  @!P1 LEA R6, P6, R156, R4, 0x2 ;  /* 0x000000049c069211 */ /* 0x004fc800078c10ff */
[-C--:B------:R-:W-:Y:S02]  /*cab0*/  @!P1 LEA.HI.X R7, R156, R5.reuse, R38, 0x2, P6 ;  /* 0x000000059c079211 */ /* 0x080fe400030f1426 */
[CC--:B---3--:R-:W-:Y:S02]  /*cac0*/  @!P2 LEA R8, P6, R155.reuse, R4.reuse, 0x2 ;  /* 0x000000049b08a211 */ /* 0x0c8fe400078c10ff */
[-C--:B----4-:R-:W-:Y:S01]  /*cad0*/  @!P5 LEA R10, P0, R154, R4.reuse, 0x2 ;  /* 0x000000049a0ad211 */ /* 0x090fe200078010ff */
[----:B------:R2:W-:Y:S01]  /*cae0*/  @!P1 ST.E.64 desc[UR54][R6.64], R46 ;  /* 0x0000002e06009985 */ /* 0x0005e2000c101b36 */
[-C--:B------:R-:W-:Y:S02]  /*caf0*/  @!P2 LEA.HI.X R9, R155, R5.reuse, R15, 0x2, P6 ;  /* 0x000000059b09a211 */ /* 0x080fe400030f140f */
[-C--:B0-----:R-:W-:Y:S02]  /*cb00*/  @!P4 LEA R12, P1, R153, R4.reuse, 0x2 ;  /* 0x00000004990cc211 */ /* 0x081fe400078210ff */
[----:B-1----:R-:W-:Y:S01]  /*cb10*/  @!P3 LEA R14, P6, R152, R4, 0x2 ;  /* 0x00000004980eb211 */ /* 0x002fe200078c10ff */
        /* <DEDUP_REMOVED lines=9> */
[----:B------:R-:W-:-:S04]  /*cbb0*/  LEA R2, P0, R23, R4, 0x2 ;  /* 0x0000000417027211 */ /* 0x000fc800078010ff */
[----:B------:R-:W-:-:S05]  /*cbc0*/  LEA.HI.X R3, R23, R5, R24, 0x2, P0 ;  /* 0x0000000517037211 */ /* 0x000fca00000f1418 */
[----:B------:R0:W-:Y:S01]  /*cbd0*/  ST.E.64 desc[UR54][R2.64], R20 ;  /* 0x0000001402007985 */ /* 0x0001e2000c101b36 */
[----:B------:R-:W-:Y:S05]  /*cbe0*/  BRA `(.L_x_1950) ;  /* 0x0000000800cc7947 */ /* 0x000fea0003800000 */
.L_x_1945:
        /* <DEDUP_REMOVED lines=31> */
.L_x_1953:
[----:B------:R-:W-:Y:S01]  /*cde0*/  USEL UR38, UR38, URZ, !UP0 ;  /* 0x0000003f26267287 */ /* 0x000fe2000c000000 */
[----:B------:R-:W-:Y:S01]  /*cdf0*/  BSSY B1, `(.L_x_1954) ;  /* 0x0000037000017945 */ /* 0x000fe20003800000 */
[----:B------:R-:W-:-:S03]  /*ce00*/  USEL UR39, UR39, URZ, !UP0 ;  /* 0x0000003f27277287 */ /* 0x000fc6000c000000 */
[----:B------:R-:W-:Y:S09]  /*ce10*/  @P0 BRA `(.L_x_1955) ;  /* 0x0000000000d00947 */ /* 0x000ff20003800000 */
        /* <DEDUP_REMOVED lines=31> */
[----:B------:R-:W-:Y:S01]  /*d010*/  UIADD3.X UR7, UR7, UR11, UR16, UP0, UP1 ;  /* 0x0000000b07077290 */ /* 0x000fe200087e2410 */
[----:B-1----:R-:W-:Y:S01]  /*d020*/  @P0 SHF.R.U32.HI R5, RZ, R7, R2 ;  /* 0x00000007ff050219 */ /* 0x002fe20000011602 */
[----:B------:R-:W-:Y:S01]  /*d030*/  IMAD.U32 R2, RZ, RZ, UR20 ;  /* 0x00000014ff027e24 */ /* 0x000fe2000f8e00ff */
[----:B------:R-:W-:Y:S01]  /*d040*/  ULDC.64 UR8, c[0x0][UR17+0x210] ;  /* 0x0000840011087abb */ /* 0x000fe20008000a00 */
[----:B------:R-:W-:Y:S01]  /*d050*/  ULDC.64 UR10, c[0x0][0xba8] ;  /* 0x0002ea00000a7ab9 */ /* 0x000fe20000000a00 */
[----:B------:R-:W-:Y:S01]  /*d060*/  @!UP2 ULDC UR10, c[0x0][0xb50] ;  /* 0x0002d400000aaab9 */ /* 0x000fe20000000800 */
[--C-:B------:R-:W-:Y:S01]  /*d070*/  IMAD.MOV R7, RZ, RZ, -R5.reuse ;  /* 0x000000ffff077224 */ /* 0x100fe200078e0a05 */
[----:B------:R-:W-:Y:S01]  /*d080*/  IADD3 R2, P0, P1, R5, UR14, R2 ;  /* 0x0000000e05027c10 */ /* 0x000fe2000f91e002 */
[----:B------:R-:W-:Y:S01]  /*d090*/  @!UP2 ULDC UR11, c[0x0][0xb54] ;  /* 0x0002d500000baab9 */ /* 0x000fe20000000800 */
[----:B------:R-:W-:Y:S01]  /*d0a0*/  SHF.R.S32.HI R5, RZ, 0x1f, R5 ;  /* 0x0000001fff057819 */ /* 0x000fe20000011405 */
[----:B------:R-:W-:-:S03]  /*d0b0*/  IMAD R7, R9, R7, R4 ;  /* 0x0000000709077224 */ /* 0x000fc600078e0204 */
[----:B------:R-:W-:Y:S01]  /*d0c0*/  IADD3.X R3, R5, UR7, R6, P0, P1 ;  /* 0x0000000705037c10 */ /* 0x000fe200087e2406 */
        /* <DEDUP_REMOVED lines=9> */
.L_x_1955:
[----:B------:R-:W-:Y:S05]  /*d160*/  BSYNC B1 ;  /* 0x0000000000017941 */ /* 0x000fea0003800000 */
.L_x_1954:
        /* <DEDUP_REMOVED lines=27> */
[----:B------:R-:W-:-:S04]  /*d320*/  UIMAD UR39, UR39, UR10, URZ ;  /* 0x0000000a272772a4 */ /* 0x000fc8000f8e023f */
        /* <DEDUP_REMOVED lines=45> */
.L_x_1957:
[----:B------:R-:W-:Y:S05]  /*d600*/  BSYNC B1 ;  /* 0x0000000000017941 */ /* 0x000fea0003800000 */
.L_x_1956:
        /* <DEDUP_REMOVED lines=17> */
.L_x_1950:
[----:B------:R-:W-:Y:S05]  /*d720*/  BSYNC B0 ;  /* 0x0000000000007941 */ /* 0x000fea0003800000 */
.L_x_1944:
[----:B------:R-:W-:Y:S02]  /*d730*/  ULDC UR4, c[0x0][0xc3c] ;  /* 0x00030f0000047ab9 */ /* 0x000fe40000000800 */
[----:B------:R-:W-:-:S13]  /*d740*/  ISETP.GE.AND P0, PT, R39, UR4, PT ;  /* 0x0000000427007c0c */ /* 0x000fda000bf06270 */
[----:B------:R-:W-:Y:S05]  /*d750*/  @!P0 BRA `(.L_x_1958) ;  /* 0xffffff3400c88947 */ /* 0x000fea000383ffff */
[----:B------:R-:W-:Y:S05]  /*d760*/  EXIT ;  /* 0x000000000000794d */ /* 0x000fea0003800000 */
.L_x_1901:
        /* <DEDUP_REMOVED lines=16> */
[----:B------:R-:W-:Y:S02]  /*d870*/  IMAD.MOV.U32 R7, RZ, RZ, RZ ;  /* 0x000000ffff077224 */ /* 0x000fe400078e00ff */
[----:B------:R-:W-:Y:S01]  /*d880*/  IMAD.MOV.U32 R8, RZ, RZ, RZ ;  /* 0x000000ffff087224 */ /* 0x000fe200078e00ff */
[----:B0-----:R-:W-:-:S04]  /*d890*/  LOP3.LUT R0, R4, 0x1f, RZ, 0xc0, !PT ;  /* 0x0000001f04007812 */ /* 0x001fc800078ec0ff */
        /* <DEDUP_REMOVED lines=40> */
.L_x_1962:
        /* <DEDUP_REMOVED lines=36> */
.L_x_1960:
        /* <DEDUP_REMOVED lines=17> */
.L_x_1963:
[----:B-1----:R-:W-:-:S04]  /*de70*/  IMAD R24, R3, R4, R24 ;  /* 0x0000000403187224 */ /* 0x002fc800078e0218 */
[----:B------:R-:W-:Y:S01]  /*de80*/  IMAD.IADD R8, R9, 0x1, -R24 ;  /* 0x0000000109087824 */ /* 0x000fe200078e0a18 */
[----:B------:R-:W-:Y:S06]  /*de90*/  @!P1 BRA `(.L_x_1964) ;  /* 0x0000000000ec9947 */ /* 0x000fec0003800000 */
        /* <DEDUP_REMOVED lines=59> */
.L_x_1964:
        /* <DEDUP_REMOVED lines=38> */
[----:B------:R-:W-:Y:S01]  /*e4b0*/  IABS R10, R4 ;  /* 0x00000004000a7213 */ /* 0x000fe20000000000 */
[----:B------:R-:W-:Y:S01]  /*e4c0*/  IMAD.MOV R26, RZ, RZ, -R4 ;  /* 0x000000ffff1a7224 */ /* 0x000fe200078e0a04 */
        /* <DEDUP_REMOVED lines=23> */
[----:B------:R-:W-:-:S07]  /*e640*/  IMAD R26, R2, R26, R9 ;  /* 0x0000001a021a7224 */ /* 0x000fce00078e0209 */
.L_x_1965:
[----:B------:R-:W-:-:S05]  /*e650*/  LOP3.LUT R2, RZ, R2, RZ, 0x33, !PT ;  /* 0x00000002ff027212 */ /* 0x000fca00078e33ff */
[----:B------:R-:W-:Y:S01]  /*e660*/  IMAD.IADD R25, R7, 0x1, R2 ;  /* 0x0000000107197824 */ /* 0x000fe200078e0202 */
[----:B------:R-:W-:Y:S06]  /*e670*/  BRA `(.L_x_1966) ;  /* 0x0000000000107947 */ /* 0x000fec0003800000 */
.L_x_1961:
[----:B------:R-:W-:Y:S01]  /*e680*/  IMAD.MOV.U32 R24, RZ, RZ, R9 ;  /* 0x000000ffff187224 */ /* 0x000fe200078e0009 */
[----:B------:R-:W-:Y:S01]  /*e690*/  ULDC UR40, c[0x0][0xc3c] ;  /* 0x00030f0000287ab9 */ /* 0x000fe20000000800 */
[----:B------:R-:W-:Y:S02]  /*e6a0*/  IMAD.MOV.U32 R25, RZ, RZ, RZ ;  /* 0x000000ffff197224 */ /* 0x000fe400078e00ff */
[----:B------:R-:W-:-:S07]  /*e6b0*/  IMAD.MOV.U32 R26, RZ, RZ, RZ ;  /* 0x000000ffff1a7224 */ /* 0x000fce00078e00ff */
.L_x_1966:
[----:B------:R-:W-:Y:S01]  /*e6c0*/  ISETP.NE.AND P0, PT, R0, RZ, PT ;  /* 0x000000ff0000720c */ /* 0x000fe20003f05270 */
[----:B------:R-:W-:-:S12]  /*e6d0*/  IMAD.U32 R27, RZ, RZ, UR40 ;  /* 0x00000028ff1b7e24 */ /* 0x000fd8000f8e00ff */
[----:B------:R-:W0:Y:S01]  /*e6e0*/  @!P0 S2R R3, SR_CgaCtaId ;  /* 0x0000000000038919 */ /* 0x000e220000008800 */
[----:B------:R-:W-:-:S04]  /*e6f0*/  @!P0 MOV R0, 0x400 ;  /* 0x0000040000008802 */ /* 0x000fc80000000f00 */
[----:B0-----:R-:W-:-:S05]  /*e700*/  @!P0 LEA R0, R3, R0, 0x18 ;  /* 0x0000000003008211 */ /* 0x001fca00078ec0ff */
[----:B------:R0:W-:Y:S01]  /*e710*/  @!P0 STS.128 [R0+0x19cd0], R24 ;  /* 0x019cd01800008388 */ /* 0x0001e20000000c00 */
[----:B------:R-:W-:Y:S06]  /*e720*/  BAR.ARV 0x5, 0x200 ;  /* 0x0148000000007b1d */ /* 0x000fec0000002000 */
.L_x_1959:
        /* <DEDUP_REMOVED lines=8> */
[----:B------:R-:W-:Y:S01]  /*e7b0*/  IMAD.SHL.U32 R6, R6, 0x800, RZ ;  /* 0x0000080006067824 */ /* 0x000fe200078e00ff */
[----:B------:R-:W1:Y:S01]  /*e7c0*/  S2UR UR4, SR_CgaCtaId ;  /* 0x00000000000479c3 */ /* 0x000e620000008800 */
        /* <DEDUP_REMOVED lines=16> */
[----:B------:R-:W-:Y:S02]  /*e8d0*/  LOP3.LUT R6, R5, 0x800, R6, 0xf8, !PT ;  /* 0x0000080005067812 */ /* 0x000fe400078ef806 */
[----:B------:R-:W-:Y:S02]  /*e8e0*/  LOP3.LUT R5, R3, 0x10, R8, 0xf8, !PT ;  /* 0x0000001003057812 */ /* 0x000fe400078ef808 */
[----:B------:R-:W-:Y:S02]  /*e8f0*/  LOP3.LUT R0, R0, 0x360, RZ, 0xc0, !PT ;  /* 0x0000036000007812 */ /* 0x000fe400078ec0ff */
[----:B------:R-:W-:-:S02]  /*e900*/  LOP3.LUT R4, R5, 0x380, R4, 0xf8, !PT ;  /* 0x0000038005047812 */ /* 0x000fc400078ef804 */
[----:B------:R-:W-:Y:S01]  /*e910*/  LOP3.LUT R3, R2, 0x10, R7, 0x78, !PT ;  /* 0x0000001002037812 */ /* 0x000fe200078e7807 */
[----:B------:R-:W-:Y:S01]  /*e920*/  IMAD.SHL.U32 R7, R8, 0x2, RZ ;  /* 0x0000000208077824 */ /* 0x000fe200078e00ff */
[--C-:B------:R-:W-:Y:S02]  /*e930*/  LOP3.LUT R0, R0, 0x400, R29.reuse, 0xf8, !PT ;  /* 0x0000040000007812 */ /* 0x100fe400078ef81d */
        /* <DEDUP_REMOVED lines=13> */
[----:B------:R0:W-:Y:S01]  /*ea10*/  STL [R1+0xc], R2 ;  /* 0x00000c0201007387 */ /* 0x0001e20000100800 */
[----:B-1----:R-:W-:Y:S02]  /*ea20*/  IMAD.SHL.U32 R0, R8, 0x40, RZ ;  /* 0x0000004008007824 */ /* 0x002fe400078e00ff */
[----:B------:R-:W-:Y:S01]  /*ea30*/  SEL R3, R3, 0xffffffc0, !P0 ;  /* 0xffffffc003037807 */ /* 0x000fe20004000000 */
[----:B------:R0:W-:Y:S01]  /*ea40*/  STL [R1+0x8], R5 ;  /* 0x0000080501007387 */ /* 0x0001e20000100800 */
[----:B------:R-:W-:-:S02]  /*ea50*/  LOP3.LUT R3, R29, 0x40, RZ, 0xfc, !PT ;  /* 0x000000401d037812 */ /* 0x000fc400078efcff */
[----:B------:R-:W-:Y:S01]  /*ea60*/  LOP3.LUT R4, R0, 0x40, RZ, 0xc0, !PT ;  /* 0x0000004000047812 */ /* 0x000fe200078ec0ff */
[----:B------:R0:W-:Y:S01]  /*ea70*/  STL [R1+0x24], RZ ;  /* 0x000024ff01007387 */ /* 0x0001e20000100800 */
[----:B------:R-:W-:-:S04]  /*ea80*/  SHF.R.U32.HI R0, RZ, 0x1, R7 ;  /* 0x00000001ff007819 */ /* 0x000fc80000011607 */
[----:B------:R-:W-:Y:S01]  /*ea90*/  LOP3.LUT R0, R0, R4, RZ, 0xfc, !PT ;  /* 0x0000000400007212 */ /* 0x000fe200078efcff */
[----:B------:R-:W-:Y:S01]  /*eaa0*/  IMAD.IADD R0, R16, 0x1, R2 ;  /* 0x0000000110007824 */ /* 0x000fe200078e0202 */
[----:B------:R-:W-:-:S04]  /*eab0*/  LOP3.LUT R4, R29, 0x20, RZ, 0xfc, !PT ;  /* 0x000000201d047812 */ /* 0x000fc800078efcff */
[----:B------:R0:W-:Y:S03]  /*eac0*/  STL [R1+0x1c], R0 ;  /* 0x00001c0001007387 */ /* 0x0001e60000100800 */
.L_x_2043:
[----:B------:R-:W-:Y:S01]  /*ead0*/  ULDC.64 UR4, c[0x0][0xc88] ;  /* 0x0003220000047ab9 */ /* 0x000fe20000000a00 */
[----:B------:R-:W-:Y:S01]  /*eae0*/  ULDC.64 UR8, c[0x0][0xa28] ;  /* 0x00028a0000087ab9 */ /* 0x000fe20000000a00 */
[----:B------:R-:W-:Y:S01]  /*eaf0*/  UIMAD.WIDE UR4, UR40, 0x4, UR4 ;  /* 0x00000004280478a5 */ /* 0x000fe2000f8e0204 */
[----:B------:R-:W-:Y:S01]  /*eb00*/  ULDC.64 UR6, c[0x0][0xa00] ;  /* 0x0002800000067ab9 */ /* 0x000fe20000000a00 */
[----:B------:R-:W-:Y:S01]  /*eb10*/  IMAD.MOV.U32 R18, RZ, RZ, RZ ;  /* 0x000000ffff127224 */ /* 0x000fe200078e00ff */
[----:B------:R-:W-:Y:S01]  /*eb20*/  UMOV UR36, URZ ;  /* 0x0000003f00247c82 */ /* 0x000fe20008000000 */
[----:B-1----:R-:W1:Y:S02]  /*eb30*/  LDC R17, c[0x0][0x2f0] ;  /* 0x0000bc00ff117b82 */ /* 0x002e640000000800 */
[----:B0-----:R-:W-:Y:S02]  /*eb40*/  IMAD.U32 R2, RZ, RZ, UR4 ;  /* 0x00000004ff027e24 */ /* 0x001fe4000f8e00ff */
[----:B------:R-:W-:-:S05]  /*eb50*/  IMAD.U32 R3, RZ, RZ, UR5 ;  /* 0x00000005ff037e24 */ /* 0x000fca000f8e00ff */
[----:B------:R-:W2:Y:S01]  /*eb60*/  LDG.E R2, desc[UR54][R2.64] ;  /* 0x0000003602027981 */ /* 0x000ea2000c1e1900 */
[----:B------:R-:W-:Y:S02]  /*eb70*/  UISETP.NE.U32.AND UP0, UPT, UR8, URZ, UPT ;  /* 0x0000003f0800728c */ /* 0x000fe4000bf05070 */
[----:B------:R-:W-:Y:S02]  /*eb80*/  UISETP.NE.U32.AND UP1, UPT, UR6, URZ, UPT ;  /* 0x0000003f0600728c */ /* 0x000fe4000bf25070 */
[----:B------:R-:W-:Y:S02]  /*eb90*/  UISETP.NE.AND.EX UP0, UPT, UR9, URZ, UPT, UP0 ;  /* 0x0000003f0900728c */ /* 0x000fe4000bf05300 */
[----:B------:R-:W-:-:S04]  /*eba0*/  UISETP.NE.AND.EX UP2, UPT, UR7, URZ, UPT, UP1 ;  /* 0x0000003f0700728c */ /* 0x000fc8000bf45310 */
[----:B------:R-:W-:Y:S01]  /*ebb0*/  PLOP3.LUT P0, PT, PT, PT, UP0, 0x80, 0x0 ;  /* 0x000000000000781c */ /* 0x000fe20003f0f008 */
[----:B------:R-:W-:Y:S01]  /*ebc0*/  UP2UR UR38, UPR, URZ, 0x4 ;  /* 0x000000043f267883 */ /* 0x000fe20008000000 */
[----:B------:R-:W-:Y:S02]  /*ebd0*/  PLOP3.LUT P1, PT, PT, PT, UP2, 0x80, 0x0 ;  /* 0x000000000000781c */ /* 0x000fe40003f2f028 */
[----:B--2---:R-:W-:-:S13]  /*ebe0*/  R2UR UR42, R2 ;  /* 0x00000000022a72ca */ /* 0x004fda00000e0000 */
[----:B------:R-:W-:Y:S02]  /*ebf0*/  USHF.R.S32.HI UR41, URZ, 0x1f, UR42 ;  /* 0x0000001f3f297899 */ /* 0x000fe4000801142a */
[----:B------:R-:W-:Y:S02]  /*ec00*/  USHF.L.U32 UR43, UR42, 0x2, URZ ;  /* 0x000000022a2b7899 */ /* 0x000fe4000800063f */
[----:B------:R-:W-:Y:S02]  /*ec10*/  USHF.L.U64.HI UR39, UR42, 0x2, UR41 ;  /* 0x000000022a277899 */ /* 0x000fe40008010229 */
[----:B------:R-:W-:-:S04]  /*ec20*/  UIADD3 UR5, UP1, UR43, UR6, URZ ;  /* 0x000000062b057290 */ /* 0x000fc8000ff3e03f */
[----:B------:R-:W-:Y:S02]  /*ec30*/  UIADD3.X UR6, UR39, UR7, URZ, UP1, !UPT ;  /* 0x0000000727067290 */ /* 0x000fe40008ffe43f */
[----:B------:R-:W-:Y:S01]  /*ec40*/  @UP0 ULEA UR4, UP1, UR42, UR8, 0x2 ;  /* 0x000000082a040291 */ /* 0x000fe2000f82103f */
[----:B------:R-:W-:-:S03]  /*ec50*/  IMAD.U32 R4, RZ, RZ, UR5 ;  /* 0x00000005ff047e24 */ /* 0x000fc6000f8e00ff */
[----:B------:R-:W-:Y:S01]  /*ec60*/  @UP0 ULEA.HI.X UR5, UR42, UR9, UR41, 0x2, UP1 ;  /* 0x000000092a050291 */ /* 0x000fe200088f1429 */
[----:B------:R-:W-:Y:S02]  /*ec70*/  IMAD.U32 R5, RZ, RZ, UR6 ;  /* 0x00000006ff057e24 */ /* 0x000fe4000f8e00ff */
[----:B------:R-:W-:-:S03]  /*ec80*/  IMAD.U32 R2, RZ, RZ, UR4 ;  /* 0x00000004ff027e24 */ /* 0x000fc6000f8e00ff */
[----:B------:R-:W-:Y:S01]  /*ec90*/  IMAD.U32 R3, RZ, RZ, UR5 ;  /* 0x00000005ff037e24 */ /* 0x000fe2000f8e00ff */
[----:B------:R-:W-:Y:S01]  /*eca0*/  ULDC.64 UR4, c[0x0][0xa18] ;  /* 0x0002860000047ab9 */ /* 0x000fe20000000a00 */
[----:B------:R-:W2:Y:S01]  /*ecb0*/  @P1 LDG.E R0, desc[UR54][R4.64] ;  /* 0x0000003604001981 */ /* 0x000ea2000c1e1900 */
[----:B------:R-:W-:-:S03]  /*ecc0*/  UISETP.NE.U32.AND UP0, UPT, UR4, URZ, UPT ;  /* 0x0000003f0400728c */ /* 0x000fc6000bf05070 */
[----:B------:R0:W3:Y:S01]  /*ecd0*/  @P0 LDG.E R18, desc[UR54][R2.64] ;  /* 0x0000003602120981 */ /* 0x0000e2000c1e1900 */
[----:B------:R-:W-:-:S06]  /*ece0*/  UISETP.NE.AND.EX UP0, UPT, UR5, URZ, UPT, UP0 ;  /* 0x0000003f0500728c */ /* 0x000fcc000bf05300 */
[----:B------:R-:W-:Y:S01]  /*ecf0*/  PLOP3.LUT P1, PT, PT, PT, UP0, 0x80, 0x0 ;  /* 0x000000000000781c */ /* 0x000fe20003f2f008 */
[----:B0-----:R-:W0:Y:S04]  /*ed00*/  LDC.64 R2, c[0x0][0x418] ;  /* 0x00010600ff027b82 */ /* 0x001e280000000a00 */
[----:B------:R-:W-:-:S04]  /*ed10*/  @UP0 UIADD3 UR4, UP1, UR43, UR4, URZ ;  /* 0x000000042b040290 */ /* 0x000fc8000ff3e03f */
[----:B------:R-:W-:Y:S02]  /*ed20*/  @UP0 UIADD3.X UR5, UR39, UR5, URZ, UP1, !UPT ;  /* 0x0000000527050290 */ /* 0x000fe40008ffe43f */
[----:B------:R-:W-:-:S04]  /*ed30*/  IMAD.U32 R6, RZ, RZ, UR4 ;  /* 0x00000004ff067e24 */ /* 0x000fc8000f8e00ff */
[----:B------:R-:W-:Y:S01]  /*ed40*/  IMAD.U32 R7, RZ, RZ, UR5 ;  /* 0x00000005ff077e24 */ /* 0x000fe2000f8e00ff */
[----:B0-----:R-:W-:-:S04]  /*ed50*/  ISETP.NE.U32.AND P0, PT, R2, RZ, PT ;  /* 0x000000ff0200720c */ /* 0x001fc80003f05070 */
[----:B------:R-:W4:Y:S01]  /*ed60*/  @P1 LDG.E R2, desc[UR54][R6.64] ;  /* 0x0000003606021981 */ /* 0x000f22000c1e1900 */
[----:B------:R-:W-:Y:S02]  /*ed70*/  PLOP3.LUT P2, PT, PT, PT, UP2, 0x80, 0x0 ;  /* 0x000000000000781c */ /* 0x000fe40003f4f028 */
[----:B------:R-:W-:-:S11]  /*ed80*/  ISETP.NE.AND.EX P0, PT, R3, RZ, PT, P0 ;  /* 0x000000ff0300720c */ /* 0x000fd60003f05300 */
[----:B--2---:R-:W-:Y:S02]  /*ed90*/  @P2 R2UR UR36, R0 ;  /* 0x00000000002422ca */ /* 0x004fe400000e0000 */
[----:B------:R-:W0:Y:S01]  /*eda0*/  LDC R0, c[0x0][0x424] ;  /* 0x00010900ff007b82 */ /* 0x000e220000000800 */
[----:B---3--:R2:W-:Y:S04]  /*edb0*/  STL [R1], R18 ;  /* 0x0000001201007387 */ /* 0x0085e80000100800 */
[----:B----4-:R2:W-:Y:S01]  /*edc0*/  @P1 STL [R1+0x18], R2 ;  /* 0x0000180201001387 */ /* 0x0105e20000100800 */
[----:B01----:R-:W-:Y:S07]  /*edd0*/  @P1 BRA `(.L_x_1968) ;  /* 0x0000000000241947 */ /* 0x003fee0003800000 */
[----:B--2---:R-:W0:Y:S01]  /*ede0*/  LDC R2, c[0x0][0x288] ;  /* 0x0000a200ff027b82 */ /* 0x004e220000000800 */
[----:B------:R-:W-:-:S06]  /*edf0*/  UISETP.NE.AND UP0, UPT, UR38, URZ, UPT ;  /* 0x0000003f2600728c */ /* 0x000fcc000bf05270 */
[----:B------:R-:W-:Y:S01]  /*ee00*/  PLOP3.LUT P1, PT, PT, PT, UP0, 0x40, 0x0 ;  /* 0x000000000000781c */ /* 0x000fe20003f2e808 */
[----:B0-----:R0:W-:-:S12]  /*ee10*/  STL [R1+0x18], R2 ;  /* 0x0000180201007387 */ /* 0x0011d80000100800 */
[----:B------:R-:W-:Y:S05]  /*ee20*/  @P1 BRA `(.L_x_1968) ;  /* 0x0000000000101947 */ /* 0x000fea0003800000 */
[----:B0-----:R-:W2:Y:S04]  /*ee30*/  LDG.E R2, desc[UR54][R4.64] ;  /* 0x0000003604027981 */ /* 0x001ea8000c1e1900 */
[----:B------:R-:W2:Y:S02]  /*ee40*/  LDG.E R3, desc[UR54][R4.64+0x4] ;  /* 0x0000043604037981 */ /* 0x000ea4000c1e1900 */
[----:B--2---:R-:W-:-:S05]  /*ee50*/  IMAD.IADD R2, R3, 0x1, -R2 ;  /* 0x0000000103027824 */ /* 0x004fca00078e0a02 */
[----:B------:R1:W-:Y:S02]  /*ee60*/  STL [R1+0x18], R2 ;  /* 0x0000180201007387 */ /* 0x0003e40000100800 */
.L_x_1968:
[----:B------:R-:W-:Y:S01]  /*ee70*/  ULDC.64 UR4, c[0x0][0xa20] ;  /* 0x0002880000047ab9 */ /* 0x000fe20000000a00 */
[----:B------:R-:W-:Y:S01]  /*ee80*/  SEL R0, R0, 0x1, P0 ;  /* 0x0000000100007807 */ /* 0x000fe20000000000 */
[----:B------:R-:W-:Y:S01]  /*ee90*/  IMAD.U32 R23, RZ, RZ, UR42 ;  /* 0x0000002aff177e24 */ /* 0x000fe2000f8e00ff */
[----:B------:R-:W-:-:S03]  /*eea0*/  ISETP.NE.U32.AND P1, PT, RZ, UR4, PT ;  /* 0x00000004ff007c0c */ /* 0x000fc6000bf25070 */
[----:B------:R-:W-:Y:S01]  /*eeb0*/  IMAD R17, R0, R17, RZ ;  /* 0x0000001100117224 */ /* 0x000fe200078e02ff */
[----:B------:R-:W-:-:S13]  /*eec0*/  ISETP.NE.AND.EX P1, PT, RZ, UR5, PT, P1 ;  /* 0x00000005ff007c0c */ /* 0x000fda000bf25310 */
[----:B------:R-:W-:Y:S05]  /*eed0*/  @!P1 BRA `(.L_x_1969) ;  /* 0x0000000000189947 */ /* 0x000fea0003800000 */
[----:B------:R-:W-:-:S04]  /*eee0*/  UIADD3 UR4, UP0, UR43, UR4, URZ ;  /* 0x000000042b047290 */ /* 0x000fc8000ff1e03f */
[----:B------:R-:W-:Y:S02]  /*eef0*/  UIADD3.X UR5, UR39, UR5, URZ, UP0, !UPT ;  /* 0x0000000527057290 */ /* 0x000fe400087fe43f */
[----:B012---:R-:W-:-:S04]  /*ef00*/  IMAD.U32 R2, RZ, RZ, UR4 ;  /* 0x00000004ff027e24 */ /* 0x007fc8000f8e00ff */
[----:B------:R-:W-:-:S05]  /*ef10*/  IMAD.U32 R3, RZ, RZ, UR5 ;  /* 0x00000005ff037e24 */ /* 0x000fca000f8e00ff */
[----:B------:R0:W5:Y:S01]  /*ef20*/  LDG.E R17, desc[UR54][R2.64] ;  /* 0x0000003602117981 */ /* 0x000162000c1e1900 */
[----:B------:R-:W-:Y:S05]  /*ef30*/  BRA `(.L_x_1970) ;  /* 0x0000000000247947 */ /* 0x000fea0003800000 */
.L_x_1969:
[----:B------:R-:W-:Y:S02]  /*ef40*/  ULDC.64 UR4, c[0x0][0xa08] ;  /* 0x0002820000047ab9 */ /* 0x000fe40000000a00 */
[----:B------:R-:W-:-:S04]  /*ef50*/  ISETP.NE.U32.AND P0, PT, RZ, UR4, PT ;  /* 0x00000004ff007c0c */ /* 0x000fc8000bf05070 */
[----:B------:R-:W-:-:S13]  /*ef60*/  ISETP.NE.AND.EX P0, PT, RZ, UR5, PT, P0 ;  /* 0x00000005ff007c0c */ /* 0x000fda000bf05300 */
[----:B------:R-:W-:Y:S05]  /*ef70*/  @!P0 BRA `(.L_x_1970) ;  /* 0x0000000000148947 */ /* 0x000fea0003800000 */
[----:B012---:R-:W0:Y:S02]  /*ef80*/  LDC.64 R2, c[0x0][0xa08] ;  /* 0x00028200ff027b82 */ /* 0x007e240000000a00 */
[----:B0-----:R-:W-:-:S05]  /*ef90*/  IMAD.WIDE R2, R23, 0x4, R2 ;  /* 0x0000000417027825 */ /* 0x001fca00078e0202 */
[----:B------:R-:W2:Y:S04]  /*efa0*/  LDG.E R17, desc[UR54][R2.64] ;  /* 0x0000003602117981 */ /* 0x000ea8000c1e1900 */
[----:B------:R-:W2:Y:S02]  /*efb0*/  LDG.E R0, desc[UR54][R2.64+0x4] ;  /* 0x0000043602007981 */ /* 0x000ea4000c1e1900 */
[----:B--2---:R-:W-:-:S07]  /*efc0*/  IMAD.IADD R17, R0, 0x1, -R17 ;  /* 0x0000000100117824 */ /* 0x004fce00078e0a11 */
.L_x_1970:
[----:B------:R-:W3:Y:S01]  /*efd0*/  LDL R4, [R1+0x18] ;  /* 0x0000180001047983 */ /* 0x000ee20000100800 */
[----:B------:R-:W4:Y:S01]  /*efe0*/  LDC R0, c[0x0][0x448] ;  /* 0x00011200ff007b82 */ /* 0x000f220000000800 */
[----:B-----5:R-:W-:Y:S01]  /*eff0*/  IMAD.IADD R17, R17, 0x1, -R18 ;  /* 0x0000000111117824 */ /* 0x020fe200078e0a12 */
[----:B------:R-:W-:Y:S01]  /*f000*/  LOP3.LUT R28, R28, 0xffffffdf, RZ, 0xc0, !PT ;  /* 0xffffffdf1c1c7812 */ /* 0x000fe200078ec0ff */
[----:B------:R-:W-:Y:S01]  /*f010*/  IMAD.MOV.U32 R8, RZ, RZ, RZ ;  /* 0x000000ffff087224 */ /* 0x000fe200078e00ff */
[----:B----4-:R-:W-:Y:S01]  /*f020*/  ISETP.NE.AND P0, PT, R0, 0x1, PT ;  /* 0x000000010000780c */ /* 0x010fe20003f05270 */
[----:B------:R-:W-:-:S04]  /*f030*/  IMAD R0, R25, 0xc0, RZ ;  /* 0x000000c019007824 */ /* 0x000fc800078e02ff */
[----:B------:R-:W-:-:S08]  /*f040*/  VIADD R0, R0, 0xbf ;  /* 0x000000bf00007836 */ /* 0x000fd00000000000 */
[----:B0-----:R-:W0:Y:S01]  /*f050*/  @P0 LDC R3, c[0x0][0x44c] ;  /* 0x00011300ff030b82 */ /* 0x001e220000000800 */
[----:B------:R-:W-:-:S07]  /*f060*/  @P0 LOP3.LUT R28, R28, 0x20, RZ, 0xfc, !PT ;  /* 0x000000201c1c0812 */ /* 0x000fce00078efcff */
[----:B-12---:R-:W1:Y:S01]  /*f070*/  @P0 LDC R2, c[0x0][0x450] ;  /* 0x00011400ff020b82 */ /* 0x006e620000000800 */
[----:B0-----:R-:W-:-:S05]  /*f080*/  @P0 IMAD.HI.U32 R3, R0, R3, RZ ;  /* 0x0000000300030227 */ /* 0x001fca00078e00ff */
[----:B-1----:R-:W-:Y:S02]  /*f090*/  @P0 SHF.R.U32.HI R0, RZ, R2, R3 ;  /* 0x00000002ff000219 */ /* 0x002fe40000011603 */
[----:B---3--:R-:W-:Y:S02]  /*f0a0*/  IADD3 R2, R17, 0x80, -R4 ;  /* 0x0000008011027810 */ /* 0x008fe40007ffe804 */
[----:B------:R-:W-:-:S03]  /*f0b0*/  LOP3.LUT R4, R26, 0xff000000, RZ, 0xc0, !PT ;  /* 0xff0000001a047812 */ /* 0x000fc600078ec0ff */
[----:B------:R-:W-:Y:S01]  /*f0c0*/  IMAD.IADD R0, R2, 0x1, R0 ;  /* 0x0000000102007824 */ /* 0x000fe200078e0200 */
[----:B------:R-:W-:-:S04]  /*f0d0*/  SHF.R.U32.HI R4, RZ, 0x8, R4 ;  /* 0x00000008ff047819 */ /* 0x000fc80000011604 */
[----:B------:R-:W-:-:S04]  /*f0e0*/  SHF.R.S32.HI R2, RZ, 0x1f, R0 ;  /* 0x0000001fff027819 */ /* 0x000fc80000011400 */
[----:B------:R-:W-:Y:S01]  /*f0f0*/  LEA.HI R0, R2, R0, RZ, 0x7 ;  /* 0x0000000002007211 */ /* 0x000fe200078f38ff */
[----:B------:R-:W-:-:S03]  /*f100*/  VIADD R2, R17, 0x7f ;  /* 0x0000007f11027836 */ /* 0x000fc60000000000 */
[----:B------:R-:W-:Y:S02]  /*f110*/  SHF.R.S32.HI R0, RZ, 0x7, R0 ;  /* 0x00000007ff007819 */ /* 0x000fe40000011400 */
[----:B------:R-:W-:-:S04]  /*f120*/  SHF.R.S32.HI R3, RZ, 0x1f, R2 ;  /* 0x0000001fff037819 */ /* 0x000fc80000011402 */
[----:B------:R-:W-:-:S04]  /*f130*/  LEA.HI R2, R3, R2, RZ, 0x7 ;  /* 0x0000000203027211 */ /* 0x000fc800078f38ff */
[----:B------:R-:W-:-:S04]  /*f140*/  SHF.R.S32.HI R2, RZ, 0x7, R2 ;  /* 0x00000007ff027819 */ /* 0x000fc80000011402 */
[----:B------:R-:W-:Y:S02]  /*f150*/  VIMNMX R0, R2, R0, PT ;  /* 0x0000000002007248 */ /* 0x000fe40003fe0100 */
[----:B------:R-:W-:Y:S02]  /*f160*/  LOP3.LUT R2, R26, 0xff0000, RZ, 0xc0, !PT ;  /* 0x00ff00001a027812 */ /* 0x000fe400078ec0ff */
[----:B------:R-:W-:Y:S02]  /*f170*/  ISETP.GE.AND P0, PT, R0, 0x1, PT ;  /* 0x000000010000780c */ /* 0x000fe40003f06270 */
[----:B------:R-:W-:-:S11]  /*f180*/  LEA.HI R4, R2, R4, RZ, 0x10 ;  /* 0x0000000402047211 */ /* 0x000fd600078f80ff */
[----:B------:R-:W-:Y:S05]  /*f190*/  @!P0 BRA `(.L_x_1971) ;  /* 0x0000000000708947 */ /* 0x000fea0003800000 */
        /* <DEDUP_REMOVED lines=28> */
.L_x_1971:
        /* <DEDUP_REMOVED lines=24> */
.L_x_1973:
        /* <DEDUP_REMOVED lines=20> */
.L_x_1976:
[----:B------:R-:W-:Y:S05]  /*f620*/  BSYNC B6 ;  /* 0x0000000000067941 */ /* 0x000fea0003800000 */
.L_x_1975:
        /* <DEDUP_REMOVED lines=22> */
.L_x_1978:
[----:B------:R-:W-:Y:S05]  /*f790*/  BSYNC B6 ;  /* 0x0000000000067941 */ /* 0x000fea0003800000 */
.L_x_1977:
        /* <DEDUP_REMOVED lines=20> */
.L_x_1980:
[----:B------:R-:W-:Y:S05]  /*f8e0*/  BSYNC B6 ;  /* 0x0000000000067941 */ /* 0x000fea0003800000 */
.L_x_1979:
        /* <DEDUP_REMOVED lines=19> */
.L_x_1982:
[----:B------:R-:W-:Y:S05]  /*fa20*/  BSYNC B6 ;  /* 0x0000000000067941 */ /* 0x000fea0003800000 */
.L_x_1981:
[----:B------:R-:W2:Y:S01]  /*fa30*/  LDL R0, [R1+0x20] ;  /* 0x0000200001007983 */ /* 0x000ea20000100800 */
[----:B------:R-:W-:Y:S01]  /*fa40*/  ULDC.64 UR4, c[0x0][0x9f8] ;  /* 0x00027e0000047ab9 */ /* 0x000fe20000000a00 */
[----:B------:R-:W0:Y:S01]  /*fa50*/  LDC R8, c[0x0][0x430] ;  /* 0x00010c00ff087b82 */ /* 0x000e220000000800 */
[----:B------:R-:W-:Y:S01]  /*fa60*/  UISETP.NE.U32.AND UP0, UPT, UR4, URZ, UPT ;  /* 0x0000003f0400728c */ /* 0x000fe2000bf05070 */
[----:B------:R-:W1:Y:S03]  /*fa70*/  S2R R20, SR_TID.X ;  /* 0x0000000000147919 */ /* 0x000e660000002100 */
[----:B------:R-:W-:Y:S01]  /*fa80*/  UISETP.NE.AND.EX UP0, UPT, UR5, URZ, UPT, UP0 ;  /* 0x0000003f0500728c */ /* 0x000fe2000bf05300 */
[----:B------:R-:W3:Y:S02]  /*fa90*/  S2R R21, SR_TID.X ;  /* 0x0000000000157919 */ /* 0x000ee40000002100 */
[----:B------:R-:W4:Y:S03]  /*faa0*/  LDC R9, c[0x0][0x2f4] ;  /* 0x0000bd00ff097b82 */ /* 0x000f260000000800 */
[----:B------:R-:W-:-:S05]  /*fab0*/  PLOP3.LUT P0, PT, PT, PT, UP0, 0x80, 0x0 ;  /* 0x000000000000781c */ /* 0x000fca0003f0f008 */
[----:B------:R-:W-:-:S04]  /*fac0*/  @UP0 UIADD3 UR4, UP1, UR43, UR4, URZ ;  /* 0x000000042b040290 */ /* 0x000fc8000ff3e03f */
[----:B------:R-:W-:Y:S02]  /*fad0*/  @UP0 UIADD3.X UR5, UR39, UR5, URZ, UP1, !UPT ;  /* 0x0000000527050290 */ /* 0x000fe40008ffe43f */
[----:B------:R-:W-:-:S04]  /*fae0*/  IMAD.U32 R2, RZ, RZ, UR4 ;  /* 0x00000004ff027e24 */ /* 0x000fc8000f8e00ff */
[----:B------:R-:W-:-:S05]  /*faf0*/  IMAD.U32 R3, RZ, RZ, UR5 ;  /* 0x00000005ff037e24 */ /* 0x000fca000f8e00ff */
[----:B------:R2:W2:Y:S01]  /*fb00*/  @P0 LDG.E R23, desc[UR54][R2.64] ;  /* 0x0000003602170981 */ /* 0x0004a2000c1e1900 */
[----:B0-----:R-:W-:Y:S02]  /*fb10*/  ISETP.NE.AND P1, PT, R8, 0x1, PT ;  /* 0x000000010800780c */ /* 0x001fe40003f25270 */
[----:B-1----:R-:W-:Y:S02]  /*fb20*/  LOP3.LUT R20, R20, 0x7f, RZ, 0xc0, !PT ;  /* 0x0000007f14147812 */ /* 0x002fe400078ec0ff */
[----:B------:R-:W-:Y:S01]  /*fb30*/  LOP3.LUT R28, R28, 0xffffffef, RZ, 0xc0, !PT ;  /* 0xffffffef1c1c7812 */ /* 0x000fe200078ec0ff */
[----:B---3--:R-:W-:Y:S01]  /*fb40*/  IMAD.SHL.U32 R21, R21, 0x40, RZ ;  /* 0x0000004015157824 */ /* 0x008fe200078e00ff */
[----:B------:R-:W-:-:S04]  /*fb50*/  SHF.R.U32.HI R20, RZ, 0x1, R20 ;  /* 0x00000001ff147819 */ /* 0x000fc80000011614 */
[----:B------:R-:W-:-:S03]  /*fb60*/  LOP3.LUT R21, R21, 0x40, RZ, 0xc0, !PT ;  /* 0x0000004015157812 */ /* 0x000fc600078ec0ff */
[----:B------:R-:W0:Y:S01]  /*fb70*/  @P1 LDC R6, c[0x0][0x434] ;  /* 0x00010d00ff061b82 */ /* 0x000e220000000800 */
[C---:B----4-:R-:W-:Y:S02]  /*fb80*/  ISETP.GE.AND P3, PT, R29.reuse, R9, PT ;  /* 0x000000091d00720c */ /* 0x050fe40003f66270 */
        /* <DEDUP_REMOVED lines=16> */
[----:B------:R-:W0:Y:S01]  /*fc90*/  @!P0 LDC.64 R2, c[0x0][0x428] ;  /* 0x00010a00ff028b82 */ /* 0x000e220000000a00 */
        /* <DEDUP_REMOVED lines=23> */
.L_x_2063:
[----:B------:R-:W-:Y:S01]  /*fe10*/  LOP3.LUT R18, R26, 0xffff, RZ, 0xc0, !PT ;  /* 0x0000ffff1a127812 */ /* 0x000fe200078ec0ff */
[----:B------:R-:W-:Y:S06]  /*fe20*/  @!P2 BRA `(.L_x_1984) ;  /* 0x000000000004a947 */ /* 0x000fec0003800000 */
[----:B------:R-:W-:Y:S01]  /*fe30*/  BPT.TRAP 0x1 ;  /* 0x000000040000795c */ /* 0x000fe20000300000 */
.L_x_1984:
[----:B------:R-:W-:Y:S01]  /*fe40*/  IADD3 R7, -R20, R17, -R7 ;  /* 0x0000001114077210 */ /* 0x000fe20007ffe907 */
[----:B------:R-:W-:Y:S01]  /*fe50*/  IMAD R5, R19, 0x8, R16 ;  /* 0x0000000813057824 */ /* 0x000fe200078e0210 */
[----:B------:R-:W-:Y:S01]  /*fe60*/  SHF.L.U32 R20, R22, 0x1f, RZ ;  /* 0x0000001f16147819 */ /* 0x000fe200000006ff */
[----:B------:R-:W-:Y:S01]  /*fe70*/  BSSY B0, `(.L_x_1985) ;  /* 0x0000004000007945 */ /* 0x000fe20003800000 */
[----:B------:R-:W-:Y:S02]  /*fe80*/  SHF.R.S32.HI R10, RZ, 0x1f, R0 ;  /* 0x0000001fff0a7819 */ /* 0x000fe40000011400 */
[----:B------:R-:W0:Y:S02]  /*fe90*/  SYNCS.PHASECHK.TRANS64.TRYWAIT P0, [R5+URZ+0x19c80], R20 ;  /* 0x019c8014050075a7 */ /* 0x000e24000800017f */
[----:B0-----:R-:W-:Y:S05]  /*fea0*/  @!P0 BRA `(.L_x_1986) ;  /* 0x0000004000588947 */ /* 0x001fea0003800000 */
.L_x_2064:
[----:B------:R-:W-:Y:S05]  /*feb0*/  BSYNC B0 ;  /* 0x0000000000007941 */ /* 0x000fea0003800000 */
.L_x_1985:
        /* <DEDUP_REMOVED lines=42> */
.L_x_2070:
        /* <DEDUP_REMOVED lines=13> */
.L_x_1988:
        /* <DEDUP_REMOVED lines=11> */
.L_x_1989:
[----:B------:R2:W-:Y:S01]  /*102e0*/  SYNCS.ARRIVE.TRANS64.A1T0 RZ, [R5+URZ+0x19c70], RZ ;  /* 0x019c70ff05ff79a7 */ /* 0x0005e2000810003f */
[----:B------:R-:W-:Y:S05]  /*102f0*/  @!P3 BRA `(.L_x_1990) ;  /* 0x000000000004b947 */ /* 0x000fea0003800000 */
[----:B------:R-:W-:Y:S01]  /*10300*/  BPT.TRAP 0x1 ;  /* 0x000000040000795c */ /* 0x000fe20000300000 */
.L_x_1990:
[----:B------:R-:W3:Y:S01]  /*10310*/  SYNCS.PHASECHK.TRANS64.TRYWAIT P1, [R5+URZ+0x19c40], R20 ;  /* 0x019c4014050075a7 */ /* 0x000ee2000802017f */
[----:B------:R-:W-:Y:S04]  /*10320*/  BSSY B0, `(.L_x_1991) ;  /* 0x0000002000007945 */ /* 0x000fe80003800000 */
[----:B---3--:R-:W-:Y:S05]  /*10330*/  @!P1 BRA `(.L_x_1992) ;  /* 0x00000040001c9947 */ /* 0x008fea0003800000 */
.L_x_2071:
[----:B------:R-:W-:Y:S05]  /*10340*/  BSYNC B0 ;  /* 0x0000000000007941 */ /* 0x000fea0003800000 */
.L_x_1991:
        /* <DEDUP_REMOVED lines=36> */
.L_x_2077:
        /* <DEDUP_REMOVED lines=12> */
.L_x_1994:
        /* <DEDUP_REMOVED lines=11> */
.L_x_1995:
        /* <DEDUP_REMOVED lines=32> */
.L_x_1997:
[----:B------:R-:W-:Y:S05]  /*10900*/  BSYNC B6 ;  /* 0x0000000000067941 */ /* 0x000fea0003800000 */
.L_x_1996:
[----:B------:R-:W0:Y:S01]  /*10910*/  S2R R17, SR_TID.X ;  /* 0x0000000000117919 */ /* 0x000e220000002100 */
[----:B---3--:R-:W3:Y:S01]  /*10920*/  LDC R20, c[0x0][0x448] ;  /* 0x00011200ff147b82 */ /* 0x008ee20000000800 */
[C---:B------:R-:W-:Y:S01]  /*10930*/  R2UR UR8, R18.reuse ;  /* 0x00000000120872ca */ /* 0x040fe200000e0000 */
[----:B------:R-:W-:Y:S01]  /*10940*/  ULDC.64 UR6, c[0x0][0x2d8] ;  /* 0x0000b60000067ab9 */ /* 0x000fe20000000a00 */
[----:B------:R4:W5:Y:S01]  /*10950*/  LDL R9, [R1+0x1c] ;  /* 0x00001c0001097983 */ /* 0x0009620000100800 */
[----:B------:R-:W-:-:S04]  /*10960*/  R2UR UR10, R18 ;  /* 0x00000000120a72ca */ /* 0x000fc800000e0000 */
[----:B------:R-:W4:Y:S01]  /*10970*/  LDC R8, c[0x0][0x448] ;  /* 0x00011200ff087b82 */ /* 0x000f220000000800 */
[----:B---3--:R-:W-:Y:S02]  /*10980*/  ISETP.NE.AND P6, PT, R20, 0x1, PT ;  /* 0x000000011400780c */ /* 0x008fe40003fc5270 */
[C---:B0-----:R-:W-:Y:S01]  /*10990*/  LOP3.LUT R2, R17.reuse, 0x7f, RZ, 0xc0, !PT ;  /* 0x0000007f11027812 */ /* 0x041fe200078ec0ff */
[----:B------:R-:W-:-:S03]  /*109a0*/  IMAD.SHL.U32 R17, R17, 0x40, RZ ;  /* 0x0000004011117824 */ /* 0x000fc600078e00ff */
[----:B------:R-:W-:Y:S02]  /*109b0*/  SHF.R.U32.HI R2, RZ, 0x1, R2 ;  /* 0x00000001ff027819 */ /* 0x000fe40000011602 */
[----:B------:R-:W-:-:S05]  /*109c0*/  LOP3.LUT R17, R17, 0x40, RZ, 0xc0, !PT ;  /* 0x0000004011117812 */ /* 0x000fca00078ec0ff */
[----:B------:R-:W0:Y:S01]  /*109d0*/  @P6 LDC R3, c[0x0][0x44c] ;  /* 0x00011300ff036b82 */ /* 0x000e220000000800 */
[----:B------:R-:W-:Y:S02]  /*109e0*/  LOP3.LUT R2, R2, R17, RZ, 0xfc, !PT ;  /* 0x0000001102027212 */ /* 0x000fe400078efcff */
[----:B------:R3:W5:Y:S05]  /*109f0*/  LDL R17, [R1+0x18] ;  /* 0x0000180001117983 */ /* 0x00076a0000100800 */
[----:B------:R-:W1:Y:S01]  /*10a00*/  @P6 LDC R0, c[0x0][0x450] ;  /* 0x00011400ff006b82 */ /* 0x000e620000000800 */
[----:B------:R-:W-:Y:S01]  /*10a10*/  IMAD R4, R25, 0xc0, R2 ;  /* 0x000000c019047824 */ /* 0x000fe200078e0202 */
[----:B------:R-:W-:Y:S01]  /*10a20*/  UMOV UR4, UR38 ;  /* 0x0000002600047c82 */ /* 0x000fe20008000000 */
[----:B------:R-:W-:-:S02]  /*10a30*/  UMOV UR5, UR43 ;  /* 0x0000002b00057c82 */ /* 0x000fc40008000000 */
[----:B------:R-:W-:Y:S01]  /*10a40*/  UIMAD.WIDE.U32 UR4, UR8, UR6, UR4 ;  /* 0x00000006080472a5 */ /* 0x000fe2000f8e0004 */
[----:B------:R-:W-:Y:S02]  /*10a50*/  IMAD.MOV.U32 R2, RZ, RZ, R4 ;  /* 0x000000ffff027224 */ /* 0x000fe400078e0004 */
[----:B------:R-:W-:Y:S01]  /*10a60*/  ULDC.64 UR8, c[0x0][0x2e0] ;  /* 0x0000b80000087ab9 */ /* 0x000fe20000000a00 */
[----:B------:R-:W-:Y:S02]  /*10a70*/  UIMAD UR5, UR10, UR7, UR5 ;  /* 0x000000070a0572a4 */ /* 0x000fe4000f8e0205 */
[----:B------:R-:W-:Y:S01]  /*10a80*/  UIMAD UR6, UR41, UR8, URZ ;  /* 0x00000008290672a4 */ /* 0x000fe2000f8e023f */
[----:B0-----:R-:W-:-:S03]  /*10a90*/  @P6 IMAD.HI.U32 R3, R4, R3, RZ ;  /* 0x0000000304036227 */ /* 0x001fc600078e00ff */
[----:B------:R-:W-:Y:S02]  /*10aa0*/  UIMAD UR6, UR42, UR9, UR6 ;  /* 0x000000092a0672a4 */ /* 0x000fe4000f8e0206 */
[----:B------:R-:W-:Y:S01]  /*10ab0*/  UIMAD.WIDE.U32 UR4, UR42, UR8, UR4 ;  /* 0x000000082a0472a5 */ /* 0x000fe2000f8e0004 */
[----:B------:R-:W-:Y:S02]  /*10ac0*/  ULDC.64 UR10, c[0x0][0x280] ;  /* 0x0000a000000a7ab9 */ /* 0x000fe40000000a00 */
[----:B------:R-:W-:Y:S01]  /*10ad0*/  ULDC.64 UR8, c[0x0][0x2d0] ;  /* 0x0000b40000087ab9 */ /* 0x000fe20000000a00 */
[----:B-1----:R-:W-:-:S04]  /*10ae0*/  @P6 SHF.R.U32.HI R2, RZ, R0, R3 ;  /* 0x00000000ff026219 */ /* 0x002fc80000011603 */
[--C-:B--2---:R-:W-:Y:S01]  /*10af0*/  SHF.R.S32.HI R5, RZ, 0x1f, R2.reuse ;  /* 0x0000001fff057819 */ /* 0x104fe20000011402 */
[----:B------:R-:W-:Y:S01]  /*10b00*/  UIADD3 UR5, UR5, UR6, URZ ;  /* 0x0000000605057290 */ /* 0x000fe2000fffe03f */
[----:B------:R-:W-:Y:S02]  /*10b10*/  IMAD.U32 R6, RZ, RZ, UR8 ;  /* 0x00000008ff067e24 */ /* 0x000fe4000f8e00ff */
[----:B------:R-:W-:Y:S01]  /*10b20*/  IMAD.MOV R0, RZ, RZ, -R2 ;  /* 0x000000ffff007224 */ /* 0x000fe200078e0a02 */
[----:B------:R-:W-:Y:S01]  /*10b30*/  ULDC.64 UR6, c[0x0][0x2c8] ;  /* 0x0000b20000067ab9 */ /* 0x000fe20000000a00 */
[----:B------:R-:W-:Y:S02]  /*10b40*/  IMAD R5, R5, UR8, RZ ;  /* 0x0000000805057c24 */ /* 0x000fe4000f8e02ff */
[----:B----4-:R-:W-:Y:S02]  /*10b50*/  IMAD R0, R8, R0, R4 ;  /* 0x0000000008007224 */ /* 0x010fe400078e0204 */
[----:B------:R-:W-:-:S02]  /*10b60*/  IMAD R5, R2, UR9, R5 ;  /* 0x0000000902057c24 */ /* 0x000fc4000f8e0205 */
        /* <DEDUP_REMOVED lines=37> */
[----:B---3--:R-:W-:Y:S10]  /*10dc0*/  BRA.DIV UR5, `(.L_x_1998) ;  /* 0x0000003a05307947 */ /* 0x008ff4000b800000 */
[----:B------:R-:W0:Y:S01]  /*10dd0*/  SHFL.IDX PT, R3, R5, RZ, 0x1e1f ;  /* 0x001e1fff05037589 */ /* 0x000e2200000e0000 */
[----:B-----5:R-:W-:Y:S02]  /*10de0*/  IMAD R4, R17, R8, RZ ;  /* 0x0000000811047224 */ /* 0x020fe400078e02ff */
[----:B------:R-:W-:Y:S01]  /*10df0*/  IMAD R25, R25, 0xc0, R10 ;  /* 0x000000c019197824 */ /* 0x000fe200078e020a */
        /* <DEDUP_REMOVED lines=22> */
.L_x_2084:
        /* <DEDUP_REMOVED lines=12> */
.L_x_2000:
[----:B------:R-:W-:Y:S05]  /*11020*/  BSYNC B0 ;  /* 0x0000000000007941 */ /* 0x000fea0003800000 */
.L_x_1999:
[----:B------:R-:W-:Y:S01]  /*11030*/  NOP ;  /* 0x0000000000007918 */ /* 0x000fe20000000000 */
[----:B------:R-:W-:-:S13]  /*11040*/  PLOP3.LUT P0, PT, PT, PT, PT, 0x80, 0x0 ;  /* 0x000000000000781c */ /* 0x000fda0003f0f070 */
.L_x_2001:
        /* <DEDUP_REMOVED lines=18> */
.L_x_2085:
[----:B------:R-:W-:Y:S05]  /*11170*/  BSYNC B0 ;  /* 0x0000000000007941 */ /* 0x000fea0003800000 */
.L_x_2002:
[----:B------:R-:W2:Y:S02]  /*11180*/  LDL.LU R2, [R1+0x20] ;  /* 0x0000200001027983 */ /* 0x000ea40000300800 */
[----:B--2---:R-:W-:-:S05]  /*11190*/  VIADD R20, R2, 0xfffffffe ;  /* 0xfffffffe02147836 */ /* 0x004fca0000000000 */
[----:B------:R-:W-:-:S13]  /*111a0*/  ISETP.GE.AND P0, PT, R20, R27, PT ;  /* 0x0000001b1400720c */ /* 0x000fda0003f06270 */
[----:B------:R-:W-:Y:S05]  /*111b0*/  @!P0 BRA `(.L_x_2004) ;  /* 0x00000010000c8947 */ /* 0x000fea0003800000 */
[----:B------:R-:W-:Y:S02]  /*111c0*/  IMAD.MOV.U32 R4, RZ, RZ, R22 ;  /* 0x000000ffff047224 */ /* 0x000fe400078e0016 */
[----:B-1----:R-:W-:-:S07]  /*111d0*/  IMAD.MOV.U32 R0, RZ, RZ, R19 ;  /* 0x000000ffff007224 */ /* 0x002fce00078e0013 */
.L_x_2024:
        /* <DEDUP_REMOVED lines=43> */
.L_x_2005:
[----:B------:R-:W-:Y:S01]  /*11490*/  IMAD R5, R19, 0x8, R16 ;  /* 0x0000000813057824 */ /* 0x000fe200078e0210 */
[----:B------:R-:W-:Y:S01]  /*114a0*/  SHF.L.U32 R10, R22, 0x1f, RZ ;  /* 0x0000001f160a7819 */ /* 0x000fe200000006ff */
[----:B------:R-:W-:Y:S01]  /*114b0*/  BSSY B0, `(.L_x_2006) ;  /* 0x0000004000007945 */ /* 0x000fe20003800000 */
[----:B------:R-:W-:Y:S02]  /*114c0*/  SHF.R.S32.HI R9, RZ, 0x1f, R8 ;  /* 0x0000001fff097819 */ /* 0x000fe40000011408 */
[----:B------:R-:W0:Y:S02]  /*114d0*/  SYNCS.PHASECHK.TRANS64.TRYWAIT P0, [R5+URZ+0x19c80], R10 ;  /* 0x019c800a050075a7 */ /* 0x000e24000800017f */
[----:B0-----:R-:W-:Y:S05]  /*114e0*/  @!P0 BRA `(.L_x_2007) ;  /* 0x0000003400708947 */ /* 0x001fea0003800000 */
.L_x_2086:
[----:B------:R-:W-:Y:S05]  /*114f0*/  BSYNC B0 ;  /* 0x0000000000007941 */ /* 0x000fea0003800000 */
.L_x_2006:
        /* <DEDUP_REMOVED lines=36> */
.L_x_2092:
        /* <DEDUP_REMOVED lines=10> */
.L_x_2009:
        /* <DEDUP_REMOVED lines=11> */
.L_x_2010:
[----:B------:R2:W-:Y:S01]  /*11890*/  SYNCS.ARRIVE.TRANS64.A1T0 RZ, [R5+URZ+0x19c70], RZ ;  /* 0x019c70ff05ff79a7 */ /* 0x0005e2000810003f */
[----:B------:R-:W-:Y:S05]  /*118a0*/  @!P3 BRA `(.L_x_2011) ;  /* 0x000000000004b947 */ /* 0x000fea0003800000 */
[----:B------:R-:W-:Y:S01]  /*118b0*/  BPT.TRAP 0x1 ;  /* 0x000000040000795c */ /* 0x000fe20000300000 */
.L_x_2011:
[----:B------:R-:W3:Y:S01]  /*118c0*/  SYNCS.PHASECHK.TRANS64.TRYWAIT P0, [R5+URZ+0x19c40], R10 ;  /* 0x019c400a050075a7 */ /* 0x000ee2000800017f */
[----:B------:R-:W-:Y:S04]  /*118d0*/  BSSY B0, `(.L_x_2012) ;  /* 0x0000002000007945 */ /* 0x000fe80003800000 */
[----:B---3--:R-:W-:Y:S05]  /*118e0*/  @!P0 BRA `(.L_x_2013) ;  /* 0x0000003400208947 */ /* 0x008fea0003800000 */
.L_x_2093:
[----:B------:R-:W-:Y:S05]  /*118f0*/  BSYNC B0 ;  /* 0x0000000000007941 */ /* 0x000fea0003800000 */
.L_x_2012:
        /* <DEDUP_REMOVED lines=33> */
.L_x_2099:
        /* <DEDUP_REMOVED lines=10> */
.L_x_2015:
        /* <DEDUP_REMOVED lines=11> */
.L_x_2016:
[----:B------:R-:W-:Y:S01]  /*11c60*/  IMAD.U32 R2, RZ, RZ, UR45 ;  /* 0x0000002dff027e24 */ /* 0x000fe2000f8e00ff */
[----:B------:R0:W-:Y:S04]  /*11c70*/  SYNCS.ARRIVE.TRANS64.A1T0 RZ, [R5+URZ+0x19c30], RZ ;  /* 0x019c30ff05ff79a7 */ /* 0x0001e8000810003f */
[----:B------:R-:W-:-:S13]  /*11c80*/  ISETP.NE.AND P0, PT, R2, 0x3, PT ;  /* 0x000000030200780c */ /* 0x000fda0003f05270 */
[----:B0-----:R-:W-:Y:S05]  /*11c90*/  @!P0 BRA `(.L_x_2017) ;  /* 0x0000000000048947 */ /* 0x001fea0003800000 */
[----:B------:R-:W-:Y:S01]  /*11ca0*/  BPT.TRAP 0x1 ;  /* 0x000000040000795c */ /* 0x000fe20000300000 */
.L_x_2017:
[----:B------:R-:W-:Y:S01]  /*11cb0*/  LOP3.LUT R3, R4, 0x1, RZ, 0x3c, !PT ;  /* 0x0000000104037812 */ /* 0x000fe200078e3cff */
[----:B------:R-:W-:Y:S01]  /*11cc0*/  IMAD R2, R0, 0x8, R16 ;  /* 0x0000000800027824 */ /* 0x000fe200078e0210 */
[----:B------:R-:W-:Y:S02]  /*11cd0*/  BSSY B0, `(.L_x_2018) ;  /* 0x0000004000007945 */ /* 0x000fe40003800000 */
[----:B------:R-:W-:-:S04]  /*11ce0*/  SHF.L.U32 R3, R3, 0x1f, RZ ;  /* 0x0000001f03037819 */ /* 0x000fc800000006ff */
[----:B------:R-:W0:Y:S02]  /*11cf0*/  SYNCS.PHASECHK.TRANS64.TRYWAIT P2, [R2+URZ+0x19c70], R3 ;  /* 0x019c7003020075a7 */ /* 0x000e24000804017f */
[----:B0-----:R-:W-:Y:S05]  /*11d00*/  @!P2 BRA `(.L_x_2019) ;  /* 0x0000003000c4a947 */ /* 0x001fea0003800000 */
.L_x_2100:
[----:B------:R-:W-:Y:S05]  /*11d10*/  BSYNC B0 ;  /* 0x0000000000007941 */ /* 0x000fea0003800000 */
.L_x_2018:
[----:B--23--:R-:W-:-:S05]  /*11d20*/  IMAD.U32 R5, RZ, RZ, UR44 ;  /* 0x0000002cff057e24 */ /* 0x00cfca000f8e00ff */
[----:B------:R-:W-:-:S13]  /*11d30*/  ISETP.NE.AND P2, PT, R5, 0x3, PT ;  /* 0x000000030500780c */ /* 0x000fda0003f45270 */
[----:B------:R-:W-:Y:S05]  /*11d40*/  @!P2 BRA `(.L_x_2020) ;  /* 0x000000000004a947 */ /* 0x000fea0003800000 */
[----:B------:R-:W-:Y:S01]  /*11d50*/  BPT.TRAP 0x1 ;  /* 0x000000040000795c */ /* 0x000fe20000300000 */
.L_x_2020:
[----:B------:R-:W-:Y:S01]  /*11d60*/  SHF.L.U32 R4, R4, 0x1f, RZ ;  /* 0x0000001f04047819 */ /* 0x000fe200000006ff */
[----:B------:R-:W-:-:S03]  /*11d70*/  IMAD R3, R0, 0x3000, RZ ;  /* 0x0000300000037824 */ /* 0x000fc600078e02ff */
[----:B------:R-:W0:Y:S02]  /*11d80*/  SYNCS.PHASECHK.TRANS64.TRYWAIT P2, [R2+URZ+0x19c60], R4 ;  /* 0x019c6004020075a7 */ /* 0x000e24000804017f */
[----:B0-----:R-:W-:Y:S05]  /*11d90*/  @!P2 BRA `(.L_x_2021) ;  /* 0x0000003000b4a947 */ /* 0x001fea0003800000 */
.L_x_2101:
[----:B------:R-:W2:Y:S04]  /*11da0*/  LDL R0, [R1+0x14] ;  /* 0x0000140001007983 */ /* 0x000ea80000100800 */
[----:B------:R-:W3:Y:S01]  /*11db0*/  LDL R10, [R1+0x10] ;  /* 0x00001000010a7983 */ /* 0x000ee20000100800 */
[----:B------:R-:W-:Y:S05]  /*11dc0*/  WARPSYNC.ALL ;  /* 0x0000000000007948 */ /* 0x000fea0003800000 */
[----:B------:R-:W5:Y:S02]  /*11dd0*/  S2R R12, SR_TID.X ;  /* 0x00000000000c7919 */ /* 0x000f640000002100 */
[----:B-----5:R-:W-:Y:S01]  /*11de0*/  LOP3.LUT P2, RZ, R12, 0x4, RZ, 0xc0, !PT ;  /* 0x000000040cff7812 */ /* 0x020fe2000784c0ff */
[----:B------:R-:W-:-:S05]  /*11df0*/  IMAD.MOV.U32 R12, RZ, RZ, 0x40 ;  /* 0x00000040ff0c7424 */ /* 0x000fca00078e00ff */
[----:B------:R-:W-:Y:S02]  /*11e00*/  SEL R12, R12, 0xffffffc0, !P2 ;  /* 0xffffffc00c0c7807 */ /* 0x000fe40005000000 */
[C---:B--2---:R-:W-:Y:S02]  /*11e10*/  LOP3.LUT R0, R3.reuse, R0, RZ, 0xfc, !PT ;  /* 0x0000000003007212 */ /* 0x044fe400078efcff */
        /* <DEDUP_REMOVED lines=21> */
[----:B------:R-:W2:Y:S01]  /*11f70*/  LDSM.16.MT88.4 R4, [R0+0x9800] ;  /* 0x009800000004783b */ /* 0x000ea20000004200 */
        /* <DEDUP_REMOVED lines=28> */
.L_x_2022:
[----:B--2---:R2:W-:Y:S01]  /*12140*/  SYNCS.ARRIVE.TRANS64.A1T0 RZ, [R2+URZ+0x19c50], RZ ;  /* 0x019c50ff02ff79a7 */ /* 0x0045e2000810003f */
[----:B------:R-:W-:Y:S06]  /*12150*/  BAR.SYNC.DEFER_BLOCKING 0x2, 0x80 ;  /* 0x0082000000007b1d */ /* 0x000fec0000010000 */
[----:B------:R-:W-:Y:S05]  /*12160*/  @!P0 BRA `(.L_x_2023) ;  /* 0x0000000000048947 */ /* 0x000fea0003800000 */
[----:B------:R-:W-:Y:S01]  /*12170*/  BPT.TRAP 0x1 ;  /* 0x000000040000795c */ /* 0x000fe20000300000 */
.L_x_2023:
[----:B------:R-:W3:Y:S01]  /*12180*/  LDL R0, [R1+0x8] ;  /* 0x0000080001007983 */ /* 0x000ee20000100800 */
[----:B--2---:R-:W-:Y:S02]  /*12190*/  VIADD R2, R2, 0x19c80 ;  /* 0x00019c8002027836 */ /* 0x004fe40000000000 */
[----:B------:R-:W-:-:S03]  /*121a0*/  IMAD.MOV.U32 R4, RZ, RZ, R22 ;  /* 0x000000ffff047224 */ /* 0x000fc600078e0016 */
[----:B---3--:R-:W-:Y:S01]  /*121b0*/  PRMT R2, R0, 0x654, R2 ;  /* 0x0000065400027816 */ /* 0x008fe20000000002 */
[----:B------:R-:W-:-:S03]  /*121c0*/  IMAD.MOV.U32 R0, RZ, RZ, R19 ;  /* 0x000000ffff007224 */ /* 0x000fc600078e0013 */
[----:B------:R2:W-:Y:S01]  /*121d0*/  SYNCS.ARRIVE.TRANS64.RED.A1T0 RZ, [R2+URZ], RZ ;  /* 0x000000ff02ff79a7 */ /* 0x0005e2000810043f */
[----:B------:R-:W-:Y:S05]  /*121e0*/  @P1 BRA `(.L_x_2024) ;  /* 0xffffffec00fc1947 */ /* 0x000fea000383ffff */
.L_x_2004:
        /* <DEDUP_REMOVED lines=19> */
.L_x_2026:
[----:B------:R-:W-:Y:S05]  /*12320*/  BSYNC B0 ;  /* 0x0000000000007941 */ /* 0x000fea0003800000 */
.L_x_2025:
[----:B------:R-:W-:Y:S05]  /*12330*/  @!P0 BRA `(.L_x_2027) ;  /* 0x0000000000048947 */ /* 0x000fea0003800000 */
[----:B------:R-:W-:Y:S01]  /*12340*/  BPT.TRAP 0x1 ;  /* 0x000000040000795c */ /* 0x000fe20000300000 */
.L_x_2027:
[----:B------:R-:W-:Y:S01]  /*12350*/  LOP3.LUT R0, R22, 0x1, RZ, 0x3c, !PT ;  /* 0x0000000116007812 */ /* 0x000fe200078e3cff */
[----:B0-----:R-:W-:Y:S01]  /*12360*/  IMAD R3, R19, 0x8, R16 ;  /* 0x0000000813037824 */ /* 0x001fe200078e0210 */
[----:B------:R-:W-:Y:S02]  /*12370*/  BSSY B0, `(.L_x_2028) ;  /* 0x0000004000007945 */ /* 0x000fe40003800000 */
[----:B------:R-:W-:-:S04]  /*12380*/  SHF.L.U32 R0, R0, 0x1f, RZ ;  /* 0x0000001f00007819 */ /* 0x000fc800000006ff */
[----:B------:R-:W0:Y:S02]  /*12390*/  SYNCS.PHASECHK.TRANS64.TRYWAIT P1, [R3+URZ+0x19c70], R0 ;  /* 0x019c7000030075a7 */ /* 0x000e24000802017f */
[----:B0-----:R-:W-:Y:S05]  /*123a0*/  @!P1 BRA `(.L_x_2029) ;  /* 0x0000002c00449947 */ /* 0x001fea0003800000 */
.L_x_2102:
[----:B------:R-:W-:Y:S05]  /*123b0*/  BSYNC B0 ;  /* 0x0000000000007941 */ /* 0x000fea0003800000 */
.L_x_2028:
[----:B------:R-:W-:-:S05]  /*123c0*/  IMAD.U32 R2, RZ, RZ, UR44 ;  /* 0x0000002cff027e24 */ /* 0x000fca000f8e00ff */
[----:B------:R-:W-:-:S13]  /*123d0*/  ISETP.NE.AND P1, PT, R2, 0x3, PT ;  /* 0x000000030200780c */ /* 0x000fda0003f25270 */
[----:B------:R-:W-:Y:S05]  /*123e0*/  @!P1 BRA `(.L_x_2030) ;  /* 0x0000000000049947 */ /* 0x000fea0003800000 */
[----:B------:R-:W-:Y:S01]  /*123f0*/  BPT.TRAP 0x1 ;  /* 0x000000040000795c */ /* 0x000fe20000300000 */
.L_x_2030:
[----:B0-----:R-:W-:-:S04]  /*12400*/  SHF.L.U32 R0, R22, 0x1f, RZ ;  /* 0x0000001f16007819 */ /* 0x001fc800000006ff */
[----:B------:R-:W0:Y:S02]  /*12410*/  SYNCS.PHASECHK.TRANS64.TRYWAIT P1, [R3+URZ+0x19c60], R0 ;  /* 0x019c6000030075a7 */ /* 0x000e24000802017f */
[----:B0-----:R-:W-:Y:S05]  /*12420*/  @!P1 BRA `(.L_x_2031) ;  /* 0x0000002c00389947 */ /* 0x001fea0003800000 */
.L_x_2103:
[----:B------:R-:W2:Y:S04]  /*12430*/  LDL R4, [R1+0x14] ;  /* 0x0000140001047983 */ /* 0x000ea80000100800 */
[----:B------:R-:W3:Y:S01]  /*12440*/  LDL R10, [R1+0x10] ;  /* 0x00001000010a7983 */ /* 0x000ee20000100800 */
[----:B------:R-:W-:Y:S01]  /*12450*/  IMAD R2, R19, 0x3000, RZ ;  /* 0x0000300013027824 */ /* 0x000fe200078e02ff */
[----:B------:R-:W-:Y:S05]  /*12460*/  WARPSYNC.ALL ;  /* 0x0000000000007948 */ /* 0x000fea0003800000 */
[----:B------:R-:W1:Y:S02]  /*12470*/  S2R R12, SR_TID.X ;  /* 0x00000000000c7919 */ /* 0x000e640000002100 */
[----:B-1----:R-:W-:Y:S01]  /*12480*/  LOP3.LUT P1, RZ, R12, 0x4, RZ, 0xc0, !PT ;  /* 0x000000040cff7812 */ /* 0x002fe2000782c0ff */
[----:B------:R-:W-:-:S05]  /*12490*/  IMAD.MOV.U32 R12, RZ, RZ, 0x40 ;  /* 0x00000040ff0c7424 */ /* 0x000fca00078e00ff */
[----:B------:R-:W-:Y:S02]  /*124a0*/  SEL R12, R12, 0xffffffc0, !P1 ;  /* 0xffffffc00c0c7807 */ /* 0x000fe40004800000 */
[C---:B--2---:R-:W-:Y:S02]  /*124b0*/  LOP3.LUT R5, R2.reuse, R4, RZ, 0xfc, !PT ;  /* 0x0000000402057212 */ /* 0x044fe400078efcff */
        /* <DEDUP_REMOVED lines=21> */
[----:B------:R-:W1:Y:S01]  /*12610*/  LDSM.16.MT88.4 R4, [R0+0x9800] ;  /* 0x009800000004783b */ /* 0x000e620000004200 */
        /* <DEDUP_REMOVED lines=28> */
.L_x_2032:
[----:B-1----:R1:W-:Y:S01]  /*127e0*/  SYNCS.ARRIVE.TRANS64.A1T0 RZ, [R3+URZ+0x19c50], RZ ;  /* 0x019c50ff03ff79a7 */ /* 0x0023e2000810003f */
[----:B------:R-:W-:Y:S06]  /*127f0*/  BAR.SYNC.DEFER_BLOCKING 0x2, 0x80 ;  /* 0x0082000000007b1d */ /* 0x000fec0000010000 */
[----:B------:R-:W-:Y:S05]  /*12800*/  @!P0 BRA `(.L_x_2033) ;  /* 0x0000000000048947 */ /* 0x000fea0003800000 */
[----:B------:R-:W-:Y:S01]  /*12810*/  BPT.TRAP 0x1 ;  /* 0x000000040000795c */ /* 0x000fe20000300000 */
.L_x_2033:
        /* <DEDUP_REMOVED lines=9> */
.L_x_1974:
[----:B------:R-:W-:Y:S05]  /*128b0*/  BSYNC B7 ;  /* 0x0000000000077941 */ /* 0x000fea0003800000 */
.L_x_1972:
        /* <DEDUP_REMOVED lines=12> */
.L_x_2034:
[----:B------:R-:W0:Y:S01]  /*12980*/  S2R R0, SR_TID.X ;  /* 0x0000000000007919 */ /* 0x000e220000002100 */
[----:B------:R-:W-:Y:S01]  /*12990*/  ULDC UR4, c[0x0][0xc3c] ;  /* 0x00030f0000047ab9 */ /* 0x000fe20000000800 */
[----:B0-----:R-:W-:Y:S01]  /*129a0*/  LOP3.LUT R9, R0, 0x1f, RZ, 0xc0, !PT ;  /* 0x0000001f00097812 */ /* 0x001fe200078ec0ff */
[----:B------:R-:W-:-:S03]  /*129b0*/  IMAD.MOV.U32 R0, RZ, RZ, RZ ;  /* 0x000000ffff007224 */ /* 0x000fc600078e00ff */
[C---:B------:R-:W-:Y:S01]  /*129c0*/  ISETP.NE.AND P0, PT, R9.reuse, 0x1f, PT ;  /* 0x0000001f0900780c */ /* 0x040fe20003f05270 */
[----:B------:R-:W-:-:S05]  /*129d0*/  VIADD R7, R9, UR40 ;  /* 0x0000002809077c36 */ /* 0x000fca0008000000 */
[----:B------:R-:W-:Y:S01]  /*129e0*/  ISETP.GE.OR P1, PT, R7, UR4, !P0 ;  /* 0x0000000407007c0c */ /* 0x000fe2000c726670 */
[----:B------:R-:W-:-:S12]  /*129f0*/  ULDC UR4, c[0x0][0xc3c] ;  /* 0x00030f0000047ab9 */ /* 0x000fd80000000800 */
[----:B------:R-:W0:Y:S08]  /*12a00*/  @!P1 LDC.64 R2, c[0x0][0xc80] ;  /* 0x00032000ff029b82 */ /* 0x000e300000000a00 */
[----:B------:R-:W1:Y:S01]  /*12a10*/  @!P1 LDC.64 R4, c[0x0][0xc78] ;  /* 0x00031e00ff049b82 */ /* 0x000e620000000a00 */
[----:B0-----:R-:W-:-:S05]  /*12a20*/  @!P1 IMAD.WIDE R2, R7, 0x4, R2 ;  /* 0x0000000407029825 */ /* 0x001fca00078e0202 */
[----:B------:R1:W2:Y:S02]  /*12a30*/  @!P1 LDG.E R0, desc[UR54][R2.64] ;  /* 0x0000003602009981 */ /* 0x0002a4000c1e1900 */
[----:B-1----:R-:W-:-:S04]  /*12a40*/  @!P1 IMAD.WIDE R2, R7, 0x4, R4 ;  /* 0x0000000407029825 */ /* 0x002fc800078e0204 */
[----:B------:R-:W-:-:S06]  /*12a50*/  IMAD.MOV.U32 R7, RZ, RZ, RZ ;  /* 0x000000ffff077224 */ /* 0x000fcc00078e00ff */
[----:B------:R-:W2:Y:S01]  /*12a60*/  @!P1 LDG.E R7, desc[UR54][R2.64] ;  /* 0x0000003602079981 */ /* 0x000ea2000c1e1900 */
[C---:B------:R-:W-:Y:S02]  /*12a70*/  ISETP.NE.AND P1, PT, R9.reuse, RZ, PT ;  /* 0x000000ff0900720c */ /* 0x040fe40003f25270 */
[C---:B------:R-:W-:Y:S02]  /*12a80*/  ISETP.GE.U32.AND P2, PT, R9.reuse, 0x2, PT ;  /* 0x000000020900780c */ /* 0x040fe40003f46070 */
        /* <DEDUP_REMOVED lines=8> */
[----:B------:R0:W-:Y:S04]  /*12b10*/  SHFL.IDX PT, R4, R24, RZ, 0x1f ;  /* 0x00001fff18047589 */ /* 0x0001e800000e0000 */
[----:B------:R-:W1:Y:S01]  /*12b20*/  SHFL.UP PT, R6, R5, 0x2, RZ ;  /* 0x0440000005067989 */ /* 0x000e6200000e00ff */
[----:B0-----:R-:W-:Y:S01]  /*12b30*/  IMAD.MOV.U32 R24, RZ, RZ, RZ ;  /* 0x000000ffff187224 */ /* 0x001fe200078e00ff */
[----:B-1----:R-:W-:-:S05]  /*12b40*/  SEL R6, R6, RZ, P2 ;  /* 0x000000ff06067207 */ /* 0x002fca0001000000 */
        /* <DEDUP_REMOVED lines=16> */
.L_x_2038:
        /* <DEDUP_REMOVED lines=38> */
.L_x_2036:
        /* <DEDUP_REMOVED lines=14> */
.L_x_2039:
[----:B--2---:R-:W-:Y:S01]  /*12f90*/  ISETP.NE.AND P0, PT, R7, 0x1, PT ;  /* 0x000000010700780c */ /* 0x004fe20003f05270 */
[----:B----4-:R-:W-:Y:S01]  /*12fa0*/  IMAD R24, R24, R6, R5 ;  /* 0x0000000618187224 */ /* 0x010fe200078e0205 */
[----:B------:R-:W-:-:S03]  /*12fb0*/  UIADD3 UR40, UR4, UR40, URZ ;  /* 0x0000002804287290 */ /* 0x000fc6000fffe03f */
[----:B------:R-:W-:-:S08]  /*12fc0*/  IMAD.IADD R4, R4, 0x1, -R24 ;  /* 0x0000000104047824 */ /* 0x000fd000078e0a18 */
[----:B------:R-:W-:Y:S05]  /*12fd0*/  @!P0 BRA `(.L_x_2040) ;  /* 0x0000000000dc8947 */ /* 0x000fea0003800000 */
[----:B-1----:R-:W-:-:S04]  /*12fe0*/  IABS R5, R0 ;  /* 0x0000000000057213 */ /* 0x002fc80000000000 */
[----:B------:R-:W1:Y:S08]  /*12ff0*/  I2F.RP R6, R5 ;  /* 0x0000000500067306 */ /* 0x000e700000209400 */
[----:B-1----:R-:W0:Y:S02]  /*13000*/  MUFU.RCP R6, R6 ;  /* 0x0000000600067308 */ /* 0x002e240000001000 */
[----:B0-----:R-:W-:-:S06]  /*13010*/  VIADD R8, R6, 0xffffffe ;  /* 0x0ffffffe06087836 */ /* 0x001fcc0000000000 */
[----:B---3--:R-:W0:Y:S02]  /*13020*/  F2I.FTZ.U32.TRUNC.NTZ R3, R8 ;  /* 0x0000000800037305 */ /* 0x008e24000021f000 */
        /* <DEDUP_REMOVED lines=18> */
[----:B0-----:R-:W-:Y:S01]  /*13150*/  VIADD R9, R8, 0xffffffe ;  /* 0x0ffffffe08097836 */ /* 0x001fe20000000000 */
[----:B------:R-:W-:-:S05]  /*13160*/  IABS R8, R7 ;  /* 0x0000000700087213 */ /* 0x000fca0000000000 */
[----:B------:R-:W0:Y:S01]  /*13170*/  F2I.FTZ.U32.TRUNC.NTZ R3, R9 ;  /* 0x0000000900037305 */ /* 0x000e22000021f000 */
[----:B------:R-:W-:Y:S02]  /*13180*/  IMAD.MOV R8, RZ, RZ, -R8 ;  /* 0x000000ffff087224 */ /* 0x000fe400078e0a08 */
[----:B0-----:R-:W-:-:S04]  /*13190*/  IMAD.MOV R2, RZ, RZ, -R3 ;  /* 0x000000ffff027224 */ /* 0x001fc800078e0a03 */
[----:B------:R-:W-:Y:S02]  /*131a0*/  IMAD R11, R2, R5, RZ ;  /* 0x00000005020b7224 */ /* 0x000fe400078e02ff */
[----:B------:R-:W-:-:S04]  /*131b0*/  IMAD.MOV.U32 R2, RZ, RZ, RZ ;  /* 0x000000ffff027224 */ /* 0x000fc800078e00ff */
[----:B------:R-:W-:Y:S01]  /*131c0*/  IMAD.HI.U32 R2, R3, R11, R2 ;  /* 0x0000000b03027227 */ /* 0x000fe200078e0002 */
[----:B------:R-:W-:-:S04]  /*131d0*/  LOP3.LUT R3, R4, R0, RZ, 0x3c, !PT ;  /* 0x0000000004037212 */ /* 0x000fc800078e3cff */
[----:B------:R-:W-:-:S13]  /*131e0*/  ISETP.GE.AND P2, PT, R3, RZ, PT ;  /* 0x000000ff0300720c */ /* 0x000fda0003f46270 */
[----:B------:R-:W-:Y:S01]  /*131f0*/  @!P2 IMAD.MOV R6, RZ, RZ, -R6 ;  /* 0x000000ffff06a224 */ /* 0x000fe200078e0a06 */
[----:B------:R-:W-:-:S04]  /*13200*/  @!P1 LOP3.LUT R6, RZ, R0, RZ, 0x33, !PT ;  /* 0x00000000ff069212 */ /* 0x000fc800078e33ff */
[----:B------:R-:W-:-:S05]  /*13210*/  IABS R3, R6 ;  /* 0x0000000600037213 */ /* 0x000fca0000000000 */
[----:B------:R-:W-:-:S04]  /*13220*/  IMAD.HI.U32 R2, R2, R3, RZ ;  /* 0x0000000302027227 */ /* 0x000fc800078e00ff */
[----:B------:R-:W-:Y:S02]  /*13230*/  IMAD R8, R2, R8, R3 ;  /* 0x0000000802087224 */ /* 0x000fe400078e0203 */
[----:B------:R-:W-:-:S03]  /*13240*/  IMAD.MOV R3, RZ, RZ, -R6 ;  /* 0x000000ffff037224 */ /* 0x000fc600078e0a06 */
[----:B------:R-:W-:Y:S01]  /*13250*/  ISETP.GT.U32.AND P1, PT, R5, R8, PT ;  /* 0x000000080500720c */ /* 0x000fe20003f24070 */
[----:B------:R-:W-:Y:S01]  /*13260*/  IMAD R4, R0, R3, R4 ;  /* 0x0000000300047224 */ /* 0x000fe200078e0204 */
[----:B------:R-:W-:-:S04]  /*13270*/  LOP3.LUT R3, R6, R7, RZ, 0x3c, !PT ;  /* 0x0000000706037212 */ /* 0x000fc800078e3cff */
[----:B------:R-:W-:-:S07]  /*13280*/  ISETP.GE.AND P2, PT, R3, RZ, PT ;  /* 0x000000ff0300720c */ /* 0x000fce0003f46270 */
        /* <DEDUP_REMOVED lines=12> */
.L_x_2040:
        /* <DEDUP_REMOVED lines=62> */
[----:B------:R-:W-:-:S07]  /*13730*/  IMAD R26, R4, R6, R5 ;  /* 0x00000006041a7224 */ /* 0x000fce00078e0205 */
.L_x_2041:
[----:B------:R-:W-:-:S05]  /*13740*/  LOP3.LUT R25, RZ, R4, RZ, 0x33, !PT ;  /* 0x00000004ff197212 */ /* 0x000fca00078e33ff */
[----:B------:R-:W-:Y:S01]  /*13750*/  IMAD.IADD R25, R0, 0x1, R25 ;  /* 0x0000000100197824 */ /* 0x000fe200078e0219 */
[----:B------:R-:W-:Y:S06]  /*13760*/  BRA `(.L_x_2042) ;  /* 0x0000000000107947 */ /* 0x000fec0003800000 */
.L_x_2037:
[----:B------:R-:W-:Y:S01]  /*13770*/  IMAD.MOV.U32 R24, RZ, RZ, R4 ;  /* 0x000000ffff187224 */ /* 0x000fe200078e0004 */
[----:B------:R-:W-:Y:S01]  /*13780*/  ULDC UR40, c[0x0][0xc3c] ;  /* 0x00030f0000287ab9 */ /* 0x000fe20000000800 */
[----:B------:R-:W-:Y:S02]  /*13790*/  IMAD.MOV.U32 R25, RZ, RZ, RZ ;  /* 0x000000ffff197224 */ /* 0x000fe400078e00ff */
[----:B------:R-:W-:-:S07]  /*137a0*/  IMAD.MOV.U32 R26, RZ, RZ, RZ ;  /* 0x000000ffff1a7224 */ /* 0x000fce00078e00ff */
.L_x_2042:
        /* <DEDUP_REMOVED lines=12> */
.L_x_2035:
[----:B------:R-:W-:Y:S02]  /*13870*/  ULDC UR4, c[0x0][0xc3c] ;  /* 0x00030f0000047ab9 */ /* 0x000fe40000000800 */
[----:B------:R-:W-:-:S06]  /*13880*/  UISETP.GE.AND UP0, UPT, UR40, UR4, UPT ;  /* 0x000000042800728c */ /* 0x000fcc000bf06270 */
[----:B------:R-:W-:-:S13]  /*13890*/  PLOP3.LUT P0, PT, PT, PT, UP0, 0x80, 0x0 ;  /* 0x000000000000781c */ /* 0x000fda0003f0f008 */
[----:B------:R-:W-:Y:S05]  /*138a0*/  @!P0 BRA `(.L_x_2043) ;  /* 0xffffffb000888947 */ /* 0x000fea000383ffff */
.L_x_1967:
[----:B0-----:R-:W2:Y:S01]  /*138b0*/  LDL.LU R0, [R1+0x24] ;  /* 0x0000240001007983 */ /* 0x001ea20000300800 */
[----:B------:R-:W-:Y:S01]  /*138c0*/  BSSY B0, `(.L_x_2044) ;  /* 0x000000b000007945 */ /* 0x000fe20003800000 */
[----:B------:R-:W0:Y:S01]  /*138d0*/  S2R R5, SR_CgaCtaId ;  /* 0x0000000000057919 */ /* 0x000e220000008800 */
[----:B--2---:R-:W-:-:S05]  /*138e0*/  VIADD R0, R0, 0x1 ;  /* 0x0000000100007836 */ /* 0x004fca0000000000 */
[----:B-1----:R-:W-:-:S04]  /*138f0*/  LEA.HI R2, R0, R0, RZ, 0x1 ;  /* 0x0000000000027211 */ /* 0x002fc800078f08ff */
[----:B------:R-:W-:Y:S02]  /*13900*/  LOP3.LUT R3, R2, 0xfffffffe, RZ, 0xc0, !PT ;  /* 0xfffffffe02037812 */ /* 0x000fe400078ec0ff */
[----:B------:R-:W-:-:S03]  /*13910*/  MOV R2, 0x400 ;  /* 0x0000040000027802 */ /* 0x000fc60000000f00 */
[----:B------:R-:W-:Y:S01]  /*13920*/  IMAD.IADD R0, R0, 0x1, -R3 ;  /* 0x0000000100007824 */ /* 0x000fe200078e0a03 */
[----:B0-----:R-:W-:-:S04]  /*13930*/  LEA R4, R5, R2, 0x18 ;  /* 0x0000000205047211 */ /* 0x001fc800078ec0ff */
[----:B------:R-:W-:-:S04]  /*13940*/  SHF.L.U32 R0, R0, 0x1f, RZ ;  /* 0x0000001f00007819 */ /* 0x000fc800000006ff */
[----:B------:R-:W0:Y:S02]  /*13950*/  SYNCS.PHASECHK.TRANS64.TRYWAIT P0, [R4+URZ+0x19c20], R0 ;  /* 0x019c2000040075a7 */ /* 0x000e24000800017f */
[----:B0-----:R-:W-:Y:S05]  /*13960*/  @!P0 BRA `(.L_x_2045) ;  /* 0x0000001400fc8947 */ /* 0x001fea0003800000 */
.L_x_2104:
[----:B------:R-:W-:Y:S05]  /*13970*/  BSYNC B0 ;  /* 0x0000000000007941 */ /* 0x000fea0003800000 */
.L_x_2044:
[----:B------:R-:W-:-:S03]  /*13980*/  UMOV UR4, 0xffffffff ;  /* 0xffffffff00047882 */ /* 0x000fc60000000000 */
[----:B------:R-:W-:Y:S05]  /*13990*/  BRA.DIV UR4, `(.L_x_2046) ;  /* 0x0000001a04047947 */ /* 0x000fea000b800000 */
[----:B0-----:R-:W0:Y:S02]  /*139a0*/  S2R R0, SR_TID.X ;  /* 0x0000000000007919 */ /* 0x001e240000002100 */
[----:B0-----:R-:W-:-:S04]  /*139b0*/  SHF.R.U32.HI R0, RZ, 0x5, R0 ;  /* 0x00000005ff007819 */ /* 0x001fc80000011600 */
[----:B------:R-:W-:-:S05]  /*139c0*/  LOP3.LUT R0, R0, 0x3, RZ, 0xc0, !PT ;  /* 0x0000000300007812 */ /* 0x000fca00078ec0ff */
[----:B------:R0:W1:Y:S02]  /*139d0*/  SHFL.IDX PT, R14, R0, RZ, 0x1f ;  /* 0x00001fff000e7589 */ /* 0x00006400000e0000 */
.L_x_2107:
[----:B-1----:R-:W-:Y:S01]  /*139e0*/  ISETP.NE.AND P0, PT, R14, RZ, PT ;  /* 0x000000ff0e00720c */ /* 0x002fe20003f05270 */
[----:B------:R-:W-:-:S12]  /*139f0*/  BSSY B0, `(.L_x_2047) ;  /* 0x000002c000007945 */ /* 0x000fd80003800000 */
[----:B------:R-:W-:Y:S05]  /*13a00*/  @P0 BRA `(.L_x_2048) ;  /* 0x0000000000a80947 */ /* 0x000fea0003800000 */
[----:B------:R-:W-:-:S03]  /*13a10*/  UMOV UR4, 0xffffffff ;  /* 0xffffffff00047882 */ /* 0x000fc60000000000 */
[----:B------:R-:W-:Y:S05]  /*13a20*/  BRA.DIV UR4, `(.L_x_2049) ;  /* 0x0000001a04147947 */ /* 0x000fea000b800000 */
[----:B------:R-:W-:-:S13]  /*13a30*/  ELECT P6, URZ, PT ;  /* 0x00000000003f782f */ /* 0x000fda00038c0000 */
.L_x_2110:
[----:B------:R-:W-:Y:S05]  /*13a40*/  @!P6 BRA `(.L_x_2048) ;  /* 0x000000000098e947 */ /* 0x000fea0003800000 */
[----:B------:R-:W-:-:S06]  /*13a50*/  ULOP3.LUT UR4, UR37, 0x2, URZ, 0xfc, !UPT ;  /* 0x0000000225047892 */ /* 0x000fcc000f8efc3f */
[----:B0-----:R-:W-:-:S05]  /*13a60*/  IMAD.U32 R0, RZ, RZ, UR4 ;  /* 0x00000004ff007e24 */ /* 0x001fca000f8e00ff */
[----:B------:R-:W-:-:S13]  /*13a70*/  ISETP.NE.AND P0, PT, R0, 0x3, PT ;  /* 0x000000030000780c */ /* 0x000fda0003f05270 */
[----:B------:R-:W-:Y:S05]  /*13a80*/  @!P0 BRA `(.L_x_2050) ;  /* 0x0000000000048947 */ /* 0x000fea0003800000 */
[----:B------:R-:W-:Y:S01]  /*13a90*/  BPT.TRAP 0x1 ;  /* 0x000000040000795c */ /* 0x000fe20000300000 */
.L_x_2050:
[C---:B------:R-:W-:Y:S01]  /*13aa0*/  IMAD R5, R19.reuse, 0x8, R4 ;  /* 0x0000000813057824 */ /* 0x040fe200078e0204 */
[----:B------:R-:W-:Y:S01]  /*13ab0*/  SHF.L.U32 R0, R22, 0x1f, RZ ;  /* 0x0000001f16007819 */ /* 0x000fe200000006ff */
[----:B------:R-:W-:-:S03]  /*13ac0*/  VIADD R19, R19, 0x1 ;  /* 0x0000000113137836 */ /* 0x000fc60000000000 */
[----:B------:R-:W0:Y:S02]  /*13ad0*/  SYNCS.PHASECHK.TRANS64.TRYWAIT P1, [R5+URZ+0x19c40], R0 ;  /* 0x019c4000050075a7 */ /* 0x000e24000802017f */
[----:B------:R-:W-:-:S04]  /*13ae0*/  ISETP.NE.AND P2, PT, R19, 0x2, PT ;  /* 0x000000021300780c */ /* 0x000fc80003f45270 */
[----:B------:R-:W-:Y:S01]  /*13af0*/  SEL R3, RZ, 0x1, P2 ;  /* 0x00000001ff037807 */ /* 0x000fe20001000000 */
[----:B0-----:R-:W-:Y:S08]  /*13b00*/  @!P1 BRA `(.L_x_2051) ;  /* 0x0000001400fc9947 */ /* 0x001ff00003800000 */
.L_x_2111:
[----:B------:R-:W-:Y:S02]  /*13b10*/  SEL R19, R19, RZ, P2 ;  /* 0x000000ff13137207 */ /* 0x000fe40001000000 */
[----:B------:R-:W-:Y:S01]  /*13b20*/  LOP3.LUT R2, R22, R3, RZ, 0x3c, !PT ;  /* 0x0000000316027212 */ /* 0x000fe200078e3cff */
[----:B------:R-:W-:Y:S06]  /*13b30*/  @!P0 BRA `(.L_x_2052) ;  /* 0x0000000000048947 */ /* 0x000fec0003800000 */
[----:B------:R-:W-:Y:S01]  /*13b40*/  BPT.TRAP 0x1 ;  /* 0x000000040000795c */ /* 0x000fe20000300000 */
.L_x_2052:
[----:B------:R-:W-:Y:S01]  /*13b50*/  IMAD R19, R19, 0x8, R4 ;  /* 0x0000000813137824 */ /* 0x000fe200078e0204 */
[----:B------:R-:W-:-:S04]  /*13b60*/  SHF.L.U32 R2, R2, 0x1f, RZ ;  /* 0x0000001f02027819 */ /* 0x000fc800000006ff */
[----:B------:R-:W1:Y:S02]  /*13b70*/  SYNCS.PHASECHK.TRANS64.TRYWAIT P1, [R19+URZ+0x19c40], R2 ;  /* 0x019c4002130075a7 */ /* 0x000e64000802017f */
[----:B-1----:R-:W-:Y:S05]  /*13b80*/  @!P1 BRA `(.L_x_2053) ;  /* 0x0000001400f09947 */ /* 0x002fea0003800000 */
.L_x_2112:
[----:B------:R-:W-:Y:S05]  /*13b90*/  @!P0 BRA `(.L_x_2054) ;  /* 0x0000000000048947 */ /* 0x000fea0003800000 */
[----:B------:R-:W-:Y:S01]  /*13ba0*/  BPT.TRAP 0x1 ;  /* 0x000000040000795c */ /* 0x000fe20000300000 */
.L_x_2054:
[----:B------:R-:W2:Y:S02]  /*13bb0*/  SYNCS.PHASECHK.TRANS64.TRYWAIT P1, [R5+URZ+0x19c60], R0 ;  /* 0x019c6000050075a7 */ /* 0x000ea4000802017f */
[----:B--2---:R-:W-:Y:S05]  /*13bc0*/  @!P1 BRA `(.L_x_2055) ;  /* 0x0000001400f49947 */ /* 0x004fea0003800000 */
.L_x_2113:
[----:B------:R-:W-:Y:S05]  /*13bd0*/  @!P0 BRA `(.L_x_2056) ;  /* 0x0000000000048947 */ /* 0x000fea0003800000 */
[----:B------:R-:W-:Y:S01]  /*13be0*/  BPT.TRAP 0x1 ;  /* 0x000000040000795c */ /* 0x000fe20000300000 */
.L_x_2056:
[----:B------:R-:W3:Y:S02]  /*13bf0*/  SYNCS.PHASECHK.TRANS64.TRYWAIT P1, [R19+URZ+0x19c60], R2 ;  /* 0x019c6002130075a7 */ /* 0x000ee4000802017f */
[----:B---3--:R-:W-:Y:S05]  /*13c00*/  @!P1 BRA `(.L_x_2057) ;  /* 0x0000001400f89947 */ /* 0x008fea0003800000 */
.L_x_2114:
[----:B------:R-:W-:Y:S05]  /*13c10*/  @!P0 BRA `(.L_x_2058) ;  /* 0x0000000000048947 */ /* 0x000fea0003800000 */
[----:B------:R-:W-:Y:S01]  /*13c20*/  BPT.TRAP 0x1 ;  /* 0x000000040000795c */ /* 0x000fe20000300000 */
.L_x_2058:
[----:B------:R-:W4:Y:S02]  /*13c30*/  SYNCS.PHASECHK.TRANS64.TRYWAIT P1, [R5+URZ+0x19c80], R0 ;  /* 0x019c8000050075a7 */ /* 0x000f24000802017f */
[----:B----4-:R-:W-:Y:S05]  /*13c40*/  @!P1 BRA `(.L_x_2059) ;  /* 0x0000001400fc9947 */ /* 0x010fea0003800000 */
.L_x_2115:
[----:B------:R-:W-:Y:S05]  /*13c50*/  @!P0 BRA `(.L_x_2060) ;  /* 0x0000000000048947 */ /* 0x000fea0003800000 */
[----:B------:R-:W-:Y:S01]  /*13c60*/  BPT.TRAP 0x1 ;  /* 0x000000040000795c */ /* 0x000fe20000300000 */
.L_x_2060:
[----:B------:R0:W0:Y:S02]  /*13c70*/  SYNCS.PHASECHK.TRANS64.TRYWAIT P0, [R19+URZ+0x19c80], R2 ;  /* 0x019c8002130075a7 */ /* 0x000024000800017f */
[----:B0-----:R-:W-:Y:S05]  /*13c80*/  @!P0 NANOSLEEP.SYNCS 0x989680 ;  /* 0x009896800000895d */ /* 0x001fea0003900000 */
[----:B------:R-:W0:Y:S02]  /*13c90*/  @!P0 SYNCS.PHASECHK.TRANS64 P0, [R19+URZ+0x19c80], R2 ;  /* 0x019c8002130085a7 */ /* 0x000e24000800007f */
[----:B0-----:R-:W-:Y:S05]  /*13ca0*/  @!P0 BRA `(.L_x_2060) ;  /* 0xfffffffc00f08947 */ /* 0x001fea000383ffff */
.L_x_2048:
[----:B------:R-:W-:Y:S05]  /*13cb0*/  BSYNC B0 ;  /* 0x0000000000007941 */ /* 0x000fea0003800000 */
.L_x_2047:
[----:B------:R-:W-:Y:S05]  /*13cc0*/  EXIT ;  /* 0x000000000000794d */ /* 0x000fea0003800000 */
.L_x_1909:
[----:B0-----:R-:W-:-:S04]  /*13cd0*/  IMAD.U32 R3, RZ, RZ, UR46 ;  /* 0x0000002eff037e24 */ /* 0x001fc8000f8e00ff */
[----:B------:R0:W1:Y:S03]  /*13ce0*/  SYNCS.PHASECHK.TRANS64.TRYWAIT P1, [R3+URZ+0x19c00], R2 ;  /* 0x019c0002030075a7 */ /* 0x000066000802017f */
[----:B-1----:R-:W-:Y:S05]  /*13cf0*/  @!P1 NANOSLEEP.SYNCS 0x989680 ;  /* 0x009896800000995d */ /* 0x002fea0003900000 */
[----:B------:R-:W1:Y:S02]  /*13d00*/  @!P1 SYNCS.PHASECHK.TRANS64 P1, [R3+URZ+0x19c00], R2 ;  /* 0x019c0002030095a7 */ /* 0x000e64000802007f */
[----:B-1----:R-:W-:Y:S05]  /*13d10*/  @!P1 BRA `(.L_x_1909) ;  /* 0xfffffffc00ec9947 */ /* 0x002fea000383ffff */
[----:B------:R-:W-:Y:S05]  /*13d20*/  BRA `(.L_x_2061) ;  /* 0xfffffee000687947 */ /* 0x000fea000383ffff */
.L_x_1913:
[----:B-1----:R1:W2:Y:S02]  /*13d30*/  SYNCS.PHASECHK.TRANS64.TRYWAIT P1, [R2+URZ+0x19c30], R3 ;  /* 0x019c3003020075a7 */ /* 0x0022a4000802017f */
[----:B--2---:R-:W-:Y:S05]  /*13d40*/  @!P1 NANOSLEEP.SYNCS 0x989680 ;  /* 0x009896800000995d */ /* 0x004fea0003900000 */
[----:B------:R-:W2:Y:S02]  /*13d50*/  @!P1 SYNCS.PHASECHK.TRANS64 P1, [R2+URZ+0x19c30], R3 ;  /* 0x019c3003020095a7 */ /* 0x000ea4000802007f */
[----:B--2---:R-:W-:Y:S05]  /*13d60*/  @!P1 BRA `(.L_x_1913) ;  /* 0xfffffffc00f09947 */ /* 0x004fea000383ffff */
[----:B------:R-:W-:Y:S05]  /*13d70*/  BRA `(.L_x_1912) ;  /* 0xfffffee000847947 */ /* 0x000fea000383ffff */
.L_x_1919:
[----:B-1----:R-:W-:-:S04]  /*13d80*/  IMAD.U32 R7, RZ, RZ, UR19 ;  /* 0x00000013ff077e24 */ /* 0x002fc8000f8e00ff */
[----:B------:R1:W2:Y:S03]  /*13d90*/  SYNCS.PHASECHK.TRANS64.TRYWAIT P1, [R7+URZ+0x19c30], R6 ;  /* 0x019c3006070075a7 */ /* 0x0002a6000802017f */
[----:B--2---:R-:W-:Y:S05]  /*13da0*/  @!P1 NANOSLEEP.SYNCS 0x989680 ;  /* 0x009896800000995d */ /* 0x004fea0003900000 */
[----:B------:R-:W2:Y:S02]  /*13db0*/  @!P1 SYNCS.PHASECHK.TRANS64 P1, [R7+URZ+0x19c30], R6 ;  /* 0x019c3006070095a7 */ /* 0x000ea4000802007f */
[----:B--2---:R-:W-:Y:S05]  /*13dc0*/  @!P1 BRA `(.L_x_1919) ;  /* 0xfffffffc00ec9947 */ /* 0x004fea000383ffff */
[----:B------:R-:W-:Y:S05]  /*13dd0*/  BRA `(.L_x_1918) ;  /* 0xffffff0c00407947 */ /* 0x000fea000383ffff */
.L_x_1923:
[----:B-1----:R-:W-:-:S04]  /*13de0*/  IMAD.U32 R7, RZ, RZ, UR11 ;  /* 0x0000000bff077e24 */ /* 0x002fc8000f8e00ff */
[----:B------:R1:W2:Y:S03]  /*13df0*/  SYNCS.PHASECHK.TRANS64.TRYWAIT P1, [R7+URZ+0x19c50], R6 ;  /* 0x019c5006070075a7 */ /* 0x0002a6000802017f */
[----:B--2---:R-:W-:Y:S05]  /*13e00*/  @!P1 NANOSLEEP.SYNCS 0x989680 ;  /* 0x009896800000995d */ /* 0x004fea0003900000 */
[----:B------:R-:W2:Y:S02]  /*13e10*/  @!P1 SYNCS.PHASECHK.TRANS64 P1, [R7+URZ+0x19c50], R6 ;  /* 0x019c5006070095a7 */ /* 0x000ea4000802007f */
[----:B--2---:R-:W-:Y:S05]  /*13e20*/  @!P1 BRA `(.L_x_1923) ;  /* 0xfffffffc00ec9947 */ /* 0x004fea000383ffff */
[----:B------:R-:W-:Y:S05]  /*13e30*/  BRA `(.L_x_1922) ;  /* 0xffffff0c00907947 */ /* 0x000fea000383ffff */
.L_x_1931:
[----:B-1----:R-:W-:-:S04]  /*13e40*/  IMAD.U32 R7, RZ, RZ, UR6 ;  /* 0x00000006ff077e24 */ /* 0x002fc8000f8e00ff */
[----:B------:R1:W2:Y:S03]  /*13e50*/  SYNCS.PHASECHK.TRANS64.TRYWAIT P1, [R7+URZ+0x19c30], R6 ;  /* 0x019c3006070075a7 */ /* 0x0002a6000802017f */
[----:B--2---:R-:W-:Y:S05]  /*13e60*/  @!P1 NANOSLEEP.SYNCS 0x989680 ;  /* 0x009896800000995d */ /* 0x004fea0003900000 */
[----:B------:R-:W2:Y:S02]  /*13e70*/  @!P1 SYNCS.PHASECHK.TRANS64 P1, [R7+URZ+0x19c30], R6 ;  /* 0x019c3006070095a7 */ /* 0x000ea4000802007f */
[----:B--2---:R-:W-:Y:S05]  /*13e80*/  @!P1 BRA `(.L_x_1931) ;  /* 0xfffffffc00ec9947 */ /* 0x004fea000383ffff */
[----:B------:R-:W-:Y:S05]  /*13e90*/  BRA `(.L_x_1930) ;  /* 0xffffff3800687947 */ /* 0x000fea000383ffff */
.L_x_1935:
[----:B-1----:R-:W-:-:S04]  /*13ea0*/  IMAD.U32 R7, RZ, RZ, UR11 ;  /* 0x0000000bff077e24 */ /* 0x002fc8000f8e00ff */
[----:B------:R1:W2:Y:S03]  /*13eb0*/  SYNCS.PHASECHK.TRANS64.TRYWAIT P1, [R7+URZ+0x19c50], R6 ;  /* 0x019c5006070075a7 */ /* 0x0002a6000802017f */
[----:B--2---:R-:W-:Y:S05]  /*13ec0*/  @!P1 NANOSLEEP.SYNCS 0x989680 ;  /* 0x009896800000995d */ /* 0x004fea0003900000 */
[----:B------:R-:W2:Y:S02]  /*13ed0*/  @!P1 SYNCS.PHASECHK.TRANS64 P1, [R7+URZ+0x19c50], R6 ;  /* 0x019c5006070095a7 */ /* 0x000ea4000802007f */
[----:B--2---:R-:W-:Y:S05]  /*13ee0*/  @!P1 BRA `(.L_x_1935) ;  /* 0xfffffffc00ec9947 */ /* 0x004fea000383ffff */
[----:B------:R-:W-:Y:S05]  /*13ef0*/  BRA `(.L_x_1934) ;  /* 0xffffff3800b87947 */ /* 0x000fea000383ffff */
.L_x_1942:
[----:B-1----:R-:W-:-:S04]  /*13f00*/  IMAD.U32 R5, RZ, RZ, UR5 ;  /* 0x00000005ff057e24 */ /* 0x002fc8000f8e00ff */
[----:B------:R1:W2:Y:S03]  /*13f10*/  SYNCS.PHASECHK.TRANS64.TRYWAIT P1, [R5+URZ+0x19c50], R0 ;  /* 0x019c5000050075a7 */ /* 0x0002a6000802017f */
[----:B--2---:R-:W-:Y:S05]  /*13f20*/  @!P1 NANOSLEEP.SYNCS 0x989680 ;  /* 0x009896800000995d */ /* 0x004fea0003900000 */
[----:B------:R-:W2:Y:S02]  /*13f30*/  @!P1 SYNCS.PHASECHK.TRANS64 P1, [R5+URZ+0x19c50], R0 ;  /* 0x019c5000050095a7 */ /* 0x000ea4000802007f */
[----:B--2---:R-:W-:Y:S05]  /*13f40*/  @!P1 BRA `(.L_x_1942) ;  /* 0xfffffffc00ec9947 */ /* 0x004fea000383ffff */
[----:B------:R-:W-:Y:S05]  /*13f50*/  BRA `(.L_x_1941) ;  /* 0xffffff5c00087947 */ /* 0x000fea000383ffff */
.L_x_1983:
        /* <DEDUP_REMOVED lines=10> */
.L_x_2062:
[----:B------:R-:W-:Y:S05]  /*14000*/  BRA `(.L_x_2063) ;  /* 0xffffffbc00807947 */ /* 0x000fea000383ffff */
.L_x_1986:
[----:B0-----:R0:W1:Y:S02]  /*14010*/  SYNCS.PHASECHK.TRANS64.TRYWAIT P0, [R5+URZ+0x19c80], R20 ;  /* 0x019c8014050075a7 */ /* 0x001064000800017f */
[----:B-1----:R-:W-:Y:S05]  /*14020*/  @!P0 NANOSLEEP.SYNCS 0x989680 ;  /* 0x009896800000895d */ /* 0x002fea0003900000 */
[----:B------:R-:W1:Y:S02]  /*14030*/  @!P0 SYNCS.PHASECHK.TRANS64 P0, [R5+URZ+0x19c80], R20 ;  /* 0x019c8014050085a7 */ /* 0x000e64000800007f */
[----:B-1----:R-:W-:Y:S05]  /*14040*/  @!P0 BRA `(.L_x_1986) ;  /* 0xfffffffc00f08947 */ /* 0x002fea000383ffff */
[----:B------:R-:W-:Y:S05]  /*14050*/  BRA `(.L_x_2064) ;  /* 0xffffffbc00947947 */ /* 0x000fea000383ffff */
.L_x_1987:
        /* <DEDUP_REMOVED lines=8> */
.L_x_2066:
[----:B------:R-:W-:Y:S05]  /*140e0*/  BSYNC B0 ;  /* 0x0000000000007941 */ /* 0x000fea0003800000 */
.L_x_2065:
        /* <DEDUP_REMOVED lines=11> */
.L_x_2067:
        /* <DEDUP_REMOVED lines=10> */
.L_x_2068:
        /* <DEDUP_REMOVED lines=13> */
.L_x_2069:
        /* <DEDUP_REMOVED lines=10> */
.L_x_1992:
[----:B---3--:R3:W4:Y:S02]  /*143b0*/  SYNCS.PHASECHK.TRANS64.TRYWAIT P1, [R5+URZ+0x19c40], R20 ;  /* 0x019c4014050075a7 */ /* 0x008724000802017f */
[----:B----4-:R-:W-:Y:S05]  /*143c0*/  @!P1 NANOSLEEP.SYNCS 0x989680 ;  /* 0x009896800000995d */ /* 0x010fea0003900000 */
[----:B------:R-:W4:Y:S02]  /*143d0*/  @!P1 SYNCS.PHASECHK.TRANS64 P1, [R5+URZ+0x19c40], R20 ;  /* 0x019c4014050095a7 */ /* 0x000f24000802007f */
[----:B----4-:R-:W-:Y:S05]  /*143e0*/  @!P1 BRA `(.L_x_1992) ;  /* 0xfffffffc00f09947 */ /* 0x010fea000383ffff */
[----:B------:R-:W-:Y:S05]  /*143f0*/  BRA `(.L_x_2071) ;  /* 0xffffffbc00d07947 */ /* 0x000fea000383ffff */
.L_x_1993:
        /* <DEDUP_REMOVED lines=8> */
.L_x_2073:
[----:B------:R-:W-:Y:S05]  /*14480*/  BSYNC B0 ;  /* 0x0000000000007941 */ /* 0x000fea0003800000 */
.L_x_2072:
        /* <DEDUP_REMOVED lines=8> */
.L_x_2074:
[----:B------:R-:W-:Y:S02]  /*14510*/  IMAD.MOV.U32 R13, RZ, RZ, R6 ;  /* 0x000000ffff0d7224 */ /* 0x000fe400078e0006 */
[----:B------:R-:W-:Y:S02]  /*14520*/  IMAD.MOV.U32 R12, RZ, RZ, 0x1 ;  /* 0x00000001ff0c7424 */ /* 0x000fe400078e00ff */
[----:B------:R-:W-:-:S07]  /*14530*/  IMAD.MOV.U32 R3, RZ, RZ, R14 ;  /* 0x000000ffff037224 */ /* 0x000fce00078e000e */
[----:B------:R-:W-:Y:S05]  /*14540*/  WARPSYNC.COLLECTIVE R15, `(.L_x_2075) ;  /* 0x000000000f087348 */ /* 0x000fea0003c00000 */
[----:B------:R0:W1:Y:S02]  /*14550*/  SHFL.IDX P6, R14, R13, R12, R11 ;  /* 0x0000000c0d0e7389 */ /* 0x00006400000c000b */
[----:B01----:R-:W-:Y:S01]  /*14560*/  ENDCOLLECTIVE ;  /* 0x000000000000791b */ /* 0x003fe20003800000 */
.L_x_2075:
        /* <DEDUP_REMOVED lines=10> */
.L_x_2076:
        /* <DEDUP_REMOVED lines=8> */
.L_x_1998:
        /* <DEDUP_REMOVED lines=9> */
.L_x_2078:
[----:B------:R-:W-:Y:S01]  /*14720*/  ISETP.GE.AND P1, PT, R25, R4, PT ;  /* 0x000000041900720c */ /* 0x000fe20003f26270 */
[----:B------:R-:W-:Y:S02]  /*14730*/  IMAD.MOV.U32 R13, RZ, RZ, R5 ;  /* 0x000000ffff0d7224 */ /* 0x000fe400078e0005 */
[----:B------:R-:W-:-:S10]  /*14740*/  IMAD.MOV.U32 R2, RZ, RZ, R14 ;  /* 0x000000ffff027224 */ /* 0x000fd400078e000e */
[----:B------:R-:W-:Y:S05]  /*14750*/  WARPSYNC.COLLECTIVE R15, `(.L_x_2079) ;  /* 0x000000000f087348 */ /* 0x000fea0003c00000 */
[----:B------:R0:W1:Y:S02]  /*14760*/  SHFL.IDX P6, R14, R13, R12, R11 ;  /* 0x0000000c0d0e7389 */ /* 0x00006400000c000b */
[----:B01----:R-:W-:Y:S01]  /*14770*/  ENDCOLLECTIVE ;  /* 0x000000000000791b */ /* 0x003fe20003800000 */
.L_x_2079:
[----:B------:R-:W-:Y:S02]  /*14780*/  IMAD.MOV.U32 R13, RZ, RZ, R0 ;  /* 0x000000ffff0d7224 */ /* 0x000fe400078e0000 */
[----:B------:R-:W-:Y:S02]  /*14790*/  IMAD.MOV.U32 R12, RZ, RZ, 0x1 ;  /* 0x00000001ff0c7424 */ /* 0x000fe400078e00ff */
[----:B------:R-:W-:-:S07]  /*147a0*/  IMAD.MOV.U32 R3, RZ, RZ, R14 ;  /* 0x000000ffff037224 */ /* 0x000fce00078e000e */
[----:B------:R-:W-:Y:S05]  /*147b0*/  WARPSYNC.COLLECTIVE R15, `(.L_x_2080) ;  /* 0x000000000f087348 */ /* 0x000fea0003c00000 */
[----:B------:R0:W1:Y:S02]  /*147c0*/  SHFL.IDX P6, R14, R13, R12, R11 ;  /* 0x0000000c0d0e7389 */ /* 0x00006400000c000b */
[----:B01----:R-:W-:Y:S01]  /*147d0*/  ENDCOLLECTIVE ;  /* 0x000000000000791b */ /* 0x003fe20003800000 */
.L_x_2080:
        /* <DEDUP_REMOVED lines=10> */
.L_x_2081:
        /* <DEDUP_REMOVED lines=12> */
.L_x_2082:
        /* <DEDUP_REMOVED lines=8> */
.L_x_2083:
        /* <DEDUP_REMOVED lines=10> */
.L_x_2003:
[----:B-1----:R1:W2:Y:S02]  /*14a60*/  SYNCS.PHASECHK.TRANS64.TRYWAIT P0, [R16+URZ+0x19c20], R0 ;  /* 0x019c2000100075a7 */ /* 0x0022a4000800017f */
[----:B--2---:R-:W-:Y:S05]  /*14a70*/  @!P0 NANOSLEEP.SYNCS 0x989680 ;  /* 0x009896800000895d */ /* 0x004fea0003900000 */
[----:B------:R-:W2:Y:S02]  /*14a80*/  @!P0 SYNCS.PHASECHK.TRANS64 P0, [R16+URZ+0x19c20], R0 ;  /* 0x019c2000100085a7 */ /* 0x000ea4000800007f */
[----:B--2---:R-:W-:Y:S05]  /*14a90*/  @!P0 BRA `(.L_x_2003) ;  /* 0xfffffffc00f08947 */ /* 0x004fea000383ffff */
[----:B------:R-:W-:Y:S05]  /*14aa0*/  BRA `(.L_x_2085) ;  /* 0xffffffc400b07947 */ /* 0x000fea000383ffff */
.L_x_2007:
[----:B0-----:R0:W1:Y:S02]  /*14ab0*/  SYNCS.PHASECHK.TRANS64.TRYWAIT P0, [R5+URZ+0x19c80], R10 ;  /* 0x019c800a050075a7 */ /* 0x001064000800017f */
[----:B-1----:R-:W-:Y:S05]  /*14ac0*/  @!P0 NANOSLEEP.SYNCS 0x989680 ;  /* 0x009896800000895d */ /* 0x002fea0003900000 */
[----:B------:R-:W1:Y:S02]  /*14ad0*/  @!P0 SYNCS.PHASECHK.TRANS64 P0, [R5+URZ+0x19c80], R10 ;  /* 0x019c800a050085a7 */ /* 0x000e64000800007f */
[----:B-1----:R-:W-:Y:S05]  /*14ae0*/  @!P0 BRA `(.L_x_2007) ;  /* 0xfffffffc00f08947 */ /* 0x002fea000383ffff */
[----:B------:R-:W-:Y:S05]  /*14af0*/  BRA `(.L_x_2086) ;  /* 0xffffffc8007c7947 */ /* 0x000fea000383ffff */
.L_x_2008:
        /* <DEDUP_REMOVED lines=8> */
.L_x_2088:
[----:B------:R-:W-:Y:S05]  /*14b80*/  BSYNC B0 ;  /* 0x0000000000007941 */ /* 0x000fea0003800000 */
.L_x_2087:
        /* <DEDUP_REMOVED lines=9> */
.L_x_2089:
[----:B------:R-:W-:Y:S02]  /*14c20*/  IMAD.MOV.U32 R13, RZ, RZ, R21 ;  /* 0x000000ffff0d7224 */ /* 0x000fe400078e0015 */
[----:B------:R-:W-:Y:S02]  /*14c30*/  IMAD.MOV.U32 R12, RZ, RZ, 0x1 ;  /* 0x00000001ff0c7424 */ /* 0x000fe400078e00ff */
[----:B------:R-:W-:-:S07]  /*14c40*/  IMAD.MOV.U32 R2, RZ, RZ, R14 ;  /* 0x000000ffff027224 */ /* 0x000fce00078e000e */
[----:B------:R-:W-:Y:S05]  /*14c50*/  WARPSYNC.COLLECTIVE R15, `(.L_x_2090) ;  /* 0x000000000f087348 */ /* 0x000fea0003c00000 */
[----:B------:R0:W1:Y:S02]  /*14c60*/  SHFL.IDX P6, R14, R13, R12, R11 ;  /* 0x0000000c0d0e7389 */ /* 0x00006400000c000b */
[----:B01----:R-:W-:Y:S01]  /*14c70*/  ENDCOLLECTIVE ;  /* 0x000000000000791b */ /* 0x003fe20003800000 */
.L_x_2090:
        /* <DEDUP_REMOVED lines=13> */
.L_x_2091:
[----:B------:R-:W-:Y:S01]  /*14d50*/  IMAD.MOV.U32 R2, RZ, RZ, R14 ;  /* 0x000000ffff027224 */ /* 0x000fe200078e000e */
[----:B------:R-:W-:Y:S06]  /*14d60*/  BRA `(.L_x_2092) ;  /* 0xffffffc800747947 */ /* 0x000fec000383ffff */
.L_x_2013:
[----:B---3--:R3:W4:Y:S02]  /*14d70*/  SYNCS.PHASECHK.TRANS64.TRYWAIT P0, [R5+URZ+0x19c40], R10 ;  /* 0x019c400a050075a7 */ /* 0x008724000800017f */
[----:B----4-:R-:W-:Y:S05]  /*14d80*/  @!P0 NANOSLEEP.SYNCS 0x989680 ;  /* 0x009896800000895d */ /* 0x010fea0003900000 */
[----:B------:R-:W4:Y:S02]  /*14d90*/  @!P0 SYNCS.PHASECHK.TRANS64 P0, [R5+URZ+0x19c40], R10 ;  /* 0x019c400a050085a7 */ /* 0x000f24000800007f */
[----:B----4-:R-:W-:Y:S05]  /*14da0*/  @!P0 BRA `(.L_x_2013) ;  /* 0xfffffffc00f08947 */ /* 0x010fea000383ffff */
[----:B------:R-:W-:Y:S05]  /*14db0*/  BRA `(.L_x_2093) ;  /* 0xffffffc800cc7947 */ /* 0x000fea000383ffff */
.L_x_2014:
        /* <DEDUP_REMOVED lines=8> */
.L_x_2095:
[----:B------:R-:W-:Y:S05]  /*14e40*/  BSYNC B0 ;  /* 0x0000000000007941 */ /* 0x000fea0003800000 */
.L_x_2094:
        /* <DEDUP_REMOVED lines=8> */
.L_x_2096:
[----:B------:R-:W-:Y:S02]  /*14ed0*/  IMAD.MOV.U32 R13, RZ, RZ, R8 ;  /* 0x000000ffff0d7224 */ /* 0x000fe400078e0008 */
[----:B------:R-:W-:Y:S02]  /*14ee0*/  IMAD.MOV.U32 R12, RZ, RZ, 0x1 ;  /* 0x00000001ff0c7424 */ /* 0x000fe400078e00ff */
[----:B------:R-:W-:-:S07]  /*14ef0*/  IMAD.MOV.U32 R2, RZ, RZ, R14 ;  /* 0x000000ffff027224 */ /* 0x000fce00078e000e */
[----:B------:R-:W-:Y:S05]  /*14f00*/  WARPSYNC.COLLECTIVE R15, `(.L_x_2097) ;  /* 0x000000000f087348 */ /* 0x000fea0003c00000 */
[----:B------:R0:W1:Y:S02]  /*14f10*/  SHFL.IDX P6, R14, R13, R12, R11 ;  /* 0x0000000c0d0e7389 */ /* 0x00006400000c000b */
[----:B01----:R-:W-:Y:S01]  /*14f20*/  ENDCOLLECTIVE ;  /* 0x000000000000791b */ /* 0x003fe20003800000 */
.L_x_2097:
        /* <DEDUP_REMOVED lines=13> */
.L_x_2098:
[----:B------:R-:W-:Y:S01]  /*15000*/  IMAD.MOV.U32 R2, RZ, RZ, R14 ;  /* 0x000000ffff027224 */ /* 0x000fe200078e000e */
[----:B------:R-:W-:Y:S06]  /*15010*/  BRA `(.L_x_2099) ;  /* 0xffffffc800bc7947 */ /* 0x000fec000383ffff */
.L_x_2019:
[----:B------:R0:W0:Y:S02]  /*15020*/  SYNCS.PHASECHK.TRANS64.TRYWAIT P2, [R2+URZ+0x19c70], R3 ;  /* 0x019c7003020075a7 */ /* 0x000024000804017f */
[----:B0-----:R-:W-:Y:S05]  /*15030*/  @!P2 NANOSLEEP.SYNCS 0x989680 ;  /* 0x009896800000a95d */ /* 0x001fea0003900000 */
[----:B------:R-:W0:Y:S02]  /*15040*/  @!P2 SYNCS.PHASECHK.TRANS64 P2, [R2+URZ+0x19c70], R3 ;  /* 0x019c70030200a5a7 */ /* 0x000e24000804007f */
[----:B0-----:R-:W-:Y:S05]  /*15050*/  @!P2 BRA `(.L_x_2019) ;  /* 0xfffffffc00f0a947 */ /* 0x001fea000383ffff */
[----:B------:R-:W-:Y:S05]  /*15060*/  BRA `(.L_x_2100) ;  /* 0xffffffcc00287947 */ /* 0x000fea000383ffff */
.L_x_2021:
[----:B0-----:R0:W2:Y:S02]  /*15070*/  SYNCS.PHASECHK.TRANS64.TRYWAIT P2, [R2+URZ+0x19c60], R4 ;  /* 0x019c6004020075a7 */ /* 0x0010a4000804017f */
[----:B--2---:R-:W-:Y:S05]  /*15080*/  @!P2 NANOSLEEP.SYNCS 0x989680 ;  /* 0x009896800000a95d */ /* 0x004fea0003900000 */
[----:B------:R-:W2:Y:S02]  /*15090*/  @!P2 SYNCS.PHASECHK.TRANS64 P2, [R2+URZ+0x19c60], R4 ;  /* 0x019c60040200a5a7 */ /* 0x000ea4000804007f */
[----:B--2---:R-:W-:Y:S05]  /*150a0*/  @!P2 BRA `(.L_x_2021) ;  /* 0xfffffffc00f0a947 */ /* 0x004fea000383ffff */
[----:B------:R-:W-:Y:S05]  /*150b0*/  BRA `(.L_x_2101) ;  /* 0xffffffcc00387947 */ /* 0x000fea000383ffff */
.L_x_2029:
[----:B0-----:R0:W1:Y:S02]  /*150c0*/  SYNCS.PHASECHK.TRANS64.TRYWAIT P1, [R3+URZ+0x19c70], R0 ;  /* 0x019c7000030075a7 */ /* 0x001064000802017f */
[----:B-1----:R-:W-:Y:S05]  /*150d0*/  @!P1 NANOSLEEP.SYNCS 0x989680 ;  /* 0x009896800000995d */ /* 0x002fea0003900000 */
[----:B------:R-:W1:Y:S02]  /*150e0*/  @!P1 SYNCS.PHASECHK.TRANS64 P1, [R3+URZ+0x19c70], R0 ;  /* 0x019c7000030095a7 */ /* 0x000e64000802007f */
[----:B-1----:R-:W-:Y:S05]  /*150f0*/  @!P1 BRA `(.L_x_2029) ;  /* 0xfffffffc00f09947 */ /* 0x002fea000383ffff */
[----:B------:R-:W-:Y:S05]  /*15100*/  BRA `(.L_x_2102) ;  /* 0xffffffd000a87947 */ /* 0x000fea000383ffff */
.L_x_2031:
[----:B0-----:R0:W1:Y:S02]  /*15110*/  SYNCS.PHASECHK.TRANS64.TRYWAIT P1, [R3+URZ+0x19c60], R0 ;  /* 0x019c6000030075a7 */ /* 0x001064000802017f */
[----:B-1----:R-:W-:Y:S05]  /*15120*/  @!P1 NANOSLEEP.SYNCS 0x989680 ;  /* 0x009896800000995d */ /* 0x002fea0003900000 */
[----:B------:R-:W1:Y:S02]  /*15130*/  @!P1 SYNCS.PHASECHK.TRANS64 P1, [R3+URZ+0x19c60], R0 ;  /* 0x019c6000030095a7 */ /* 0x000e64000802007f */
[----:B-1----:R-:W-:Y:S05]  /*15140*/  @!P1 BRA `(.L_x_2031) ;  /* 0xfffffffc00f09947 */ /* 0x002fea000383ffff */
[----:B------:R-:W-:Y:S05]  /*15150*/  BRA `(.L_x_2103) ;  /* 0xffffffd000b47947 */ /* 0x000fea000383ffff */
.L_x_2045:
[----:B0-----:R0:W1:Y:S02]  /*15160*/  SYNCS.PHASECHK.TRANS64.TRYWAIT P0, [R4+URZ+0x19c20], R0 ;  /* 0x019c2000040075a7 */ /* 0x001064000800017f */
[----:B-1----:R-:W-:Y:S05]  /*15170*/  @!P0 NANOSLEEP.SYNCS 0x989680 ;  /* 0x009896800000895d */ /* 0x002fea0003900000 */
[----:B------:R-:W1:Y:S02]  /*15180*/  @!P0 SYNCS.PHASECHK.TRANS64 P0, [R4+URZ+0x19c20], R0 ;  /* 0x019c2000040085a7 */ /* 0x000e64000800007f */
[----:B-1----:R-:W-:Y:S05]  /*15190*/  @!P0 BRA `(.L_x_2045) ;  /* 0xfffffffc00f08947 */ /* 0x002fea000383ffff */
[----:B------:R-:W-:Y:S05]  /*151a0*/  BRA `(.L_x_2104) ;  /* 0xffffffe400f07947 */ /* 0x000fea000383ffff */
.L_x_2046:
        /* <DEDUP_REMOVED lines=11> */
.L_x_2106:
[----:B------:R-:W-:Y:S05]  /*15260*/  BSYNC B0 ;  /* 0x0000000000007941 */ /* 0x000fea0003800000 */
.L_x_2105:
[----:B------:R-:W-:Y:S05]  /*15270*/  BRA `(.L_x_2107) ;  /* 0xffffffe400d87947 */ /* 0x000fea000383ffff */
.L_x_2049:
[----:B------:R-:W-:Y:S01]  /*15280*/  BSSY B1, `(.L_x_2108) ;  /* 0x0000006000017945 */ /* 0x000fe20003800000 */
[----:B------:R-:W-:-:S07]  /*15290*/  IMAD.MOV.U32 R15, RZ, RZ, -0x1 ;  /* 0xffffffffff0f7424 */ /* 0x000fce00078e00ff */
[----:B0-----:R-:W-:Y:S05]  /*152a0*/  WARPSYNC.COLLECTIVE R15, `(.L_x_2109) ;  /* 0x000000000f0c7348 */ /* 0x001fea0003c00000 */
[----:B------:R-:W-:Y:S02]  /*152b0*/  ELECT P6, UR62, PT ;  /* 0x00000000003e782f */ /* 0x000fe400038c0000 */
[----:B------:R-:W-:Y:S01]  /*152c0*/  MOV R14, UR62 ;  /* 0x0000003e000e7c02 */ /* 0x000fe20008000f00 */
[----:B0-----:R-:W-:Y:S10]  /*152d0*/  ENDCOLLECTIVE ;  /* 0x000000000000791b */ /* 0x001ff40003800000 */
.L_x_2109:
[----:B------:R-:W-:Y:S05]  /*152e0*/  BSYNC B1 ;  /* 0x0000000000017941 */ /* 0x000fea0003800000 */
.L_x_2108:
[----:B------:R-:W-:Y:S05]  /*152f0*/  BRA `(.L_x_2110) ;  /* 0xffffffe400d07947 */ /* 0x000fea000383ffff */
.L_x_2051:
[----:B0-----:R0:W1:Y:S02]  /*15300*/  SYNCS.PHASECHK.TRANS64.TRYWAIT P1, [R5+URZ+0x19c40], R0 ;  /* 0x019c4000050075a7 */ /* 0x001064000802017f */
[----:B-1----:R-:W-:Y:S05]  /*15310*/  @!P1 NANOSLEEP.SYNCS 0x989680 ;  /* 0x009896800000995d */ /* 0x002fea0003900000 */
[----:B------:R-:W1:Y:S02]  /*15320*/  @!P1 SYNCS.PHASECHK.TRANS64 P1, [R5+URZ+0x19c40], R0 ;  /* 0x019c4000050095a7 */ /* 0x000e64000802007f */
[----:B-1----:R-:W-:Y:S05]  /*15330*/  @!P1 BRA `(.L_x_2051) ;  /* 0xfffffffc00f09947 */ /* 0x002fea000383ffff */
[----:B------:R-:W-:Y:S05]  /*15340*/  BRA `(.L_x_2111) ;  /* 0xffffffe400f07947 */ /* 0x000fea000383ffff */
.L_x_2053:
[----:B-1----:R1:W2:Y:S02]  /*15350*/  SYNCS.PHASECHK.TRANS64.TRYWAIT P1, [R19+URZ+0x19c40], R2 ;  /* 0x019c4002130075a7 */ /* 0x0022a4000802017f */
[----:B--2---:R-:W-:Y:S05]  /*15360*/  @!P1 NANOSLEEP.SYNCS 0x989680 ;  /* 0x009896800000995d */ /* 0x004fea0003900000 */
[----:B------:R-:W2:Y:S02]  /*15370*/  @!P1 SYNCS.PHASECHK.TRANS64 P1, [R19+URZ+0x19c40], R2 ;  /* 0x019c4002130095a7 */ /* 0x000ea4000802007f */
[----:B--2---:R-:W-:Y:S05]  /*15380*/  @!P1 BRA `(.L_x_2053) ;  /* 0xfffffffc00f09947 */ /* 0x004fea000383ffff */
[----:B------:R-:W-:Y:S05]  /*15390*/  BRA `(.L_x_2112) ;  /* 0xffffffe400fc7947 */ /* 0x000fea000383ffff */
.L_x_2055:
[----:B--2---:R2:W3:Y:S02]  /*153a0*/  SYNCS.PHASECHK.TRANS64.TRYWAIT P1, [R5+URZ+0x19c60], R0 ;  /* 0x019c6000050075a7 */ /* 0x0044e4000802017f */
[----:B---3--:R-:W-:Y:S05]  /*153b0*/  @!P1 NANOSLEEP.SYNCS 0x989680 ;  /* 0x009896800000995d */ /* 0x008fea0003900000 */
[----:B------:R-:W3:Y:S02]  /*153c0*/  @!P1 SYNCS.PHASECHK.TRANS64 P1, [R5+URZ+0x19c60], R0 ;  /* 0x019c6000050095a7 */ /* 0x000ee4000802007f */
[----:B---3--:R-:W-:Y:S05]  /*153d0*/  @!P1 BRA `(.L_x_2055) ;  /* 0xfffffffc00f09947 */ /* 0x008fea000383ffff */
[----:B------:R-:W-:Y:S05]  /*153e0*/  BRA `(.L_x_2113) ;  /* 0xffffffe400f87947 */ /* 0x000fea000383ffff */
.L_x_2057:
[----:B---3--:R3:W4:Y:S02]  /*153f0*/  SYNCS.PHASECHK.TRANS64.TRYWAIT P1, [R19+URZ+0x19c60], R2 ;  /* 0x019c6002130075a7 */ /* 0x008724000802017f */
[----:B----4-:R-:W-:Y:S05]  /*15400*/  @!P1 NANOSLEEP.SYNCS 0x989680 ;  /* 0x009896800000995d */ /* 0x010fea0003900000 */
[----:B------:R-:W4:Y:S02]  /*15410*/  @!P1 SYNCS.PHASECHK.TRANS64 P1, [R19+URZ+0x19c60], R2 ;  /* 0x019c6002130095a7 */ /* 0x000f24000802007f */
[----:B----4-:R-:W-:Y:S05]  /*15420*/  @!P1 BRA `(.L_x_2057) ;  /* 0xfffffffc00f09947 */ /* 0x010fea000383ffff */
[----:B------:R-:W-:Y:S05]  /*15430*/  BRA `(.L_x_2114) ;  /* 0xffffffe400f47947 */ /* 0x000fea000383ffff */
.L_x_2059:
[----:B----4-:R4:W0:Y:S02]  /*15440*/  SYNCS.PHASECHK.TRANS64.TRYWAIT P1, [R5+URZ+0x19c80], R0 ;  /* 0x019c8000050075a7 */ /* 0x010824000802017f */
[----:B0-----:R-:W-:Y:S05]  /*15450*/  @!P1 NANOSLEEP.SYNCS 0x989680 ;  /* 0x009896800000995d */ /* 0x001fea0003900000 */
[----:B------:R-:W0:Y:S02]  /*15460*/  @!P1 SYNCS.PHASECHK.TRANS64 P1, [R5+URZ+0x19c80], R0 ;  /* 0x019c8000050095a7 */ /* 0x000e24000802007f */
[----:B0-----:R-:W-:Y:S05]  /*15470*/  @!P1 BRA `(.L_x_2059) ;  /* 0xfffffffc00f09947 */ /* 0x001fea000383ffff */
[----:B------:R-:W-:Y:S05]  /*15480*/  BRA `(.L_x_2115) ;  /* 0xffffffe400f07947 */ /* 0x000fea000383ffff */
.L_x_2116:
        /* <DEDUP_REMOVED lines=15> */
.L_x_2544:


//--------------------- .text._ZN7cutlass13device_kernelIN5flash11enable_sm90INS1_16FlashAttnFwdSm90INS1_25CollectiveMainloopFwdSm90ILi2EN4cute5tupleIJNS5_1CILi1EEES8_S8_EEENS6_IJNS7_ILi192EEENS7_ILi128EEENS7_ILi96EEEEEELi96ENS_12float_e4m3_tEfNS_4arch4Sm90ELb1ELb0ELb1ELb1ELb1ELb1ELb0ELb1ELb1ELb1ELb1ELb0EEENS1_21CollectiveEpilogueFwdINS6_IJSA_SC_SB_EEES9_NS_10bfloat16_tESG_Li384ELb1ELb1ELb1ELb1EEENS1_36VarlenDynamicPersistentTileSchedulerILi192ELi128ELi384ELi128ELb1ELb1ELb1ELb1ELb1ELb1EEEEEEEEEvNT_6ParamsE --------------------------
	.section	.text._ZN7cutlass13device_kernelIN5flash11enable_sm90INS1_16FlashAttnFwdSm90INS1_25CollectiveMainloopFwdSm90ILi2EN4cute5tupleIJNS5_1CILi1EEES8_S8_EEENS6_IJNS7_ILi192EEENS7_ILi128EEENS7_ILi96EEEEEELi96ENS_12float_e4m3_tEfNS_4arch4Sm90ELb1ELb0ELb1ELb1ELb1ELb1ELb0ELb1ELb1ELb1ELb1ELb0EEENS1_21CollectiveEpilogueFwdINS6_IJSA_SC_SB_EEES9_NS_10bfloat16_tESG_Li384ELb1ELb1ELb1ELb1EEENS1_36VarlenDynamicPersistentTileSchedulerILi192ELi128ELi384ELi128ELb1ELb1ELb1ELb1ELb1ELb1EEEEEEEEEvNT_6ParamsE,"ax",@progbits
	.align	128
.text._ZN7cutlass13device_kernelIN5flash11enable_sm90INS1_16FlashAttnFwdSm90INS1_25CollectiveMainloopFwdSm90ILi2EN4cute5tupleIJNS5_1CILi1EEES8_S8_EEENS6_IJNS7_ILi192EEENS7_ILi128EEENS7_ILi96EEEEEELi96ENS_12float_e4m3_tEfNS_4arch4Sm90ELb1ELb0ELb1ELb1ELb1ELb1ELb0ELb1ELb1ELb1ELb1ELb0EEENS1_21CollectiveEpilogueFwdINS6_IJSA_SC_SB_EEES9_NS_10bfloat16_tESG_Li384ELb1ELb1ELb1ELb1EEENS1_36VarlenDynamicPersistentTileSchedulerILi192ELi128ELi384ELi128ELb1ELb1ELb1ELb1ELb1ELb1EEEEEEEEEvNT_6ParamsE:
        .type           _ZN7cutlass13device_kernelIN5flash11enable_sm90INS1_16FlashAttnFwdSm90INS1_25CollectiveMainloopFwdSm90ILi2EN4cute5tupleIJNS5_1CILi1EEES8_S8_EEENS6_IJNS7_ILi192EEENS7_ILi128EEENS7_ILi96EEEEEELi96ENS_12float_e4m3_tEfNS_4arch4Sm90ELb1ELb0ELb1ELb1ELb1ELb1ELb0ELb1ELb1ELb1ELb1ELb0EEENS1_21CollectiveEpilogueFwdINS6_IJSA_SC_SB_EEES9_NS_10bfloat16_tESG_Li384ELb1ELb1ELb1ELb1EEENS1_36VarlenDynamicPersistentTileSchedulerILi192ELi128ELi384ELi128ELb1ELb1ELb1ELb1ELb1ELb1EEEEEEEEEvNT_6ParamsE,@function
        .size           _ZN7cutlass13device_kernelIN5flash11enable_sm90INS1_16FlashAttnFwdSm90INS1_25CollectiveMainloopFwdSm90ILi2EN4cute5tupleIJNS5_1CILi1EEES8_S8_EEENS6_IJNS7_ILi192EEENS7_ILi128EEENS7_ILi96EEEEEELi96ENS_12float_e4m3_tEfNS_4arch4Sm90ELb1ELb0ELb1ELb1ELb1ELb1ELb0ELb1ELb1ELb1ELb1ELb0EEENS1_21CollectiveEpilogueFwdINS6_IJSA_SC_SB_EEES9_NS_10bfloat16_tESG_Li384ELb1ELb1ELb1ELb1EEENS1_36VarlenDynamicPersistentTileSchedulerILi192ELi128ELi384ELi128ELb1ELb1ELb1ELb1ELb1ELb1EEEEEEEEEvNT_6ParamsE,(.L_x_2545 - _ZN7cutlass13device_kernelIN5flash11enable_sm90INS1_16FlashAttnFwdSm90INS1_25CollectiveMainloopFwdSm90ILi2EN4cute5tupleIJNS5_1CILi1EEES8_S8_EEENS6_IJNS7_ILi192EEENS7_ILi128EEENS7_ILi96EEEEEELi96ENS_12float_e4m3_tEfNS_4arch4Sm90ELb1ELb0ELb1ELb1ELb1ELb1ELb0ELb1ELb1ELb1ELb1ELb0EEENS1_21CollectiveEpilogueFwdINS6_IJSA_SC_SB_EEES9_NS_10bfloat16_tESG_Li384ELb1ELb1ELb1ELb1EEENS1_36VarlenDynamicPersistentTileSchedulerILi192ELi128ELi384ELi128ELb1ELb1ELb1ELb1ELb1ELb1EEEEEEEEEvNT_6ParamsE)
        .other          _ZN7cutlass13device_kernelIN5flash11enable_sm90INS1_16FlashAttnFwdSm90INS1_25CollectiveMainloopFwdSm90ILi2EN4cute5tupleIJNS5_1CILi1EEES8_S8_EEENS6_IJNS7_ILi192EEENS7_ILi128EEENS7_ILi96EEEEEELi96ENS_12float_e4m3_tEfNS_4arch4Sm90ELb1ELb0ELb1ELb1ELb1ELb1ELb0ELb1ELb1ELb1ELb1ELb0EEENS1_21CollectiveEpilogueFwdINS6_IJSA_SC_SB_EEES9_NS_10bfloat16_tESG_Li384ELb1ELb1ELb1ELb1EEENS1_36VarlenDynamicPersistentTileSchedulerILi192ELi128ELi384ELi128ELb1ELb1ELb1ELb1ELb1ELb1EEEEEEEEEvNT_6ParamsE,@"STO_CUDA_ENTRY STV_DEFAULT"
_ZN7cutlass13device_kernelIN5flash11enable_sm90INS1_16FlashAttnFwdSm90INS1_25CollectiveMainloopFwdSm90ILi2EN4cute5tupleIJNS5_1CILi1EEES8_S8_EEENS6_IJNS7_ILi192EEENS7_ILi128EEENS7_ILi96EEEEEELi96ENS_12float_e4m3_tEfNS_4arch4Sm90ELb1ELb0ELb1ELb1ELb1ELb1ELb0ELb1ELb1ELb1ELb1ELb0EEENS1_21CollectiveEpilogueFwdINS6_IJSA_SC_SB_EEES9_NS_10bfloat16_tESG_Li384ELb1ELb1ELb1ELb1EEENS1_36VarlenDynamicPersistentTileSchedulerILi192ELi128ELi384ELi128ELb1ELb1ELb1ELb1ELb1ELb1EEEEEEEEEvNT_6ParamsE:
        /* <DEDUP_REMOVED lines=18> */
.L_x_2118:
[----:B------:R-:W-:Y:S05]  /*0120*/  BSYNC B0 ;  /* 0x0000000000007941 */ /* 0x000fea0003800000 */
.L_x_2117:
        /* <DEDUP_REMOVED lines=41> */
.L_x_2119:
        /* <DEDUP_REMOVED lines=22> */
.L_x_2120:
        /* <DEDUP_REMOVED lines=18> */
.L_x_2121:
        /* <DEDUP_REMOVED lines=22> */
.L_x_2122:
        /* <DEDUP_REMOVED lines=23> */
.L_x_2123:
        /* <DEDUP_REMOVED lines=8> */
.L_x_2126:
        /* <DEDUP_REMOVED lines=19> */
[----:B------:R-:W-:Y:S02]  /*0ac0*/  IMAD.MOV.U32 R152, RZ, RZ, RZ ;  /* 0x000000ffff987224 */ /* 0x000fe400078e00ff */
[----:B------:R-:W-:Y:S02]  /*0ad0*/  IMAD.MOV.U32 R22, RZ, RZ, RZ ;  /* 0x000000ffff167224 */ /* 0x000fe400078e00ff */
[----:B0-----:R-:W-:-:S05]  /*0ae0*/  VIADD R21, R0, 0xffffff80 ;  /* 0xffffff8000157836 */ /* 0x001fca0000000000 */
[----:B------:R-:W-:Y:S02]  /*0af0*/  SHF.R.S32.HI R0, RZ, 0x1f, R21 ;  /* 0x0000001fff007819 */ /* 0x000fe40000011415 */
[-C--:B------:R-:W-:Y:S02]  /*0b00*/  LEA.HI R3, R21, R21.reuse, RZ, 0x1 ;  /* 0x0000001515037211 */ /* 0x080fe400078f08ff */
[CC--:B------:R-:W-:Y:S02]  /*0b10*/  LEA.HI R2, R0.reuse, R21.reuse, RZ, 0x5 ;  /* 0x0000001500027211 */ /* 0x0c0fe400078f28ff */
[----:B------:R-:W-:Y:S02]  /*0b20*/  LEA.HI R5, R0, R21, RZ, 0x4 ;  /* 0x0000001500057211 */ /* 0x000fe400078f20ff */
[----:B------:R-:W-:Y:S01]  /*0b30*/  SHF.R.S32.HI R157, RZ, 0x1, R3 ;  /* 0x00000001ff9d7819 */ /* 0x000fe20000011403 */
[----:B------:R-:W-:Y:S01]  /*0b40*/  IMAD.SHL.U32 R4, R2, 0x10, RZ ;  /* 0x0000001002047824 */ /* 0x000fe200078e00ff */
[----:B------:R-:W-:-:S02]  /*0b50*/  LOP3.LUT R2, R5, 0x7fffff0, RZ, 0xc0, !PT ;  /* 0x07fffff005027812 */ /* 0x000fc400078ec0ff */
[----:B------:R-:W-:Y:S02]  /*0b60*/  SHF.R.S32.HI R6, RZ, 0x1f, R3 ;  /* 0x0000001fff067819 */ /* 0x000fe40000011403 */
[----:B------:R-:W-:Y:S01]  /*0b70*/  LOP3.LUT R7, R4, 0xfffffe00, RZ, 0xc0, !PT ;  /* 0xfffffe0004077812 */ /* 0x000fe200078ec0ff */
[----:B------:R-:W-:Y:S01]  /*0b80*/  IMAD.IADD R4, R21, 0x1, -R2 ;  /* 0x0000000115047824 */ /* 0x000fe200078e0a02 */
[----:B------:R-:W-:Y:S02]  /*0b90*/  LEA.HI R2, R0, R21, RZ, 0x7 ;  /* 0x0000001500027211 */ /* 0x000fe400078f38ff */
[----:B------:R-:W-:Y:S01]  /*0ba0*/  LOP3.LUT R3, R3, 0xfffffffe, RZ, 0xc0, !PT ;  /* 0xfffffffe03037812 */ /* 0x000fe200078ec0ff */
[----:B------:R-:W-:Y:S01]  /*0bb0*/  IMAD R9, R4, 0x20, R7 ;  /* 0x0000002004097824 */ /* 0x000fe200078e0207 */
[----:B------:R-:W-:Y:S02]  /*0bc0*/  LOP3.LUT R7, R2, 0xffffff80, RZ, 0xc0, !PT ;  /* 0xffffff8002077812 */ /* 0x000fe400078ec0ff */
[----:B------:R-:W-:Y:S01]  /*0bd0*/  LEA.HI R6, R6, R157, RZ, 0x2 ;  /* 0x0000009d06067211 */ /* 0x000fe200078f10ff */
[C---:B------:R-:W-:Y:S01]  /*0be0*/  IMAD.IADD R16, R21.reuse, 0x1, -R3 ;  /* 0x0000000115107824 */ /* 0x040fe200078e0a03 */
[----:B------:R-:W-:Y:S01]  /*0bf0*/  LEA.HI R4, R0, R21, RZ, 0x3 ;  /* 0x0000001500047211 */ /* 0x000fe200078f18ff */
[----:B------:R-:W-:Y:S01]  /*0c00*/  IMAD.IADD R15, R21, 0x1, -R7 ;  /* 0x00000001150f7824 */ /* 0x000fe200078e0a07 */
[----:B------:R-:W-:Y:S01]  /*0c10*/  SHF.R.S32.HI R7, RZ, 0x4, R5 ;  /* 0x00000004ff077819 */ /* 0x000fe20000011405 */
[----:B------:R-:W-:Y:S01]  /*0c20*/  IMAD.SHL.U32 R154, R16, 0x8, RZ ;  /* 0x00000008109a7824 */ /* 0x000fe200078e00ff */
[----:B------:R-:W-:-:S02]  /*0c30*/  LOP3.LUT R6, R6, 0x7fffffc, RZ, 0xc0, !PT ;  /* 0x07fffffc06067812 */ /* 0x000fc400078ec0ff */
[----:B------:R-:W-:Y:S01]  /*0c40*/  LEA.HI R5, R5, R7, RZ, 0x1 ;  /* 0x0000000705057211 */ /* 0x000fe200078f08ff */
[----:B------:R-:W-:Y:S01]  /*0c50*/  VIADD R11, R154, 0x20 ;  /* 0x000000209a0b7836 */ /* 0x000fe20000000000 */
[----:B------:R-:W-:Y:S01]  /*0c60*/  SHF.R.S32.HI R8, RZ, 0x1f, R15 ;  /* 0x0000001fff087819 */ /* 0x000fe2000001140f */
[----:B------:R-:W-:Y:S01]  /*0c70*/  IMAD.IADD R6, R157, 0x1, -R6 ;  /* 0x000000019d067824 */ /* 0x000fe200078e0a06 */
[----:B------:R-:W-:Y:S02]  /*0c80*/  SHF.R.S32.HI R19, RZ, 0x7, R2 ;  /* 0x00000007ff137819 */ /* 0x000fe40000011402 */
[----:B------:R-:W-:Y:S01]  /*0c90*/  LOP3.LUT R2, R5, 0x1ffffffe, RZ, 0xc0, !PT ;  /* 0x1ffffffe05027812 */ /* 0x000fe200078ec0ff */
[C---:B------:R-:W-:Y:S01]  /*0ca0*/  IMAD R13, R7.reuse, 0x8, R6 ;  /* 0x00000008070d7824 */ /* 0x040fe200078e0206 */
[----:B------:R-:W-:Y:S01]  /*0cb0*/  LEA.HI R10, R8, R15, RZ, 0x2 ;  /* 0x0000000f080a7211 */ /* 0x000fe200078f10ff */
[----:B------:R0:W-:Y:S01]  /*0cc0*/  STL [R1+0x1c], R11 ;  /* 0x00001c0b01007387 */ /* 0x0001e20000100800 */
[----:B------:R-:W-:Y:S01]  /*0cd0*/  IADD3 R6, R154, R11, RZ ;  /* 0x0000000b9a067210 */ /* 0x000fe20007ffe0ff */
[----:B------:R-:W-:Y:S01]  /*0ce0*/  IMAD.IADD R2, R7, 0x1, -R2 ;  /* 0x0000000107027824 */ /* 0x000fe200078e0a02 */
[----:B------:R-:W-:Y:S01]  /*0cf0*/  SHF.R.S32.HI R4, RZ, 0x3, R4 ;  /* 0x00000003ff047819 */ /* 0x000fe20000011404 */
[----:B------:R-:W-:Y:S01]  /*0d00*/  IMAD.SHL.U32 R13, R13, 0x20, RZ ;  /* 0x000000200d0d7824 */ /* 0x000fe200078e00ff */
[--C-:B------:R-:W-:Y:S01]  /*0d10*/  SHF.R.S32.HI R5, RZ, 0x2, R10.reuse ;  /* 0x00000002ff057819 */ /* 0x100fe2000001140a */
[----:B------:R-:W-:Y:S01]  /*0d20*/  IMAD.HI R3, R19, 0x55555556, RZ ;  /* 0x5555555613037827 */ /* 0x000fe200078e02ff */
[----:B------:R-:W-:-:S02]  /*0d30*/  SHF.R.S32.HI R12, RZ, 0x1f, R10 ;  /* 0x0000001fff0c7819 */ /* 0x000fc4000001140a */
[----:B------:R-:W-:Y:S01]  /*0d40*/  SHF.R.S32.HI R7, RZ, 0x1f, R6 ;  /* 0x0000001fff077819 */ /* 0x000fe20000011406 */
[----:B------:R-:W-:Y:S01]  /*0d50*/  IMAD.SHL.U32 R4, R4, 0x80, RZ ;  /* 0x0000008004047824 */ /* 0x000fe200078e00ff */
[----:B------:R-:W-:Y:S02]  /*0d60*/  LEA.HI R12, R12, R5, RZ, 0x3 ;  /* 0x000000050c0c7211 */ /* 0x000fe400078f18ff */
[CC--:B0-----:R-:W-:Y:S02]  /*0d70*/  LEA.HI R11, R7.reuse, R6.reuse, RZ, 0x4 ;  /* 0x00000006070b7211 */ /* 0x0c1fe400078f20ff */
[----:B------:R-:W-:Y:S02]  /*0d80*/  LEA.HI R6, R7, R6, RZ, 0x5 ;  /* 0x0000000607067211 */ /* 0x000fe400078f28ff */
[----:B------:R-:W-:Y:S02]  /*0d90*/  LOP3.LUT R20, R4, 0x80, RZ, 0xc0, !PT ;  /* 0x0000008004147812 */ /* 0x000fe400078ec0ff */
[----:B------:R-:W-:-:S02]  /*0da0*/  LOP3.LUT R12, R12, 0xfffffff8, RZ, 0xc0, !PT ;  /* 0xfffffff80c0c7812 */ /* 0x000fc400078ec0ff */
[----:B------:R-:W-:Y:S01]  /*0db0*/  LEA.HI R8, R8, R15, RZ, 0x5 ;  /* 0x0000000f08087211 */ /* 0x000fe200078f28ff */
[----:B------:R-:W-:Y:S01]  /*0dc0*/  STL [R1+0x10], R20 ;  /* 0x0000101401007387 */ /* 0x000fe20000100800 */
[----:B------:R-:W-:Y:S01]  /*0dd0*/  SHF.R.S32.HI R6, RZ, 0x5, R6 ;  /* 0x00000005ff067819 */ /* 0x000fe20000011406 */
[----:B------:R-:W-:Y:S01]  /*0de0*/  IMAD.IADD R5, R5, 0x1, -R12 ;  /* 0x0000000105057824 */ /* 0x000fe200078e0a0c */
[----:B------:R-:W-:Y:S01]  /*0df0*/  SHF.R.U32.HI R14, RZ, 0x3, R20 ;  /* 0x00000003ff0e7819 */ /* 0x000fe20000011614 */
[----:B------:R-:W-:Y:S01]  /*0e00*/  STL [R1+0x20], R13 ;  /* 0x0000200d01007387 */ /* 0x000fe20000100800 */
[----:B------:R-:W-:Y:S01]  /*0e10*/  LOP3.LUT R4, R20, 0x10, R11, 0xf8, !PT ;  /* 0x0000001014047812 */ /* 0x000fe200078ef80b */
[----:B------:R-:W-:Y:S01]  /*0e20*/  IMAD R7, R6, 0x1800, R13 ;  /* 0x0000180006077824 */ /* 0x000fe200078e020d */
[----:B------:R-:W-:Y:S01]  /*0e30*/  SHF.R.S32.HI R8, RZ, 0x5, R8 ;  /* 0x00000005ff087819 */ /* 0x000fe20000011408 */
[----:B------:R-:W-:Y:S01]  /*0e40*/  STL [R1+0x94], R14 ;  /* 0x0000940e01007387 */ /* 0x000fe20000100800 */
[----:B------:R-:W-:-:S02]  /*0e50*/  LOP3.LUT R4, R4, R14, RZ, 0x3c, !PT ;  /* 0x0000000e04047212 */ /* 0x000fc400078e3cff */
[----:B------:R-:W-:Y:S01]  /*0e60*/  LEA.HI R0, R0, R21, RZ, 0x2 ;  /* 0x0000001500007211 */ /* 0x000fe200078f10ff */
[----:B------:R-:W-:Y:S01]  /*0e70*/  IMAD R8, R8, 0x10, R5 ;  /* 0x0000001008087824 */ /* 0x000fe200078e0205 */
[----:B------:R-:W-:Y:S01]  /*0e80*/  LEA.HI R3, R3, R3, RZ, 0x1 ;  /* 0x0000000303037211 */ /* 0x000fe200078f08ff */
[----:B------:R-:W-:Y:S01]  /*0e90*/  IMAD R5, R2, 0x8, R9 ;  /* 0x0000000802057824 */ /* 0x000fe200078e0209 */
[----:B------:R-:W-:Y:S02]  /*0ea0*/  IADD3 R2, R18, R7, R4 ;  /* 0x0000000712027210 */ /* 0x000fe40007ffe004 */
[----:B------:R-:W-:Y:S01]  /*0eb0*/  SHF.L.U32 R16, R16, 0x4, RZ ;  /* 0x0000000410107819 */ /* 0x000fe200000006ff */
[----:B------:R-:W-:Y:S01]  /*0ec0*/  IMAD R3, R3, -0x3, R19 ;  /* 0xfffffffd03037824 */ /* 0x000fe200078e0213 */
[----:B------:R0:W-:Y:S01]  /*0ed0*/  STL [R1+0x9c], R5 ;  /* 0x00009c0501007387 */ /* 0x0001e20000100800 */
[----:B------:R-:W-:Y:S01]  /*0ee0*/  LOP3.LUT R10, R10, 0x7ffffffc, RZ, 0xc0, !PT ;  /* 0x7ffffffc0a0a7812 */ /* 0x000fe200078ec0ff */
[----:B------:R-:W-:-:S02]  /*0ef0*/  IMAD.MOV.U32 R19, RZ, RZ, RZ ;  /* 0x000000ffff137224 */ /* 0x000fc400078e00ff */
[----:B------:R1:W-:Y:S01]  /*0f00*/  STL [R1+0x90], R2 ;  /* 0x0000900201007387 */ /* 0x0003e20000100800 */
[----:B------:R-:W-:Y:S02]  /*0f10*/  IMAD R3, R3, 0x40, R8 ;  /* 0x0000004003037824 */ /* 0x000fe400078e0208 */
[----:B------:R-:W-:Y:S02]  /*0f20*/  VIADD R153, R16, 0x40 ;  /* 0x0000004010997836 */ /* 0x000fe40000000000 */
[----:B------:R-:W-:Y:S01]  /*0f30*/  IMAD.IADD R10, R15, 0x1, -R10 ;  /* 0x000000010f0a7824 */ /* 0x000fe200078e0a0a */
[----:B------:R-:W-:Y:S01]  /*0f40*/  STL [R1+0x98], R3 ;  /* 0x0000980301007387 */ /* 0x000fe20000100800 */
[----:B0-----:R-:W-:Y:S01]  /*0f50*/  VIADD R5, R154, 0x10 ;  /* 0x000000109a057836 */ /* 0x001fe20000000000 */
[----:B------:R-:W-:Y:S02]  /*0f60*/  SHF.R.S32.HI R7, RZ, 0x1f, R153 ;  /* 0x0000001fff077819 */ /* 0x000fe40000011499 */
[----:B-1----:R-:W-:Y:S01]  /*0f70*/  LOP3.LUT R2, R0, 0xfffffffc, RZ, 0xc0, !PT ;  /* 0xfffffffc00027812 */ /* 0x002fe200078ec0ff */
[----:B------:R-:W-:Y:S04]  /*0f80*/  STL [R1+0x5c], RZ ;  /* 0x00005cff01007387 */ /* 0x000fe80000100800 */
[----:B------:R-:W-:Y:S01]  /*0f90*/  IMAD.IADD R6, R21, 0x1, -R2 ;  /* 0x0000000115067824 */ /* 0x000fe200078e0a02 */
[----:B------:R-:W-:-:S03]  /*0fa0*/  SHF.R.S32.HI R2, RZ, 0x2, R0 ;  /* 0x00000002ff027819 */ /* 0x000fc60000011400 */
[C---:B------:R-:W-:Y:S01]  /*0fb0*/  IMAD.SHL.U32 R4, R6.reuse, 0x8, RZ ;  /* 0x0000000806047824 */ /* 0x040fe200078e00ff */
[----:B------:R-:W-:-:S04]  /*0fc0*/  LEA.HI R0, R6, R6, RZ, 0x1 ;  /* 0x0000000606007211 */ /* 0x000fc800078f08ff */
[----:B------:R-:W-:Y:S01]  /*0fd0*/  LOP3.LUT R2, R0, 0x1ffffffe, RZ, 0xc0, !PT ;  /* 0x1ffffffe00027812 */ /* 0x000fe200078ec0ff */
[----:B------:R-:W-:Y:S01]  /*0fe0*/  STL [R1+0x4c], R4 ;  /* 0x00004c0401007387 */ /* 0x000fe20000100800 */
[----:B------:R-:W-:-:S03]  /*0ff0*/  LOP3.LUT R0, R20, 0x10, R16, 0xf8, !PT ;  /* 0x0000001014007812 */ /* 0x000fc600078ef810 */
[----:B------:R0:W-:Y:S01]  /*1000*/  STL [R1+0x18], R5 ;  /* 0x0000180501007387 */ /* 0x0001e20000100800 */
[----:B------:R-:W-:Y:S01]  /*1010*/  LOP3.LUT R0, R0, R14, RZ, 0x3c, !PT ;  /* 0x0000000e00007212 */ /* 0x000fe200078e3cff */
[----:B------:R-:W-:Y:S02]  /*1020*/  IMAD.IADD R2, R6, 0x1, -R2 ;  /* 0x0000000106027824 */ /* 0x000fe400078e0a02 */
[----:B------:R1:W-:Y:S01]  /*1030*/  STL [R1+0x14], R7 ;  /* 0x0000140701007387 */ /* 0x0003e20000100800 */
[C---:B0-----:R-:W-:Y:S02]  /*1040*/  VIADD R5, R4.reuse, 0x20 ;  /* 0x0000002004057836 */ /* 0x041fe40000000000 */
[----:B------:R-:W-:Y:S02]  /*1050*/  VIADD R4, R4, 0x40 ;  /* 0x0000004004047836 */ /* 0x000fe40000000000 */
[----:B-1----:R-:W-:Y:S01]  /*1060*/  IMAD.SHL.U32 R7, R10, 0x2, RZ ;  /* 0x000000020a077824 */ /* 0x002fe200078e00ff */
[----:B------:R0:W-:Y:S01]  /*1070*/  STL [R1+0x64], R5 ;  /* 0x0000640501007387 */ /* 0x0001e20000100800 */
[----:B------:R-:W-:-:S03]  /*1080*/  SHF.R.S32.HI R6, RZ, 0x1f, R5 ;  /* 0x0000001fff067819 */ /* 0x000fc60000011405 */
[----:B------:R1:W-:Y:S04]  /*1090*/  STL [R1+0x6c], R4 ;  /* 0x00006c0401007387 */ /* 0x0003e80000100800 */
[----:B------:R2:W-:Y:S01]  /*10a0*/  STL [R1+0xa4], R6 ;  /* 0x0000a40601007387 */ /* 0x0005e20000100800 */
[----:B0-----:R-:W-:Y:S01]  /*10b0*/  SHF.R.S32.HI R5, RZ, 0x1f, R4 ;  /* 0x0000001fff057819 */ /* 0x001fe20000011404 */
[----:B-1----:R-:W-:Y:S01]  /*10c0*/  IMAD.IADD R4, R13, 0x1, R0 ;  /* 0x000000010d047824 */ /* 0x002fe200078e0200 */
[----:B------:R-:W-:-:S03]  /*10d0*/  SHF.R.S32.HI R0, RZ, 0x4, R11 ;  /* 0x00000004ff007819 */ /* 0x000fc6000001140b */
[----:B------:R0:W-:Y:S01]  /*10e0*/  STL [R1+0xa0], R5 ;  /* 0x0000a00501007387 */ /* 0x0001e20000100800 */
[----:B--2---:R-:W-:-:S03]  /*10f0*/  VIADD R6, R7, 0x40 ;  /* 0x0000004007067836 */ /* 0x004fc60000000000 */
[----:B------:R-:W-:Y:S04]  /*1100*/  STL [R1+0x30], R7 ;  /* 0x0000300701007387 */ /* 0x000fe80000100800 */
[----:B------:R1:W-:Y:S01]  /*1110*/  STL [R1+0x3c], R4 ;  /* 0x00003c0401007387 */ /* 0x0003e20000100800 */
[----:B0-----:R-:W-:-:S03]  /*1120*/  VIADD R5, R7, 0x48 ;  /* 0x0000004807057836 */ /* 0x001fc60000000000 */
[----:B------:R0:W-:Y:S04]  /*1130*/  STL [R1+0xc], R0 ;  /* 0x00000c0001007387 */ /* 0x0001e80000100800 */
[----:B------:R2:W-:Y:S01]  /*1140*/  STL [R1+0x7c], R6 ;  /* 0x00007c0601007387 */ /* 0x0005e20000100800 */
[----:B-1----:R-:W-:-:S03]  /*1150*/  VIADD R4, R7, 0x50 ;  /* 0x0000005007047836 */ /* 0x002fc60000000000 */
[----:B------:R1:W-:Y:S01]  /*1160*/  STL [R1+0x78], R5 ;  /* 0x0000780501007387 */ /* 0x0003e20000100800 */
[----:B0-----:R-:W-:Y:S02]  /*1170*/  IADD3 R0, R7, 0x58, RZ ;  /* 0x0000005807007810 */ /* 0x001fe40007ffe0ff */
[----:B------:R-:W-:Y:S02]  /*1180*/  SHF.R.S32.HI R7, RZ, 0x1f, R6 ;  /* 0x0000001fff077819 */ /* 0x000fe40000011406 */
[----:B--2---:R-:W-:-:S03]  /*1190*/  SHF.R.S32.HI R6, RZ, 0x1f, R5 ;  /* 0x0000001fff067819 */ /* 0x004fc60000011405 */
[----:B------:R-:W-:Y:S01]  /*11a0*/  STL [R1+0x8c], R7 ;  /* 0x00008c0701007387 */ /* 0x000fe20000100800 */
[----:B-1----:R-:W-:-:S03]  /*11b0*/  SHF.R.S32.HI R5, RZ, 0x1f, R4 ;  /* 0x0000001fff057819 */ /* 0x002fc60000011404 */
[----:B------:R0:W-:Y:S04]  /*11c0*/  STL [R1+0x74], R4 ;  /* 0x0000740401007387 */ /* 0x0001e80000100800 */
[----:B------:R-:W-:Y:S04]  /*11d0*/  STL [R1+0x88], R6 ;  /* 0x0000880601007387 */ /* 0x000fe80000100800 */
[----:B------:R1:W-:Y:S01]  /*11e0*/  STL [R1+0x70], R0 ;  /* 0x0000700001007387 */ /* 0x0003e20000100800 */
[----:B0-----:R-:W-:-:S03]  /*11f0*/  SHF.R.S32.HI R4, RZ, 0x1f, R0 ;  /* 0x0000001fff047819 */ /* 0x001fc60000011400 */
[----:B------:R0:W-:Y:S01]  /*1200*/  STL [R1+0x84], R5 ;  /* 0x0000840501007387 */ /* 0x0001e20000100800 */
[----:B-1----:R-:W-:-:S05]  /*1210*/  IMAD R0, R2, 0x8, R3 ;  /* 0x0000000802007824 */ /* 0x002fca00078e0203 */
[----:B------:R0:W-:Y:S04]  /*1220*/  STL [R1+0x40], R0 ;  /* 0x0000400001007387 */ /* 0x0001e80000100800 */
[----:B------:R0:W-:Y:S02]  /*1230*/  STL [R1+0x80], R4 ;  /* 0x0000800401007387 */ /* 0x0001e40000100800 */
.L_x_2269:
[----:B012-4-:R-:W1:Y:S01]  /*1240*/  LDC.64 R2, c[0x0][0xc88] ;  /* 0x00032200ff027b82 */ /* 0x017e620000000a00 */
[----:B------:R-:W-:Y:S01]  /*1250*/  ULDC.64 UR4, c[0x0][0xa28] ;  /* 0x00028a0000047ab9 */ /* 0x000fe20000000a00 */
[----:B------:R-:W-:Y:S01]  /*1260*/  ULDC.64 UR8, c[0x0][0xa18] ;  /* 0x0002860000087ab9 */ /* 0x000fe20000000a00 */
[----:B------:R-:W-:Y:S01]  /*1270*/  ULDC.64 UR6, c[0x0][0xa08] ;  /* 0x0002820000067ab9 */ /* 0x000fe20000000a00 */
[----:B-1----:R-:W-:-:S05]  /*1280*/  IMAD.WIDE R2, R27, 0x4, R2 ;  /* 0x000000041b027825 */ /* 0x002fca00078e0202 */
[----:B------:R-:W0:Y:S01]  /*1290*/  LDG.E R28, desc[UR42][R2.64] ;  /* 0x0000002a021c7981 */ /* 0x000e22000c1e1900 */
        /* <DEDUP_REMOVED lines=8> */
[----:B0-----:R-:W-:Y:S01]  /*1320*/  SHF.R.S32.HI R0, RZ, 0x1f, R28 ;  /* 0x0000001fff007819 */ /* 0x001fe2000001141c */
[C---:B------:R-:W-:Y:S02]  /*1330*/  IMAD.SHL.U32 R31, R28.reuse, 0x4, RZ ;  /* 0x000000041c1f7824 */ /* 0x040fe400078e00ff */
[C---:B------:R-:W-:Y:S01]  /*1340*/  @P2 LEA R2, P3, R28.reuse, UR4, 0x2 ;  /* 0x000000041c022c11 */ /* 0x040fe2000f8610ff */
[----:B------:R-:W-:Y:S01]  /*1350*/  STL [R1+0x44], R28 ;  /* 0x0000441c01007387 */ /* 0x000fe20000100800 */
[C-C-:B------:R-:W-:Y:S02]  /*1360*/  SHF.L.U64.HI R30, R28.reuse, 0x2, R0.reuse ;  /* 0x000000021c1e7819 */ /* 0x140fe40000010200 */
[----:B------:R-:W-:Y:S01]  /*1370*/  @P2 LEA.HI.X R3, R28, UR5, R0, 0x2, P3 ;  /* 0x000000051c032c11 */ /* 0x000fe200098f1400 */
[----:B------:R-:W-:Y:S01]  /*1380*/  ULDC UR4, c[0x0][0x288] ;  /* 0x0000a20000047ab9 */ /* 0x000fe20000000800 */
[----:B------:R0:W-:Y:S01]  /*1390*/  STL [R1+0x60], R0 ;  /* 0x0000600001007387 */ /* 0x0001e20000100800 */
[----:B------:R-:W-:-:S03]  /*13a0*/  IADD3 R6, P4, R31, UR6, RZ ;  /* 0x000000061f067c10 */ /* 0x000fc6000ff9e0ff */
[----:B-----5:R1:W5:Y:S01]  /*13b0*/  @P2 LDG.E R8, desc[UR42][R2.64] ;  /* 0x0000002a02082981 */ /* 0x020362000c1e1900 */
[----:B------:R-:W-:Y:S02]  /*13c0*/  @P1 IADD3 R4, P2, R31, UR8, RZ ;  /* 0x000000081f041c10 */ /* 0x000fe4000ff5e0ff */
[C---:B------:R-:W-:Y:S01]  /*13d0*/  IADD3.X R7, R30.reuse, UR7, RZ, P4, !PT ;  /* 0x000000071e077c10 */ /* 0x040fe2000a7fe4ff */
[----:B------:R-:W-:Y:S01]  /*13e0*/  STL [R1+0x54], R31 ;  /* 0x0000541f01007387 */ /* 0x000fe20000100800 */
[----:B------:R-:W-:Y:S01]  /*13f0*/  @P1 IADD3.X R5, R30, UR9, RZ, P2, !PT ;  /* 0x000000091e051c10 */ /* 0x000fe200097fe4ff */
[----:B0-----:R-:W-:Y:S01]  /*1400*/  IMAD.U32 R0, RZ, RZ, UR4 ;  /* 0x00000004ff007e24 */ /* 0x001fe2000f8e00ff */
[----:B------:R-:W-:Y:S01]  /*1410*/  ULDC.64 UR4, c[0x0][0x418] ;  /* 0x0001060000047ab9 */ /* 0x000fe20000000a00 */
[----:B------:R0:W5:Y:S01]  /*1420*/  @P0 LDG.E R66, desc[UR42][R6.64] ;  /* 0x0000002a06420981 */ /* 0x000162000c1e1900 */
[----:B------:R-:W-:-:S03]  /*1430*/  ULDC.64 UR8, c[0x0][0xa20] ;  /* 0x0002880000087ab9 */ /* 0x000fc60000000a00 */
[----:B------:R-:W2:Y:S01]  /*1440*/  @P1 LDG.E R0, desc[UR42][R4.64] ;  /* 0x0000002a04001981 */ /* 0x000ea2000c1e1900 */
[----:B------:R-:W-:Y:S01]  /*1450*/  UISETP.NE.U32.AND UP0, UPT, UR4, URZ, UPT ;  /* 0x0000003f0400728c */ /* 0x000fe2000bf05070 */
[----:B-1----:R-:W-:Y:S02]  /*1460*/  LOP3.LUT R2, R26, 0xff000000, RZ, 0xc0, !PT ;  /* 0xff0000001a027812 */ /* 0x002fe400078ec0ff */
[----:B------:R-:W-:Y:S01]  /*1470*/  ULDC UR4, c[0x0][0x424] ;  /* 0x0001090000047ab9 */ /* 0x000fe20000000800 */
[----:B------:R-:W-:Y:S01]  /*1480*/  UISETP.NE.AND.EX UP0, UPT, UR5, URZ, UPT, UP0 ;  /* 0x0000003f0500728c */ /* 0x000fe2000bf05300 */
[----:B------:R-:W-:Y:S01]  /*1490*/  ISETP.NE.U32.AND P2, PT, RZ, UR8, PT ;  /* 0x00000008ff007c0c */ /* 0x000fe2000bf45070 */
[----:B------:R-:W-:Y:S01]  /*14a0*/  STL [R1+0x58], R30 ;  /* 0x0000581e01007387 */ /* 0x000fe20000100800 */
[----:B------:R-:W-:Y:S01]  /*14b0*/  ULDC UR5, c[0x0][0x2f0] ;  /* 0x0000bc0000057ab9 */ /* 0x000fe20000000800 */
[----:B------:R-:W-:Y:S01]  /*14c0*/  USEL UR4, UR4, 0x1, UP0 ;  /* 0x0000000104047887 */ /* 0x000fe20008000000 */
[----:B------:R-:W-:-:S02]  /*14d0*/  SHF.R.U32.HI R3, RZ, 0x8, R2 ;  /* 0x00000008ff037819 */ /* 0x000fc40000011602 */
[----:B------:R-:W-:Y:S01]  /*14e0*/  ISETP.NE.AND.EX P2, PT, RZ, UR9, PT, P2 ;  /* 0x00000009ff007c0c */ /* 0x000fe2000bf45320 */
[----:B------:R-:W-:-:S03]  /*14f0*/  UIMAD UR4, UR4, UR5, URZ ;  /* 0x00000005040472a4 */ /* 0x000fc6000f8e023f */
[----:B------:R-:W-:Y:S01]  /*1500*/  ULDC UR5, c[0x0][0x348] ;  /* 0x0000d20000057ab9 */ /* 0x000fe20000000800 */
[C---:B------:R-:W-:Y:S01]  /*1510*/  LOP3.LUT R23, R26.reuse, 0xffff, RZ, 0xc0, !PT ;  /* 0x0000ffff1a177812 */ /* 0x040fe200078ec0ff */
[----:B--2---:R1:W-:Y:S01]  /*1520*/  STL [R1+0x2c], R0 ;  /* 0x00002c0001007387 */ /* 0x0043e20000100800 */
[----:B------:R-:W-:Y:S01]  /*1530*/  IMAD.MOV.U32 R11, RZ, RZ, R0 ;  /* 0x000000ffff0b7224 */ /* 0x000fe200078e0000 */
[----:B-1----:R-:W-:-:S04]  /*1540*/  LOP3.LUT R0, R26, 0xff0000, RZ, 0xc0, !PT ;  /* 0x00ff00001a007812 */ /* 0x002fc800078ec0ff */
[----:B------:R-:W-:Y:S01]  /*1550*/  LEA.HI R10, R0, R3, RZ, 0x10 ;  /* 0x00000003000a7211 */ /* 0x000fe200078f80ff */
[----:B0-----:R-:W-:Y:S06]  /*1560*/  @P1 BRA `(.L_x_2128) ;  /* 0x0000000000281947 */ /* 0x001fec0003800000 */
        /* <DEDUP_REMOVED lines=8> */
[----:B--2---:R-:W-:-:S05]  /*15f0*/  IMAD.IADD R11, R5, 0x1, -R0 ;  /* 0x00000001050b7824 */ /* 0x004fca00078e0a00 */
[----:B------:R0:W-:Y:S02]  /*1600*/  STL [R1+0x2c], R11 ;  /* 0x00002c0b01007387 */ /* 0x0001e40000100800 */
.L_x_2128:
[----:B------:R-:W-:Y:S02]  /*1610*/  IMAD.U32 R41, RZ, RZ, UR5 ;  /* 0x00000005ff297e24 */ /* 0x000fe4000f8e00ff */
[----:B------:R-:W-:Y:S01]  /*1620*/  IMAD.U32 R29, RZ, RZ, UR4 ;  /* 0x00000004ff1d7e24 */ /* 0x000fe2000f8e00ff */
[----:B------:R-:W-:Y:S06]  /*1630*/  @!P2 BRA `(.L_x_2129) ;  /* 0x000000000010a947 */ /* 0x000fec0003800000 */
[----:B------:R-:W-:-:S04]  /*1640*/  IADD3 R2, P0, R31, UR8, RZ ;  /* 0x000000081f027c10 */ /* 0x000fc8000ff1e0ff */
[----:B------:R-:W-:-:S05]  /*1650*/  IADD3.X R3, R30, UR9, RZ, P0, !PT ;  /* 0x000000091e037c10 */ /* 0x000fca00087fe4ff */
[----:B------:R1:W5:Y:S01]  /*1660*/  LDG.E R29, desc[UR42][R2.64] ;  /* 0x0000002a021d7981 */ /* 0x000362000c1e1900 */
[----:B------:R-:W-:Y:S05]  /*1670*/  BRA `(.L_x_2130) ;  /* 0x0000000000107947 */ /* 0x000fea0003800000 */
.L_x_2129:
[----:B------:R-:W-:Y:S05]  /*1680*/  @!P0 BRA `(.L_x_2130) ;  /* 0x00000000000c8947 */ /* 0x000fea0003800000 */
[----:B------:R-:W2:Y:S04]  /*1690*/  LDG.E R0, desc[UR42][R6.64] ;  /* 0x0000002a06007981 */ /* 0x000ea8000c1e1900 */
[----:B------:R-:W2:Y:S02]  /*16a0*/  LDG.E R29, desc[UR42][R6.64+0x4] ;  /* 0x0000042a061d7981 */ /* 0x000ea4000c1e1900 */
[----:B--2---:R-:W-:-:S07]  /*16b0*/  IMAD.IADD R29, R29, 0x1, -R0 ;  /* 0x000000011d1d7824 */ /* 0x004fce00078e0a00 */
.L_x_2130:
[----:B------:R-:W-:Y:S01]  /*16c0*/  ULDC.64 UR4, c[0x0][0xa10] ;  /* 0x0002840000047ab9 */ /* 0x000fe20000000a00 */
[----:B------:R-:W2:Y:S01]  /*16d0*/  LDC R6, c[0x0][0x448] ;  /* 0x00011200ff067b82 */ /* 0x000ea20000000800 */
[----:B------:R-:W-:-:S04]  /*16e0*/  ISETP.NE.U32.AND P0, PT, RZ, UR4, PT ;  /* 0x00000004ff007c0c */ /* 0x000fc8000bf05070 */
[----:B------:R-:W-:Y:S01]  /*16f0*/  ISETP.NE.AND.EX P0, PT, RZ, UR5, PT, P0 ;  /* 0x00000005ff007c0c */ /* 0x000fe2000bf05300 */
[----:B------:R-:W-:-:S12]  /*1700*/  ULDC.64 UR4, c[0x0][0xa30] ;  /* 0x00028c0000047ab9 */ /* 0x000fd80000000a00 */
[----:B-1----:R-:W1:Y:S02]  /*1710*/  @P0 LDC.64 R2, c[0x0][0xa10] ;  /* 0x00028400ff020b82 */ /* 0x002e640000000a00 */
[----:B-1----:R-:W-:-:S05]  /*1720*/  @P0 IMAD.WIDE R2, R28, 0x4, R2 ;  /* 0x000000041c020825 */ /* 0x002fca00078e0202 */
[----:B------:R-:W3:Y:S04]  /*1730*/  @P0 LDG.E R0, desc[UR42][R2.64] ;  /* 0x0000002a02000981 */ /* 0x000ee8000c1e1900 */
[----:B------:R1:W3:Y:S01]  /*1740*/  @P0 LDG.E R7, desc[UR42][R2.64+0x4] ;  /* 0x0000042a02070981 */ /* 0x0002e2000c1e1900 */
[----:B------:R-:W-:Y:S01]  /*1750*/  ISETP.NE.U32.AND P1, PT, RZ, UR4, PT ;  /* 0x00000004ff007c0c */ /* 0x000fe2000bf25070 */
[----:B-----5:R-:W-:-:S03]  /*1760*/  IMAD.MOV.U32 R24, RZ, RZ, R29 ;  /* 0x000000ffff187224 */ /* 0x020fc600078e001d */
[----:B------:R-:W-:-:S13]  /*1770*/  ISETP.NE.AND.EX P1, PT, RZ, UR5, PT, P1 ;  /* 0x00000005ff007c0c */ /* 0x000fda000bf25310 */
[----:B------:R-:W-:-:S04]  /*1780*/  @P1 IADD3 R4, P2, R31, UR4, RZ ;  /* 0x000000041f041c10 */ /* 0x000fc8000ff5e0ff */
[----:B------:R-:W-:-:S05]  /*1790*/  @P1 IADD3.X R5, R30, UR5, RZ, P2, !PT ;  /* 0x000000051e051c10 */ /* 0x000fca00097fe4ff */
[----:B------:R4:W5:Y:S01]  /*17a0*/  @P1 LDG.E R24, desc[UR42][R4.64] ;  /* 0x0000002a04181981 */ /* 0x000962000c1e1900 */
[----:B--2---:R-:W-:Y:S01]  /*17b0*/  ISETP.NE.AND P1, PT, R6, 0x1, PT ;  /* 0x000000010600780c */ /* 0x004fe20003f25270 */
[----:B------:R-:W-:Y:S01]  /*17c0*/  IMAD R12, R25, 0xc0, RZ ;  /* 0x000000c0190c7824 */ /* 0x000fe200078e02ff */
[----:B------:R-:W-:Y:S01]  /*17d0*/  BSSY B0, `(.L_x_2131) ;  /* 0x000003a000007945 */ /* 0x000fe20003800000 */
[----:B------:R-:W-:Y:S02]  /*17e0*/  IMAD.IADD R8, R29, 0x1, -R8 ;  /* 0x000000011d087824 */ /* 0x000fe400078e0a08 */
[----:B-1----:R-:W-:Y:S01]  /*17f0*/  VIADD R2, R12, 0xbf ;  /* 0x000000bf0c027836 */ /* 0x002fe20000000000 */
[----:B------:R1:W-:Y:S07]  /*1800*/  STL [R1+0x28], R12 ;  /* 0x0000280c01007387 */ /* 0x0003ee0000100800 */
[----:B------:R-:W2:Y:S01]  /*1810*/  @P1 LDC R9, c[0x0][0x44c] ;  /* 0x00011300ff091b82 */ /* 0x000ea20000000800 */
[----:B-1----:R-:W-:-:S07]  /*1820*/  LOP3.LUT R12, R10, 0xff, RZ, 0xc0, !PT ;  /* 0x000000ff0a0c7812 */ /* 0x002fce00078ec0ff */
[----:B------:R-:W1:Y:S01]  /*1830*/  @P1 LDC R3, c[0x0][0x450] ;  /* 0x00011400ff031b82 */ /* 0x000e620000000800 */
[----:B---3--:R-:W-:Y:S01]  /*1840*/  @P0 IADD3 R41, -R0, R7, RZ ;  /* 0x0000000700290210 */ /* 0x008fe20007ffe1ff */
[----:B--2---:R-:W-:-:S04]  /*1850*/  @P1 IMAD.HI.U32 R0, R2, R9, RZ ;  /* 0x0000000902001227 */ /* 0x004fc800078e00ff */
[----:B----4-:R-:W-:Y:S01]  /*1860*/  IMAD.IADD R4, R8, 0x1, R41 ;  /* 0x0000000108047824 */ /* 0x010fe200078e0229 */
[----:B-1----:R-:W-:-:S03]  /*1870*/  @P1 SHF.R.U32.HI R2, RZ, R3, R0 ;  /* 0x00000003ff021219 */ /* 0x002fc60000011600 */
[C---:B------:R-:W-:Y:S01]  /*1880*/  VIADD R0, R4.reuse, 0x7f ;  /* 0x0000007f04007836 */ /* 0x040fe20000000000 */
[----:B------:R-:W-:Y:S01]  /*1890*/  IADD3 R40, R4, 0x80, -R11 ;  /* 0x0000008004287810 */ /* 0x000fe20007ffe80b */
[----:B------:R1:W-:Y:S03]  /*18a0*/  STL [R1+0x34], R4 ;  /* 0x0000340401007387 */ /* 0x0003e60000100800 */
[----:B------:R-:W-:Y:S01]  /*18b0*/  SHF.R.S32.HI R3, RZ, 0x1f, R0 ;  /* 0x0000001fff037819 */ /* 0x000fe20000011400 */
[----:B------:R-:W-:Y:S01]  /*18c0*/  IMAD.IADD R2, R40, 0x1, R2 ;  /* 0x0000000128027824 */ /* 0x000fe200078e0202 */
[----:B------:R2:W-:Y:S02]  /*18d0*/  STL [R1+0x68], R12 ;  /* 0x0000680c01007387 */ /* 0x0005e40000100800 */
[----:B------:R-:W-:Y:S02]  /*18e0*/  LEA.HI R3, R3, R0, RZ, 0x7 ;  /* 0x0000000003037211 */ /* 0x000fe400078f38ff */
[----:B------:R-:W-:-:S02]  /*18f0*/  SHF.R.S32.HI R5, RZ, 0x1f, R2 ;  /* 0x0000001fff057819 */ /* 0x000fc40000011402 */
[----:B-1----:R-:W-:Y:S02]  /*1900*/  SHF.R.U32.HI R4, RZ, 0x10, R10 ;  /* 0x00000010ff047819 */ /* 0x002fe4000001160a */
[----:B------:R-:W-:Y:S02]  /*1910*/  LEA.HI R5, R5, R2, RZ, 0x7 ;  /* 0x0000000205057211 */ /* 0x000fe400078f38ff */
[----:B------:R-:W-:Y:S01]  /*1920*/  SHF.R.S32.HI R27, RZ, 0x7, R3 ;  /* 0x00000007ff1b7819 */ /* 0x000fe20000011403 */
[----:B------:R2:W-:Y:S01]  /*1930*/  STL [R1+0x50], R4 ;  /* 0x0000500401007387 */ /* 0x0005e20000100800 */
[----:B------:R-:W-:-:S04]  /*1940*/  SHF.R.S32.HI R0, RZ, 0x7, R5 ;  /* 0x00000007ff007819 */ /* 0x000fc80000011405 */
[----:B------:R-:W-:Y:S01]  /*1950*/  VIMNMX R6, R27, R0, PT ;  /* 0x000000001b067248 */ /* 0x000fe20003fe0100 */
[----:B------:R-:W-:-:S03]  /*1960*/  IMAD.MOV.U32 R0, RZ, RZ, RZ ;  /* 0x000000ffff007224 */ /* 0x000fc600078e00ff */
[----:B------:R-:W-:-:S13]  /*1970*/  ISETP.GE.AND P0, PT, R6, 0x1, PT ;  /* 0x000000010600780c */ /* 0x000fda0003f06270 */
[----:B--2---:R-:W-:Y:S05]  /*1980*/  @!P0 BRA `(.L_x_2132) ;  /* 0x0000000000788947 */ /* 0x004fea0003800000 */
[----:B------:R-:W-:Y:S01]  /*1990*/  ISETP.NE.AND P0, PT, R4, RZ, PT ;  /* 0x000000ff0400720c */ /* 0x000fe20003f05270 */
[----:B------:R-:W-:-:S03]  /*19a0*/  ULDC UR4, c[0x0][0x9f0] ;  /* 0x00027c0000047ab9 */ /* 0x000fc60000000800 */
[----:B------:R-:W-:-:S04]  /*19b0*/  SEL R9, R4, UR4, P0 ;  /* 0x0000000404097c07 */ /* 0x000fc80008000000 */
[-C--:B------:R-:W-:Y:S02]  /*19c0*/  IABS R5, R9.reuse ;  /* 0x0000000900057213 */ /* 0x080fe40000000000 */
[----:B------:R-:W-:Y:S02]  /*19d0*/  IADD3 R0, R9, -0x1, R6 ;  /* 0xffffffff09007810 */ /* 0x000fe40007ffe006 */
[----:B------:R-:W1:Y:S01]  /*19e0*/  I2F.RP R4, R5 ;  /* 0x0000000500047306 */ /* 0x000e620000209400 */
[----:B0-----:R-:W-:-:S05]  /*19f0*/  IABS R11, R9 ;  /* 0x00000009000b7213 */ /* 0x001fca0000000000 */
[----:B------:R-:W-:Y:S02]  /*1a00*/  IMAD.MOV R11, RZ, RZ, -R11 ;  /* 0x000000ffff0b7224 */ /* 0x000fe400078e0a0b */
[----:B-1----:R-:W0:Y:S02]  /*1a10*/  MUFU.RCP R4, R4 ;  /* 0x0000000400047308 */ /* 0x002e240000001000 */
[----:B0-----:R-:W-:Y:S01]  /*1a20*/  VIADD R2, R4, 0xffffffe ;  /* 0x0ffffffe04027836 */ /* 0x001fe20000000000 */
[----:B------:R-:W-:Y:S02]  /*1a30*/  IABS R4, R0 ;  /* 0x0000000000047213 */ /* 0x000fe40000000000 */
[----:B------:R-:W-:-:S03]  /*1a40*/  LOP3.LUT R0, R0, R9, RZ, 0x3c, !PT ;  /* 0x0000000900007212 */ /* 0x000fc600078e3cff */
[----:B------:R0:W1:Y:S01]  /*1a50*/  F2I.FTZ.U32.TRUNC.NTZ R3, R2 ;  /* 0x0000000200037305 */ /* 0x000062000021f000 */
[----:B------:R-:W-:Y:S01]  /*1a60*/  ISETP.GE.AND P2, PT, R0, RZ, PT ;  /* 0x000000ff0000720c */ /* 0x000fe20003f46270 */
[----:B0-----:R-:W-:Y:S02]  /*1a70*/  IMAD.MOV.U32 R2, RZ, RZ, RZ ;  /* 0x000000ffff027224 */ /* 0x001fe400078e00ff */
[----:B-1----:R-:W-:-:S04]  /*1a80*/  IMAD.MOV R10, RZ, RZ, -R3 ;  /* 0x000000ffff0a7224 */ /* 0x002fc800078e0a03 */
[----:B------:R-:W-:-:S04]  /*1a90*/  IMAD R7, R10, R5, RZ ;  /* 0x000000050a077224 */ /* 0x000fc800078e02ff */
[----:B------:R-:W-:-:S04]  /*1aa0*/  IMAD.HI.U32 R3, R3, R7, R2 ;  /* 0x0000000703037227 */ /* 0x000fc800078e0002 */
        /* <DEDUP_REMOVED lines=12> */
.L_x_2132:
[----:B------:R-:W-:Y:S05]  /*1b70*/  BSYNC B0 ;  /* 0x0000000000007941 */ /* 0x000fea0003800000 */
.L_x_2131:
[----:B------:R-:W-:-:S05]  /*1b80*/  IMAD R3, R12, R0, RZ ;  /* 0x000000000c037224 */ /* 0x000fca00078e02ff */
        /* <DEDUP_REMOVED lines=23> */
[----:B------:R1:W2:Y:S01]  /*1d00*/  LDC.64 R14, c[0x4][R0] ;  /* 0x01000000000e7b82 */ /* 0x0002a20000000a00 */
[----:B------:R-:W-:Y:S01]  /*1d10*/  IMAD.U32 R5, RZ, RZ, UR5 ;  /* 0x00000005ff057e24 */ /* 0x000fe2000f8e00ff */
[----:B------:R-:W-:Y:S01]  /*1d20*/  ULDC.64 UR4, c[0x4][0xa0] ;  /* 0x0100280000047ab9 */ /* 0x000fe20000000a00 */
[----:B------:R-:W-:Y:S01]  /*1d30*/  IMAD.U32 R10, RZ, RZ, UR6 ;  /* 0x00000006ff0a7e24 */ /* 0x000fe2000f8e00ff */
[----:B0-----:R-:W-:Y:S01]  /*1d40*/  MOV R11, UR7 ;  /* 0x00000007000b7c02 */ /* 0x001fe20008000f00 */
[----:B------:R-:W-:Y:S02]  /*1d50*/  IMAD.U32 R6, RZ, RZ, UR4 ;  /* 0x00000004ff067e24 */ /* 0x000fe4000f8e00ff */
[----:B------:R-:W-:-:S02]  /*1d60*/  IMAD.U32 R7, RZ, RZ, UR5 ;  /* 0x00000005ff077e24 */ /* 0x000fc4000f8e00ff */
[----:B------:R-:W-:Y:S02]  /*1d70*/  IMAD.MOV.U32 R8, RZ, RZ, 0x70 ;  /* 0x00000070ff087424 */ /* 0x000fe400078e00ff */
[----:B------:R-:W-:Y:S02]  /*1d80*/  IMAD.MOV.U32 R12, RZ, RZ, 0x1 ;  /* 0x00000001ff0c7424 */ /* 0x000fe400078e00ff */
[----:B-1----:R-:W-:-:S07]  /*1d90*/  IMAD.MOV.U32 R13, RZ, RZ, RZ ;  /* 0x000000ffff0d7224 */ /* 0x002fce00078e00ff */
[----:B------:R-:W-:-:S07]  /*1da0*/  LEPC R20, `(.L_x_2135) ;  /* 0x000000001014794e */ /* 0x000fce0000000000 */
[----:B--2--5:R-:W-:Y:S05]  /*1db0*/  CALL.ABS.NOINC R14 ;  /* 0x000000000e007343 */ /* 0x024fea0003c00000 */
.L_x_2135:
[----:B------:R-:W-:Y:S05]  /*1dc0*/  BSYNC B6 ;  /* 0x0000000000067941 */ /* 0x000fea0003800000 */
.L_x_2134:
        /* <DEDUP_REMOVED lines=12> */
[----:B------:R-:W-:Y:S01]  /*1e90*/  MOV R13, RZ ;  /* 0x000000ff000d7202 */ /* 0x000fe20000000f00 */
[----:B------:R-:W-:Y:S02]  /*1ea0*/  IMAD.U32 R6, RZ, RZ, UR4 ;  /* 0x00000004ff067e24 */ /* 0x000fe4000f8e00ff */
[----:B------:R-:W-:-:S02]  /*1eb0*/  IMAD.U32 R7, RZ, RZ, UR5 ;  /* 0x00000005ff077e24 */ /* 0x000fc4000f8e00ff */
[----:B0-----:R-:W-:Y:S02]  /*1ec0*/  IMAD.U32 R11, RZ, RZ, UR7 ;  /* 0x00000007ff0b7e24 */ /* 0x001fe4000f8e00ff */
[----:B------:R-:W-:Y:S02]  /*1ed0*/  IMAD.MOV.U32 R8, RZ, RZ, 0x70 ;  /* 0x00000070ff087424 */ /* 0x000fe400078e00ff */
[----:B-1----:R-:W-:-:S07]  /*1ee0*/  IMAD.MOV.U32 R12, RZ, RZ, 0x1 ;  /* 0x00000001ff0c7424 */ /* 0x002fce00078e00ff */
[----:B------:R-:W-:-:S07]  /*1ef0*/  LEPC R20, `(.L_x_2137) ;  /* 0x000000001014794e */ /* 0x000fce0000000000 */
[----:B--2--5:R-:W-:Y:S05]  /*1f00*/  CALL.ABS.NOINC R14 ;  /* 0x000000000e007343 */ /* 0x024fea0003c00000 */
.L_x_2137:
[----:B------:R-:W-:Y:S05]  /*1f10*/  BSYNC B6 ;  /* 0x0000000000067941 */ /* 0x000fea0003800000 */
.L_x_2136:
[----:B0-----:R-:W2:Y:S01]  /*1f20*/  LDL R11, [R1+0x10] ;  /* 0x00001000010b7983 */ /* 0x001ea20000100800 */
[----:B------:R-:W-:Y:S01]  /*1f30*/  ULDC.64 UR4, c[0x0][0x9f8] ;  /* 0x00027e0000047ab9 */ /* 0x000fe20000000a00 */
[----:B------:R-:W-:Y:S01]  /*1f40*/  IMAD.MOV.U32 R68, RZ, RZ, R28 ;  /* 0x000000ffff447224 */ /* 0x000fe200078e001c */
[----:B------:R-:W-:Y:S01]  /*1f50*/  ISETP.NE.U32.AND P0, PT, RZ, UR4, PT ;  /* 0x00000004ff007c0c */ /* 0x000fe2000bf05070 */
[----:B------:R-:W3:Y:S01]  /*1f60*/  LDL R8, [R1+0x94] ;  /* 0x0000940001087983 */ /* 0x000ee20000100800 */
[----:B------:R-:W0:Y:S02]  /*1f70*/  LDC.64 R60, c[0x0][0x3f8] ;  /* 0x0000fe00ff3c7b82 */ /* 0x000e240000000a00 */
[----:B------:R-:W-:Y:S01]  /*1f80*/  ISETP.NE.AND.EX P0, PT, RZ, UR5, PT, P0 ;  /* 0x00000005ff007c0c */ /* 0x000fe2000bf05300 */
[----:B------:R-:W4:Y:S05]  /*1f90*/  LDL R10, [R1+0x20] ;  /* 0x00002000010a7983 */ /* 0x000f2a0000100800 */
[----:B------:R-:W1:Y:S07]  /*1fa0*/  LDC R55, c[0x0][0x3f4] ;  /* 0x0000fd00ff377b82 */ /* 0x000e6e0000000800 */
[----:B------:R-:W-:Y:S01]  /*1fb0*/  @P0 IADD3 R4, P1, R31, UR4, RZ ;  /* 0x000000041f040c10 */ /* 0x000fe2000ff3e0ff */
[----:B------:R-:W1:Y:S01]  /*1fc0*/  LDC.64 R58, c[0x0][0x408] ;  /* 0x00010200ff3a7b82 */ /* 0x000e620000000a00 */
[----:B------:R-:W-:Y:S01]  /*1fd0*/  VIADD R67, R16, 0x20 ;  /* 0x0000002010437836 */ /* 0x000fe20000000000 */
[----:B------:R-:W-:Y:S01]  /*1fe0*/  ULDC UR4, c[0x0][0x2f4] ;  /* 0x0000bd0000047ab9 */ /* 0x000fe20000000800 */
        /* <DEDUP_REMOVED lines=12> */
[----:B------:R-:W-:Y:S01]  /*20b0*/  ISETP.GE.AND P2, PT, R67, R55, PT ;  /* 0x000000374300720c */ /* 0x000fe20003f46270 */
[----:B------:R-:W-:Y:S01]  /*20c0*/  IMAD R6, R3, R58, RZ ;  /* 0x0000003a03067224 */ /* 0x000fe200078e02ff */
[----:B------:R-:W-:Y:S01]  /*20d0*/  LOP3.LUT R0, R5, 0x2, R0, 0xe2, !PT ;  /* 0x0000000205007812 */ /* 0x000fe200078ee200 */
[----:B------:R-:W-:Y:S01]  /*20e0*/  IMAD R5, R157, R61, R4 ;  /* 0x0000003d9d057224 */ /* 0x000fe200078e0204 */
[----:B------:R-:W-:Y:S01]  /*20f0*/  SEL R3, R55, RZ, P3 ;  /* 0x000000ff37037207 */ /* 0x000fe20001800000 */
[----:B------:R-:W-:Y:S01]  /*2100*/  IMAD.WIDE.U32 R46, R157, R60, R154 ;  /* 0x0000003c9d2e7225 */ /* 0x000fe200078e009a */
[----:B------:R-:W-:-:S03]  /*2110*/  SEL R4, R55, RZ, P2 ;  /* 0x000000ff37047207 */ /* 0x000fc60001000000 */
        /* <DEDUP_REMOVED lines=12> */
[----:B------:R-:W-:Y:S02]  /*21e0*/  IMAD.SHL.U32 R4, R3, 0x80, RZ ;  /* 0x0000008003047824 */ /* 0x000fe400078e00ff */
[----:B------:R-:W-:-:S03]  /*21f0*/  IMAD.SHL.U32 R6, R5, 0x80, RZ ;  /* 0x0000008005067824 */ /* 0x000fc600078e00ff */
[----:B------:R-:W-:Y:S02]  /*2200*/  LOP3.LUT R4, R4, 0xfffff000, RZ, 0xc0, !PT ;  /* 0xfffff00004047812 */ /* 0x000fe400078ec0ff */
[----:B------:R-:W-:Y:S01]  /*2210*/  LOP3.LUT R6, R6, 0xfffff000, RZ, 0xc0, !PT ;  /* 0xfffff00006067812 */ /* 0x000fe200078ec0ff */
[----:B------:R-:W0:Y:S01]  /*2220*/  S2R R28, SR_TID.X ;  /* 0x00000000001c7919 */ /* 0x000e220000002100 */
[----:B-----5:R-:W-:Y:S01]  /*2230*/  SHF.R.S32.HI R7, RZ, 0x1f, R24 ;  /* 0x0000001fff077819 */ /* 0x020fe20000011418 */
[----:B------:R-:W-:-:S04]  /*2240*/  IMAD.WIDE.U32 R42, R157, R58, R154 ;  /* 0x0000003a9d2a7225 */ /* 0x000fc800078e009a */
[----:B------:R-:W-:-:S04]  /*2250*/  IMAD.WIDE.U32 R20, R157, R58, R16 ;  /* 0x0000003a9d147225 */ /* 0x000fc800078e0010 */
[----:B------:R-:W-:Y:S02]  /*2260*/  IMAD.IADD R43, R43, 0x1, R9 ;  /* 0x000000012b2b7824 */ /* 0x000fe400078e0209 */
[----:B------:R-:W-:Y:S02]  /*2270*/  IMAD.IADD R21, R9, 0x1, R21 ;  /* 0x0000000109157824 */ /* 0x000fe400078e0215 */
[----:B------:R-:W-:Y:S01]  /*2280*/  IMAD.WIDE.U32 R46, R24, R60, R46 ;  /* 0x0000003c182e7225 */ /* 0x000fe200078e002e */
[----:B------:R-:W-:-:S03]  /*2290*/  LOP3.LUT R54, R0, 0x1, RZ, 0xc0, !PT ;  /* 0x0000000100367812 */ /* 0x000fc600078ec0ff */
[----:B------:R-:W-:Y:S01]  /*22a0*/  IMAD.WIDE.U32 R44, R24, R60, R44 ;  /* 0x0000003c182c7225 */ /* 0x000fe200078e002c */
[----:B------:R-:W-:-:S03]  /*22b0*/  LOP3.LUT R53, R0, 0x2, RZ, 0xc0, !PT ;  /* 0x0000000200357812 */ /* 0x000fc600078ec0ff */
[----:B------:R-:W-:-:S04]  /*22c0*/  IMAD.WIDE.U32 R42, R24, R58, R42 ;  /* 0x0000003a182a7225 */ /* 0x000fc800078e002a */
[----:B------:R-:W-:Y:S01]  /*22d0*/  IMAD.WIDE.U32 R20, R24, R58, R20 ;  /* 0x0000003a18147225 */ /* 0x000fe200078e0014 */
[----:B------:R-:W-:Y:S02]  /*22e0*/  ISETP.GE.AND P1, PT, R153, UR4, PT ;  /* 0x0000000499007c0c */ /* 0x000fe4000bf26270 */
[----:B------:R-:W-:Y:S01]  /*22f0*/  LOP3.LUT R48, R65, 0xfffffff0, RZ, 0xc0, !PT ;  /* 0xfffffff041307812 */ /* 0x000fe200078ec0ff */
[----:B------:R-:W-:Y:S02]  /*2300*/  IMAD.IADD R66, R66, 0x1, R29 ;  /* 0x0000000142427824 */ /* 0x000fe400078e021d */
[----:B------:R-:W-:Y:S01]  /*2310*/  IMAD.SHL.U32 R55, R55, 0x2, RZ ;  /* 0x0000000237377824 */ /* 0x000fe200078e00ff */
[C---:B--2---:R-:W-:Y:S02]  /*2320*/  LOP3.LUT R3, R11.reuse, 0x10, R65, 0xf8, !PT ;  /* 0x000000100b037812 */ /* 0x044fe400078ef841 */
[----:B------:R-:W-:Y:S02]  /*2330*/  LOP3.LUT R5, R11, 0x10, R64, 0xf8, !PT ;  /* 0x000000100b057812 */ /* 0x000fe400078ef840 */
[----:B---3--:R-:W-:-:S02]  /*2340*/  LOP3.LUT R3, R3, R8, RZ, 0x3c, !PT ;  /* 0x0000000803037212 */ /* 0x008fc400078e3cff */
[----:B------:R-:W-:Y:S02]  /*2350*/  LOP3.LUT R5, R5, R8, RZ, 0x3c, !PT ;  /* 0x0000000805057212 */ /* 0x000fe400078e3cff */
[--C-:B----4-:R-:W-:Y:S02]  /*2360*/  IADD3 R63, R3, R4, R10.reuse ;  /* 0x00000004033f7210 */ /* 0x110fe40007ffe00a */
[----:B------:R-:W-:Y:S02]  /*2370*/  IADD3 R62, R5, R6, R10 ;  /* 0x00000006053e7210 */ /* 0x000fe40007ffe00a */
[----:B------:R-:W1:Y:S01]  /*2380*/  S2R R10, SR_TID.X ;  /* 0x00000000000a7919 */ /* 0x000e620000002100 */
[C---:B------:R-:W-:Y:S02]  /*2390*/  IMAD R8, R7.reuse, R60, RZ ;  /* 0x0000003c07087224 */ /* 0x040fe400078e02ff */
[----:B------:R-:W-:Y:S02]  /*23a0*/  IMAD R7, R7, R58, RZ ;  /* 0x0000003a07077224 */ /* 0x000fe400078e02ff */
[----:B------:R-:W-:-:S02]  /*23b0*/  IMAD R51, R24, R61, R8 ;  /* 0x0000003d18337224 */ /* 0x000fc400078e0208 */
[----:B------:R-:W-:Y:S01]  /*23c0*/  IMAD R7, R24, R59, R7 ;  /* 0x0000003b18077224 */ /* 0x000fe200078e0207 */
[----:B------:R-:W-:Y:S01]  /*23d0*/  SHF.L.U64.HI R61, R60, 0x7, R61 ;  /* 0x000000073c3d7819 */ /* 0x000fe2000001023d */
[----:B------:R-:W-:Y:S01]  /*23e0*/  IMAD.IADD R52, R47, 0x1, R51 ;  /* 0x000000012f347824 */ /* 0x000fe200078e0233 */
[C---:B------:R-:W-:Y:S01]  /*23f0*/  SHF.L.U64.HI R59, R58.reuse, 0x7, R59 ;  /* 0x000000073a3b7819 */ /* 0x040fe2000001023b */
[----:B------:R-:W-:Y:S01]  /*2400*/  IMAD.SHL.U32 R58, R58, 0x80, RZ ;  /* 0x000000803a3a7824 */ /* 0x000fe200078e00ff */
[----:B------:R-:W-:Y:S01]  /*2410*/  SHF.L.U32 R60, R60, 0x7, RZ ;  /* 0x000000073c3c7819 */ /* 0x000fe200000006ff */
[----:B------:R-:W-:Y:S01]  /*2420*/  IMAD.IADD R51, R51, 0x1, R45 ;  /* 0x0000000133337824 */ /* 0x000fe200078e022d */
[----:B------:R-:W-:Y:S01]  /*2430*/  LOP3.LUT R3, R64, 0xfffffff0, RZ, 0xc0, !PT ;  /* 0xfffffff040037812 */ /* 0x000fe200078ec0ff */
[----:B-1----:R-:W-:-:S05]  /*2440*/  VIADD R30, R10, 0xffffff80 ;  /* 0xffffff800a1e7836 */ /* 0x002fca0000000000 */
        /* <DEDUP_REMOVED lines=8> */
[----:B------:R-:W-:-:S07]  /*24d0*/  IMAD.IADD R49, R7, 0x1, R21 ;  /* 0x0000000107317824 */ /* 0x000fce00078e0215 */
.L_x_2180:
[----:B--2---:R-:W2:Y:S01]  /*24e0*/  LDL R12, [R1+0x3c] ;  /* 0x00003c00010c7983 */ /* 0x004ea20000100800 */
[----:B------:R-:W0:Y:S01]  /*24f0*/  LDC R78, c[0x0][0x430] ;  /* 0x00010c00ff4e7b82 */ /* 0x000e220000000800 */
[----:B------:R-:W-:Y:S02]  /*2500*/  VIADD R10, R2, 0xffffffff ;  /* 0xffffffff020a7836 */ /* 0x000fe40000000000 */
[----:B------:R-:W-:Y:S02]  /*2510*/  IMAD.MOV.U32 R79, RZ, RZ, RZ ;  /* 0x000000ffff4f7224 */ /* 0x000fe400078e00ff */
[----:B------:R-:W-:-:S03]  /*2520*/  IMAD R4, R10, 0x80, R57 ;  /* 0x000000800a047824 */ /* 0x000fc600078e0239 */
[----:B------:R-:W1:Y:S01]  /*2530*/  LDC R81, c[0x0][0x3f4] ;  /* 0x0000fd00ff517b82 */ /* 0x000e620000000800 */
[----:B------:R-:W-:Y:S01]  /*2540*/  IMAD.IADD R13, R66, 0x1, R4 ;  /* 0x00000001420d7824 */ /* 0x000fe200078e0204 */
[----:B------:R-:W-:-:S04]  /*2550*/  ISETP.GE.AND P0, PT, R4, R41, PT ;  /* 0x000000290400720c */ /* 0x000fc80003f06270 */
[----:B------:R-:W-:Y:S02]  /*2560*/  ISETP.GT.OR P0, PT, R57, 0x7f, P0 ;  /* 0x0000007f3900780c */ /* 0x000fe40000704670 */
[----:B------:R-:W-:Y:S02]  /*2570*/  MOV R8, R13 ;  /* 0x0000000d00087202 */ /* 0x000fe40000000f00 */
[----:B0-----:R-:W-:-:S09]  /*2580*/  ISETP.NE.AND P4, PT, R78, 0x1, PT ;  /* 0x000000014e00780c */ /* 0x001fd20003f85270 */
        /* <DEDUP_REMOVED lines=20> */
[----:B------:R-:W-:-:S02]  /*26d0*/  IMAD.MOV.U32 R2, RZ, RZ, R10 ;  /* 0x000000ffff027224 */ /* 0x000fc400078e000a */
[----:B--2---:R-:W-:-:S04]  /*26e0*/  IMAD R7, R19, 0x3000, R12 ;  /* 0x0000300013077824 */ /* 0x004fc800078e020c */
[----:B------:R-:W-:Y:S01]  /*26f0*/  IMAD.IADD R70, R18, 0x1, R7 ;  /* 0x0000000112467824 */ /* 0x000fe200078e0207 */
[----:B0-----:R-:W-:Y:S06]  /*2700*/  @!P0 BRA `(.L_x_2139) ;  /* 0x0000003c003c8947 */ /* 0x001fec0003800000 */
        /* <DEDUP_REMOVED lines=42> */
[----:B------:R-:W-:Y:S01]  /*29b0*/  ULDC.64 UR4, c[0x0][0x3e8] ;  /* 0x0000fa0000047ab9 */ /* 0x000fe20000000a00 */
[----:B------:R-:W-:Y:S02]  /*29c0*/  ULDC.64 UR6, c[0x0][0x400] ;  /* 0x0001000000067ab9 */ /* 0x000fe40000000a00 */
[----:B------:R-:W3:Y:S01]  /*29d0*/  LDL R38, [R1+0x1c] ;  /* 0x00001c0001267983 */ /* 0x000ee20000100800 */
[----:B------:R-:W-:Y:S02]  /*29e0*/  IADD3 R10, P0, P6, R46, UR4, R10 ;  /* 0x000000042e0a7c10 */ /* 0x000fe4000fe1e00a */
[----:B------:R-:W-:Y:S02]  /*29f0*/  CS2R R34, SRZ ;  /* 0x0000000000227805 */ /* 0x000fe4000001ff00 */
[----:B------:R-:W-:Y:S02]  /*2a00*/  CS2R R36, SRZ ;  /* 0x0000000000247805 */ /* 0x000fe4000001ff00 */
[----:B------:R-:W-:-:S02]  /*2a10*/  IADD3.X R11, R52, UR5, R14, P0, P6 ;  /* 0x00000005340b7c10 */ /* 0x000fc400087ec40e */
[----:B------:R-:W-:-:S04]  /*2a20*/  IADD3 R12, P0, P6, R42, UR6, R12 ;  /* 0x000000062a0c7c10 */ /* 0x000fc8000fe1e00c */
[----:B------:R-:W-:Y:S02]  /*2a30*/  IADD3.X R13, R50, UR7, R15, P0, P6 ;  /* 0x00000007320d7c10 */ /* 0x000fe400087ec40f */
[----:B------:R-:W-:Y:S02]  /*2a40*/  ISETP.GE.AND P6, PT, R154, R81, PT ;  /* 0x000000519a00720c */ /* 0x000fe40003fc6270 */
[----:B------:R-:W-:Y:S02]  /*2a50*/  CS2R R30, SRZ ;  /* 0x00000000001e7805 */ /* 0x000fe4000001ff00 */
[----:B------:R-:W-:Y:S02]  /*2a60*/  CS2R R8, SRZ ;  /* 0x0000000000087805 */ /* 0x000fe4000001ff00 */
[----:B------:R-:W-:Y:S02]  /*2a70*/  CS2R R32, SRZ ;  /* 0x0000000000207805 */ /* 0x000fe4000001ff00 */
[----:B------:R-:W-:-:S05]  /*2a80*/  CS2R R28, SRZ ;  /* 0x00000000001c7805 */ /* 0x000fca000001ff00 */
[----:B------:R0:W5:Y:S04]  /*2a90*/  @!P6 LDG.E.64 R34, desc[UR42][R10.64] ;  /* 0x0000002a0a22e981 */ /* 0x000168000c1e1b00 */
[----:B------:R0:W5:Y:S01]  /*2aa0*/  @!P6 LDG.E.64 R36, desc[UR42][R12.64] ;  /* 0x0000002a0c24e981 */ /* 0x000162000c1e1b00 */
[-C--:B--2---:R-:W-:Y:S02]  /*2ab0*/  ISETP.GE.AND P0, PT, R39, R81.reuse, PT ;  /* 0x000000512700720c */ /* 0x084fe40003f06270 */
[----:B---3--:R-:W-:-:S11]  /*2ac0*/  ISETP.GE.AND P6, PT, R38, R81, PT ;  /* 0x000000512600720c */ /* 0x008fd60003fc6270 */
[----:B------:R0:W5:Y:S04]  /*2ad0*/  @!P0 LDG.E.64 R30, desc[UR42][R10.64+0x10] ;  /* 0x0000102a0a1e8981 */ /* 0x000168000c1e1b00 */
[----:B------:R0:W5:Y:S04]  /*2ae0*/  @!P6 LDG.E.64 R8, desc[UR42][R10.64+0x20] ;  /* 0x0000202a0a08e981 */ /* 0x000168000c1e1b00 */
[----:B------:R0:W5:Y:S04]  /*2af0*/  @!P0 LDG.E.64 R32, desc[UR42][R12.64+0x10] ;  /* 0x0000102a0c208981 */ /* 0x000168000c1e1b00 */
[----:B------:R0:W5:Y:S02]  /*2b00*/  @!P6 LDG.E.64 R28, desc[UR42][R12.64+0x20] ;  /* 0x0000202a0c1ce981 */ /* 0x000164000c1e1b00 */
.L_x_2142:
[----:B------:R-:W-:Y:S05]  /*2b10*/  BSYNC B1 ;  /* 0x0000000000017941 */ /* 0x000fea0003800000 */
.L_x_2141:
[----:B------:R-:W-:Y:S01]  /*2b20*/  UISETP.NE.AND UP0, UPT, UR36, 0x3, UPT ;  /* 0x000000032400788c */ /* 0x000fe2000bf05270 */
[----:B-----5:R-:W-:Y:S01]  /*2b30*/  IMAD.MOV.U32 R38, RZ, RZ, R8 ;  /* 0x000000ffff267224 */ /* 0x020fe200078e0008 */
[----:B------:R-:W-:Y:S01]  /*2b40*/  MOV R73, R28 ;  /* 0x0000001c00497202 */ /* 0x000fe20000000f00 */
[----:B------:R-:W-:Y:S02]  /*2b50*/  IMAD.MOV.U32 R74, RZ, RZ, R30 ;  /* 0x000000ffff4a7224 */ /* 0x000fe400078e001e */
[----:B------:R-:W-:Y:S01]  /*2b60*/  IMAD.MOV.U32 R83, RZ, RZ, R34 ;  /* 0x000000ffff537224 */ /* 0x000fe200078e0022 */
[----:B------:R-:W-:Y:S01]  /*2b70*/  PLOP3.LUT P0, PT, PT, PT, UP0, 0x80, 0x0 ;  /* 0x000000000000781c */ /* 0x000fe20003f0f008 */
[----:B------:R-:W-:Y:S02]  /*2b80*/  IMAD.MOV.U32 R75, RZ, RZ, R32 ;  /* 0x000000ffff4b7224 */ /* 0x000fe400078e0020 */
[----:B------:R-:W-:-:S10]  /*2b90*/  IMAD.MOV.U32 R84, RZ, RZ, R36 ;  /* 0x000000ffff547224 */ /* 0x000fd400078e0024 */
[----:B------:R-:W-:Y:S05]  /*2ba0*/  @!P0 BRA `(.L_x_2143) ;  /* 0x0000000000048947 */ /* 0x000fea0003800000 */
[----:B------:R-:W-:Y:S01]  /*2bb0*/  BPT.TRAP 0x1 ;  /* 0x000000040000795c */ /* 0x000fe20000300000 */
.L_x_2143:
[----:B------:R-:W-:Y:S01]  /*2bc0*/  IMAD R69, R19, 0x8, R18 ;  /* 0x0000000813457824 */ /* 0x000fe200078e0212 */
[----:B------:R-:W-:Y:S01]  /*2bd0*/  SHF.L.U32 R80, R156, 0x1f, RZ ;  /* 0x0000001f9c507819 */ /* 0x000fe200000006ff */
[----:B------:R-:W-:Y:S03]  /*2be0*/  BSSY B1, `(.L_x_2144) ;  /* 0x0000003000017945 */ /* 0x000fe60003800000 */
[----:B------:R-:W1:Y:S02]  /*2bf0*/  SYNCS.PHASECHK.TRANS64.TRYWAIT P6, [R69+URZ+0x19c90], R80 ;  /* 0x019c9050450075a7 */ /* 0x000e6400080c017f */
[----:B-1----:R-:W-:Y:S05]  /*2c00*/  @!P6 BRA `(.L_x_2145) ;  /* 0x000001cc00dce947 */ /* 0x002fea0003800000 */
.L_x_2416:
[----:B------:R-:W-:Y:S05]  /*2c10*/  BSYNC B1 ;  /* 0x0000000000017941 */ /* 0x000fea0003800000 */
.L_x_2144:
[----:B------:R-:W-:-:S03]  /*2c20*/  UMOV UR4, 0xffffffff ;  /* 0xffffffff00047882 */ /* 0x000fc60000000000 */
[----:B------:R-:W-:Y:S05]  /*2c30*/  BRA.DIV UR4, `(.L_x_2146) ;  /* 0x000001ce04e47947 */ /* 0x000fea000b800000 */
[----:B------:R2:W3:Y:S04]  /*2c40*/  SHFL.IDX PT, R39, R82, RZ, 0x1e1f ;  /* 0x001e1fff52277589 */ /* 0x0004e800000e0000 */
[----:B------:R2:W4:Y:S02]  /*2c50*/  SHFL.IDX PT, R14, R72, RZ, 0x1e1f ;  /* 0x001e1fff480e7589 */ /* 0x00052400000e0000 */
.L_x_2420:
[----:B------:R-:W-:Y:S05]  /*2c60*/  @P5 BRA `(.L_x_2147) ;  /* 0x0000003800c05947 */ /* 0x000fea0003800000 */
[----:B------:R-:W-:Y:S01]  /*2c70*/  ISETP.NE.AND P5, PT, R54, RZ, PT ;  /* 0x000000ff3600720c */ /* 0x000fe20003fa5270 */
[----:B------:R-:W-:-:S12]  /*2c80*/  BSSY B1, `(.L_x_2148) ;  /* 0x0000071000017945 */ /* 0x000fd80003800000 */
[----:B------:R-:W-:Y:S05]  /*2c90*/  @!P5 BRA `(.L_x_2149) ;  /* 0x0000000400bcd947 */ /* 0x000fea0003800000 */
[----:B------:R1:W1:Y:S01]  /*2ca0*/  LDS.128 R4, [R70+0x13800] ;  /* 0x0138000046047984 */ /* 0x0002620000000c00 */
[----:B------:R-:W-:Y:S01]  /*2cb0*/  ISETP.GE.AND P6, PT, R154, R81, PT ;  /* 0x000000519a00720c */ /* 0x000fe20003fc6270 */
[----:B------:R-:W-:Y:S01]  /*2cc0*/  BSSY B2, `(.L_x_2150) ;  /* 0x000006b000027945 */ /* 0x000fe20003800000 */
[----:B0---4-:R-:W-:-:S05]  /*2cd0*/  IADD3 R10, P5, R16, R14, RZ ;  /* 0x0000000e100a7210 */ /* 0x011fca0007fbe0ff */
[----:B---3--:R-:W-:-:S06]  /*2ce0*/  IMAD.X R11, R39, 0x1, R17, P5 ;  /* 0x00000001270b7824 */ /* 0x008fcc00028e0611 */
        /* <DEDUP_REMOVED lines=55> */
[----:B------:R-:W-:Y:S01]  /*3060*/  F2FP.F16.E4M3.UNPACK_B R37, R7.H1 ;  /* 0x00000007ff25723e */ /* 0x000fe200030006ff */
[--C-:B------:R-:W-:Y:S02]  /*3070*/  HADD2.F32 R86, -RZ, R88.reuse.H1_H1 ;  /* 0x30000058ff567230 */ /* 0x100fe40000004100 */
[-C--:B------:R-:W-:Y:S01]  /*3080*/  FFMA.FTZ R15, R34, R83.reuse, -R85 ;  /* 0x00000053220f7223 */ /* 0x080fe20000010855 */
[----:B------:R-:W-:Y:S01]  /*3090*/  FFMA.FTZ R34, R35, R83, R84 ;  /* 0x0000005323227223 */ /* 0x000fe20000010054 */
[----:B------:R-:W-:Y:S01]  /*30a0*/  F2FP.SATFINITE.E4M3.F32.PACK_AB_MERGE_C R35, R89, R82, RZ ;  /* 0x000000525923723e */ /* 0x000fe200048070ff */
[--C-:B------:R-:W-:Y:S01]  /*30b0*/  HADD2.F32 R84, -RZ, R37.reuse.H0_H0 ;  /* 0x20000025ff547230 */ /* 0x100fe20000004100 */
[----:B------:R-:W-:Y:S01]  /*30c0*/  F2FP.F16.E4M3.UNPACK_B R82, R6.H1 ;  /* 0x00000006ff52723e */ /* 0x000fe200030006ff */
[----:B------:R-:W-:Y:S01]  /*30d0*/  HADD2.F32 R85, -RZ, R37.H1_H1 ;  /* 0x30000025ff557230 */ /* 0x000fe20000004100 */
[----:B------:R-:W-:Y:S01]  /*30e0*/  F2FP.F16.E4M3.UNPACK_B R37, R12.H1 ;  /* 0x0000000cff25723e */ /* 0x000fe200030006ff */
[----:B------:R-:W-:Y:S01]  /*30f0*/  HADD2.F32 R88, -RZ, R88.H0_H0 ;  /* 0x20000058ff587230 */ /* 0x000fe20000004100 */
        /* <DEDUP_REMOVED lines=11> */
[-C--:B------:R-:W-:Y:S01]  /*31b0*/  FMUL.FTZ R91, R83, R89.reuse ;  /* 0x00000059535b7220 */ /* 0x080fe20000410000 */
[----:B------:R-:W-:Y:S01]  /*31c0*/  F2FP.F16.E4M3.UNPACK_B R6, R6 ;  /* 0x00000006ff06723e */ /* 0x000fe200020006ff */
[C---:B------:R-:W-:Y:S01]  /*31d0*/  FMUL.FTZ R90, R82.reuse, R89 ;  /* 0x00000059525a7220 */ /* 0x040fe20000410000 */
[----:B------:R-:W-:Y:S01]  /*31e0*/  F2FP.F16.E4M3.UNPACK_B R84, R7 ;  /* 0x00000007ff54723e */ /* 0x000fe200020006ff */
[-C--:B------:R-:W-:Y:S01]  /*31f0*/  FFMA.FTZ R91, R82, R86.reuse, -R91 ;  /* 0x00000056525b7223 */ /* 0x080fe2000001085b */
[----:B------:R-:W-:Y:S01]  /*3200*/  FFMA.FTZ R7, R85, R87, R92 ;  /* 0x0000005755077223 */ /* 0x000fe2000001005c */
[----:B------:R-:W-:Y:S01]  /*3210*/  FFMA.FTZ R90, R83, R86, R90 ;  /* 0x00000056535a7223 */ /* 0x000fe2000001005a */
[----:B------:R-:W-:Y:S01]  /*3220*/  HADD2.F32 R82, -RZ, R6.H0_H0 ;  /* 0x20000006ff527230 */ /* 0x000fe20000004100 */
[----:B------:R-:W-:Y:S01]  /*3230*/  F2FP.SATFINITE.E4M3.F32.PACK_AB_MERGE_C R5, R5, R4, R35 ;  /* 0x000000040505723e */ /* 0x000fe20004807023 */
[----:B------:R-:W-:Y:S01]  /*3240*/  HADD2.F32 R83, -RZ, R84.H0_H0 ;  /* 0x20000054ff537230 */ /* 0x000fe20000004100 */
[----:B------:R-:W-:Y:S01]  /*3250*/  F2FP.SATFINITE.E4M3.F32.PACK_AB_MERGE_C R7, R7, R12, RZ ;  /* 0x0000000c0707723e */ /* 0x000fe200048070ff */
[----:B------:R-:W-:Y:S01]  /*3260*/  HADD2.F32 R6, -RZ, R6.H1_H1 ;  /* 0x30000006ff067230 */ /* 0x000fe20000004100 */
[----:B------:R-:W-:Y:S01]  /*3270*/  F2FP.SATFINITE.E4M3.F32.PACK_AB_MERGE_C R90, R90, R91, RZ ;  /* 0x0000005b5a5a723e */ /* 0x000fe200048070ff */
[----:B------:R-:W-:-:S02]  /*3280*/  HADD2.F32 R85, -RZ, R72.H0_H0 ;  /* 0x20000048ff557230 */ /* 0x000fc40000004100 */
[-C--:B------:R-:W-:Y:S01]  /*3290*/  FMUL.FTZ R89, R83, R88.reuse ;  /* 0x0000005853597220 */ /* 0x080fe20000410000 */
[----:B------:R-:W-:Y:S01]  /*32a0*/  HADD2.F32 R84, -RZ, R84.H1_H1 ;  /* 0x30000054ff547230 */ /* 0x000fe20000004100 */
[----:B------:R-:W-:Y:S01]  /*32b0*/  F2FP.SATFINITE.E4M3.F32.PACK_AB_MERGE_C R4, R34, R15, R36 ;  /* 0x0000000f2204723e */ /* 0x000fe20004807024 */
[----:B------:R-:W-:Y:S02]  /*32c0*/  HADD2.F32 R37, -RZ, R37.H0_H0 ;  /* 0x20000025ff257230 */ /* 0x000fe40000004100 */
[-C--:B------:R-:W-:Y:S01]  /*32d0*/  FMUL.FTZ R87, R6, R85.reuse ;  /* 0x0000005506577220 */ /* 0x080fe20000410000 */
[----:B------:R-:W-:Y:S02]  /*32e0*/  HADD2.F32 R13, -RZ, R13.H0_H0 ;  /* 0x2000000dff0d7230 */ /* 0x000fe40000004100 */
[----:B------:R-:W-:Y:S01]  /*32f0*/  FMUL.FTZ R72, R84, R88 ;  /* 0x0000005854487220 */ /* 0x000fe20000410000 */
[----:B------:R-:W-:Y:S01]  /*3300*/  FMUL.FTZ R85, R82, R85 ;  /* 0x0000005552557220 */ /* 0x000fe20000410000 */
[----:B------:R-:W-:-:S02]  /*3310*/  FFMA.FTZ R89, R84, R37, R89 ;  /* 0x0000002554597223 */ /* 0x000fc40000010059 */
[----:B------:R-:W-:Y:S01]  /*3320*/  FFMA.FTZ R72, R83, R37, -R72 ;  /* 0x0000002553487223 */ /* 0x000fe20000010848 */
[-C--:B------:R-:W-:Y:S01]  /*3330*/  FFMA.FTZ R87, R82, R13.reuse, -R87 ;  /* 0x0000000d52577223 */ /* 0x080fe20000010857 */
[----:B------:R-:W-:-:S03]  /*3340*/  FFMA.FTZ R6, R6, R13, R85 ;  /* 0x0000000d06067223 */ /* 0x000fc60000010055 */
[----:B------:R-:W-:Y:S02]  /*3350*/  F2FP.SATFINITE.E4M3.F32.PACK_AB_MERGE_C R7, R89, R72, R7 ;  /* 0x000000485907723e */ /* 0x000fe40004807007 */
[----:B------:R-:W-:-:S07]  /*3360*/  F2FP.SATFINITE.E4M3.F32.PACK_AB_MERGE_C R6, R6, R87, R90 ;  /* 0x000000570606723e */ /* 0x000fce000480705a */
.L_x_2151:
[----:B------:R-:W-:Y:S05]  /*3370*/  BSYNC B2 ;  /* 0x0000000000027941 */ /* 0x000fea0003800000 */
.L_x_2150:
[----:B-1----:R0:W-:Y:S02]  /*3380*/  ST.E.128 desc[UR42][R10.64], R4 ;  /* 0x000000040a007985 */ /* 0x0021e4000c101d2a */
.L_x_2149:
[----:B------:R-:W-:Y:S05]  /*3390*/  BSYNC B1 ;  /* 0x0000000000017941 */ /* 0x000fea0003800000 */
.L_x_2148:
        /* <DEDUP_REMOVED lines=12> */
[--C-:B------:R-:W-:Y:S02]  /*3460*/  SHF.R.U32.HI R13, RZ, 0x8, R31.reuse ;  /* 0x00000008ff0d7819 */ /* 0x100fe4000001161f */
        /* <DEDUP_REMOVED lines=102> */
.L_x_2155:
[----:B------:R-:W-:Y:S05]  /*3ad0*/  BSYNC B2 ;  /* 0x0000000000027941 */ /* 0x000fea0003800000 */
.L_x_2154:
[----:B--2---:R0:W-:Y:S02]  /*3ae0*/  ST.E.128 desc[UR42][R10.64], R4 ;  /* 0x000000040a007985 */ /* 0x0041e4000c101d2a */
.L_x_2153:
[----:B------:R-:W-:Y:S05]  /*3af0*/  BSYNC B1 ;  /* 0x0000000000017941 */ /* 0x000fea0003800000 */
.L_x_2152:
[----:B------:R-:W-:Y:S05]  /*3b00*/  @P1 BRA `(.L_x_2147) ;  /* 0x0000002c00181947 */ /* 0x000fea0003800000 */
[----:B0-----:R-:W5:Y:S04]  /*3b10*/  LDL R13, [R1+0x1c] ;  /* 0x00001c00010d7983 */ /* 0x001f680000100800 */
[----:B------:R-:W3:Y:S01]  /*3b20*/  LDL R12, [R1+0x14] ;  /* 0x00001400010c7983 */ /* 0x000ee20000100800 */
[----:B----4-:R-:W-:Y:S01]  /*3b30*/  IADD3 R10, P5, R153, R14, RZ ;  /* 0x0000000e990a7210 */ /* 0x010fe20007fbe0ff */
[----:B------:R-:W-:Y:S02]  /*3b40*/  BSSY B1, `(.L_x_2156) ;  /* 0x000006c000017945 */ /* 0x000fe40003800000 */
[----:B------:R0:W4:Y:S01]  /*3b50*/  LDS.128 R4, [R70+0x15800] ;  /* 0x0158000046047984 */ /* 0x0001220000000c00 */
[----:B-----5:R-:W-:Y:S01]  /*3b60*/  ISETP.GE.AND P6, PT, R13, R81, PT ;  /* 0x000000510d00720c */ /* 0x020fe20003fc6270 */
[----:B---3--:R-:W-:-:S12]  /*3b70*/  IMAD.X R11, R39, 0x1, R12, P5 ;  /* 0x00000001270b7824 */ /* 0x008fd800028e060c */
        /* <DEDUP_REMOVED lines=104> */
.L_x_2157:
[----:B------:R-:W-:Y:S05]  /*4200*/  BSYNC B1 ;  /* 0x0000000000017941 */ /* 0x000fea0003800000 */
.L_x_2156:
[----:B------:R0:W-:Y:S01]  /*4210*/  ST.E.128 desc[UR42][R10.64], R4 ;  /* 0x000000040a007985 */ /* 0x0001e2000c101d2a */
[----:B------:R-:W-:Y:S05]  /*4220*/  BRA `(.L_x_2147) ;  /* 0x0000002400507947 */ /* 0x000fea0003800000 */
.L_x_2140:
        /* <DEDUP_REMOVED lines=27> */
.L_x_2159:
[----:B------:R-:W-:Y:S05]  /*43e0*/  BSYNC B1 ;  /* 0x0000000000017941 */ /* 0x000fea0003800000 */
.L_x_2158:
[----:B------:R-:W-:Y:S01]  /*43f0*/  UISETP.NE.AND UP0, UPT, UR36, 0x3, UPT ;  /* 0x000000032400788c */ /* 0x000fe2000bf05270 */
[----:B-----5:R-:W-:Y:S01]  /*4400*/  IMAD.MOV.U32 R87, RZ, RZ, R6 ;  /* 0x000000ffff577224 */ /* 0x020fe200078e0006 */
[----:B------:R-:W-:Y:S01]  /*4410*/  MOV R85, R34 ;  /* 0x0000002200557202 */ /* 0x000fe20000000f00 */
[----:B------:R-:W-:Y:S02]  /*4420*/  IMAD.MOV.U32 R86, RZ, RZ, R4 ;  /* 0x000000ffff567224 */ /* 0x000fe400078e0004 */
[----:B------:R-:W-:Y:S01]  /*4430*/  IMAD.MOV.U32 R92, RZ, RZ, R30 ;  /* 0x000000ffff5c7224 */ /* 0x000fe200078e001e */
[----:B------:R-:W-:Y:S01]  /*4440*/  PLOP3.LUT P0, PT, PT, PT, UP0, 0x80, 0x0 ;  /* 0x000000000000781c */ /* 0x000fe20003f0f008 */
[----:B------:R-:W-:Y:S02]  /*4450*/  IMAD.MOV.U32 R89, RZ, RZ, R28 ;  /* 0x000000ffff597224 */ /* 0x000fe400078e001c */
[----:B------:R-:W-:Y:S02]  /*4460*/  IMAD.MOV.U32 R84, RZ, RZ, R32 ;  /* 0x000000ffff547224 */ /* 0x000fe400078e0020 */
[----:B------:R-:W-:-:S02]  /*4470*/  IMAD.MOV.U32 R91, RZ, RZ, R38 ;  /* 0x000000ffff5b7224 */ /* 0x000fc400078e0026 */
[----:B------:R-:W-:-:S06]  /*4480*/  IMAD.MOV.U32 R90, RZ, RZ, R36 ;  /* 0x000000ffff5a7224 */ /* 0x000fcc00078e0024 */
[----:B------:R-:W-:Y:S05]  /*4490*/  @!P0 BRA `(.L_x_2160) ;  /* 0x0000000000048947 */ /* 0x000fea0003800000 */
[----:B------:R-:W-:Y:S01]  /*44a0*/  BPT.TRAP 0x1 ;  /* 0x000000040000795c */ /* 0x000fe20000300000 */
.L_x_2160:
[----:B------:R-:W-:Y:S01]  /*44b0*/  IMAD R69, R19, 0x8, R18 ;  /* 0x0000000813457824 */ /* 0x000fe200078e0212 */
[----:B------:R-:W-:Y:S01]  /*44c0*/  SHF.L.U32 R80, R156, 0x1f, RZ ;  /* 0x0000001f9c507819 */ /* 0x000fe200000006ff */
[----:B------:R-:W-:Y:S03]  /*44d0*/  BSSY B1, `(.L_x_2161) ;  /* 0x0000003000017945 */ /* 0x000fe60003800000 */
[----:B------:R-:W1:Y:S02]  /*44e0*/  SYNCS.PHASECHK.TRANS64.TRYWAIT P6, [R69+URZ+0x19c90], R80 ;  /* 0x019c9050450075a7 */ /* 0x000e6400080c017f */
[----:B-1----:R-:W-:Y:S05]  /*44f0*/  @!P6 BRA `(.L_x_2162) ;  /* 0x000001b400fce947 */ /* 0x002fea0003800000 */
.L_x_2421:
[----:B------:R-:W-:Y:S05]  /*4500*/  BSYNC B1 ;  /* 0x0000000000017941 */ /* 0x000fea0003800000 */
.L_x_2161:
[----:B------:R-:W-:-:S03]  /*4510*/  UMOV UR4, 0xffffffff ;  /* 0xffffffff00047882 */ /* 0x000fc60000000000 */
[----:B------:R-:W-:Y:S05]  /*4520*/  BRA.DIV UR4, `(.L_x_2163) ;  /* 0x000001ba04047947 */ /* 0x000fea000b800000 */
[----:B------:R-:W2:Y:S04]  /*4530*/  SHFL.IDX PT, R82, R82, RZ, 0x1e1f ;  /* 0x001e1fff52527589 */ /* 0x000ea800000e0000 */
[----:B------:R3:W4:Y:S02]  /*4540*/  SHFL.IDX PT, R83, R72, RZ, 0x1e1f ;  /* 0x001e1fff48537589 */ /* 0x00072400000e0000 */
.L_x_2425:
        /* <DEDUP_REMOVED lines=37> */
[----:B------:R-:W-:Y:S01]  /*47a0*/  SHF.R.U32.HI R36, RZ, 0x10, R37 ;  /* 0x00000010ff247819 */ /* 0x000fe20000011625 */
[----:B------:R-:W-:Y:S01]  /*47b0*/  IMAD.SHL.U32 R30, R30, 0x100, RZ ;  /* 0x000001001e1e7824 */ /* 0x000fe200078e00ff */
[----:B------:R-:W-:Y:S01]  /*47c0*/  LOP3.LUT R37, R37, 0xff0000ff, RZ, 0xc0, !PT ;  /* 0xff0000ff25257812 */ /* 0x000fe200078ec0ff */
[----:B------:R-:W-:Y:S01]  /*47d0*/  IMAD.SHL.U32 R28, R28, 0x100, RZ ;  /* 0x000001001c1c7824 */ /* 0x000fe200078e00ff */
[----:B------:R-:W-:Y:S02]  /*47e0*/  SHF.R.U32.HI R38, RZ, 0x10, R29 ;  /* 0x00000010ff267819 */ /* 0x000fe4000001161d */
[----:B------:R-:W-:Y:S01]  /*47f0*/  LOP3.LUT R30, R37, 0xff00, R30, 0xf8, !PT ;  /* 0x0000ff00251e7812 */ /* 0x000fe200078ef81e */
[----:B------:R-:W-:Y:S01]  /*4800*/  IMAD.U32 R37, R36, 0x10000, RZ ;  /* 0x0001000024257824 */ /* 0x000fe200078e00ff */
[----:B------:R-:W-:-:S02]  /*4810*/  LOP3.LUT R29, R29, 0xff0000ff, RZ, 0xc0, !PT ;  /* 0xff0000ff1d1d7812 */ /* 0x000fc400078ec0ff */
[----:B------:R-:W-:Y:S01]  /*4820*/  SHF.L.U32 R36, R38, 0x10, RZ ;  /* 0x0000001026247819 */ /* 0x000fe200000006ff */
[----:B--2---:R-:W-:Y:S01]  /*4830*/  IMAD.MOV.U32 R38, RZ, RZ, R13 ;  /* 0x000000ffff267224 */ /* 0x004fe200078e000d */
[----:B------:R-:W-:Y:S02]  /*4840*/  LOP3.LUT R29, R29, 0xff00, R28, 0xf8, !PT ;  /* 0x0000ff001d1d7812 */ /* 0x000fe400078ef81c */
[----:B------:R-:W-:Y:S02]  /*4850*/  LOP3.LUT R37, R30, 0xff0000, R37, 0xf8, !PT ;  /* 0x00ff00001e257812 */ /* 0x000fe400078ef825 */
[----:B------:R-:W-:Y:S02]  /*4860*/  LOP3.LUT R36, R29, 0xff0000, R36, 0xf8, !PT ;  /* 0x00ff00001d247812 */ /* 0x000fe400078ef824 */
[----:B------:R-:W-:Y:S02]  /*4870*/  F2FP.F16.E4M3.UNPACK_B R95, R38 ;  /* 0x00000026ff5f723e */ /* 0x000fe400020006ff */
[----:B------:R-:W-:-:S02]  /*4880*/  F2FP.F16.E4M3.UNPACK_B R94, R37 ;  /* 0x00000025ff5e723e */ /* 0x000fc400020006ff */
[----:B0-----:R-:W-:Y:S01]  /*4890*/  F2FP.F16.E4M3.UNPACK_B R29, R9 ;  /* 0x00000009ff1d723e */ /* 0x001fe200020006ff */
[--C-:B------:R-:W-:Y:S01]  /*48a0*/  HADD2.F32 R28, -RZ, R95.reuse.H0_H0 ;  /* 0x2000005fff1c7230 */ /* 0x100fe20000004100 */
[----:B------:R-:W-:Y:S01]  /*48b0*/  F2FP.F16.E4M3.UNPACK_B R13, R36 ;  /* 0x00000024ff0d723e */ /* 0x000fe200020006ff */
[----:B------:R-:W-:Y:S01]  /*48c0*/  HADD2.F32 R95, -RZ, R95.H1_H1 ;  /* 0x3000005fff5f7230 */ /* 0x000fe20000004100 */
[----:B------:R-:W-:Y:S01]  /*48d0*/  F2FP.F16.E4M3.UNPACK_B R38, R38.H1 ;  /* 0x00000026ff26723e */ /* 0x000fe200030006ff */
[--C-:B------:R-:W-:Y:S01]  /*48e0*/  HADD2.F32 R30, -RZ, R29.reuse.H0_H0 ;  /* 0x2000001dff1e7230 */ /* 0x100fe20000004100 */
[----:B------:R-:W-:Y:S01]  /*48f0*/  F2FP.F16.E4M3.UNPACK_B R36, R36.H1 ;  /* 0x00000024ff24723e */ /* 0x000fe200030006ff */
[--C-:B------:R-:W-:Y:S02]  /*4900*/  HADD2.F32 R96, -RZ, R94.reuse.H1_H1 ;  /* 0x3000005eff607230 */ /* 0x100fe40000004100 */
[----:B------:R-:W-:Y:S02]  /*4910*/  HADD2.F32 R29, -RZ, R29.H1_H1 ;  /* 0x3000001dff1d7230 */ /* 0x000fe40000004100 */
[----:B------:R-:W-:-:S02]  /*4920*/  HADD2.F32 R99, -RZ, R94.H0_H0 ;  /* 0x2000005eff637230 */ /* 0x000fc40000004100 */
[-C--:B------:R-:W-:Y:S01]  /*4930*/  FMUL.FTZ R98, R95, R96.reuse ;  /* 0x000000605f627220 */ /* 0x080fe20000410000 */
[--C-:B------:R-:W-:Y:S02]  /*4940*/  HADD2.F32 R94, -RZ, R13.reuse.H1_H1 ;  /* 0x3000000dff5e7230 */ /* 0x100fe40000004100 */
[C---:B------:R-:W-:Y:S01]  /*4950*/  FMUL.FTZ R96, R29.reuse, R96 ;  /* 0x000000601d607220 */ /* 0x040fe20000410000 */
[----:B------:R-:W-:Y:S02]  /*4960*/  HADD2.F32 R97, -RZ, R13.H0_H0 ;  /* 0x2000000dff617230 */ /* 0x000fe40000004100 */
[-C--:B------:R-:W-:Y:S01]  /*4970*/  FMUL.FTZ R101, R28, R99.reuse ;  /* 0x000000631c657220 */ /* 0x080fe20000410000 */
[----:B------:R-:W-:Y:S01]  /*4980*/  FMUL.FTZ R99, R30, R99 ;  /* 0x000000631e637220 */ /* 0x000fe20000410000 */
[-C--:B------:R-:W-:Y:S01]  /*4990*/  FFMA.FTZ R29, R29, R94.reuse, -R98 ;  /* 0x0000005e1d1d7223 */ /* 0x080fe20000010862 */
[----:B------:R-:W-:Y:S01]  /*49a0*/  FFMA.FTZ R13, R95, R94, R96 ;  /* 0x0000005e5f0d7223 */ /* 0x000fe20000010060 */
[----:B------:R-:W-:Y:S01]  /*49b0*/  F2FP.F16.E4M3.UNPACK_B R94, R37.H1 ;  /* 0x00000025ff5e723e */ /* 0x000fe200030006ff */
[----:B------:R-:W-:Y:S01]  /*49c0*/  HADD2.F32 R96, -RZ, R36.H0_H0 ;  /* 0x20000024ff607230 */ /* 0x000fe20000004100 */
[----:B------:R-:W-:Y:S01]  /*49d0*/  F2FP.F16.E4M3.UNPACK_B R95, R9.H1 ;  /* 0x00000009ff5f723e */ /* 0x000fe200030006ff */
[----:B------:R-:W-:-:S02]  /*49e0*/  HADD2.F32 R9, -RZ, R38.H0_H0 ;  /* 0x20000026ff097230 */ /* 0x000fc40000004100 */
[-C--:B------:R-:W-:Y:S01]  /*49f0*/  FFMA.FTZ R30, R30, R97.reuse, -R101 ;  /* 0x000000611e1e7223 */ /* 0x080fe20000010865 */
[--C-:B------:R-:W-:Y:S02]  /*4a00*/  HADD2.F32 R98, -RZ, R94.reuse.H0_H0 ;  /* 0x2000005eff627230 */ /* 0x100fe40000004100 */
[----:B------:R-:W-:Y:S01]  /*4a10*/  FFMA.FTZ R28, R28, R97, R99 ;  /* 0x000000611c1c7223 */ /* 0x000fe20000010063 */
[--C-:B------:R-:W-:Y:S02]  /*4a20*/  HADD2.F32 R37, -RZ, R95.reuse.H0_H0 ;  /* 0x2000005fff257230 */ /* 0x100fe40000004100 */
[----:B------:R-:W-:Y:S02]  /*4a30*/  HADD2.F32 R94, -RZ, R94.H1_H1 ;  /* 0x3000005eff5e7230 */ /* 0x000fe40000004100 */
[-C--:B------:R-:W-:Y:S01]  /*4a40*/  FMUL.FTZ R100, R9, R98.reuse ;  /* 0x0000006209647220 */ /* 0x080fe20000410000 */
[----:B------:R-:W-:Y:S02]  /*4a50*/  HADD2.F32 R95, -RZ, R95.H1_H1 ;  /* 0x3000005fff5f7230 */ /* 0x000fe40000004100 */
[----:B------:R-:W-:Y:S01]  /*4a60*/  FMUL.FTZ R98, R37, R98 ;  /* 0x0000006225627220 */ /* 0x000fe20000410000 */
[----:B------:R-:W-:-:S02]  /*4a70*/  HADD2.F32 R36, -RZ, R36.H1_H1 ;  /* 0x30000024ff247230 */ /* 0x000fc40000004100 */
[-C--:B------:R-:W-:Y:S01]  /*4a80*/  FFMA.FTZ R37, R37, R96.reuse, -R100 ;  /* 0x0000006025257223 */ /* 0x080fe20000010864 */
[----:B------:R-:W-:Y:S01]  /*4a90*/  FFMA.FTZ R9, R9, R96, R98 ;  /* 0x0000006009097223 */ /* 0x000fe20000010062 */
[----:B------:R-:W-:Y:S02]  /*4aa0*/  HADD2.F32 R96, -RZ, R38.H1_H1 ;  /* 0x30000026ff607230 */ /* 0x000fe40000004100 */
[-C--:B------:R-:W-:Y:S01]  /*4ab0*/  FMUL.FTZ R97, R95, R94.reuse ;  /* 0x0000005e5f617220 */ /* 0x080fe20000410000 */
[----:B------:R-:W-:Y:S02]  /*4ac0*/  LOP3.LUT R98, R39, 0xff0000ff, RZ, 0xc0, !PT ;  /* 0xff0000ff27627812 */ /* 0x000fe400078ec0ff */
[----:B------:R-:W-:Y:S01]  /*4ad0*/  FMUL.FTZ R38, R96, R94 ;  /* 0x0000005e60267220 */ /* 0x000fe20000410000 */
[----:B------:R-:W-:-:S03]  /*4ae0*/  SHF.R.U32.HI R94, RZ, 0x10, R31 ;  /* 0x00000010ff5e7819 */ /* 0x000fc6000001161f */
[-C--:B------:R-:W-:Y:S01]  /*4af0*/  FFMA.FTZ R38, R95, R36.reuse, -R38 ;  /* 0x000000245f267223 */ /* 0x080fe20000010826 */
[----:B------:R-:W-:Y:S01]  /*4b00*/  FFMA.FTZ R36, R96, R36, R97 ;  /* 0x0000002460247223 */ /* 0x000fe20000010061 */
[----:B------:R-:W-:Y:S01]  /*4b10*/  SHF.R.U32.HI R95, RZ, 0x8, R39 ;  /* 0x00000008ff5f7819 */ /* 0x000fe20000011627 */
[----:B------:R-:W-:Y:S01]  /*4b20*/  IMAD.U32 R94, R94, 0x10000, RZ ;  /* 0x000100005e5e7824 */ /* 0x000fe200078e00ff */
[----:B------:R-:W-:Y:S02]  /*4b30*/  SHF.R.U32.HI R97, RZ, 0x8, R31 ;  /* 0x00000008ff617819 */ /* 0x000fe4000001161f */
[----:B------:R-:W-:Y:S01]  /*4b40*/  LOP3.LUT R96, R31, 0xff0000ff, RZ, 0xc0, !PT ;  /* 0xff0000ff1f607812 */ /* 0x000fe200078ec0ff */
[----:B------:R-:W-:Y:S01]  /*4b50*/  IMAD.SHL.U32 R95, R95, 0x100, RZ ;  /* 0x000001005f5f7824 */ /* 0x000fe200078e00ff */
[----:B------:R-:W-:Y:S01]  /*4b60*/  SHF.R.U32.HI R31, RZ, 0x10, R39 ;  /* 0x00000010ff1f7819 */ /* 0x000fe20000011627 */
[----:B------:R-:W-:Y:S01]  /*4b70*/  IMAD.SHL.U32 R39, R97, 0x100, RZ ;  /* 0x0000010061277824 */ /* 0x000fe200078e00ff */
[----:B------:R-:W-:-:S02]  /*4b80*/  F2FP.SATFINITE.E4M3.F32.PACK_AB_MERGE_C R37, R38, R37, RZ ;  /* 0x000000252625723e */ /* 0x000fc400048070ff */
[----:B------:R-:W-:Y:S01]  /*4b90*/  LOP3.LUT R98, R98, 0xff00, R95, 0xf8, !PT ;  /* 0x0000ff0062627812 */ /* 0x000fe200078ef85f */
[----:B------:R-:W-:Y:S01]  /*4ba0*/  IMAD.U32 R95, R31, 0x10000, RZ ;  /* 0x000100001f5f7824 */ /* 0x000fe200078e00ff */
[----:B------:R-:W-:Y:S02]  /*4bb0*/  LOP3.LUT R39, R96, 0xff00, R39, 0xf8, !PT ;  /* 0x0000ff0060277812 */ /* 0x000fe400078ef827 */
[----:B------:R-:W-:Y:S02]  /*4bc0*/  F2FP.F16.E4M3.UNPACK_B R38, R8.H1 ;  /* 0x00000008ff26723e */ /* 0x000fe400030006ff */
[----:B------:R-:W-:Y:S02]  /*4bd0*/  LOP3.LUT R31, R39, 0xff0000, R94, 0xf8, !PT ;  /* 0x00ff0000271f7812 */ /* 0x000fe400078ef85e */
[----:B------:R-:W-:Y:S01]  /*4be0*/  LOP3.LUT R39, R98, 0xff0000, R95, 0xf8, !PT ;  /* 0x00ff000062277812 */ /* 0x000fe200078ef85f */
[----:B------:R-:W-:Y:S01]  /*4bf0*/  IMAD.MOV.U32 R95, RZ, RZ, R11 ;  /* 0x000000ffff5f7224 */ /* 0x000fe200078e000b */
[----:B------:R-:W-:-:S02]  /*4c00*/  F2FP.F16.E4M3.UNPACK_B R11, R15 ;  /* 0x0000000fff0b723e */ /* 0x000fc400020006ff */
[----:B------:R-:W-:Y:S02]  /*4c10*/  F2FP.F16.E4M3.UNPACK_B R96, R39 ;  /* 0x00000027ff60723e */ /* 0x000fe400020006ff */
[----:B------:R-:W-:Y:S01]  /*4c20*/  F2FP.F16.E4M3.UNPACK_B R94, R95 ;  /* 0x0000005fff5e723e */ /* 0x000fe200020006ff */
[----:B------:R-:W-:Y:S01]  /*4c30*/  HADD2.F32 R98, -RZ, R11.H0_H0 ;  /* 0x2000000bff627230 */ /* 0x000fe20000004100 */
[----:B------:R-:W-:Y:S01]  /*4c40*/  F2FP.F16.E4M3.UNPACK_B R97, R31 ;  /* 0x0000001fff61723e */ /* 0x000fe200020006ff */
[----:B------:R-:W-:Y:S01]  /*4c50*/  HADD2.F32 R100, -RZ, R96.H0_H0 ;  /* 0x20000060ff647230 */ /* 0x000fe20000004100 */
[----:B------:R-:W-:Y:S01]  /*4c60*/  F2FP.F16.E4M3.UNPACK_B R15, R15.H1 ;  /* 0x0000000fff0f723e */ /* 0x000fe200030006ff */
[----:B------:R-:W-:Y:S01]  /*4c70*/  HADD2.F32 R101, -RZ, R94.H0_H0 ;  /* 0x2000005eff657230 */ /* 0x000fe20000004100 */
[----:B------:R-:W-:Y:S01]  /*4c80*/  F2FP.F16.E4M3.UNPACK_B R39, R39.H1 ;  /* 0x00000027ff27723e */ /* 0x000fe200030006ff */
[----:B------:R-:W-:Y:S02]  /*4c90*/  HADD2.F32 R99, -RZ, R97.H0_H0 ;  /* 0x20000061ff637230 */ /* 0x000fe40000004100 */
[----:B------:R-:W-:Y:S01]  /*4ca0*/  FMUL.FTZ R102, R98, R100 ;  /* 0x0000006462667220 */ /* 0x000fe20000410000 */
[----:B------:R-:W-:-:S02]  /*4cb0*/  HADD2.F32 R11, -RZ, R11.H1_H1 ;  /* 0x3000000bff0b7230 */ /* 0x000fc40000004100 */
[C---:B------:R-:W-:Y:S01]  /*4cc0*/  FMUL.FTZ R100, R101.reuse, R100 ;  /* 0x0000006465647220 */ /* 0x040fe20000410000 */
[----:B------:R-:W-:Y:S02]  /*4cd0*/  HADD2.F32 R96, -RZ, R96.H1_H1 ;  /* 0x30000060ff607230 */ /* 0x000fe40000004100 */
[----:B------:R-:W-:Y:S01]  /*4ce0*/  FFMA.FTZ R102, R101, R99, -R102 ;  /* 0x0000006365667223 */ /* 0x000fe20000010866 */
[----:B------:R-:W-:Y:S01]  /*4cf0*/  F2FP.F16.E4M3.UNPACK_B R95, R95.H1 ;  /* 0x0000005fff5f723e */ /* 0x000fe200030006ff */
[----:B------:R-:W-:Y:S01]  /*4d00*/  FFMA.FTZ R100, R98, R99, R100 ;  /* 0x0000006362647223 */ /* 0x000fe20000010064 */
[----:B------:R-:W-:Y:S02]  /*4d10*/  HADD2.F32 R99, -RZ, R94.H1_H1 ;  /* 0x3000005eff637230 */ /* 0x000fe40000004100 */
[-C--:B------:R-:W-:Y:S01]  /*4d20*/  FMUL.FTZ R94, R11, R96.reuse ;  /* 0x000000600b5e7220 */ /* 0x080fe20000410000 */
[----:B------:R-:W-:Y:S01]  /*4d30*/  HADD2.F32 R98, -RZ, R97.H1_H1 ;  /* 0x30000061ff627230 */ /* 0x000fe20000004100 */
[----:B------:R-:W-:Y:S01]  /*4d40*/  F2FP.F16.E4M3.UNPACK_B R31, R31.H1 ;  /* 0x0000001fff1f723e */ /* 0x000fe200030006ff */
[----:B------:R-:W-:Y:S01]  /*4d50*/  FMUL.FTZ R96, R99, R96 ;  /* 0x0000006063607220 */ /* 0x000fe20000410000 */
[----:B------:R-:W-:-:S02]  /*4d60*/  F2FP.F16.E4M3.UNPACK_B R8, R8 ;  /* 0x00000008ff08723e */ /* 0x000fc400020006ff */
[-C--:B------:R-:W-:Y:S01]  /*4d70*/  FFMA.FTZ R94, R99, R98.reuse, -R94 ;  /* 0x00000062635e7223 */ /* 0x080fe2000001085e */
[----:B------:R-:W-:Y:S02]  /*4d80*/  HADD2.F32 R99, -RZ, R95.H0_H0 ;  /* 0x2000005fff637230 */ /* 0x000fe40000004100 */
[----:B------:R-:W-:Y:S01]  /*4d90*/  FFMA.FTZ R11, R11, R98, R96 ;  /* 0x000000620b0b7223 */ /* 0x000fe20000010060 */
[----:B------:R-:W-:Y:S01]  /*4da0*/  HADD2.F32 R96, -RZ, R15.H0_H0 ;  /* 0x2000000fff607230 */ /* 0x000fe20000004100 */
[----:B------:R-:W-:Y:S01]  /*4db0*/  F2FP.SATFINITE.E4M3.F32.PACK_AB_MERGE_C R36, R36, R9, RZ ;  /* 0x000000092424723e */ /* 0x000fe200048070ff */
[----:B------:R-:W-:Y:S01]  /*4dc0*/  HADD2.F32 R98, -RZ, R39.H0_H0 ;  /* 0x20000027ff627230 */ /* 0x000fe20000004100 */
[----:B------:R-:W-:Y:S01]  /*4dd0*/  F2FP.SATFINITE.E4M3.F32.PACK_AB_MERGE_C R9, R29, R30, R37 ;  /* 0x0000001e1d09723e */ /* 0x000fe20004807025 */
[----:B------:R-:W-:Y:S01]  /*4de0*/  HADD2.F32 R97, -RZ, R31.H0_H0 ;  /* 0x2000001fff617230 */ /* 0x000fe20000004100 */
[----:B------:R-:W-:Y:S01]  /*4df0*/  F2FP.SATFINITE.E4M3.F32.PACK_AB_MERGE_C R13, R13, R28, R36 ;  /* 0x0000001c0d0d723e */ /* 0x000fe20004807024 */
[----:B------:R-:W-:-:S02]  /*4e00*/  HADD2.F32 R15, -RZ, R15.H1_H1 ;  /* 0x3000000fff0f7230 */ /* 0x000fc40000004100 */
[CC--:B------:R-:W-:Y:S01]  /*4e10*/  FMUL.FTZ R101, R96.reuse, R98.reuse ;  /* 0x0000006260657220 */ /* 0x0c0fe20000410000 */
[C---:B------:R-:W-:Y:S01]  /*4e20*/  FMUL.FTZ R98, R99.reuse, R98 ;  /* 0x0000006263627220 */ /* 0x040fe20000410000 */
[----:B------:R-:W-:Y:S02]  /*4e30*/  HADD2.F32 R95, -RZ, R95.H1_H1 ;  /* 0x3000005fff5f7230 */ /* 0x000fe40000004100 */
[----:B------:R-:W-:Y:S02]  /*4e40*/  HADD2.F32 R104, -RZ, R31.H1_H1 ;  /* 0x3000001fff687230 */ /* 0x000fe40000004100 */
[-C--:B------:R-:W-:Y:S01]  /*4e50*/  FFMA.FTZ R98, R96, R97.reuse, R98 ;  /* 0x0000006160627223 */ /* 0x080fe20000010062 */
[----:B------:R-:W-:Y:S02]  /*4e60*/  HADD2.F32 R96, -RZ, R39.H1_H1 ;  /* 0x30000027ff607230 */ /* 0x000fe40000004100 */
[----:B------:R-:W-:Y:S01]  /*4e70*/  FFMA.FTZ R101, R99, R97, -R101 ;  /* 0x0000006163657223 */ /* 0x000fe20000010865 */
[----:B------:R-:W-:Y:S01]  /*4e80*/  F2FP.F16.E4M3.UNPACK_B R31, R90.H1 ;  /* 0x0000005aff1f723e */ /* 0x000fe200030006ff */
[--C-:B------:R-:W-:Y:S01]  /*4e90*/  HADD2.F32 R97, -RZ, R38.reuse.H0_H0 ;  /* 0x20000026ff617230 */ /* 0x100fe20000004100 */
[----:B------:R-:W-:Y:S01]  /*4ea0*/  F2FP.F16.E4M3.UNPACK_B R39, R12.H1 ;  /* 0x0000000cff27723e */ /* 0x000fe200030006ff */
[-C--:B------:R-:W-:Y:S01]  /*4eb0*/  FMUL.FTZ R106, R15, R96.reuse ;  /* 0x000000600f6a7220 */ /* 0x080fe20000410000 */
[C---:B------:R-:W-:Y:S01]  /*4ec0*/  FMUL.FTZ R108, R95.reuse, R96 ;  /* 0x000000605f6c7220 */ /* 0x040fe20000410000 */
[----:B------:R-:W-:Y:S01]  /*4ed0*/  HADD2.F32 R38, -RZ, R38.H1_H1 ;  /* 0x30000026ff267230 */ /* 0x000fe20000004100 */
[----:B------:R-:W-:Y:S01]  /*4ee0*/  F2FP.F16.E4M3.UNPACK_B R90, R90 ;  /* 0x0000005aff5a723e */ /* 0x000fe200020006ff */
[-C--:B------:R-:W-:Y:S01]  /*4ef0*/  FFMA.FTZ R96, R95, R104.reuse, -R106 ;  /* 0x000000685f607223 */ /* 0x080fe2000001086a */
[----:B------:R-:W-:Y:S01]  /*4f00*/  FFMA.FTZ R15, R15, R104, R108 ;  /* 0x000000680f0f7223 */ /* 0x000fe2000001006c */
[----:B------:R-:W-:Y:S01]  /*4f10*/  HADD2.F32 R104, -RZ, R31.H0_H0 ;  /* 0x2000001fff687230 */ /* 0x000fe20000004100 */
[----:B------:R-:W-:Y:S01]  /*4f20*/  F2FP.F16.E4M3.UNPACK_B R12, R12 ;  /* 0x0000000cff0c723e */ /* 0x000fe200020006ff */
[----:B------:R-:W-:Y:S01]  /*4f30*/  HADD2.F32 R95, -RZ, R39.H0_H0 ;  /* 0x20000027ff5f7230 */ /* 0x000fe20000004100 */
[----:B------:R-:W-:Y:S01]  /*4f40*/  F2FP.SATFINITE.E4M3.F32.PACK_AB_MERGE_C R101, R96, R101, RZ ;  /* 0x000000656065723e */ /* 0x000fe200048070ff */
[----:B------:R-:W-:Y:S01]  /*4f50*/  HADD2.F32 R31, -RZ, R31.H1_H1 ;  /* 0x3000001fff1f7230 */ /* 0x000fe20000004100 */
[----:B------:R-:W-:Y:S01]  /*4f60*/  F2FP.F16.E4M3.UNPACK_B R96, R89.H1 ;  /* 0x00000059ff60723e */ /* 0x000fe200030006ff */
[----:B------:R-:W-:-:S02]  /*4f70*/  HADD2.F32 R106, -RZ, R39.H1_H1 ;  /* 0x30000027ff6a7230 */ /* 0x000fc40000004100 */
[-C--:B------:R-:W-:Y:S01]  /*4f80*/  FMUL.FTZ R103, R95, R104.reuse ;  /* 0x000000685f677220 */ /* 0x080fe20000410000 */
[----:B------:R-:W-:Y:S01]  /*4f90*/  FMUL.FTZ R104, R97, R104 ;  /* 0x0000006861687220 */ /* 0x000fe20000410000 */
[----:B------:R-:W-:Y:S01]  /*4fa0*/  F2FP.F16.E4M3.UNPACK_B R89, R89 ;  /* 0x00000059ff59723e */ /* 0x000fe200020006ff */
[--C-:B------:R-:W-:Y:S01]  /*4fb0*/  HADD2.F32 R99, -RZ, R96.reuse.H0_H0 ;  /* 0x20000060ff637230 */ /* 0x100fe20000004100 */
[----:B------:R-:W-:Y:S01]  /*4fc0*/  F2FP.SATFINITE.E4M3.F32.PACK_AB_MERGE_C R15, R15, R98, RZ ;  /* 0x000000620f0f723e */ /* 0x000fe200048070ff */
[----:B------:R-:W-:Y:S01]  /*4fd0*/  HADD2.F32 R39, -RZ, R96.H1_H1 ;  /* 0x30000060ff277230 */ /* 0x000fe20000004100 */
[----:B------:R-:W-:Y:S01]  /*4fe0*/  F2FP.SATFINITE.E4M3.F32.PACK_AB_MERGE_C R101, R94, R102, R101 ;  /* 0x000000665e65723e */ /* 0x000fe20004807065 */
[----:B------:R-:W-:Y:S02]  /*4ff0*/  HADD2.F32 R96, -RZ, R8.H0_H0 ;  /* 0x20000008ff607230 */ /* 0x000fe40000004100 */
[----:B------:R-:W-:Y:S01]  /*5000*/  FFMA.FTZ R104, R95, R99, R104 ;  /* 0x000000635f687223 */ /* 0x000fe20000010068 */
[-C--:B------:R-:W-:Y:S01]  /*5010*/  FMUL.FTZ R95, R106, R31.reuse ;  /* 0x0000001f6a5f7220 */ /* 0x080fe20000410000 */
[----:B------:R-:W-:Y:S01]  /*5020*/  FMUL.FTZ R31, R38, R31 ;  /* 0x0000001f261f7220 */ /* 0x000fe20000410000 */
[----:B------:R-:W-:Y:S01]  /*5030*/  FFMA.FTZ R103, R97, R99, -R103 ;  /* 0x0000006361677223 */ /* 0x000fe20000010867 */
[----:B------:R-:W-:-:S02]  /*5040*/  HADD2.F32 R99, -RZ, R90.H0_H0 ;  /* 0x2000005aff637230 */ /* 0x000fc40000004100 */
[-C--:B------:R-:W-:Y:S01]  /*5050*/  FFMA.FTZ R38, R38, R39.reuse, -R95 ;  /* 0x0000002726267223 */ /* 0x080fe2000001085f */
[----:B------:R-:W-:Y:S01]  /*5060*/  FFMA.FTZ R31, R106, R39, R31 ;  /* 0x000000276a1f7223 */ /* 0x000fe2000001001f */
[----:B------:R-:W-:Y:S01]  /*5070*/  HADD2.F32 R39, -RZ, R12.H0_H0 ;  /* 0x2000000cff277230 */ /* 0x000fe20000004100 */
[----:B------:R-:W-:Y:S01]  /*5080*/  F2FP.SATFINITE.E4M3.F32.PACK_AB_MERGE_C R15, R11, R100, R15 ;  /* 0x000000640b0f723e */ /* 0x000fe2000480700f */
[----:B------:R-:W-:Y:S01]  /*5090*/  HADD2.F32 R95, -RZ, R89.H0_H0 ;  /* 0x20000059ff5f7230 */ /* 0x000fe20000004100 */
[----:B------:R-:W-:Y:S01]  /*50a0*/  F2FP.SATFINITE.E4M3.F32.PACK_AB_MERGE_C R38, R38, R103, RZ ;  /* 0x000000672626723e */ /* 0x000fe200048070ff */
[----:B------:R-:W-:Y:S02]  /*50b0*/  HADD2.F32 R90, -RZ, R90.H1_H1 ;  /* 0x3000005aff5a7230 */ /* 0x000fe40000004100 */
[-C--:B------:R-:W-:Y:S01]  /*50c0*/  FMUL.FTZ R97, R39, R99.reuse ;  /* 0x0000006327617220 */ /* 0x080fe20000410000 */
[----:B------:R-:W-:Y:S01]  /*50d0*/  FMUL.FTZ R99, R96, R99 ;  /* 0x0000006360637220 */ /* 0x000fe20000410000 */
[----:B------:R-:W-:Y:S01]  /*50e0*/  F2FP.SATFINITE.E4M3.F32.PACK_AB_MERGE_C R31, R31, R104, RZ ;  /* 0x000000681f1f723e */ /* 0x000fe200048070ff */
[----:B------:R-:W-:-:S02]  /*50f0*/  IMAD.MOV.U32 R11, RZ, RZ, R101 ;  /* 0x000000ffff0b7224 */ /* 0x000fc400078e0065 */
[-C--:B------:R-:W-:Y:S01]  /*5100*/  FFMA.FTZ R97, R96, R95.reuse, -R97 ;  /* 0x0000005f60617223 */ /* 0x080fe20000010861 */
[----:B------:R-:W-:Y:S01]  /*5110*/  FFMA.FTZ R99, R39, R95, R99 ;  /* 0x0000005f27637223 */ /* 0x000fe20000010063 */
[----:B------:R-:W-:Y:S02]  /*5120*/  HADD2.F32 R39, -RZ, R12.H1_H1 ;  /* 0x3000000cff277230 */ /* 0x000fe40000004100 */
[----:B------:R-:W-:Y:S02]  /*5130*/  HADD2.F32 R95, -RZ, R8.H1_H1 ;  /* 0x30000008ff5f7230 */ /* 0x000fe40000004100 */
[----:B------:R-:W-:Y:S02]  /*5140*/  HADD2.F32 R8, -RZ, R89.H1_H1 ;  /* 0x30000059ff087230 */ /* 0x000fe40000004100 */
[----:B------:R-:W-:Y:S01]  /*5150*/  FMUL.FTZ R12, R39, R90 ;  /* 0x0000005a270c7220 */ /* 0x000fe20000410000 */
[----:B------:R-:W-:Y:S01]  /*5160*/  F2FP.F16.E4M3.UNPACK_B R89, R14.H1 ;  /* 0x0000000eff59723e */ /* 0x000fe200030006ff */
[C---:B------:R-:W-:Y:S01]  /*5170*/  FMUL.FTZ R90, R95.reuse, R90 ;  /* 0x0000005a5f5a7220 */ /* 0x040fe20000410000 */
[----:B------:R-:W-:Y:S01]  /*5180*/  F2FP.F16.E4M3.UNPACK_B R14, R14 ;  /* 0x0000000eff0e723e */ /* 0x000fe200020006ff */
[----:B------:R-:W-:Y:S01]  /*5190*/  FFMA.FTZ R12, R95, R8, -R12 ;  /* 0x000000085f0c7223 */ /* 0x000fe2000001080c */
[----:B------:R-:W-:Y:S01]  /*51a0*/  F2FP.F16.E4M3.UNPACK_B R95, R92.H1 ;  /* 0x0000005cff5f723e */ /* 0x000fe200030006ff */
[----:B------:R-:W-:Y:S01]  /*51b0*/  FFMA.FTZ R8, R39, R8, R90 ;  /* 0x0000000827087223 */ /* 0x000fe2000001005a */
[----:B------:R-:W-:-:S02]  /*51c0*/  F2FP.F16.E4M3.UNPACK_B R39, R91.H1 ;  /* 0x0000005bff27723e */ /* 0x000fc400030006ff */
[----:B------:R-:W-:Y:S01]  /*51d0*/  F2FP.SATFINITE.E4M3.F32.PACK_AB_MERGE_C R97, R12, R97, R38 ;  /* 0x000000610c61723e */ /* 0x000fe20004807026 */
[----:B------:R-:W-:Y:S01]  /*51e0*/  IMAD.MOV.U32 R38, RZ, RZ, R10 ;  /* 0x000000ffff267224 */ /* 0x000fe200078e000a */
[----:B------:R-:W-:Y:S01]  /*51f0*/  F2FP.F16.E4M3.UNPACK_B R91, R91 ;  /* 0x0000005bff5b723e */ /* 0x000fe200020006ff */
[--C-:B------:R-:W-:Y:S01]  /*5200*/  HADD2.F32 R105, -RZ, R39.reuse.H0_H0 ;  /* 0x20000027ff697230 */ /* 0x100fe20000004100 */
[----:B------:R-:W-:Y:S01]  /*5210*/  F2FP.F16.E4M3.UNPACK_B R92, R92 ;  /* 0x0000005cff5c723e */ /* 0x000fe200020006ff */
[----:B------:R-:W-:Y:S01]  /*5220*/  HADD2.F32 R96, -RZ, R39.H1_H1 ;  /* 0x30000027ff607230 */ /* 0x000fe20000004100 */
[-C--:B------:R-:W-:Y:S01]  /*5230*/  F2FP.F16.E4M3.UNPACK_B R90, R38.reuse.H1 ;  /* 0x00000026ff5a723e */ /* 0x080fe200030006ff */
[--C-:B------:R-:W-:Y:S01]  /*5240*/  HADD2.F32 R12, -RZ, R89.reuse.H0_H0 ;  /* 0x20000059ff0c7230 */ /* 0x100fe20000004100 */
[----:B------:R-:W-:Y:S01]  /*5250*/  F2FP.F16.E4M3.UNPACK_B R38, R38 ;  /* 0x00000026ff26723e */ /* 0x000fe200020006ff */
[----:B------:R-:W-:Y:S02]  /*5260*/  HADD2.F32 R39, -RZ, R89.H1_H1 ;  /* 0x30000059ff277230 */ /* 0x000fe40000004100 */
[----:B------:R-:W-:-:S02]  /*5270*/  HADD2.F32 R10, -RZ, R90.H0_H0 ;  /* 0x2000005aff0a7230 */ /* 0x000fc40000004100 */
[-C--:B------:R-:W-:Y:S01]  /*5280*/  FMUL.FTZ R107, R12, R105.reuse ;  /* 0x000000690c6b7220 */ /* 0x080fe20000410000 */
[----:B------:R-:W-:Y:S02]  /*5290*/  HADD2.F32 R89, -RZ, R90.H1_H1 ;  /* 0x3000005aff597230 */ /* 0x000fe40000004100 */
[-C--:B------:R-:W-:Y:S01]  /*52a0*/  FMUL.FTZ R106, R39, R96.reuse ;  /* 0x00000060276a7220 */ /* 0x080fe20000410000 */
[--C-:B------:R-:W-:Y:S02]  /*52b0*/  HADD2.F32 R103, -RZ, R95.reuse.H0_H0 ;  /* 0x2000005fff677230 */ /* 0x100fe40000004100 */
[----:B------:R-:W-:Y:S01]  /*52c0*/  FMUL.FTZ R105, R10, R105 ;  /* 0x000000690a697220 */ /* 0x000fe20000410000 */
[----:B------:R-:W-:Y:S02]  /*52d0*/  HADD2.F32 R90, -RZ, R95.H1_H1 ;  /* 0x3000005fff5a7230 */ /* 0x000fe40000004100 */
[----:B------:R-:W-:Y:S01]  /*52e0*/  FMUL.FTZ R96, R89, R96 ;  /* 0x0000006059607220 */ /* 0x000fe20000410000 */
[----:B------:R-:W-:-:S02]  /*52f0*/  HADD2.F32 R95, -RZ, R92.H0_H0 ;  /* 0x2000005cff5f7230 */ /* 0x000fc40000004100 */
[-C--:B------:R-:W-:Y:S01]  /*5300*/  FFMA.FTZ R10, R10, R103.reuse, -R107 ;  /* 0x000000670a0a7223 */ /* 0x080fe2000001086b */
[----:B------:R-:W-:Y:S01]  /*5310*/  FFMA.FTZ R12, R12, R103, R105 ;  /* 0x000000670c0c7223 */ /* 0x000fe20000010069 */
[-C--:B------:R-:W-:Y:S01]  /*5320*/  FFMA.FTZ R89, R89, R90.reuse, -R106 ;  /* 0x0000005a59597223 */ /* 0x080fe2000001086a */
[----:B------:R-:W-:Y:S01]  /*5330*/  FFMA.FTZ R39, R39, R90, R96 ;  /* 0x0000005a27277223 */ /* 0x000fe20000010060 */
[--C-:B------:R-:W-:Y:S02]  /*5340*/  HADD2.F32 R103, -RZ, R91.reuse.H0_H0 ;  /* 0x2000005bff677230 */ /* 0x100fe40000004100 */
[----:B------:R-:W-:Y:S01]  /*5350*/  HADD2.F32 R90, -RZ, R14.H0_H0 ;  /* 0x2000000eff5a7230 */ /* 0x000fe20000004100 */
[----:B------:R-:W-:Y:S01]  /*5360*/  F2FP.SATFINITE.E4M3.F32.PACK_AB_MERGE_C R10, R89, R10, RZ ;  /* 0x0000000a590a723e */ /* 0x000fe200048070ff */
[----:B------:R-:W-:Y:S01]  /*5370*/  HADD2.F32 R96, -RZ, R38.H0_H0 ;  /* 0x20000026ff607230 */ /* 0x000fe20000004100 */
[----:B------:R-:W-:Y:S01]  /*5380*/  F2FP.SATFINITE.E4M3.F32.PACK_AB_MERGE_C R39, R39, R12, RZ ;  /* 0x0000000c2727723e */ /* 0x000fe200048070ff */
[----:B------:R-:W-:-:S02]  /*5390*/  HADD2.F32 R91, -RZ, R91.H1_H1 ;  /* 0x3000005bff5b7230 */ /* 0x000fc40000004100 */
[-C--:B------:R-:W-:Y:S01]  /*53a0*/  FMUL.FTZ R105, R90, R103.reuse ;  /* 0x000000675a697220 */ /* 0x080fe20000410000 */
[----:B------:R-:W-:Y:S02]  /*53b0*/  HADD2.F32 R14, -RZ, R14.H1_H1 ;  /* 0x3000000eff0e7230 */ /* 0x000fe40000004100 */
[C---:B------:R-:W-:Y:S01]  /*53c0*/  FMUL.FTZ R103, R96.reuse, R103 ;  /* 0x0000006760677220 */ /* 0x040fe20000410000 */
[----:B------:R-:W-:Y:S02]  /*53d0*/  HADD2.F32 R38, -RZ, R38.H1_H1 ;  /* 0x30000026ff267230 */ /* 0x000fe40000004100 */
[----:B------:R-:W-:Y:S01]  /*53e0*/  FFMA.FTZ R96, R96, R95, -R105 ;  /* 0x0000005f60607223 */ /* 0x000fe20000010869 */
[----:B------:R-:W-:Y:S01]  /*53f0*/  F2FP.SATFINITE.E4M3.F32.PACK_AB_MERGE_C R12, R8, R99, R31 ;  /* 0x00000063080c723e */ /* 0x000fe2000480701f */
[----:B------:R-:W-:Y:S01]  /*5400*/  FFMA.FTZ R103, R90, R95, R103 ;  /* 0x0000005f5a677223 */ /* 0x000fe20000010067 */
[----:B------:R-:W-:Y:S02]  /*5410*/  HADD2.F32 R95, -RZ, R92.H1_H1 ;  /* 0x3000005cff5f7230 */ /* 0x000fe40000004100 */
[-C--:B------:R-:W-:Y:S01]  /*5420*/  FMUL.FTZ R105, R14, R91.reuse ;  /* 0x0000005b0e697220 */ /* 0x080fe20000410000 */
[----:B------:R-:W-:Y:S01]  /*5430*/  FMUL.FTZ R107, R38, R91 ;  /* 0x0000005b266b7220 */ /* 0x000fe20000410000 */
[----:B------:R-:W-:-:S02]  /*5440*/  IMAD.MOV.U32 R8, RZ, RZ, R97 ;  /* 0x000000ffff087224 */ /* 0x000fc400078e0061 */
[-C--:B------:R-:W-:Y:S01]  /*5450*/  FFMA.FTZ R91, R38, R95.reuse, -R105 ;  /* 0x0000005f265b7223 */ /* 0x080fe20000010869 */
[----:B------:R-:W-:-:S04]  /*5460*/  FFMA.FTZ R14, R14, R95, R107 ;  /* 0x0000005f0e0e7223 */ /* 0x000fc8000001006b */
[----:B------:R-:W-:Y:S02]  /*5470*/  F2FP.SATFINITE.E4M3.F32.PACK_AB_MERGE_C R10, R91, R96, R10 ;  /* 0x000000605b0a723e */ /* 0x000fe4000480700a */
[----:B------:R-:W-:-:S07]  /*5480*/  F2FP.SATFINITE.E4M3.F32.PACK_AB_MERGE_C R14, R14, R103, R39 ;  /* 0x000000670e0e723e */ /* 0x000fce0004807027 */
.L_x_2167:
[----:B------:R-:W-:Y:S05]  /*5490*/  BSYNC B2 ;  /* 0x0000000000027941 */ /* 0x000fea0003800000 */
.L_x_2166:
[----:B0-----:R0:W-:Y:S04]  /*54a0*/  ST.E.128 desc[UR42][R72.64], R8 ;  /* 0x0000000848007985 */ /* 0x0011e8000c101d2a */
[----:B--2---:R0:W-:Y:S02]  /*54b0*/  @!P5 ST.E.128 desc[UR42][R74.64], R12 ;  /* 0x0000000c4a00d985 */ /* 0x0041e4000c101d2a */
.L_x_2165:
[----:B------:R-:W-:Y:S05]  /*54c0*/  BSYNC B1 ;  /* 0x0000000000017941 */ /* 0x000fea0003800000 */
.L_x_2164:
        /* <DEDUP_REMOVED lines=23> */
[----:B------:R-:W-:-:S03]  /*5640*/  IMAD.IADD R9, R18, 0x1, R9 ;  /* 0x0000000112097824 */ /* 0x000fc600078e0209 */
[----:B------:R-:W-:-:S03]  /*5650*/  IADD3 R12, R18, R11, RZ ;  /* 0x0000000b120c7210 */ /* 0x000fc60007ffe0ff */
        /* <DEDUP_REMOVED lines=96> */
[----:B------:R-:W-:Y:S01]  /*5c60*/  FFMA.FTZ R93, R38, R74, R89 ;  /* 0x0000004a265d7223 */ /* 0x000fe20000010059 */
[----:B------:R-:W-:Y:S01]  /*5c70*/  F2FP.F16.E4M3.UNPACK_B R38, R14 ;  /* 0x0000000eff26723e */ /* 0x000fe200020006ff */
[----:B------:R-:W-:-:S02]  /*5c80*/  HADD2.F32 R14, -RZ, R12.H0_H0 ;  /* 0x2000000cff0e7230 */ /* 0x000fc40000004100 */
[----:B------:R-:W-:Y:S01]  /*5c90*/  FFMA.FTZ R73, R73, R74, -R86 ;  /* 0x0000004a49497223 */ /* 0x000fe20000010856 */
        /* <DEDUP_REMOVED lines=110> */
.L_x_2169:
[----:B------:R-:W-:Y:S05]  /*6380*/  BSYNC B1 ;  /* 0x0000000000017941 */ /* 0x000fea0003800000 */
.L_x_2168:
[----:B0-----:R0:W-:Y:S01]  /*6390*/  ST.E.128 desc[UR42][R28.64], R8 ;  /* 0x000000081c007985 */ /* 0x0011e2000c101d2a */
[----:B------:R-:W-:-:S13]  /*63a0*/  ISETP.GE.AND P5, PT, R31, R88, PT ;  /* 0x000000581f00720c */ /* 0x000fda0003fa6270 */
[----:B------:R-:W-:Y:S05]  /*63b0*/  @P5 BRA `(.L_x_2147) ;  /* 0x0000000000ec5947 */ /* 0x000fea0003800000 */
[----:B------:R-:W-:-:S04]  /*63c0*/  IADD3 R4, P5, R83, R31, RZ ;  /* 0x0000001f53047210 */ /* 0x000fc80007fbe0ff */
[----:B------:R-:W-:-:S05]  /*63d0*/  LEA.HI.X.SX32 R5, R31, R82, 0x1, P5 ;  /* 0x000000521f057211 */ /* 0x000fca00028f0eff */
[----:B--2---:R2:W-:Y:S01]  /*63e0*/  ST.E.128 desc[UR42][R4.64], R12 ;  /* 0x0000000c04007985 */ /* 0x0045e2000c101d2a */
[----:B------:R-:W-:Y:S05]  /*63f0*/  BRA `(.L_x_2147) ;  /* 0x0000000000dc7947 */ /* 0x000fea0003800000 */
.L_x_2139:
[----:B------:R-:W-:-:S06]  /*6400*/  UISETP.NE.AND UP0, UPT, UR36, 0x3, UPT ;  /* 0x000000032400788c */ /* 0x000fcc000bf05270 */
[----:B------:R-:W-:-:S13]  /*6410*/  PLOP3.LUT P0, PT, PT, PT, UP0, 0x80, 0x0 ;  /* 0x000000000000781c */ /* 0x000fda0003f0f008 */
[----:B------:R-:W-:Y:S05]  /*6420*/  @!P0 BRA `(.L_x_2170) ;  /* 0x0000000000048947 */ /* 0x000fea0003800000 */
[----:B------:R-:W-:Y:S01]  /*6430*/  BPT.TRAP 0x1 ;  /* 0x000000040000795c */ /* 0x000fe20000300000 */
.L_x_2170:
[----:B------:R-:W-:Y:S01]  /*6440*/  IMAD R69, R19, 0x8, R18 ;  /* 0x0000000813457824 */ /* 0x000fe200078e0212 */
[----:B------:R-:W-:Y:S01]  /*6450*/  SHF.L.U32 R80, R156, 0x1f, RZ ;  /* 0x0000001f9c507819 */ /* 0x000fe200000006ff */
[----:B------:R-:W-:Y:S01]  /*6460*/  BSSY B1, `(.L_x_2171) ;  /* 0x0000004000017945 */ /* 0x000fe20003800000 */
[----:B------:R-:W-:Y:S02]  /*6470*/  SHF.R.S32.HI R77, RZ, 0x1f, R78 ;  /* 0x0000001fff4d7819 */ /* 0x000fe4000001144e */
[----:B------:R-:W0:Y:S02]  /*6480*/  SYNCS.PHASECHK.TRANS64.TRYWAIT P5, [R69+URZ+0x19c90], R80 ;  /* 0x019c9050450075a7 */ /* 0x000e2400080a017f */
[----:B0-----:R-:W-:Y:S05]  /*6490*/  @!P5 BRA `(.L_x_2172) ;  /* 0x000001980074d947 */ /* 0x001fea0003800000 */
.L_x_2426:
[----:B------:R-:W-:Y:S05]  /*64a0*/  BSYNC B1 ;  /* 0x0000000000017941 */ /* 0x000fea0003800000 */
.L_x_2171:
        /* <DEDUP_REMOVED lines=8> */
[----:B------:R-:W-:Y:S01]  /*6530*/  IMAD R6, R76, UR4, RZ ;  /* 0x000000044c067c24 */ /* 0x000fe2000f8e02ff */
[----:B------:R-:W-:Y:S02]  /*6540*/  IADD3 R5, R5, R7, RZ ;  /* 0x0000000705057210 */ /* 0x000fe40007ffe0ff */
[----:B------:R-:W-:Y:S01]  /*6550*/  VIMNMX R71, R71, 0x80, PT ;  /* 0x0000008047477848 */ /* 0x000fe20003fe0100 */
[C---:B------:R-:W-:Y:S02]  /*6560*/  IMAD R7, R79.reuse, UR5, R6 ;  /* 0x000000054f077c24 */ /* 0x040fe4000f8e0206 */
[----:B------:R-:W-:Y:S01]  /*6570*/  IMAD.WIDE.U32 R4, R79, UR4, R4 ;  /* 0x000000044f047c25 */ /* 0x000fe2000f8e0004 */
[----:B------:R-:W-:Y:S01]  /*6580*/  ULDC.64 UR4, c[0x0][0x308] ;  /* 0x0000c20000047ab9 */ /* 0x000fe20000000a00 */
[----:B------:R-:W-:-:S02]  /*6590*/  ISETP.GT.AND P5, PT, R71, R157, PT ;  /* 0x0000009d4700720c */ /* 0x000fc40003fa4270 */
[----:B------:R-:W-:Y:S02]  /*65a0*/  IMAD.IADD R5, R5, 0x1, R7 ;  /* 0x0000000105057824 */ /* 0x000fe400078e0207 */
[----:B------:R-:W-:Y:S01]  /*65b0*/  IMAD.WIDE.U32 R4, R23, UR4, R4 ;  /* 0x0000000417047c25 */ /* 0x000fe2000f8e0004 */
[----:B------:R-:W-:-:S03]  /*65c0*/  UMOV UR4, 0xffffffff ;  /* 0xffffffff00047882 */ /* 0x000fc60000000000 */
[----:B------:R-:W-:Y:S01]  /*65d0*/  IMAD R13, R23, UR5, R5 ;  /* 0x00000005170d7c24 */ /* 0x000fe2000f8e0205 */
[----:B------:R-:W-:-:S04]  /*65e0*/  IADD3 R4, P6, R4, UR6, RZ ;  /* 0x0000000604047c10 */ /* 0x000fc8000ffde0ff */
[----:B------:R-:W-:Y:S01]  /*65f0*/  IADD3.X R13, R13, UR7, RZ, P6, !PT ;  /* 0x000000070d0d7c10 */ /* 0x000fe2000b7fe4ff */
[----:B------:R-:W-:Y:S08]  /*6600*/  BRA.DIV UR4, `(.L_x_2173) ;  /* 0x0000019a042c7947 */ /* 0x000ff0000b800000 */
[----:B------:R1:W2:Y:S04]  /*6610*/  SHFL.IDX PT, R29, R13, RZ, 0x1e1f ;  /* 0x001e1fff0d1d7589 */ /* 0x0002a800000e0000 */
[----:B------:R1:W3:Y:S02]  /*6620*/  SHFL.IDX PT, R14, R4, RZ, 0x1e1f ;  /* 0x001e1fff040e7589 */ /* 0x0002e400000e0000 */
.L_x_2430:
[----:B------:R-:W-:Y:S05]  /*6630*/  @!P5 BRA `(.L_x_2147) ;  /* 0x00000000004cd947 */ /* 0x000fea0003800000 */
[----:B------:R-:W4:Y:S01]  /*6640*/  LDL R10, [R1+0xc] ;  /* 0x00000c00010a7983 */ /* 0x000f220000100800 */
[----:B------:R-:W-:-:S03]  /*6650*/  ULDC UR4, c[0x0][0x2f4] ;  /* 0x0000bd0000047ab9 */ /* 0x000fc60000000800 */
        /* <DEDUP_REMOVED lines=11> */
[----:B------:R-:W-:-:S03]  /*6710*/  ISETP.GE.AND P6, PT, R153, UR4, PT ;  /* 0x0000000499007c0c */ /* 0x000fc6000bfc6270 */
[----:B--2---:R1:W-:Y:S10]  /*6720*/  @!P5 ST.E.128 desc[UR42][R8.64], R4 ;  /* 0x000000040800d985 */ /* 0x0043f4000c101d2a */
[----:B------:R-:W2:Y:S01]  /*6730*/  @!P6 LDS.128 R4, [R70+0x15800] ;  /* 0x015800004604e984 */ /* 0x000ea20000000c00 */
[----:B-1----:R-:W-:-:S05]  /*6740*/  @!P6 IADD3 R8, P5, R153, R14, RZ ;  /* 0x0000000e9908e210 */ /* 0x002fca0007fbe0ff */
[----:B-----5:R-:W-:-:S05]  /*6750*/  @!P6 IMAD.X R9, R29, 0x1, R11, P5 ;  /* 0x000000011d09e824 */ /* 0x020fca00028e060b */
[----:B--2---:R4:W-:Y:S03]  /*6760*/  @!P6 ST.E.128 desc[UR42][R8.64], R4 ;  /* 0x000000040800e985 */ /* 0x0049e6000c101d2a */
.L_x_2147:
[----:B------:R-:W-:Y:S05]  /*6770*/  BSYNC B0 ;  /* 0x0000000000007941 */ /* 0x000fea0003800000 */
.L_x_2138:
        /* <DEDUP_REMOVED lines=16> */
.L_x_2175:
[----:B------:R-:W-:Y:S05]  /*6880*/  BSYNC B0 ;  /* 0x0000000000007941 */ /* 0x000fea0003800000 */
.L_x_2174:
[----:B------:R-:W0:Y:S01]  /*6890*/  SYNCS.PHASECHK.TRANS64.TRYWAIT P0, [R69+URZ+0x19cb0], R80 ;  /* 0x019cb050450075a7 */ /* 0x000e22000800017f */
[----:B------:R-:W-:Y:S04]  /*68a0*/  BSSY B0, `(.L_x_2176) ;  /* 0x0000002000007945 */ /* 0x000fe80003800000 */
[----:B0-----:R-:W-:Y:S05]  /*68b0*/  @!P0 BRA `(.L_x_2177) ;  /* 0x0000019400c48947 */ /* 0x001fea0003800000 */
.L_x_2431:
[----:B------:R-:W-:Y:S05]  /*68c0*/  BSYNC B0 ;  /* 0x0000000000007941 */ /* 0x000fea0003800000 */
.L_x_2176:
        /* <DEDUP_REMOVED lines=16> */
[----:B------:R-:W-:Y:S01]  /*69d0*/  IADD3.X R5, R5, UR7, RZ, P0, !PT ;  /* 0x0000000705057c10 */ /* 0x000fe200087fe4ff */
[----:B------:R1:W2:Y:S01]  /*69e0*/  SHFL.IDX PT, R10, R4, RZ, 0x1e1f ;  /* 0x001e1fff040a7589 */ /* 0x0002a200000e0000 */
[----:B------:R-:W-:-:S03]  /*69f0*/  ISETP.GT.AND P0, PT, R71, R157, PT ;  /* 0x0000009d4700720c */ /* 0x000fc60003f04270 */
[----:B------:R1:W4:Y:S10]  /*6a00*/  SHFL.IDX PT, R11, R5, RZ, 0x1e1f ;  /* 0x001e1fff050b7589 */ /* 0x00033400000e0000 */
[----:B-1----:R-:W-:Y:S05]  /*6a10*/  @!P0 BRA `(.L_x_2179) ;  /* 0x00000000004c8947 */ /* 0x002fea0003800000 */
[----:B------:R-:W5:Y:S01]  /*6a20*/  LDL R12, [R1+0xc] ;  /* 0x00000c00010c7983 */ /* 0x000f620000100800 */
[----:B------:R-:W-:-:S03]  /*6a30*/  ULDC UR4, c[0x0][0x2f4] ;  /* 0x0000bd0000047ab9 */ /* 0x000fc60000000800 */
[----:B------:R-:W3:Y:S01]  /*6a40*/  LDL R13, [R1+0x14] ;  /* 0x00001400010d7983 */ /* 0x000ee20000100800 */
[----:B------:R-:W-:-:S13]  /*6a50*/  ISETP.GE.AND P6, PT, R16, UR4, PT ;  /* 0x0000000410007c0c */ /* 0x000fda000bfc6270 */
[----:B------:R-:W1:Y:S01]  /*6a60*/  @!P6 LDS.128 R4, [R70+0x9000] ;  /* 0x009000004604e984 */ /* 0x000e620000000c00 */
[----:B--2---:R-:W-:-:S05]  /*6a70*/  @!P6 IADD3 R8, P0, R16, R10, RZ ;  /* 0x0000000a1008e210 */ /* 0x004fca0007f1e0ff */
[----:B----4-:R-:W-:Y:S01]  /*6a80*/  @!P6 IMAD.X R9, R11, 0x1, R17, P0 ;  /* 0x000000010b09e824 */ /* 0x010fe200000e0611 */
[----:B------:R-:W-:-:S04]  /*6a90*/  ISETP.GE.AND P0, PT, R67, UR4, PT ;  /* 0x0000000443007c0c */ /* 0x000fc8000bf06270 */
[----:B-1----:R1:W-:Y:S09]  /*6aa0*/  @!P6 ST.E.128 desc[UR42][R8.64], R4 ;  /* 0x000000040800e985 */ /* 0x0023f2000c101d2a */
[----:B------:R-:W2:Y:S01]  /*6ab0*/  @!P0 LDS.128 R4, [R70+0xa000] ;  /* 0x00a0000046048984 */ /* 0x000ea20000000c00 */
[----:B-----5:R-:W-:-:S05]  /*6ac0*/  @!P0 IMAD.SHL.U32 R12, R12, 0x10, RZ ;  /* 0x000000100c0c8824 */ /* 0x020fca00078e00ff */
[----:B-1----:R-:W-:-:S04]  /*6ad0*/  @!P0 IADD3 R8, P6, R12, R10, RZ ;  /* 0x0000000a0c088210 */ /* 0x002fc80007fde0ff */
[----:B------:R-:W-:Y:S02]  /*6ae0*/  @!P0 LEA.HI.X.SX32 R9, R12, R11, 0x1, P6 ;  /* 0x0000000b0c098211 */ /* 0x000fe400030f0eff */
[----:B------:R-:W-:-:S03]  /*6af0*/  ISETP.GE.AND P6, PT, R153, UR4, PT ;  /* 0x0000000499007c0c */ /* 0x000fc6000bfc6270 */
[----:B--2---:R1:W-:Y:S10]  /*6b00*/  @!P0 ST.E.128 desc[UR42][R8.64], R4 ;  /* 0x0000000408008985 */ /* 0x0043f4000c101d2a */
[----:B------:R-:W2:Y:S01]  /*6b10*/  @!P6 LDS.128 R4, [R70+0xb000] ;  /* 0x00b000004604e984 */ /* 0x000ea20000000c00 */
[----:B-1----:R-:W-:-:S05]  /*6b20*/  @!P6 IADD3 R8, P0, R153, R10, RZ ;  /* 0x0000000a9908e210 */ /* 0x002fca0007f1e0ff */
[----:B---3--:R-:W-:-:S05]  /*6b30*/  @!P6 IMAD.X R9, R11, 0x1, R13, P0 ;  /* 0x000000010b09e824 */ /* 0x008fca00000e060d */
[----:B--2---:R1:W-:Y:S03]  /*6b40*/  @!P6 ST.E.128 desc[UR42][R8.64], R4 ;  /* 0x000000040800e985 */ /* 0x0043e6000c101d2a */
.L_x_2179:
[----:B------:R-:W-:Y:S05]  /*6b50*/  BSYNC B0 ;  /* 0x0000000000007941 */ /* 0x000fea0003800000 */
.L_x_2178:
        /* <DEDUP_REMOVED lines=13> */
[----:B-1----:R-:W-:Y:S02]  /*6c30*/  SEL R5, RZ, 0x1, P5 ;  /* 0x00000001ff057807 */ /* 0x002fe40002800000 */
[----:B------:R-:W-:Y:S02]  /*6c40*/  SEL R19, R19, RZ, P5 ;  /* 0x000000ff13137207 */ /* 0x000fe40002800000 */
[----:B------:R-:W-:Y:S01]  /*6c50*/  LOP3.LUT R156, R156, R5, RZ, 0x3c, !PT ;  /* 0x000000059c9c7212 */ /* 0x000fe200078e3cff */
[----:B0-----:R-:W-:Y:S06]  /*6c60*/  @P4 BRA `(.L_x_2180) ;  /* 0xffffffb8001c4947 */ /* 0x001fec000383ffff */
.L_x_2133:
[----:B------:R-:W2:Y:S01]  /*6c70*/  LDL R4, [R1+0x28] ;  /* 0x0000280001047983 */ /* 0x000ea20000100800 */
[----:B------:R-:W1:Y:S01]  /*6c80*/  LDC R0, c[0x0][0x448] ;  /* 0x00011200ff007b82 */ /* 0x000e620000000800 */
[----:B------:R-:W-:Y:S01]  /*6c90*/  BSSY B0, `(.L_x_2181) ;  /* 0x0000011000007945 */ /* 0x000fe20003800000 */
[----:B------:R-:W-:Y:S01]  /*6ca0*/  IMAD.MOV.U32 R88, RZ, RZ, RZ ;  /* 0x000000ffff587224 */ /* 0x000fe200078e00ff */
[----:B-1----:R-:W-:-:S13]  /*6cb0*/  ISETP.NE.AND P1, PT, R0, 0x1, PT ;  /* 0x000000010000780c */ /* 0x002fda0003f25270 */
[----:B------:R-:W1:Y:S08]  /*6cc0*/  @P1 LDC R0, c[0x0][0x44c] ;  /* 0x00011300ff001b82 */ /* 0x000e700000000800 */
[----:B------:R-:W0:Y:S01]  /*6cd0*/  @P1 LDC R5, c[0x0][0x450] ;  /* 0x00011400ff051b82 */ /* 0x000e220000000800 */
[----:B--2---:R-:W-:-:S05]  /*6ce0*/  IADD3 R3, R4, 0xbf, RZ ;  /* 0x000000bf04037810 */ /* 0x004fca0007ffe0ff */
[----:B-1----:R-:W-:-:S05]  /*6cf0*/  @P1 IMAD.HI.U32 R0, R3, R0, RZ ;  /* 0x0000000003001227 */ /* 0x002fca00078e00ff */
[----:B0-----:R-:W-:-:S05]  /*6d00*/  @P1 SHF.R.U32.HI R3, RZ, R5, R0 ;  /* 0x00000005ff031219 */ /* 0x001fca0000011600 */
[----:B------:R-:W-:-:S05]  /*6d10*/  IMAD.IADD R3, R40, 0x1, R3 ;  /* 0x0000000128037824 */ /* 0x000fca00078e0203 */
[----:B------:R-:W-:-:S04]  /*6d20*/  SHF.R.S32.HI R0, RZ, 0x1f, R3 ;  /* 0x0000001fff007819 */ /* 0x000fc80000011403 */
[----:B------:R-:W-:-:S04]  /*6d30*/  LEA.HI R0, R0, R3, RZ, 0x7 ;  /* 0x0000000300007211 */ /* 0x000fc800078f38ff */
[----:B------:R-:W-:-:S04]  /*6d40*/  SHF.R.S32.HI R0, RZ, 0x7, R0 ;  /* 0x00000007ff007819 */ /* 0x000fc80000011400 */
[----:B------:R-:W-:-:S04]  /*6d50*/  VIMNMX R27, R27, R0, PT ;  /* 0x000000001b1b7248 */ /* 0x000fc80003fe0100 */
[----:B------:R-:W-:Y:S01]  /*6d60*/  ISETP.GE.AND P1, PT, R27, 0x1, PT ;  /* 0x000000011b00780c */ /* 0x000fe20003f26270 */
[----:B------:R-:W-:-:S12]  /*6d70*/  @P0 BRA `(.L_x_2182) ;  /* 0x0000000000080947 */ /* 0x000fd80003800000 */
[----:B------:R-:W0:Y:S02]  /*6d80*/  FENCE.VIEW.ASYNC.G ;  /* 0x00000000000073c6 */ /* 0x000e240000000100 */
[----:B0-----:R-:W-:Y:S06]  /*6d90*/  BAR.ARV 0xc, 0x200 ;  /* 0x0308000000007b1d */ /* 0x001fec0000002000 */
.L_x_2182:
[----:B------:R-:W-:Y:S05]  /*6da0*/  BSYNC B0 ;  /* 0x0000000000007941 */ /* 0x000fea0003800000 */
.L_x_2181:
[----:B------:R-:W-:Y:S04]  /*6db0*/  BSSY B0, `(.L_x_2183) ;  /* 0x0000021000007945 */ /* 0x000fe80003800000 */
        /* <DEDUP_REMOVED lines=8> */
[----:B------:R-:W-:-:S05]  /*6e40*/  IABS R9, R6 ;  /* 0x0000000600097213 */ /* 0x000fca0000000000 */
[----:B------:R-:W-:Y:S02]  /*6e50*/  IMAD.MOV R9, RZ, RZ, -R9 ;  /* 0x000000ffff097224 */ /* 0x000fe400078e0a09 */
[----:B0-----:R-:W0:Y:S02]  /*6e60*/  MUFU.RCP R4, R4 ;  /* 0x0000000400047308 */ /* 0x001e240000001000 */
        /* <DEDUP_REMOVED lines=21> */
.L_x_2184:
[----:B------:R-:W-:Y:S05]  /*6fc0*/  BSYNC B0 ;  /* 0x0000000000007941 */ /* 0x000fea0003800000 */
.L_x_2183:
[----:B------:R-:W2:Y:S01]  /*6fd0*/  LDL R0, [R1+0x68] ;  /* 0x0000680001007983 */ /* 0x000ea20000100800 */
[----:B------:R-:W-:Y:S02]  /*6fe0*/  PLOP3.LUT P0, PT, PT, PT, PT, 0x80, 0x0 ;  /* 0x000000000000781c */ /* 0x000fe40003f0f070 */
[----:B------:R-:W-:Y:S02]  /*6ff0*/  CS2R R6, SRZ ;  /* 0x0000000000067805 */ /* 0x000fe4000001ff00 */
[----:B------:R-:W-:Y:S01]  /*7000*/  CS2R R2, SRZ ;  /* 0x0000000000027805 */ /* 0x000fe2000001ff00 */
[----:B------:R-:W-:Y:S01]  /*7010*/  IMAD.MOV.U32 R29, RZ, RZ, RZ ;  /* 0x000000ffff1d7224 */ /* 0x000fe200078e00ff */
[----:B------:R-:W-:Y:S02]  /*7020*/  CS2R R94, SRZ ;  /* 0x00000000005e7805 */ /* 0x000fe4000001ff00 */
[----:B------:R-:W-:Y:S02]  /*7030*/  CS2R R90, SRZ ;  /* 0x00000000005a7805 */ /* 0x000fe4000001ff00 */
[----:B------:R-:W-:Y:S01]  /*7040*/  CS2R R30, SRZ ;  /* 0x00000000001e7805 */ /* 0x000fe2000001ff00 */
[----:B------:R-:W-:Y:S01]  /*7050*/  IMAD.MOV.U32 R8, RZ, RZ, RZ ;  /* 0x000000ffff087224 */ /* 0x000fe200078e00ff */
[----:B------:R-:W-:-:S02]  /*7060*/  CS2R R102, SRZ ;  /* 0x0000000000667805 */ /* 0x000fc4000001ff00 */
[----:B------:R-:W-:Y:S01]  /*7070*/  CS2R R98, SRZ ;  /* 0x0000000000627805 */ /* 0x000fe2000001ff00 */
[----:B------:R-:W-:Y:S01]  /*7080*/  IMAD.MOV.U32 R32, RZ, RZ, RZ ;  /* 0x000000ffff207224 */ /* 0x000fe200078e00ff */
        /* <DEDUP_REMOVED lines=16> */
[----:B--2---:R-:W-:Y:S01]  /*7190*/  IMAD R4, R0, R88, RZ ;  /* 0x0000005800047224 */ /* 0x004fe200078e02ff */
[----:B------:R-:W-:-:S04]  /*71a0*/  MOV R0, RZ ;  /* 0x000000ff00007202 */ /* 0x000fc80000000f00 */
[----:B------:R0:W-:Y:S01]  /*71b0*/  STL [R1+0x38], R4 ;  /* 0x0000380401007387 */ /* 0x0001e20000100800 */
[----:B------:R-:W-:-:S04]  /*71c0*/  VIADDMNMX R88, R4, R88, R27, PT ;  /* 0x0000005804587246 */ /* 0x000fc8000380011b */
        /* <DEDUP_REMOVED lines=25> */
[----:B------:R-:W-:Y:S01]  /*7360*/  IMAD.U32 R6, RZ, RZ, UR6 ;  /* 0x00000006ff067e24 */ /* 0x000fe2000f8e00ff */
[----:B------:R-:W-:Y:S01]  /*7370*/  MOV R8, 0x70 ;  /* 0x0000007000087802 */ /* 0x000fe20000000f00 */
[----:B------:R-:W-:Y:S02]  /*7380*/  IMAD.U32 R7, RZ, RZ, UR7 ;  /* 0x00000007ff077e24 */ /* 0x000fe4000f8e00ff */
[----:B------:R-:W-:-:S02]  /*7390*/  IMAD.U32 R10, RZ, RZ, UR4 ;  /* 0x00000004ff0a7e24 */ /* 0x000fc4000f8e00ff */
[----:B----4-:R-:W-:Y:S02]  /*73a0*/  IMAD.U32 R11, RZ, RZ, UR5 ;  /* 0x00000005ff0b7e24 */ /* 0x010fe4000f8e00ff */
[----:B------:R-:W-:Y:S02]  /*73b0*/  IMAD.MOV.U32 R12, RZ, RZ, 0x1 ;  /* 0x00000001ff0c7424 */ /* 0x000fe400078e00ff */
[----:B0-----:R-:W-:-:S07]  /*73c0*/  IMAD.MOV.U32 R13, RZ, RZ, RZ ;  /* 0x000000ffff0d7224 */ /* 0x001fce00078e00ff */
[----:B------:R-:W-:-:S07]  /*73d0*/  LEPC R20, `(.L_x_2187) ;  /* 0x000000001014794e */ /* 0x000fce0000000000 */
[----:B-1-3-5:R-:W-:Y:S05]  /*73e0*/  CALL.ABS.NOINC R2 ;  /* 0x0000000002007343 */ /* 0x02afea0003c00000 */
.L_x_2187:
[----:B------:R-:W-:Y:S05]  /*73f0*/  BSYNC B6 ;  /* 0x0000000000067941 */ /* 0x000fea0003800000 */
.L_x_2186:
        /* <DEDUP_REMOVED lines=10> */
[----:B----4-:R-:W1:Y:S08]  /*74a0*/  @P0 LDC.64 R10, c[0x0][0x9b0] ;  /* 0x00026c00ff0a0b82 */ /* 0x010e700000000a00 */
[----:B------:R-:W4:Y:S01]  /*74b0*/  @P1 LDC.64 R12, c[0x0][0x9c0] ;  /* 0x00027000ff0c1b82 */ /* 0x000f220000000a00 */
[----:B--2---:R-:W-:-:S02]  /*74c0*/  @P0 IMAD R0, R2, R6, RZ ;  /* 0x0000000602000224 */ /* 0x004fc400078e02ff */
[----:B0-----:R-:W-:Y:S02]  /*74d0*/  @P1 IMAD R2, R2, R8, RZ ;  /* 0x0000000802021224 */ /* 0x001fe400078e02ff */
[C---:B---3--:R-:W-:Y:S02]  /*74e0*/  @P0 IMAD R7, R20.reuse, R7, R0 ;  /* 0x0000000714070224 */ /* 0x048fe400078e0200 */
[C---:B------:R-:W-:Y:S02]  /*74f0*/  @P1 IMAD R9, R20.reuse, R9, R2 ;  /* 0x0000000914091224 */ /* 0x040fe400078e0202 */
[----:B------:R-:W-:-:S04]  /*7500*/  @P0 IMAD.WIDE.U32 R2, R20, R6, RZ ;  /* 0x0000000614020225 */ /* 0x000fc800078e00ff */
[----:B------:R-:W-:-:S04]  /*7510*/  @P1 IMAD.WIDE.U32 R4, R20, R8, RZ ;  /* 0x0000000814041225 */ /* 0x000fc800078e00ff */
[----:B------:R-:W-:Y:S02]  /*7520*/  @P0 IMAD.IADD R3, R3, 0x1, R7 ;  /* 0x0000000103030824 */ /* 0x000fe400078e0207 */
[----:B------:R-:W-:Y:S02]  /*7530*/  @P1 IMAD.IADD R5, R5, 0x1, R9 ;  /* 0x0000000105051824 */ /* 0x000fe400078e0209 */
[----:B-1----:R-:W-:-:S04]  /*7540*/  @P0 IMAD.WIDE.U32 R2, R23, R10, R2 ;  /* 0x0000000a17020225 */ /* 0x002fc800078e0002 */
[C---:B----4-:R-:W-:Y:S01]  /*7550*/  @P1 IMAD.WIDE.U32 R6, R23.reuse, R12, R4 ;  /* 0x0000000c17061225 */ /* 0x050fe200078e0004 */
[----:B------:R-:W-:Y:S01]  /*7560*/  @P0 LEA R4, P2, R2, UR4, 0x2 ;  /* 0x0000000402040c11 */ /* 0x000fe2000f8410ff */
[----:B------:R-:W-:Y:S02]  /*7570*/  ULDC UR4, c[0x0][0x3f4] ;  /* 0x0000fd0000047ab9 */ /* 0x000fe40000000800 */
[C---:B------:R-:W-:Y:S01]  /*7580*/  @P0 IMAD R5, R23.reuse, R11, R3 ;  /* 0x0000000b17050224 */ /* 0x040fe200078e0203 */
[----:B------:R-:W-:Y:S01]  /*7590*/  @P1 LEA R8, P3, R6, UR6, 0x2 ;  /* 0x0000000606081c11 */ /* 0x000fe2000f8610ff */
[----:B------:R-:W-:Y:S02]  /*75a0*/  @P1 IMAD R3, R23, R13, R7 ;  /* 0x0000000d17031224 */ /* 0x000fe400078e0207 */
[----:B------:R-:W-:Y:S01]  /*75b0*/  IMAD.MOV.U32 R0, RZ, RZ, 0x3f800000 ;  /* 0x3f800000ff007424 */ /* 0x000fe200078e00ff */
[----:B------:R-:W-:Y:S02]  /*75c0*/  @P0 LEA.HI.X R5, R2, UR5, R5, 0x2, P2 ;  /* 0x0000000502050c11 */ /* 0x000fe400090f1405 */
[----:B------:R-:W-:Y:S01]  /*75d0*/  @P1 LEA.HI.X R9, R6, UR7, R3, 0x2, P3 ;  /* 0x0000000706091c11 */ /* 0x000fe200098f1403 */
[----:B------:R-:W-:-:S04]  /*75e0*/  IMAD.MOV.U32 R3, RZ, RZ, 0x3f800000 ;  /* 0x3f800000ff037424 */ /* 0x000fc800078e00ff */
        /* <DEDUP_REMOVED lines=17> */
.L_x_2191:
[----:B-1----:R1:W2:Y:S02]  /*7700*/  SYNCS.PHASECHK.TRANS64.TRYWAIT P0, [R18+URZ+0x19c00], R3 ;  /* 0x019c0003120075a7 */ /* 0x0022a4000800017f */
[----:B--2---:R-:W-:Y:S05]  /*7710*/  @!P0 NANOSLEEP.SYNCS 0x989680 ;  /* 0x009896800000895d */ /* 0x004fea0003900000 */
[----:B------:R-:W2:Y:S02]  /*7720*/  @!P0 SYNCS.PHASECHK.TRANS64 P0, [R18+URZ+0x19c00], R3 ;  /* 0x019c0003120085a7 */ /* 0x000ea4000800007f */
[----:B--2---:R-:W-:Y:S05]  /*7730*/  @!P0 BRA `(.L_x_2191) ;  /* 0xfffffffc00f08947 */ /* 0x004fea000383ffff */
.L_x_2190:
[----:B------:R-:W-:Y:S05]  /*7740*/  BSYNC B0 ;  /* 0x0000000000007941 */ /* 0x000fea0003800000 */
.L_x_2189:
[----:B------:R-:W-:Y:S05]  /*7750*/  BRA `(.L_x_2192) ;  /* 0x00000044005c7947 */ /* 0x000fea0003800000 */
.L_x_2188:
        /* <DEDUP_REMOVED lines=22> */
[----:B------:R-:W-:Y:S01]  /*78c0*/  MOV R7, UR7 ;  /* 0x0000000700077c02 */ /* 0x000fe20008000f00 */
[----:B------:R-:W-:Y:S02]  /*78d0*/  IMAD.U32 R10, RZ, RZ, UR4 ;  /* 0x00000004ff0a7e24 */ /* 0x000fe4000f8e00ff */
[----:B------:R-:W-:-:S02]  /*78e0*/  IMAD.U32 R11, RZ, RZ, UR5 ;  /* 0x00000005ff0b7e24 */ /* 0x000fc4000f8e00ff */
[----:B------:R-:W-:Y:S02]  /*78f0*/  IMAD.MOV.U32 R8, RZ, RZ, 0x70 ;  /* 0x00000070ff087424 */ /* 0x000fe400078e00ff */
[----:B------:R-:W-:Y:S02]  /*7900*/  IMAD.MOV.U32 R12, RZ, RZ, 0x1 ;  /* 0x00000001ff0c7424 */ /* 0x000fe400078e00ff */
[----:B0-----:R-:W-:-:S07]  /*7910*/  IMAD.MOV.U32 R13, RZ, RZ, RZ ;  /* 0x000000ffff0d7224 */ /* 0x001fce00078e00ff */
[----:B------:R-:W-:-:S07]  /*7920*/  LEPC R20, `(.L_x_2194) ;  /* 0x000000001014794e */ /* 0x000fce0000000000 */
[----:B-1----:R-:W-:Y:S05]  /*7930*/  CALL.ABS.NOINC R14 ;  /* 0x000000000e007343 */ /* 0x002fea0003c00000 */
.L_x_2194:
[----:B------:R-:W-:Y:S05]  /*7940*/  BSYNC B6 ;  /* 0x0000000000067941 */ /* 0x000fea0003800000 */
.L_x_2193:
[----:B------:R-:W2:Y:S01]  /*7950*/  LDL R21, [R1+0x28] ;  /* 0x0000280001157983 */ /* 0x000ea20000100800 */
[----:B------:R-:W-:-:S03]  /*7960*/  ULDC.U8 UR4, c[0x0][0x410] ;  /* 0x0001040000047ab9 */ /* 0x000fc60000000000 */
[----:B------:R-:W3:Y:S01]  /*7970*/  LDL R20, [R1+0x3c] ;  /* 0x00003c0001147983 */ /* 0x000ee20000100800 */
[----:B------:R-:W-:Y:S01]  /*7980*/  ISETP.NE.AND P0, PT, RZ, UR4, PT ;  /* 0x00000004ff007c0c */ /* 0x000fe2000bf05270 */
[----:B------:R-:W-:Y:S01]  /*7990*/  BSSY B0, `(.L_x_2195) ;  /* 0x000042b000007945 */ /* 0x000fe20003800000 */
[----:B--2---:R-:W-:Y:S02]  /*79a0*/  IMAD.IADD R10, R157, 0x1, R21 ;  /* 0x000000019d0a7824 */ /* 0x004fe400078e0215 */
[----:B---3--:R-:W-:-:S09]  /*79b0*/  IMAD.IADD R37, R18, 0x1, R20 ;  /* 0x0000000112257824 */ /* 0x008fd200078e0214 */
[----:B------:R-:W-:Y:S05]  /*79c0*/  @!P0 BRA `(.L_x_2196) ;  /* 0x0000001c00388947 */ /* 0x000fea0003800000 */
        /* <DEDUP_REMOVED lines=16> */
[----:B------:R-:W-:Y:S01]  /*7ad0*/  IMAD R4, R0, UR4, RZ ;  /* 0x0000000400047c24 */ /* 0x000fe2000f8e02ff */
[----:B------:R-:W-:Y:S01]  /*7ae0*/  IADD3 R5, P1, R8, UR8, RZ ;  /* 0x0000000808057c10 */ /* 0x000fe2000ff3e0ff */
[----:B------:R-:W-:-:S04]  /*7af0*/  IMAD.WIDE.U32 R6, R11, UR4, R6 ;  /* 0x000000040b067c25 */ /* 0x000fc8000f8e0006 */
[----:B------:R-:W-:Y:S02]  /*7b00*/  IMAD R0, R0, UR6, RZ ;  /* 0x0000000600007c24 */ /* 0x000fe4000f8e02ff */
        /* <DEDUP_REMOVED lines=11> */
[----:B------:R0:W4:Y:S02]  /*7bc0*/  SHFL.IDX PT, R14, R5, RZ, 0x1e1f ;  /* 0x001e1fff050e7589 */ /* 0x00012400000e0000 */
.L_x_2437:
[----:B0-----:R-:W5:Y:S04]  /*7bd0*/  LDL R5, [R1+0x2c] ;  /* 0x00002c0001057983 */ /* 0x001f680000100800 */
[----:B------:R-:W2:Y:S01]  /*7be0*/  LDL R6, [R1+0x5c] ;  /* 0x00005c0001067983 */ /* 0x000ea20000100800 */
[----:B------:R-:W-:Y:S01]  /*7bf0*/  BSSY B1, `(.L_x_2198) ;  /* 0x000002f000017945 */ /* 0x000fe20003800000 */
[----:B------:R-:W-:Y:S02]  /*7c00*/  CS2R R28, SRZ ;  /* 0x00000000001c7805 */ /* 0x000fe4000001ff00 */
[----:B------:R-:W-:Y:S02]  /*7c10*/  CS2R R12, SRZ ;  /* 0x00000000000c7805 */ /* 0x000fe4000001ff00 */
[----:B------:R-:W-:-:S02]  /*7c20*/  CS2R R8, SRZ ;  /* 0x0000000000087805 */ /* 0x000fc4000001ff00 */
[----:B------:R-:W-:Y:S02]  /*7c30*/  CS2R R26, SRZ ;  /* 0x00000000001a7805 */ /* 0x000fe4000001ff00 */
[----:B------:R-:W-:Y:S01]  /*7c40*/  CS2R R20, SRZ ;  /* 0x0000000000147805 */ /* 0x000fe2000001ff00 */
[----:B-----5:R-:W-:Y:S01]  /*7c50*/  IMAD R24, R5, R24, RZ ;  /* 0x0000001805187224 */ /* 0x020fe200078e02ff */
[----:B--2---:R-:W-:-:S04]  /*7c60*/  LEA.HI R5, R6, R6, RZ, 0x1 ;  /* 0x0000000606057211 */ /* 0x004fc800078f08ff */
[----:B------:R-:W-:Y:S02]  /*7c70*/  ISETP.GE.AND P0, PT, R10, R24, PT ;  /* 0x000000180a00720c */ /* 0x000fe40003f06270 */
[----:B------:R-:W-:Y:S02]  /*7c80*/  CS2R R10, SRZ ;  /* 0x00000000000a7805 */ /* 0x000fe4000001ff00 */
[----:B------:R-:W-:-:S04]  /*7c90*/  LOP3.LUT R5, R5, 0xfffffffe, RZ, 0xc0, !PT ;  /* 0xfffffffe05057812 */ /* 0x000fc800078ec0ff */
[----:B------:R-:W-:-:S04]  /*7ca0*/  IADD3 R5, R6, -R5, RZ ;  /* 0x8000000506057210 */ /* 0x000fc80007ffe0ff */
        /* <DEDUP_REMOVED lines=11> */
[----:B------:R-:W-:Y:S02]  /*7d60*/  @!P1 IADD3 R32, P3, R154, R3, RZ ;  /* 0x000000039a209210 */ /* 0x000fe40007f7e0ff */
[----:B--2---:R-:W-:Y:S02]  /*7d70*/  ISETP.GE.AND P2, PT, R30, UR4, PT ;  /* 0x000000041e007c0c */ /* 0x004fe4000bf46270 */
[----:B------:R-:W-:Y:S02]  /*7d80*/  SHF.R.S32.HI R7, RZ, 0x1f, R30 ;  /* 0x0000001fff077819 */ /* 0x000fe4000001141e */
[----:B---3--:R-:W-:Y:S02]  /*7d90*/  ISETP.GE.AND P0, PT, R15, UR4, PT ;  /* 0x000000040f007c0c */ /* 0x008fe4000bf06270 */
[----:B------:R-:W-:-:S07]  /*7da0*/  SHF.R.S32.HI R9, RZ, 0x1f, R15 ;  /* 0x0000001fff097819 */ /* 0x000fce000001140f */
[CC--:B------:R-:W-:Y:S02]  /*7db0*/  @!P2 IADD3 R34, P6, R30.reuse, R3.reuse, RZ ;  /* 0x000000031e22a210 */ /* 0x0c0fe40007fde0ff */
[-C--:B----4-:R-:W-:Y:S02]  /*7dc0*/  @!P2 IADD3 R38, P5, R30, R14.reuse, RZ ;  /* 0x0000000e1e26a210 */ /* 0x090fe40007fbe0ff */
[C---:B------:R-:W-:Y:S01]  /*7dd0*/  @!P0 IADD3 R6, P4, R15.reuse, R3, RZ ;  /* 0x000000030f068210 */ /* 0x040fe20007f9e0ff */
[--C-:B-1----:R-:W-:Y:S01]  /*7de0*/  @!P2 IMAD.X R35, R0, 0x1, R7.reuse, P6 ;  /* 0x000000010023a824 */ /* 0x102fe200030e0607 */
[-C--:B------:R-:W-:Y:S01]  /*7df0*/  @!P1 IADD3 R30, P6, R154, R14.reuse, RZ ;  /* 0x0000000e9a1e9210 */ /* 0x080fe20007fde0ff */
[----:B------:R-:W-:Y:S01]  /*7e00*/  @!P2 IMAD.X R39, R4, 0x1, R7, P5 ;  /* 0x000000010427a824 */ /* 0x000fe200028e0607 */
[----:B------:R-:W-:Y:S01]  /*7e10*/  @!P0 IADD3 R14, P5, R15, R14, RZ ;  /* 0x0000000e0f0e8210 */ /* 0x000fe20007fbe0ff */
[--C-:B------:R-:W-:Y:S01]  /*7e20*/  @!P0 IMAD.X R7, R0, 0x1, R9.reuse, P4 ;  /* 0x0000000100078824 */ /* 0x100fe200020e0609 */
[----:B------:R-:W-:Y:S01]  /*7e30*/  @!P1 SHF.R.S32.HI R3, RZ, 0x1f, R154 ;  /* 0x0000001fff039819 */ /* 0x000fe2000001149a */
[----:B------:R0:W5:Y:S02]  /*7e40*/  @!P2 LD.E.64 R20, desc[UR42][R34.64] ;  /* 0x0000002a2214a980 */ /* 0x000164000c101b00 */
[----:B------:R-:W-:Y:S01]  /*7e50*/  @!P0 IMAD.X R15, R4, 0x1, R9, P5 ;  /* 0x00000001040f8824 */ /* 0x000fe200028e0609 */
[----:B------:R-:W-:Y:S01]  /*7e60*/  CS2R R8, SRZ ;  /* 0x0000000000087805 */ /* 0x000fe2000001ff00 */
[--C-:B------:R-:W-:Y:S01]  /*7e70*/  @!P1 IMAD.X R33, R0, 0x1, R3.reuse, P3 ;  /* 0x0000000100219824 */ /* 0x100fe200018e0603 */
[----:B------:R0:W5:Y:S01]  /*7e80*/  @!P2 LD.E.64 R12, desc[UR42][R38.64] ;  /* 0x0000002a260ca980 */ /* 0x000162000c101b00 */
[----:B------:R-:W-:-:S03]  /*7e90*/  @!P1 IMAD.X R31, R4, 0x1, R3, P6 ;  /* 0x00000001041f9824 */ /* 0x000fc600030e0603 */
[----:B------:R0:W5:Y:S04]  /*7ea0*/  @!P1 LD.E.64 R26, desc[UR42][R32.64] ;  /* 0x0000002a201a9980 */ /* 0x000168000c101b00 */
[----:B------:R0:W5:Y:S04]  /*7eb0*/  @!P1 LD.E.64 R28, desc[UR42][R30.64] ;  /* 0x0000002a1e1c9980 */ /* 0x000168000c101b00 */
[----:B------:R0:W5:Y:S04]  /*7ec0*/  @!P0 LD.E.64 R10, desc[UR42][R6.64] ;  /* 0x0000002a060a8980 */ /* 0x000168000c101b00 */
[----:B------:R0:W5:Y:S02]  /*7ed0*/  @!P0 LD.E.64 R8, desc[UR42][R14.64] ;  /* 0x0000002a0e088980 */ /* 0x000164000c101b00 */
.L_x_2199:
[----:B------:R-:W-:Y:S05]  /*7ee0*/  BSYNC B1 ;  /* 0x0000000000017941 */ /* 0x000fea0003800000 */
.L_x_2198:
[----:B------:R-:W2:Y:S01]  /*7ef0*/  SYNCS.PHASECHK.TRANS64.TRYWAIT P0, [R18+URZ+0x19c00], R5 ;  /* 0x019c0005120075a7 */ /* 0x000ea2000800017f */
[----:B------:R-:W-:Y:S01]  /*7f00*/  IMAD R25, R25, -0xc0, R24 ;  /* 0xffffff4019197824 */ /* 0x000fe200078e0218 */
[----:B------:R-:W-:Y:S04]  /*7f10*/  BSSY B1, `(.L_x_2200) ;  /* 0x0000004000017945 */ /* 0x000fe80003800000 */
[----:B-1----:R-:W-:-:S04]  /*7f20*/  VIMNMX R0, R25, 0xc0, PT ;  /* 0x000000c019007848 */ /* 0x002fc80003fe0100 */
[----:B------:R-:W-:Y:S01]  /*7f30*/  ISETP.GE.AND P1, PT, R157, R0, PT ;  /* 0x000000009d00720c */ /* 0x000fe20003f26270 */
[----:B--2---:R-:W-:-:S12]  /*7f40*/  @!P0 BRA `(.L_x_2201) ;  /* 0x0000018000a08947 */ /* 0x004fd80003800000 */
.L_x_2438:
[----:B------:R-:W-:Y:S05]  /*7f50*/  BSYNC B1 ;  /* 0x0000000000017941 */ /* 0x000fea0003800000 */
.L_x_2200:
[----:B------:R-:W-:Y:S05]  /*7f60*/  @P1 BRA `(.L_x_2202) ;  /* 0x0000003c00341947 */ /* 0x000fea0003800000 */
[----:B---3--:R-:W2:Y:S01]  /*7f70*/  LDL R4, [R1+0x18] ;  /* 0x0000180001047983 */ /* 0x008ea20000100800 */
[----:B------:R-:W3:Y:S03]  /*7f80*/  LDC R3, c[0x0][0x3f4] ;  /* 0x0000fd00ff037b82 */ /* 0x000ee60000000800 */
[----:B------:R-:W4:Y:S01]  /*7f90*/  LDL R0, [R1+0x1c] ;  /* 0x00001c0001007983 */ /* 0x000f220000100800 */
[----:B------:R-:W-:Y:S01]  /*7fa0*/  BSSY B1, `(.L_x_2203) ;  /* 0x000007b000017945 */ /* 0x000fe20003800000 */
[-C--:B---3--:R-:W-:Y:S02]  /*7fb0*/  ISETP.GE.AND P0, PT, R154, R3.reuse, PT ;  /* 0x000000039a00720c */ /* 0x088fe40003f06270 */
[-C--:B--2---:R-:W-:Y:S02]  /*7fc0*/  ISETP.GE.AND P1, PT, R4, R3.reuse, PT ;  /* 0x000000030400720c */ /* 0x084fe40003f26270 */
[----:B----4-:R-:W-:-:S09]  /*7fd0*/  ISETP.GE.AND P2, PT, R0, R3, PT ;  /* 0x000000030000720c */ /* 0x010fd20003f46270 */
[----:B------:R-:W-:Y:S05]  /*7fe0*/  @P0 BRA `(.L_x_2204) ;  /* 0x0000000400d80947 */ /* 0x000fea0003800000 */
[----:B01----:R-:W0:Y:S01]  /*7ff0*/  LDS.128 R4, [R37+0xf000] ;  /* 0x00f0000025047984 */ /* 0x003e220000000c00 */
        /* <DEDUP_REMOVED lines=9> */
[----:B------:R-:W-:Y:S02]  /*8090*/  SHF.R.U32.HI R15, RZ, 0x8, R28 ;  /* 0x00000008ff0f7819 */ /* 0x000fe4000001161c */
[----:B------:R-:W-:Y:S02]  /*80a0*/  LOP3.LUT R24, R29, 0xff, RZ, 0xc0, !PT ;  /* 0x000000ff1d187812 */ /* 0x000fe400078ec0ff */
[----:B------:R-:W-:-:S02]  /*80b0*/  LOP3.LUT R31, R31, 0xff, RZ, 0xc0, !PT ;  /* 0x000000ff1f1f7812 */ /* 0x000fc400078ec0ff */
[----:B------:R-:W-:Y:S02]  /*80c0*/  SHF.R.U32.HI R30, RZ, 0x10, R29 ;  /* 0x00000010ff1e7819 */ /* 0x000fe4000001161d */
[----:B------:R-:W-:Y:S02]  /*80d0*/  PRMT R3, R3, 0x7604, R0 ;  /* 0x0000760403037816 */ /* 0x000fe40000000000 */
[----:B------:R-:W-:Y:S01]  /*80e0*/  LOP3.LUT R25, R15, 0xff, RZ, 0xc0, !PT ;  /* 0x000000ff0f197812 */ /* 0x000fe200078ec0ff */
[----:B------:R-:W-:Y:S01]  /*80f0*/  IMAD.U32 R15, R32, 0x10000, RZ ;  /* 0x00010000200f7824 */ /* 0x000fe200078e00ff */
[----:B------:R-:W-:Y:S01]  /*8100*/  PRMT R24, R31, 0x7604, R24 ;  /* 0x000076041f187816 */ /* 0x000fe20000000018 */
        /* <DEDUP_REMOVED lines=100> */
.L_x_2204:
[----:B------:R-:W-:Y:S05]  /*8750*/  BSYNC B1 ;  /* 0x0000000000017941 */ /* 0x000fea0003800000 */
.L_x_2203:
[----:B------:R-:W-:Y:S04]  /*8760*/  BSSY B1, `(.L_x_2205) ;  /* 0x000007c000017945 */ /* 0x000fe80003800000 */
[----:B------:R-:W-:Y:S05]  /*8770*/  @P1 BRA `(.L_x_2206) ;  /* 0x0000000400e81947 */ /* 0x000fea0003800000 */
[----:B012---:R-:W0:Y:S01]  /*8780*/  LDS.128 R4, [R37+0x10800] ;  /* 0x0108000025047984 */ /* 0x007e220000000c00 */
        /* <DEDUP_REMOVED lines=121> */
.L_x_2206:
[----:B------:R-:W-:Y:S05]  /*8f20*/  BSYNC B1 ;  /* 0x0000000000017941 */ /* 0x000fea0003800000 */
.L_x_2205:
[----:B------:R-:W-:Y:S05]  /*8f30*/  @P2 BRA `(.L_x_2202) ;  /* 0x0000002c00402947 */ /* 0x000fea0003800000 */
[----:B0123--:R-:W0:Y:S01]  /*8f40*/  LDS.128 R4, [R37+0x12000] ;  /* 0x0120000025047984 */ /* 0x00fe220000000c00 */
        /* <DEDUP_REMOVED lines=118> */
.L_x_2196:
[----:B------:R-:W0:Y:S01]  /*96b0*/  LDC R24, c[0x0][0x448] ;  /* 0x00011200ff187b82 */ /* 0x000e220000000800 */
[----:B------:R-:W-:Y:S01]  /*96c0*/  IMAD.MOV.U32 R9, RZ, RZ, R10 ;  /* 0x000000ffff097224 */ /* 0x000fe200078e000a */
[----:B------:R-:W-:Y:S01]  /*96d0*/  MOV R5, R31 ;  /* 0x0000001f00057202 */ /* 0x000fe20000000f00 */
[----:B------:R-:W-:Y:S01]  /*96e0*/  IMAD.MOV.U32 R6, RZ, RZ, R28 ;  /* 0x000000ffff067224 */ /* 0x000fe200078e001c */
[----:B------:R-:W-:Y:S01]  /*96f0*/  ULDC.64 UR4, c[0x0][0x3f8] ;  /* 0x0000fe0000047ab9 */ /* 0x000fe20000000a00 */
[----:B------:R-:W-:Y:S01]  /*9700*/  IMAD.MOV.U32 R7, RZ, RZ, R33 ;  /* 0x000000ffff077224 */ /* 0x000fe200078e0021 */
[----:B------:R-:W-:Y:S01]  /*9710*/  ULDC.64 UR6, c[0x0][0x408] ;  /* 0x0001020000067ab9 */ /* 0x000fe20000000a00 */
[----:B------:R-:W-:Y:S01]  /*9720*/  IMAD.MOV.U32 R4, RZ, RZ, R26 ;  /* 0x000000ffff047224 */ /* 0x000fe200078e001a */
[----:B------:R-:W-:Y:S01]  /*9730*/  ULDC.64 UR8, c[0x0][0x400] ;  /* 0x0001000000087ab9 */ /* 0x000fe20000000a00 */
        /* <DEDUP_REMOVED lines=23> */
.L_x_2444:
[----:B------:R-:W5:Y:S04]  /*98b0*/  LDL R4, [R1+0x2c] ;  /* 0x00002c0001047983 */ /* 0x000f680000100800 */
        /* <DEDUP_REMOVED lines=11> */
[----:B------:R-:W-:Y:S02]  /*9970*/  LOP3.LUT R8, R4, 0xfffffffe, RZ, 0xc0, !PT ;  /* 0xfffffffe04087812 */ /* 0x000fe400078ec0ff */
[----:B------:R-:W-:-:S03]  /*9980*/  CS2R R4, SRZ ;  /* 0x0000000000047805 */ /* 0x000fc6000001ff00 */
[----:B------:R-:W-:Y:S01]  /*9990*/  IMAD.IADD R41, R9, 0x1, -R8 ;  /* 0x0000000109297824 */ /* 0x000fe200078e0a08 */
[----:B------:R-:W-:-:S04]  /*99a0*/  CS2R R8, SRZ ;  /* 0x0000000000087805 */ /* 0x000fc8000001ff00 */
[----:B------:R-:W-:Y:S01]  /*99b0*/  SHF.L.U32 R41, R41, 0x1f, RZ ;  /* 0x0000001f29297819 */ /* 0x000fe200000006ff */
[----:B------:R-:W-:Y:S06]  /*99c0*/  @P0 BRA `(.L_x_2209) ;  /* 0x0000000000700947 */ /* 0x000fec0003800000 */
[----:B------:R-:W2:Y:S01]  /*99d0*/  LDL R26, [R1+0xc] ;  /* 0x00000c00011a7983 */ /* 0x000ea20000100800 */
        /* <DEDUP_REMOVED lines=12> */
[----:B------:R-:W-:-:S05]  /*9aa0*/  @!P4 IADD3 R38, P0, R16, R3, RZ ;  /* 0x000000031026c210 */ /* 0x000fca0007f1e0ff */
[----:B-1----:R-:W-:-:S05]  /*9ab0*/  @!P4 IMAD.X R39, R0, 0x1, R5, P0 ;  /* 0x000000010027c824 */ /* 0x002fca00000e0605 */
[----:B------:R0:W5:Y:S01]  /*9ac0*/  @!P4 LD.E.128 R28, desc[UR42][R38.64] ;  /* 0x0000002a261cc980 */ /* 0x000162000c101d00 */
[----:B--2---:R-:W-:Y:S01]  /*9ad0*/  @!P5 IMAD.SHL.U32 R4, R26, 0x10, RZ ;  /* 0x000000101a04d824 */ /* 0x004fe200078e00ff */
[----:B----4-:R-:W-:-:S04]  /*9ae0*/  @!P4 IADD3 R26, P1, R16, R21, RZ ;  /* 0x00000015101ac210 */ /* 0x010fc80007f3e0ff */
[----:B------:R-:W-:Y:S01]  /*9af0*/  @!P5 IADD3 R32, P2, R4, R3, RZ ;  /* 0x000000030420d210 */ /* 0x000fe20007f5e0ff */
[----:B---3--:R-:W-:Y:S01]  /*9b00*/  @!P4 IMAD.X R27, R20, 0x1, R5, P1 ;  /* 0x00000001141bc824 */ /* 0x008fe200008e0605 */
[----:B------:R-:W-:Y:S02]  /*9b10*/  @!P5 IADD3 R34, P3, R4, R21, RZ ;  /* 0x000000150422d210 */ /* 0x000fe40007f7e0ff */
[----:B------:R-:W-:Y:S02]  /*9b20*/  @!P5 SHF.R.S32.HI R3, RZ, 0x1f, R4 ;  /* 0x0000001fff03d819 */ /* 0x000fe40000011404 */
[----:B------:R-:W-:Y:S01]  /*9b30*/  CS2R R4, SRZ ;  /* 0x0000000000047805 */ /* 0x000fe2000001ff00 */
[----:B------:R0:W5:Y:S02]  /*9b40*/  @!P4 LD.E.128 R12, desc[UR42][R26.64] ;  /* 0x0000002a1a0cc980 */ /* 0x000164000c101d00 */
[--C-:B------:R-:W-:Y:S02]  /*9b50*/  @!P5 IMAD.X R33, R0, 0x1, R3.reuse, P2 ;  /* 0x000000010021d824 */ /* 0x100fe400010e0603 */
[----:B------:R-:W-:-:S03]  /*9b60*/  @!P5 IMAD.X R35, R20, 0x1, R3, P3 ;  /* 0x000000011423d824 */ /* 0x000fc600018e0603 */
[----:B------:R0:W5:Y:S04]  /*9b70*/  @!P5 LD.E.128 R8, desc[UR42][R32.64] ;  /* 0x0000002a2008d980 */ /* 0x000168000c101d00 */
[----:B------:R0:W5:Y:S02]  /*9b80*/  @!P5 LD.E.128 R4, desc[UR42][R34.64] ;  /* 0x0000002a2204d980 */ /* 0x000164000c101d00 */
.L_x_2209:
[----:B------:R-:W-:Y:S05]  /*9b90*/  BSYNC B1 ;  /* 0x0000000000017941 */ /* 0x000fea0003800000 */
.L_x_2208:
[----:B------:R-:W2:Y:S01]  /*9ba0*/  SYNCS.PHASECHK.TRANS64.TRYWAIT P0, [R18+URZ+0x19c00], R41 ;  /* 0x019c0029120075a7 */ /* 0x000ea2000800017f */
[----:B------:R-:W-:Y:S01]  /*9bb0*/  IMAD R25, R25, -0xc0, R24 ;  /* 0xffffff4019197824 */ /* 0x000fe200078e0218 */
[----:B------:R-:W-:Y:S04]  /*9bc0*/  BSSY B1, `(.L_x_2210) ;  /* 0x0000004000017945 */ /* 0x000fe80003800000 */
[----:B-1----:R-:W-:-:S04]  /*9bd0*/  VIMNMX R0, R25, 0xc0, PT ;  /* 0x000000c019007848 */ /* 0x002fc80003fe0100 */
[----:B------:R-:W-:Y:S01]  /*9be0*/  ISETP.GE.AND P1, PT, R157, R0, PT ;  /* 0x000000009d00720c */ /* 0x000fe20003f26270 */
[----:B--2---:R-:W-:-:S12]  /*9bf0*/  @!P0 BRA `(.L_x_2211) ;  /* 0x0000016400f88947 */ /* 0x004fd80003800000 */
.L_x_2445:
[----:B------:R-:W-:Y:S05]  /*9c00*/  BSYNC B1 ;  /* 0x0000000000017941 */ /* 0x000fea0003800000 */
.L_x_2210:
        /* <DEDUP_REMOVED lines=22> */
[----:B------:R-:W-:-:S02]  /*9d70*/  LOP3.LUT R40, R40, 0xff, RZ, 0xc0, !PT ;  /* 0x000000ff28287812 */ /* 0x000fc400078ec0ff */
[----:B------:R-:W-:Y:S02]  /*9d80*/  SHF.R.U32.HI R45, RZ, 0x8, R15 ;  /* 0x00000008ff2d7819 */ /* 0x000fe4000001160f */
[----:B------:R-:W-:Y:S02]  /*9d90*/  SHF.R.U32.HI R49, RZ, 0x10, R13 ;  /* 0x00000010ff317819 */ /* 0x000fe4000001160d */
[----:B------:R-:W-:Y:S02]  /*9da0*/  LOP3.LUT R44, R15, 0xff, RZ, 0xc0, !PT ;  /* 0x000000ff0f2c7812 */ /* 0x000fe400078ec0ff */
[----:B------:R-:W-:Y:S01]  /*9db0*/  LOP3.LUT R45, R45, 0xff, RZ, 0xc0, !PT ;  /* 0x000000ff2d2d7812 */ /* 0x000fe200078ec0ff */
[----:B0-----:R-:W-:Y:S01]  /*9dc0*/  VIADD R27, R21, 0xffffff80 ;  /* 0xffffff80151b7836 */ /* 0x001fe20000000000 */
[----:B------:R-:W-:Y:S01]  /*9dd0*/  LOP3.LUT R21, R20, 0xff, RZ, 0xc0, !PT ;  /* 0x000000ff14157812 */ /* 0x000fe200078ec0ff */
[----:B------:R-:W-:Y:S01]  /*9de0*/  IMAD.U32 R49, R49, 0x10000, RZ ;  /* 0x0001000031317824 */ /* 0x000fe200078e00ff */
[----:B------:R-:W-:-:S02]  /*9df0*/  LOP3.LUT R20, R30, 0xff, RZ, 0xc0, !PT ;  /* 0x000000ff1e147812 */ /* 0x000fc400078ec0ff */
[----:B------:R-:W-:Y:S02]  /*9e00*/  LEA.HI R32, R27, R27, RZ, 0x1 ;  /* 0x0000001b1b207211 */ /* 0x000fe400078f08ff */
[----:B------:R-:W-:Y:S02]  /*9e10*/  PRMT R39, R21, 0x7604, R0 ;  /* 0x0000760415277816 */ /* 0x000fe40000000000 */
[----:B------:R-:W-:Y:S02]  /*9e20*/  LOP3.LUT R32, R32, 0xfffffffe, RZ, 0xc0, !PT ;  /* 0xfffffffe20207812 */ /* 0x000fe400078ec0ff */
[----:B------:R-:W-:Y:S02]  /*9e30*/  SHF.R.U32.HI R21, RZ, 0x8, R12 ;  /* 0x00000008ff157819 */ /* 0x000fe4000001160c */
[----:B------:R-:W-:Y:S01]  /*9e40*/  SHF.R.U32.HI R42, RZ, 0x8, R14 ;  /* 0x00000008ff2a7819 */ /* 0x000fe2000001160e */
[----:B------:R-:W-:Y:S01]  /*9e50*/  IMAD.IADD R32, R27, 0x1, -R32 ;  /* 0x000000011b207824 */ /* 0x000fe200078e0a20 */
[----:B------:R-:W-:-:S02]  /*9e60*/  LOP3.LUT R27, R26, 0xff, RZ, 0xc0, !PT ;  /* 0x000000ff1a1b7812 */ /* 0x000fc400078ec0ff */
[----:B------:R-:W-:Y:S02]  /*9e70*/  LOP3.LUT R33, R21, 0xff, RZ, 0xc0, !PT ;  /* 0x000000ff15217812 */ /* 0x000fe400078ec0ff */
        /* <DEDUP_REMOVED lines=9> */
[----:B------:R-:W-:Y:S02]  /*9f10*/  PRMT R20, R25, 0x7604, R24 ;  /* 0x0000760419147816 */ /* 0x000fe40000000018 */
[----:B------:R-:W-:Y:S01]  /*9f20*/  IADD3 R0, R18, R21, R0 ;  /* 0x0000001512007210 */ /* 0x000fe20007ffe000 */
[----:B------:R-:W0:Y:S01]  /*9f30*/  LDS.128 R24, [R37+0xf000] ;  /* 0x00f0000025187984 */ /* 0x000e220000000c00 */
[----:B------:R-:W-:-:S02]  /*9f40*/  PRMT R47, R33, 0x7604, R32 ;  /* 0x00007604212f7816 */ /* 0x000fc40000000020 */
[----:B------:R-:W-:Y:S01]  /*9f50*/  LOP3.LUT R21, R13, 0xff, RZ, 0xc0, !PT ;  /* 0x000000ff0d157812 */ /* 0x000fe200078ec0ff */
[----:B------:R-:W2:Y:S01]  /*9f60*/  LDS.128 R32, [R0+0xf000] ;  /* 0x00f0000000207984 */ /* 0x000ea20000000c00 */
[----:B------:R-:W-:Y:S02]  /*9f70*/  PRMT R44, R45, 0x7604, R44 ;  /* 0x000076042d2c7816 */ /* 0x000fe4000000002c */
[----:B------:R-:W-:Y:S02]  /*9f80*/  PRMT R40, R40, 0x7604, R21 ;  /* 0x0000760428287816 */ /* 0x000fe40000000015 */
[----:B------:R-:W-:Y:S02]  /*9f90*/  SHF.R.U32.HI R21, RZ, 0x10, R29 ;  /* 0x00000010ff157819 */ /* 0x000fe4000001161d */
[----:B-1----:R-:W-:Y:S02]  /*9fa0*/  LOP3.LUT R41, R14, 0xff, RZ, 0xc0, !PT ;  /* 0x000000ff0e297812 */ /* 0x002fe400078ec0ff */
[----:B------:R-:W-:Y:S01]  /*9fb0*/  LOP3.LUT R42, R42, 0xff, RZ, 0xc0, !PT ;  /* 0x000000ff2a2a7812 */ /* 0x000fe200078ec0ff */
[----:B------:R-:W-:Y:S01]  /*9fc0*/  IMAD.U32 R21, R21, 0x10000, RZ ;  /* 0x0001000015157824 */ /* 0x000fe200078e00ff */
[----:B------:R-:W-:-:S02]  /*9fd0*/  SHF.R.U32.HI R45, RZ, 0x10, R31 ;  /* 0x00000010ff2d7819 */ /* 0x000fc4000001161f */
[----:B------:R-:W-:Y:S02]  /*9fe0*/  PRMT R51, R42, 0x7604, R41 ;  /* 0x000076042a337816 */ /* 0x000fe40000000029 */
[----:B------:R-:W-:Y:S01]  /*9ff0*/  LOP3.LUT R49, R40, 0xff0000, R49, 0xf8, !PT ;  /* 0x00ff000028317812 */ /* 0x000fe200078ef831 */
[----:B------:R-:W-:Y:S01]  /*a000*/  IMAD.U32 R45, R45, 0x10000, RZ ;  /* 0x000100002d2d7824 */ /* 0x000fe200078e00ff */
        /* <DEDUP_REMOVED lines=8> */
[----:B------:R-:W-:Y:S02]  /*a090*/  LOP3.LUT R39, R41, 0xff000000, R29, 0xf8, !PT ;  /* 0xff00000029277812 */ /* 0x000fe400078ef81d */
[----:B------:R-:W-:Y:S02]  /*a0a0*/  LOP3.LUT R47, R47, 0xff0000, R12, 0xf8, !PT ;  /* 0x00ff00002f2f7812 */ /* 0x000fe400078ef80c */
[----:B------:R-:W-:-:S02]  /*a0b0*/  LOP3.LUT R51, R51, 0xff0000, R14, 0xf8, !PT ;  /* 0x00ff000033337812 */ /* 0x000fc400078ef80e */
[-C--:B0-----:R-:W-:Y:S02]  /*a0c0*/  F2FP.F16.E4M3.UNPACK_B R28, R24.reuse ;  /* 0x00000018ff1c723e */ /* 0x081fe400020006ff */
[----:B------:R-:W-:Y:S02]  /*a0d0*/  F2FP.F16.E4M3.UNPACK_B R40, R24.H1 ;  /* 0x00000018ff28723e */ /* 0x000fe400030006ff */
[----:B------:R-:W-:Y:S02]  /*a0e0*/  F2FP.F16.E4M3.UNPACK_B R48, R49 ;  /* 0x00000031ff30723e */ /* 0x000fe400020006ff */
[----:B--2---:R-:W-:Y:S02]  /*a0f0*/  F2FP.F16.E4M3.UNPACK_B R24, R33 ;  /* 0x00000021ff18723e */ /* 0x004fe400020006ff */
[----:B------:R-:W-:Y:S01]  /*a100*/  LOP3.LUT R20, R43, 0xff000000, R30, 0xf8, !PT ;  /* 0xff0000002b147812 */ /* 0x000fe200078ef81e */
[--C-:B------:R-:W-:Y:S01]  /*a110*/  HADD2.F32 R50, -RZ, R48.reuse.H0_H0 ;  /* 0x20000030ff327230 */ /* 0x100fe20000004100 */
[----:B------:R-:W-:Y:S01]  /*a120*/  LOP3.LUT R41, R45, 0xff000000, R31, 0xf8, !PT ;  /* 0xff0000002d297812 */ /* 0x000fe200078ef81f */
[----:B------:R-:W-:Y:S01]  /*a130*/  HADD2.F32 R48, -RZ, R48.H1_H1 ;  /* 0x30000030ff307230 */ /* 0x000fe20000004100 */
[----:B------:R-:W-:-:S02]  /*a140*/  F2FP.F16.E4M3.UNPACK_B R43, R27 ;  /* 0x0000001bff2b723e */ /* 0x000fc400020006ff */
[----:B------:R-:W-:Y:S02]  /*a150*/  F2FP.F16.E4M3.UNPACK_B R46, R27.H1 ;  /* 0x0000001bff2e723e */ /* 0x000fe400030006ff */
[----:B------:R-:W-:Y:S02]  /*a160*/  LOP3.LUT R31, R47, 0xff000000, R12, 0xf8, !PT ;  /* 0xff0000002f1f7812 */ /* 0x000fe400078ef80c */
[----:B------:R-:W-:Y:S02]  /*a170*/  F2FP.F16.E4M3.UNPACK_B R27, R39 ;  /* 0x00000027ff1b723e */ /* 0x000fe400020006ff */
[----:B------:R-:W-:Y:S01]  /*a180*/  LOP3.LUT R12, R51, 0xff000000, R14, 0xf8, !PT ;  /* 0xff000000330c7812 */ /* 0x000fe200078ef80e */
[--C-:B------:R-:W-:Y:S01]  /*a190*/  HADD2.F32 R14, -RZ, R24.reuse.H0_H0 ;  /* 0x20000018ff0e7230 */ /* 0x100fe20000004100 */
[-C--:B------:R-:W-:Y:S01]  /*a1a0*/  F2FP.F16.E4M3.UNPACK_B R29, R25.reuse ;  /* 0x00000019ff1d723e */ /* 0x080fe200020006ff */
[----:B------:R-:W-:Y:S01]  /*a1b0*/  HADD2.F32 R30, -RZ, R27.H0_H0 ;  /* 0x2000001bff1e7230 */ /* 0x000fe20000004100 */
[----:B------:R-:W-:Y:S01]  /*a1c0*/  LOP3.LUT R53, R44, 0xff0000, R53, 0xf8, !PT ;  /* 0x00ff00002c357812 */ /* 0x000fe200078ef835 */
[----:B------:R-:W-:Y:S01]  /*a1d0*/  HADD2.F32 R24, -RZ, R24.H1_H1 ;  /* 0x30000018ff187230 */ /* 0x000fe20000004100 */
[----:B------:R-:W-:Y:S01]  /*a1e0*/  F2FP.F16.E4M3.UNPACK_B R38, R25.H1 ;  /* 0x00000019ff26723e */ /* 0x000fe200030006ff */
[--C-:B------:R-:W-:Y:S01]  /*a1f0*/  HADD2.F32 R25, -RZ, R29.reuse.H0_H0 ;  /* 0x2000001dff197230 */ /* 0x100fe20000004100 */
[----:B------:R-:W-:Y:S01]  /*a200*/  F2FP.F16.E4M3.UNPACK_B R44, R33.H1 ;  /* 0x00000021ff2c723e */ /* 0x000fe200030006ff */
[----:B------:R-:W-:Y:S01]  /*a210*/  HADD2.F32 R29, -RZ, R29.H1_H1 ;  /* 0x3000001dff1d7230 */ /* 0x000fe20000004100 */
[----:B------:R-:W-:Y:S01]  /*a220*/  F2FP.F16.E4M3.UNPACK_B R33, R32 ;  /* 0x00000020ff21723e */ /* 0x000fe200020006ff */
[----:B------:R-:W-:Y:S01]  /*a230*/  FMUL.FTZ R52, R24, R48 ;  /* 0x0000003018347220 */ /* 0x000fe20000410000 */
[----:B------:R-:W-:Y:S01]  /*a240*/  F2FP.F16.E4M3.UNPACK_B R42, R32.H1 ;  /* 0x00000020ff2a723e */ /* 0x000fe200030006ff */
[----:B------:R-:W-:Y:S01]  /*a250*/  FMUL.FTZ R32, R14, R50 ;  /* 0x000000320e207220 */ /* 0x000fe20000410000 */
[----:B------:R-:W-:-:S02]  /*a260*/  F2FP.F16.E4M3.UNPACK_B R45, R35 ;  /* 0x00000023ff2d723e */ /* 0x000fc400020006ff */
[----:B------:R-:W-:Y:S01]  /*a270*/  F2FP.F16.E4M3.UNPACK_B R47, R35.H1 ;  /* 0x00000023ff2f723e */ /* 0x000fe200030006ff */
[-C--:B------:R-:W-:Y:S01]  /*a280*/  FMUL.FTZ R35, R14, R30.reuse ;  /* 0x0000001e0e237220 */ /* 0x080fe20000410000 */
[----:B------:R-:W-:Y:S01]  /*a290*/  F2FP.F16.E4M3.UNPACK_B R49, R49.H1 ;  /* 0x00000031ff31723e */ /* 0x000fe200030006ff */
[C---:B------:R-:W-:Y:S01]  /*a2a0*/  FFMA.FTZ R14, R25.reuse, R30, -R32 ;  /* 0x0000001e190e7223 */ /* 0x040fe20000010820 */
[----:B------:R-:W-:Y:S01]  /*a2b0*/  F2FP.F16.E4M3.UNPACK_B R39, R39.H1 ;  /* 0x00000027ff27723e */ /* 0x000fe200030006ff */
[----:B------:R-:W-:Y:S02]  /*a2c0*/  HADD2.F32 R32, -RZ, R27.H1_H1 ;  /* 0x3000001bff207230 */ /* 0x000fe40000004100 */
[----:B------:R-:W-:Y:S01]  /*a2d0*/  FFMA.FTZ R25, R25, R50, R35 ;  /* 0x0000003219197223 */ /* 0x000fe20000010023 */
[----:B------:R-:W-:Y:S01]  /*a2e0*/  HADD2.F32 R50, -RZ, R49.H0_H0 ;  /* 0x20000031ff327230 */ /* 0x000fe20000004100 */
[----:B------:R-:W-:Y:S01]  /*a2f0*/  LOP3.LUT R53, R53, 0xff000000, R15, 0xf8, !PT ;  /* 0xff00000035357812 */ /* 0x000fe200078ef80f */
[----:B------:R-:W-:-:S02]  /*a300*/  HADD2.F32 R27, -RZ, R44.H0_H0 ;  /* 0x2000002cff1b7230 */ /* 0x000fc40000004100 */
[----:B------:R-:W-:Y:S01]  /*a310*/  FMUL.FTZ R51, R24, R32 ;  /* 0x0000002018337220 */ /* 0x000fe20000410000 */
[----:B------:R-:W-:Y:S01]  /*a320*/  HADD2.F32 R35, -RZ, R39.H0_H0 ;  /* 0x20000027ff237230 */ /* 0x000fe20000004100 */
[----:B------:R-:W-:Y:S01]  /*a330*/  F2FP.F16.E4M3.UNPACK_B R15, R34 ;  /* 0x00000022ff0f723e */ /* 0x000fe200020006ff */
[----:B------:R-:W-:Y:S02]  /*a340*/  HADD2.F32 R30, -RZ, R38.H0_H0 ;  /* 0x20000026ff1e7230 */ /* 0x000fe40000004100 */
[----:B------:R-:W-:Y:S01]  /*a350*/  FMUL.FTZ R55, R27, R50 ;  /* 0x000000321b377220 */ /* 0x000fe20000410000 */
[----:B------:R-:W-:Y:S01]  /*a360*/  FFMA.FTZ R24, R29, R48, R51 ;  /* 0x000000301d187223 */ /* 0x000fe20000010033 */
[----:B------:R-:W-:Y:S01]  /*a370*/  FMUL.FTZ R57, R27, R35 ;  /* 0x000000231b397220 */ /* 0x000fe20000410000 */
[----:B------:R-:W-:Y:S01]  /*a380*/  FFMA.FTZ R27, R29, R32, -R52 ;  /* 0x000000201d1b7223 */ /* 0x000fe20000010834 */
[----:B------:R-:W-:Y:S01]  /*a390*/  F2FP.F16.E4M3.UNPACK_B R52, R53 ;  /* 0x00000035ff34723e */ /* 0x000fe200020006ff */
[----:B------:R-:W-:Y:S01]  /*a3a0*/  HADD2.F32 R51, -RZ, R49.H1_H1 ;  /* 0x30000031ff337230 */ /* 0x000fe20000004100 */
[----:B------:R-:W-:Y:S01]  /*a3b0*/  F2FP.F16.E4M3.UNPACK_B R49, R41 ;  /* 0x00000029ff31723e */ /* 0x000fe200020006ff */
[----:B------:R-:W-:-:S02]  /*a3c0*/  HADD2.F32 R44, -RZ, R44.H1_H1 ;  /* 0x3000002cff2c7230 */ /* 0x000fc40000004100 */
[C---:B------:R-:W-:Y:S01]  /*a3d0*/  FFMA.FTZ R29, R30.reuse, R35, -R55 ;  /* 0x000000231e1d7223 */ /* 0x040fe20000010837 */
[----:B------:R-:W-:Y:S02]  /*a3e0*/  HADD2.F32 R48, -RZ, R39.H1_H1 ;  /* 0x30000027ff307230 */ /* 0x000fe40000004100 */
[----:B------:R-:W-:Y:S01]  /*a3f0*/  FFMA.FTZ R30, R30, R50, R57 ;  /* 0x000000321e1e7223 */ /* 0x000fe20000010039 */
[----:B------:R-:W-:Y:S02]  /*a400*/  HADD2.F32 R39, -RZ, R38.H1_H1 ;  /* 0x30000026ff277230 */ /* 0x000fe40000004100 */
[C---:B------:R-:W-:Y:S01]  /*a410*/  FMUL.FTZ R38, R44.reuse, R51 ;  /* 0x000000332c267220 */ /* 0x040fe20000410000 */
[----:B------:R-:W-:Y:S02]  /*a420*/  HADD2.F32 R54, -RZ, R52.H0_H0 ;  /* 0x20000034ff367230 */ /* 0x000fe40000004100 */
[----:B------:R-:W-:Y:S01]  /*a430*/  FMUL.FTZ R44, R44, R48 ;  /* 0x000000302c2c7220 */ /* 0x000fe20000410000 */
[----:B------:R-:W-:-:S02]  /*a440*/  HADD2.F32 R35, -RZ, R45.H0_H0 ;  /* 0x2000002dff237230 */ /* 0x000fc40000004100 */
[C---:B------:R-:W-:Y:S01]  /*a450*/  FFMA.FTZ R38, R39.reuse, R48, -R38 ;  /* 0x0000003027267223 */ /* 0x040fe20000010826 */
[----:B------:R-:W-:Y:S02]  /*a460*/  HADD2.F32 R50, -RZ, R49.H0_H0 ;  /* 0x20000031ff327230 */ /* 0x000fe40000004100 */
[----:B------:R-:W-:Y:S01]  /*a470*/  FFMA.FTZ R39, R39, R51, R44 ;  /* 0x0000003327277223 */ /* 0x000fe2000001002c */
[----:B------:R-:W-:Y:S02]  /*a480*/  HADD2.F32 R32, -RZ, R43.H0_H0 ;  /* 0x2000002bff207230 */ /* 0x000fe40000004100 */
[C---:B------:R-:W-:Y:S01]  /*a490*/  FMUL.FTZ R55, R35.reuse, R54 ;  /* 0x0000003623377220 */ /* 0x040fe20000410000 */
[----:B------:R-:W-:Y:S01]  /*a4a0*/  F2FP.F16.E4M3.UNPACK_B R51, R53.H1 ;  /* 0x00000035ff33723e */ /* 0x000fe200030006ff */
[-C--:B------:R-:W-:Y:S01]  /*a4b0*/  FMUL.FTZ R57, R35, R50.reuse ;  /* 0x0000003223397220 */ /* 0x080fe20000410000 */
[----:B------:R-:W-:Y:S01]  /*a4c0*/  F2FP.F16.E4M3.UNPACK_B R48, R41.H1 ;  /* 0x00000029ff30723e */ /* 0x000fe200030006ff */
[----:B------:R-:W-:Y:S01]  /*a4d0*/  FFMA.FTZ R35, R32, R50, -R55 ;  /* 0x0000003220237223 */ /* 0x000fe20000010837 */
[----:B------:R-:W-:-:S02]  /*a4e0*/  HADD2.F32 R52, -RZ, R52.H1_H1 ;  /* 0x30000034ff347230 */ /* 0x000fc40000004100 */
[----:B------:R-:W-:Y:S01]  /*a4f0*/  FFMA.FTZ R32, R32, R54, R57 ;  /* 0x0000003620207223 */ /* 0x000fe20000010039 */
[----:B------:R-:W-:Y:S01]  /*a500*/  HADD2.F32 R41, -RZ, R45.H1_H1 ;  /* 0x3000002dff297230 */ /* 0x000fe20000004100 */
[----:B------:R-:W-:Y:S01]  /*a510*/  F2FP.F16.E4M3.UNPACK_B R34, R34.H1 ;  /* 0x00000022ff22723e */ /* 0x000fe200030006ff */
[----:B------:R-:W-:Y:S01]  /*a520*/  HADD2.F32 R50, -RZ, R49.H1_H1 ;  /* 0x30000031ff327230 */ /* 0x000fe20000004100 */
[----:B------:R-:W-:Y:S01]  /*a530*/  F2FP.F16.E4M3.UNPACK_B R13, R26 ;  /* 0x0000001aff0d723e */ /* 0x000fe200020006ff */
[----:B------:R-:W-:Y:S02]  /*a540*/  HADD2.F32 R53, -RZ, R51.H0_H0 ;  /* 0x20000033ff357230 */ /* 0x000fe40000004100 */
[C---:B------:R-:W-:Y:S01]  /*a550*/  FMUL.FTZ R54, R41.reuse, R52 ;  /* 0x0000003429367220 */ /* 0x040fe20000410000 */
[----:B------:R-:W-:Y:S02]  /*a560*/  HADD2.F32 R44, -RZ, R47.H0_H0 ;  /* 0x2000002fff2c7230 */ /* 0x000fe40000004100 */
[----:B------:R-:W-:Y:S01]  /*a570*/  FMUL.FTZ R41, R41, R50 ;  /* 0x0000003229297220 */ /* 0x000fe20000410000 */
[----:B------:R-:W-:Y:S01]  /*a580*/  HADD2.F32 R49, -RZ, R48.H0_H0 ;  /* 0x20000030ff317230 */ /* 0x000fe20000004100 */
[----:B------:R-:W-:Y:S01]  /*a590*/  F2FP.F16.E4M3.UNPACK_B R26, R26.H1 ;  /* 0x0000001aff1a723e */ /* 0x000fe200030006ff */
        /* <DEDUP_REMOVED lines=18> */
[CC--:B------:R-:W-:Y:S01]  /*a6c0*/  FMUL.FTZ R59, R47.reuse, R55.reuse ;  /* 0x000000372f3b7220 */ /* 0x0c0fe20000410000 */
[----:B------:R-:W-:Y:S02]  /*a6d0*/  HADD2.F32 R50, -RZ, R51.H0_H0 ;  /* 0x20000033ff327230 */ /* 0x000fe40000004100 */
[----:B------:R-:W-:Y:S01]  /*a6e0*/  FMUL.FTZ R58, R47, R52 ;  /* 0x000000342f3a7220 */ /* 0x000fe20000410000 */
[----:B------:R-:W-:Y:S02]  /*a6f0*/  HADD2.F32 R49, -RZ, R40.H0_H0 ;  /* 0x20000028ff317230 */ /* 0x000fe40000004100 */
[C---:B------:R-:W-:Y:S01]  /*a700*/  FMUL.FTZ R56, R46.reuse, R54 ;  /* 0x000000362e387220 */ /* 0x040fe20000410000 */
        /* <DEDUP_REMOVED lines=8> */
[----:B------:R-:W-:Y:S01]  /*a790*/  F2FP.SATFINITE.E4M3.F32.PACK_AB_MERGE_C R45, R48, R45, RZ ;  /* 0x0000002d302d723e */ /* 0x000fe200048070ff */
[----:B------:R-:W-:Y:S01]  /*a7a0*/  HADD2.F32 R53, -RZ, R51.H1_H1 ;  /* 0x30000033ff357230 */ /* 0x000fe20000004100 */
[----:B------:R-:W-:Y:S01]  /*a7b0*/  F2FP.F16.E4M3.UNPACK_B R51, R21 ;  /* 0x00000015ff33723e */ /* 0x000fe200020006ff */
[----:B------:R-:W-:-:S02]  /*a7c0*/  HADD2.F32 R42, -RZ, R40.H1_H1 ;  /* 0x30000028ff2a7230 */ /* 0x000fc40000004100 */
[C---:B------:R-:W-:Y:S01]  /*a7d0*/  FMUL.FTZ R31, R50.reuse, R55 ;  /* 0x00000037321f7220 */ /* 0x040fe20000410000 */
[----:B------:R-:W-:Y:S02]  /*a7e0*/  HADD2.F32 R56, -RZ, R54.H0_H0 ;  /* 0x20000036ff387230 */ /* 0x000fe40000004100 */
[-C--:B------:R-:W-:Y:S01]  /*a7f0*/  FMUL.FTZ R50, R50, R53.reuse ;  /* 0x0000003532327220 */ /* 0x080fe20000410000 */
[----:B------:R-:W-:Y:S02]  /*a800*/  HADD2.F32 R21, -RZ, R33.H0_H0 ;  /* 0x20000021ff157230 */ /* 0x000fe40000004100 */
[C---:B------:R-:W-:Y:S01]  /*a810*/  FFMA.FTZ R40, R42.reuse, R53, -R31 ;  /* 0x000000352a287223 */ /* 0x040fe2000001081f */
[----:B------:R-:W-:Y:S02]  /*a820*/  HADD2.F32 R52, -RZ, R51.H0_H0 ;  /* 0x20000033ff347230 */ /* 0x000fe40000004100 */
[----:B------:R-:W-:Y:S01]  /*a830*/  FFMA.FTZ R42, R42, R55, R50 ;  /* 0x000000372a2a7223 */ /* 0x000fe20000010032 */
[----:B------:R-:W-:-:S02]  /*a840*/  HADD2.F32 R31, -RZ, R28.H0_H0 ;  /* 0x2000001cff1f7230 */ /* 0x000fc40000004100 */
[C---:B------:R-:W-:Y:S01]  /*a850*/  FMUL.FTZ R58, R21.reuse, R56 ;  /* 0x00000038153a7220 */ /* 0x040fe20000410000 */
[----:B------:R-:W-:Y:S02]  /*a860*/  HADD2.F32 R54, -RZ, R54.H1_H1 ;  /* 0x30000036ff367230 */ /* 0x000fe40000004100 */
[-C--:B------:R-:W-:Y:S01]  /*a870*/  FMUL.FTZ R60, R21, R52.reuse ;  /* 0x00000034153c7220 */ /* 0x080fe20000410000 */
[----:B------:R-:W-:Y:S02]  /*a880*/  HADD2.F32 R50, -RZ, R33.H1_H1 ;  /* 0x30000021ff327230 */ /* 0x000fe40000004100 */
[C---:B------:R-:W-:Y:S01]  /*a890*/  FFMA.FTZ R21, R31.reuse, R52, -R58 ;  /* 0x000000341f157223 */ /* 0x040fe2000001083a */
[----:B------:R-:W-:Y:S01]  /*a8a0*/  HADD2.F32 R51, -RZ, R51.H1_H1 ;  /* 0x30000033ff337230 */ /* 0x000fe20000004100 */
[----:B------:R-:W-:Y:S01]  /*a8b0*/  F2FP.F16.E4M3.UNPACK_B R52, R12.H1 ;  /* 0x0000000cff34723e */ /* 0x000fe200030006ff */
[----:B------:R-:W-:Y:S02]  /*a8c0*/  HADD2.F32 R33, -RZ, R28.H1_H1 ;  /* 0x3000001cff217230 */ /* 0x000fe40000004100 */
        /* <DEDUP_REMOVED lines=14> */
[----:B------:R-:W-:Y:S01]  /*a9b0*/  HADD2.F32 R55, -RZ, R52.H1_H1 ;  /* 0x30000034ff377230 */ /* 0x000fe20000004100 */
[----:B------:R-:W-:Y:S01]  /*a9c0*/  F2FP.F16.E4M3.UNPACK_B R12, R12 ;  /* 0x0000000cff0c723e */ /* 0x000fe200020006ff */
[----:B------:R-:W-:-:S02]  /*a9d0*/  HADD2.F32 R34, -RZ, R34.H1_H1 ;  /* 0x30000022ff227230 */ /* 0x000fc40000004100 */
[C---:B------:R-:W-:Y:S01]  /*a9e0*/  FFMA.FTZ R54, R31.reuse, R33, -R54 ;  /* 0x000000211f367223 */ /* 0x040fe20000010836 */
[----:B------:R-:W-:Y:S02]  /*a9f0*/  HADD2.F32 R26, -RZ, R26.H1_H1 ;  /* 0x3000001aff1a7230 */ /* 0x000fe40000004100 */
[----:B------:R-:W-:Y:S01]  /*aa00*/  FFMA.FTZ R53, R31, R53, R50 ;  /* 0x000000351f357223 */ /* 0x000fe20000010032 */
[--C-:B------:R-:W-:Y:S02]  /*aa10*/  HADD2.F32 R31, -RZ, R20.reuse.H0_H0 ;  /* 0x20000014ff1f7230 */ /* 0x100fe40000004100 */
[C---:B------:R-:W-:Y:S01]  /*aa20*/  FMUL.FTZ R33, R34.reuse, R55 ;  /* 0x0000003722217220 */ /* 0x040fe20000410000 */
[----:B------:R-:W-:Y:S01]  /*aa30*/  FMUL.FTZ R34, R34, R51 ;  /* 0x0000003322227220 */ /* 0x000fe20000410000 */
[----:B------:R-:W-:Y:S02]  /*aa40*/  F2FP.SATFINITE.E4M3.F32.PACK_AB_MERGE_C R42, R42, R49, RZ ;  /* 0x000000312a2a723e */ /* 0x000fe400048070ff */
[C---:B------:R-:W-:Y:S01]  /*aa50*/  FFMA.FTZ R59, R26.reuse, R51, -R33 ;  /* 0x000000331a3b7223 */ /* 0x040fe20000010821 */
[----:B------:R-:W-:Y:S01]  /*aa60*/  FFMA.FTZ R52, R26, R55, R34 ;  /* 0x000000371a347223 */ /* 0x000fe20000010022 */
[----:B------:R-:W-:Y:S01]  /*aa70*/  HADD2.F32 R26, -RZ, R20.H1_H1 ;  /* 0x30000014ff1a7230 */ /* 0x000fe20000004100 */
[----:B------:R-:W-:Y:S01]  /*aa80*/  F2FP.SATFINITE.E4M3.F32.PACK_AB_MERGE_C R24, R57, R28, R42 ;  /* 0x0000001c3918723e */ /* 0x000fe2000480702a */
[----:B------:R-:W-:Y:S01]  /*aa90*/  HADD2.F32 R20, -RZ, R15.H0_H0 ;  /* 0x2000000fff147230 */ /* 0x000fe20000004100 */
[----:B------:R-:W-:Y:S01]  /*aaa0*/  F2FP.SATFINITE.E4M3.F32.PACK_AB_MERGE_C R54, R59, R54, RZ ;  /* 0x000000363b36723e */ /* 0x000fe200048070ff */
[----:B------:R-:W-:-:S02]  /*aab0*/  HADD2.F32 R33, -RZ, R12.H0_H0 ;  /* 0x2000000cff217230 */ /* 0x000fc40000004100 */
[----:B------:R-:W-:Y:S02]  /*aac0*/  HADD2.F32 R34, -RZ, R12.H1_H1 ;  /* 0x3000000cff227230 */ /* 0x000fe40000004100 */
[----:B------:R-:W-:Y:S02]  /*aad0*/  HADD2.F32 R15, -RZ, R15.H1_H1 ;  /* 0x3000000fff0f7230 */ /* 0x000fe40000004100 */
[C---:B------:R-:W-:Y:S01]  /*aae0*/  FMUL.FTZ R51, R20.reuse, R33 ;  /* 0x0000002114337220 */ /* 0x040fe20000410000 */
[--C-:B------:R-:W-:Y:S02]  /*aaf0*/  HADD2.F32 R12, -RZ, R13.reuse.H0_H0 ;  /* 0x2000000dff0c7230 */ /* 0x100fe40000004100 */
        /* <DEDUP_REMOVED lines=18> */
[----:B------:R0:W-:Y:S04]  /*ac20*/  STS.128 [R37+0xf000], R12 ;  /* 0x00f0000c25007388 */ /* 0x0001e80000000c00 */
[----:B------:R0:W-:Y:S02]  /*ac30*/  STS.128 [R0+0xf000], R24 ;  /* 0x00f0001800007388 */ /* 0x0001e40000000c00 */
.L_x_2213:
[----:B------:R-:W-:Y:S05]  /*ac40*/  BSYNC B1 ;  /* 0x0000000000017941 */ /* 0x000fea0003800000 */
.L_x_2212:
[----:B------:R-:W-:Y:S05]  /*ac50*/  @P1 BRA `(.L_x_2202) ;  /* 0x0000000c00f81947 */ /* 0x000fea0003800000 */
[----:B0-----:R-:W2:Y:S04]  /*ac60*/  LDL R27, [R1+0xc] ;  /* 0x00000c00011b7983 */ /* 0x001ea80000100800 */
[----:B------:R-:W2:Y:S01]  /*ac70*/  LDL R51, [R1+0x90] ;  /* 0x0000900001337983 */ /* 0x000ea20000100800 */
[----:B-----5:R-:W-:Y:S02]  /*ac80*/  SHF.R.U32.HI R0, RZ, 0x8, R8 ;  /* 0x00000008ff007819 */ /* 0x020fe40000011608 */
[----:B------:R-:W-:Y:S02]  /*ac90*/  LOP3.LUT R13, R8, 0xff, RZ, 0xc0, !PT ;  /* 0x000000ff080d7812 */ /* 0x000fe400078ec0ff */
[----:B------:R-:W-:Y:S02]  /*aca0*/  LOP3.LUT R0, R0, 0xff, RZ, 0xc0, !PT ;  /* 0x000000ff00007812 */ /* 0x000fe400078ec0ff */
[----:B------:R-:W-:-:S02]  /*acb0*/  SHF.R.U32.HI R26, RZ, 0x8, R9 ;  /* 0x00000008ff1a7819 */ /* 0x000fc40000011609 */
[----:B---3--:R-:W-:Y:S02]  /*acc0*/  PRMT R20, R0, 0x7604, R13 ;  /* 0x0000760400147816 */ /* 0x008fe4000000000d */
[----:B------:R-:W-:Y:S02]  /*acd0*/  LOP3.LUT R15, R9, 0xff, RZ, 0xc0, !PT ;  /* 0x000000ff090f7812 */ /* 0x000fe400078ec0ff */
[----:B------:R-:W-:Y:S02]  /*ace0*/  SHF.R.U32.HI R14, RZ, 0x8, R11 ;  /* 0x00000008ff0e7819 */ /* 0x000fe4000001160b */
[----:B------:R-:W-:Y:S02]  /*acf0*/  LOP3.LUT R0, R26, 0xff, RZ, 0xc0, !PT ;  /* 0x000000ff1a007812 */ /* 0x000fe400078ec0ff */
[----:B----4-:R-:W-:Y:S02]  /*ad00*/  LOP3.LUT R21, R11, 0xff, RZ, 0xc0, !PT ;  /* 0x000000ff0b157812 */ /* 0x010fe400078ec0ff */
        /* <DEDUP_REMOVED lines=28> */
[----:B------:R-:W0:Y:S01]  /*aed0*/  LDS.128 R12, [R51+0xf000] ;  /* 0x00f00000330c7984 */ /* 0x000e220000000c00 */
[----:B------:R-:W-:Y:S02]  /*aee0*/  PRMT R39, R26, 0x7604, R27 ;  /* 0x000076041a277816 */ /* 0x000fe4000000001b */
[----:B------:R-:W-:-:S02]  /*aef0*/  SHF.R.S32.HI R0, RZ, 0x1, R0 ;  /* 0x00000001ff007819 */ /* 0x000fc40000011400 */
[----:B------:R-:W-:-:S03]  /*af00*/  LOP3.LUT R3, R63, 0x10, R3, 0xf8, !PT ;  /* 0x000000103f037812 */ /* 0x000fc600078ef803 */
[----:B------:R-:W-:Y:S01]  /*af10*/  IMAD R21, R0, 0x1800, R62 ;  /* 0x0000180000157824 */ /* 0x000fe200078e023e */
[----:B------:R-:W-:Y:S02]  /*af20*/  LOP3.LUT R0, R3, R61, RZ, 0x3c, !PT ;  /* 0x0000003d03007212 */ /* 0x000fe400078e3cff */
[----:B------:R-:W-:Y:S02]  /*af30*/  LOP3.LUT R3, R29, 0xff, RZ, 0xc0, !PT ;  /* 0x000000ff1d037812 */ /* 0x000fe400078ec0ff */
[----:B------:R-:W-:Y:S02]  /*af40*/  IADD3 R0, R18, R21, R0 ;  /* 0x0000001512007210 */ /* 0x000fe40007ffe000 */
[----:B------:R-:W-:Y:S02]  /*af50*/  SHF.R.U32.HI R21, RZ, 0x10, R9 ;  /* 0x00000010ff157819 */ /* 0x000fe40000011609 */
[----:B-1----:R-:W-:Y:S01]  /*af60*/  PRMT R41, R3, 0x7604, R34 ;  /* 0x0000760403297816 */ /* 0x002fe20000000022 */
[----:B------:R-:W1:Y:S01]  /*af70*/  LDS.128 R24, [R0+0xf000] ;  /* 0x00f0000000187984 */ /* 0x000e620000000c00 */
[----:B------:R-:W-:-:S02]  /*af80*/  SHF.R.U32.HI R3, RZ, 0x10, R8 ;  /* 0x00000010ff037819 */ /* 0x000fc40000011608 */
[----:B------:R-:W-:Y:S02]  /*af90*/  SHF.R.U32.HI R29, RZ, 0x10, R10 ;  /* 0x00000010ff1d7819 */ /* 0x000fe4000001160a */
[----:B------:R-:W-:Y:S02]  /*afa0*/  LOP3.LUT R21, R21, 0xff, RZ, 0xc0, !PT ;  /* 0x000000ff15157812 */ /* 0x000fe400078ec0ff */
[----:B------:R-:W-:Y:S02]  /*afb0*/  LOP3.LUT R3, R3, 0xff, RZ, 0xc0, !PT ;  /* 0x000000ff03037812 */ /* 0x000fe400078ec0ff */
[----:B------:R-:W-:Y:S02]  /*afc0*/  LOP3.LUT R29, R29, 0xff, RZ, 0xc0, !PT ;  /* 0x000000ff1d1d7812 */ /* 0x000fe400078ec0ff */
[----:B------:R-:W-:Y:S02]  /*afd0*/  PRMT R21, R21, 0x7054, R28 ;  /* 0x0000705415157816 */ /* 0x000fe4000000001c */
[----:B------:R-:W-:-:S02]  /*afe0*/  SHF.R.U32.HI R28, RZ, 0x10, R5 ;  /* 0x00000010ff1c7819 */ /* 0x000fc40000011605 */
[----:B------:R-:W-:Y:S02]  /*aff0*/  PRMT R3, R3, 0x7054, R20 ;  /* 0x0000705403037816 */ /* 0x000fe40000000014 */
[----:B------:R-:W-:Y:S02]  /*b000*/  PRMT R29, R29, 0x7054, R30 ;  /* 0x000070541d1d7816 */ /* 0x000fe4000000001e */
[----:B------:R-:W-:Y:S02]  /*b010*/  SHF.R.U32.HI R20, RZ, 0x10, R4 ;  /* 0x00000010ff147819 */ /* 0x000fe40000011604 */
[----:B------:R-:W-:Y:S02]  /*b020*/  SHF.R.U32.HI R30, RZ, 0x10, R6 ;  /* 0x00000010ff1e7819 */ /* 0x000fe40000011606 */
[----:B------:R-:W-:Y:S02]  /*b030*/  LOP3.LUT R28, R28, 0xff, RZ, 0xc0, !PT ;  /* 0x000000ff1c1c7812 */ /* 0x000fe400078ec0ff */
[----:B------:R-:W-:-:S02]  /*b040*/  LOP3.LUT R20, R20, 0xff, RZ, 0xc0, !PT ;  /* 0x000000ff14147812 */ /* 0x000fc400078ec0ff */
[----:B------:R-:W-:Y:S02]  /*b050*/  LOP3.LUT R30, R30, 0xff, RZ, 0xc0, !PT ;  /* 0x000000ff1e1e7812 */ /* 0x000fe400078ec0ff */
[----:B------:R-:W-:Y:S02]  /*b060*/  PRMT R37, R28, 0x7054, R37 ;  /* 0x000070541c257816 */ /* 0x000fe40000000025 */
[----:B------:R-:W-:Y:S02]  /*b070*/  PRMT R35, R20, 0x7054, R33 ;  /* 0x0000705414237816 */ /* 0x000fe40000000021 */
[----:B------:R-:W-:Y:S02]  /*b080*/  PRMT R39, R30, 0x7054, R39 ;  /* 0x000070541e277816 */ /* 0x000fe40000000027 */
[----:B------:R-:W-:Y:S02]  /*b090*/  LOP3.LUT R38, R37, 0xff000000, R5, 0xf8, !PT ;  /* 0xff00000025267812 */ /* 0x000fe400078ef805 */
[----:B------:R-:W-:-:S02]  /*b0a0*/  LOP3.LUT R8, R3, 0xff000000, R8, 0xf8, !PT ;  /* 0xff00000003087812 */ /* 0x000fc400078ef808 */
[----:B------:R-:W-:Y:S02]  /*b0b0*/  LOP3.LUT R34, R31, 0xff000000, R11, 0xf8, !PT ;  /* 0xff0000001f227812 */ /* 0x000fe400078ef80b */
[----:B------:R-:W-:Y:S02]  /*b0c0*/  LOP3.LUT R3, R29, 0xff000000, R10, 0xf8, !PT ;  /* 0xff0000001d037812 */ /* 0x000fe400078ef80a */
[----:B------:R-:W-:Y:S02]  /*b0d0*/  LOP3.LUT R11, R35, 0xff000000, R4, 0xf8, !PT ;  /* 0xff000000230b7812 */ /* 0x000fe400078ef804 */
[----:B------:R-:W-:Y:S02]  /*b0e0*/  LOP3.LUT R33, R21, 0xff000000, R9, 0xf8, !PT ;  /* 0xff00000015217812 */ /* 0x000fe400078ef809 */
[----:B------:R-:W-:Y:S02]  /*b0f0*/  LOP3.LUT R4, R39, 0xff000000, R6, 0xf8, !PT ;  /* 0xff00000027047812 */ /* 0x000fe400078ef806 */
[----:B0-----:R-:W-:-:S02]  /*b100*/  F2FP.F16.E4M3.UNPACK_B R10, R12 ;  /* 0x0000000cff0a723e */ /* 0x001fc400020006ff */
[----:B------:R-:W-:Y:S02]  /*b110*/  F2FP.F16.E4M3.UNPACK_B R28, R12.H1 ;  /* 0x0000000cff1c723e */ /* 0x000fe400030006ff */
[----:B------:R-:W-:Y:S02]  /*b120*/  F2FP.F16.E4M3.UNPACK_B R39, R38 ;  /* 0x00000026ff27723e */ /* 0x000fe400020006ff */
[----:B-1----:R-:W-:Y:S02]  /*b130*/  F2FP.F16.E4M3.UNPACK_B R12, R25 ;  /* 0x00000019ff0c723e */ /* 0x002fe400020006ff */
[-C--:B------:R-:W-:Y:S01]  /*b140*/  F2FP.F16.E4M3.UNPACK_B R20, R13.reuse ;  /* 0x0000000dff14723e */ /* 0x080fe200020006ff */
[--C-:B------:R-:W-:Y:S01]  /*b150*/  HADD2.F32 R40, -RZ, R39.reuse.H0_H0 ;  /* 0x20000027ff287230 */ /* 0x100fe20000004100 */
[----:B------:R-:W-:Y:S01]  /*b160*/  F2FP.F16.E4M3.UNPACK_B R29, R13.H1 ;  /* 0x0000000dff1d723e */ /* 0x000fe200030006ff */
[----:B------:R-:W-:Y:S01]  /*b170*/  HADD2.F32 R6, -RZ, R12.H0_H0 ;  /* 0x2000000cff067230 */ /* 0x000fe20000004100 */
[----:B------:R-:W-:Y:S01]  /*b180*/  F2FP.F16.E4M3.UNPACK_B R13, R33 ;  /* 0x00000021ff0d723e */ /* 0x000fe200020006ff */
[----:B------:R-:W-:Y:S01]  /*b190*/  HADD2.F32 R9, -RZ, R20.H0_H0 ;  /* 0x20000014ff097230 */ /* 0x000fe20000004100 */
[-C--:B------:R-:W-:Y:S01]  /*b1a0*/  F2FP.F16.E4M3.UNPACK_B R30, R15.reuse ;  /* 0x0000000fff1e723e */ /* 0x080fe200020006ff */
[----:B------:R-:W-:Y:S01]  /*b1b0*/  HADD2.F32 R39, -RZ, R39.H1_H1 ;  /* 0x30000027ff277230 */ /* 0x000fe20000004100 */
[----:B------:R-:W-:Y:S01]  /*b1c0*/  F2FP.F16.E4M3.UNPACK_B R35, R15.H1 ;  /* 0x0000000fff23723e */ /* 0x000fe200030006ff */
[--C-:B------:R-:W-:Y:S01]  /*b1d0*/  HADD2.F32 R15, -RZ, R13.reuse.H0_H0 ;  /* 0x2000000dff0f7230 */ /* 0x100fe20000004100 */
[-C--:B------:R-:W-:Y:S01]  /*b1e0*/  F2FP.F16.E4M3.UNPACK_B R21, R24.reuse ;  /* 0x00000018ff15723e */ /* 0x080fe200020006ff */
[----:B------:R-:W-:Y:S01]  /*b1f0*/  HADD2.F32 R12, -RZ, R12.H1_H1 ;  /* 0x3000000cff0c7230 */ /* 0x000fe20000004100 */
[----:B------:R-:W-:Y:S01]  /*b200*/  F2FP.F16.E4M3.UNPACK_B R31, R24.H1 ;  /* 0x00000018ff1f723e */ /* 0x000fe200030006ff */
[----:B------:R-:W-:Y:S01]  /*b210*/  FMUL.FTZ R24, R6, R40 ;  /* 0x0000002806187220 */ /* 0x000fe20000410000 */
[----:B------:R-:W-:Y:S01]  /*b220*/  PRMT R41, R32, 0x7054, R41 ;  /* 0x0000705420297816 */ /* 0x000fe20000000029 */
[----:B------:R-:W-:Y:S01]  /*b230*/  HADD2.F32 R20, -RZ, R20.H1_H1 ;  /* 0x30000014ff147230 */ /* 0x000fe20000004100 */
[----:B------:R-:W-:Y:S01]  /*b240*/  F2FP.F16.E4M3.UNPACK_B R32, R27 ;  /* 0x0000001bff20723e */ /* 0x000fe200020006ff */
[----:B------:R-:W-:Y:S01]  /*b250*/  FMUL.FTZ R43, R12, R39 ;  /* 0x000000270c2b7220 */ /* 0x000fe20000410000 */
[----:B------:R-:W-:Y:S01]  /*b260*/  F2FP.F16.E4M3.UNPACK_B R37, R27.H1 ;  /* 0x0000001bff25723e */ /* 0x000fe200030006ff */
[-C--:B------:R-:W-:Y:S01]  /*b270*/  FMUL.FTZ R27, R6, R15.reuse ;  /* 0x0000000f061b7220 */ /* 0x080fe20000410000 */
[C---:B------:R-:W-:Y:S01]  /*b280*/  FFMA.FTZ R6, R9.reuse, R15, -R24 ;  /* 0x0000000f09067223 */ /* 0x040fe20000010818 */
[----:B------:R-:W-:Y:S01]  /*b290*/  F2FP.F16.E4M3.UNPACK_B R25, R25.H1 ;  /* 0x00000019ff19723e */ /* 0x000fe200030006ff */
[----:B------:R-:W-:Y:S01]  /*b2a0*/  HADD2.F32 R15, -RZ, R13.H1_H1 ;  /* 0x3000000dff0f7230 */ /* 0x000fe20000004100 */
[----:B------:R-:W-:Y:S01]  /*b2b0*/  F2FP.F16.E4M3.UNPACK_B R38, R38.H1 ;  /* 0x00000026ff26723e */ /* 0x000fe200030006ff */
[----:B------:R-:W-:Y:S01]  /*b2c0*/  FFMA.FTZ R9, R9, R40, R27 ;  /* 0x0000002809097223 */ /* 0x000fe2000001001b */
[----:B------:R-:W-:Y:S01]  /*b2d0*/  F2FP.F16.E4M3.UNPACK_B R33, R33.H1 ;  /* 0x00000021ff21723e */ /* 0x000fe200030006ff */
[----:B------:R-:W-:-:S02]  /*b2e0*/  HADD2.F32 R13, -RZ, R25.H0_H0 ;  /* 0x20000019ff0d7230 */ /* 0x000fc40000004100 */
[----:B------:R-:W-:Y:S01]  /*b2f0*/  FMUL.FTZ R12, R12, R15 ;  /* 0x0000000f0c0c7220 */ /* 0x000fe20000410000 */
[--C-:B------:R-:W-:Y:S01]  /*b300*/  HADD2.F32 R40, -RZ, R38.reuse.H0_H0 ;  /* 0x20000026ff287230 */ /* 0x100fe20000004100 */
[----:B------:R-:W-:Y:S01]  /*b310*/  LOP3.LUT R41, R41, 0xff000000, R7, 0xf8, !PT ;  /* 0xff00000029297812 */ /* 0x000fe200078ef807 */
[----:B------:R-:W-:Y:S02]  /*b320*/  HADD2.F32 R27, -RZ, R33.H0_H0 ;  /* 0x20000021ff1b7230 */ /* 0x000fe40000004100 */
[----:B------:R-:W-:Y:S01]  /*b330*/  FFMA.FTZ R12, R20, R39, R12 ;  /* 0x00000027140c7223 */ /* 0x000fe2000001000c */
[----:B------:R-:W-:Y:S02]  /*b340*/  HADD2.F32 R24, -RZ, R29.H0_H0 ;  /* 0x2000001dff187230 */ /* 0x000fe40000004100 */
[----:B------:R-:W-:Y:S01]  /*b350*/  FMUL.FTZ R45, R13, R40 ;  /* 0x000000280d2d7220 */ /* 0x000fe20000410000 */
[----:B------:R-:W-:Y:S01]  /*b360*/  F2FP.F16.E4M3.UNPACK_B R42, R41 ;  /* 0x00000029ff2a723e */ /* 0x000fe200020006ff */
[----:B------:R-:W-:-:S02]  /*b370*/  HADD2.F32 R39, -RZ, R38.H1_H1 ;  /* 0x30000026ff277230 */ /* 0x000fc40000004100 */
[----:B------:R-:W-:Y:S01]  /*b380*/  FMUL.FTZ R47, R13, R27 ;  /* 0x0000001b0d2f7220 */ /* 0x000fe20000410000 */
[----:B------:R-:W-:Y:S01]  /*b390*/  F2FP.F16.E4M3.UNPACK_B R38, R34 ;  /* 0x00000022ff26723e */ /* 0x000fe200020006ff */
[----:B------:R-:W-:Y:S01]  /*b3a0*/  FFMA.FTZ R13, R20, R15, -R43 ;  /* 0x0000000f140d7223 */ /* 0x000fe2000001082b */
[C---:B------:R-:W-:Y:S01]  /*b3b0*/  FFMA.FTZ R15, R24.reuse, R27, -R45 ;  /* 0x0000001b180f7223 */ /* 0x040fe2000001082d */
[----:B------:R-:W-:Y:S01]  /*b3c0*/  FFMA.FTZ R20, R24, R40, R47 ;  /* 0x0000002818147223 */ /* 0x000fe2000001002f */
[----:B------:R-:W-:Y:S01]  /*b3d0*/  HADD2.F32 R44, -RZ, R42.H0_H0 ;  /* 0x2000002aff2c7230 */ /* 0x000fe20000004100 */
[-C--:B------:R-:W-:Y:S01]  /*b3e0*/  F2FP.F16.E4M3.UNPACK_B R7, R26.reuse ;  /* 0x0000001aff07723e */ /* 0x080fe200020006ff */
[----:B------:R-:W-:Y:S01]  /*b3f0*/  HADD2.F32 R27, -RZ, R32.H0_H0 ;  /* 0x20000020ff1b7230 */ /* 0x000fe20000004100 */
[----:B------:R-:W-:Y:S01]  /*b400*/  F2FP.F16.E4M3.UNPACK_B R26, R26.H1 ;  /* 0x0000001aff1a723e */ /* 0x000fe200030006ff */
[----:B------:R-:W-:Y:S01]  /*b410*/  HADD2.F32 R40, -RZ, R38.H0_H0 ;  /* 0x20000026ff287230 */ /* 0x000fe20000004100 */
[----:B------:R-:W-:Y:S01]  /*b420*/  F2FP.F16.E4M3.UNPACK_B R5, R14 ;  /* 0x0000000eff05723e */ /* 0x000fe200020006ff */
[----:B------:R-:W-:-:S02]  /*b430*/  HADD2.F32 R24, -RZ, R25.H1_H1 ;  /* 0x30000019ff187230 */ /* 0x000fc40000004100 */
[C---:B------:R-:W-:Y:S01]  /*b440*/  FMUL.FTZ R50, R27.reuse, R44 ;  /* 0x0000002c1b327220 */ /* 0x040fe20000410000 */
[----:B------:R-:W-:Y:S02]  /*b450*/  HADD2.F32 R33, -RZ, R33.H1_H1 ;  /* 0x30000021ff217230 */ /* 0x000fe40000004100 */
[----:B------:R-:W-:Y:S01]  /*b460*/  FMUL.FTZ R43, R27, R40 ;  /* 0x000000281b2b7220 */ /* 0x000fe20000410000 */
[----:B------:R-:W-:Y:S02]  /*b470*/  HADD2.F32 R25, -RZ, R30.H0_H0 ;  /* 0x2000001eff197230 */ /* 0x000fe40000004100 */
[C---:B------:R-:W-:Y:S01]  /*b480*/  FMUL.FTZ R46, R24.reuse, R39 ;  /* 0x00000027182e7220 */ /* 0x040fe20000410000 */
[----:B------:R-:W-:Y:S02]  /*b490*/  HADD2.F32 R29, -RZ, R29.H1_H1 ;  /* 0x3000001dff1d7230 */ /* 0x000fe40000004100 */
[----:B------:R-:W-:Y:S01]  /*b4a0*/  FMUL.FTZ R48, R24, R33 ;  /* 0x0000002118307220 */ /* 0x000fe20000410000 */
[----:B------:R-:W-:-:S02]  /*b4b0*/  HADD2.F32 R32, -RZ, R32.H1_H1 ;  /* 0x30000020ff207230 */ /* 0x000fc40000004100 */
[C---:B------:R-:W-:Y:S01]  /*b4c0*/  FFMA.FTZ R27, R25.reuse, R40, -R50 ;  /* 0x00000028191b7223 */ /* 0x040fe20000010832 */
[----:B------:R-:W-:Y:S01]  /*b4d0*/  FFMA.FTZ R25, R25, R44, R43 ;  /* 0x0000002c19197223 */ /* 0x000fe2000001002b */
[C---:B------:R-:W-:Y:S01]  /*b4e0*/  FFMA.FTZ R24, R29.reuse, R33, -R46 ;  /* 0x000000211d187223 */ /* 0x040fe2000001082e */
[----:B------:R-:W-:Y:S01]  /*b4f0*/  F2FP.F16.E4M3.UNPACK_B R44, R41.H1 ;  /* 0x00000029ff2c723e */ /* 0x000fe200030006ff */
[----:B------:R-:W-:Y:S01]  /*b500*/  FFMA.FTZ R29, R29, R39, R48 ;  /* 0x000000271d1d7223 */ /* 0x000fe20000010030 */
[----:B------:R-:W-:Y:S01]  /*b510*/  HADD2.F32 R39, -RZ, R38.H1_H1 ;  /* 0x30000026ff277230 */ /* 0x000fe20000004100 */
[----:B------:R-:W-:Y:S01]  /*b520*/  F2FP.F16.E4M3.UNPACK_B R38, R34.H1 ;  /* 0x00000022ff26723e */ /* 0x000fe200030006ff */
[----:B------:R-:W-:Y:S01]  /*b530*/  HADD2.F32 R41, -RZ, R42.H1_H1 ;  /* 0x3000002aff297230 */ /* 0x000fe20000004100 */
[----:B------:R-:W-:Y:S01]  /*b540*/  F2FP.F16.E4M3.UNPACK_B R14, R14.H1 ;  /* 0x0000000eff0e723e */ /* 0x000fe200030006ff */
[----:B------:R-:W-:Y:S02]  /*b550*/  HADD2.F32 R42, -RZ, R44.H0_H0 ;  /* 0x2000002cff2a7230 */ /* 0x000fe40000004100 */
[----:B------:R-:W-:Y:S01]  /*b560*/  FMUL.FTZ R46, R32, R39 ;  /* 0x00000027202e7220 */ /* 0x000fe20000410000 */
[----:B------:R-:W-:-:S02]  /*b570*/  HADD2.F32 R33, -RZ, R37.H0_H0 ;  /* 0x20000025ff217230 */ /* 0x000fc40000004100 */
[----:B------:R-:W-:Y:S01]  /*b580*/  FMUL.FTZ R43, R32, R41 ;  /* 0x00000029202b7220 */ /* 0x000fe20000410000 */
[----:B------:R-:W-:Y:S01]  /*b590*/  HADD2.F32 R30, -RZ, R30.H1_H1 ;  /* 0x3000001eff1e7230 */ /* 0x000fe20000004100 */
[----:B------:R-:W-:Y:S01]  /*b5a0*/  F2FP.SATFINITE.E4M3.F32.PACK_AB_MERGE_C R20, R29, R20, RZ ;  /* 0x000000141d14723e */ /* 0x000fe200048070ff */
[--C-:B------:R-:W-:Y:S02]  /*b5b0*/  HADD2.F32 R40, -RZ, R38.reuse.H0_H0 ;  /* 0x20000026ff287230 */ /* 0x100fe40000004100 */
[C---:B------:R-:W-:Y:S01]  /*b5c0*/  FMUL.FTZ R45, R33.reuse, R42 ;  /* 0x0000002a212d7220 */ /* 0x040fe20000410000 */
[----:B------:R-:W-:Y:S02]  /*b5d0*/  HADD2.F32 R34, -RZ, R35.H0_H0 ;  /* 0x20000023ff227230 */ /* 0x000fe40000004100 */
[C---:B------:R-:W-:Y:S01]  /*b5e0*/  FFMA.FTZ R32, R30.reuse, R39, -R43 ;  /* 0x000000271e207223 */ /* 0x040fe2000001082b */
[----:B------:R-:W-:Y:S01]  /*b5f0*/  FFMA.FTZ R30, R30, R41, R46 ;  /* 0x000000291e1e7223 */ /* 0x000fe2000001002e */
[----:B------:R-:W-:Y:S01]  /*b600*/  FMUL.FTZ R47, R33, R40 ;  /* 0x00000028212f7220 */ /* 0x000fe20000410000 */
[----:B------:R-:W-:-:S02]  /*b610*/  HADD2.F32 R41, -RZ, R38.H1_H1 ;  /* 0x30000026ff297230 */ /* 0x000fc40000004100 */
[C---:B------:R-:W-:Y:S01]  /*b620*/  FFMA.FTZ R33, R34.reuse, R40, -R45 ;  /* 0x0000002822217223 */ /* 0x040fe2000001082d */
[----:B------:R-:W-:Y:S01]  /*b630*/  F2FP.F16.E4M3.UNPACK_B R43, R11.H1 ;  /* 0x0000000bff2b723e */ /* 0x000fe200030006ff */
[----:B------:R-:W-:Y:S01]  /*b640*/  HADD2.F32 R45, -RZ, R44.H1_H1 ;  /* 0x3000002cff2d7230 */ /* 0x000fe20000004100 */
[----:B------:R-:W-:Y:S01]  /*b650*/  F2FP.F16.E4M3.UNPACK_B R40, R8.H1 ;  /* 0x00000008ff28723e */ /* 0x000fe200030006ff */
[----:B------:R-:W-:Y:S02]  /*b660*/  HADD2.F32 R38, -RZ, R37.H1_H1 ;  /* 0x30000025ff267230 */ /* 0x000fe40000004100 */
[----:B------:R-:W-:Y:S01]  /*b670*/  FFMA.FTZ R34, R34, R42, R47 ;  /* 0x0000002a22227223 */ /* 0x000fe2000001002f */
[----:B------:R-:W-:Y:S01]  /*b680*/  HADD2.F32 R35, -RZ, R35.H1_H1 ;  /* 0x30000023ff237230 */ /* 0x000fe20000004100 */
[----:B------:R-:W-:Y:S01]  /*b690*/  F2FP.SATFINITE.E4M3.F32.PACK_AB_MERGE_C R9, R12, R9, R20 ;  /* 0x000000090c09723e */ /* 0x000fe20004807014 */
[----:B------:R-:W-:Y:S02]  /*b6a0*/  HADD2.F32 R44, -RZ, R43.H0_H0 ;  /* 0x2000002bff2c7230 */ /* 0x000fe40000004100 */
[----:B------:R-:W-:Y:S01]  /*b6b0*/  FMUL.FTZ R48, R38, R45 ;  /* 0x0000002d26307220 */ /* 0x000fe20000410000 */
[----:B------:R-:W-:-:S02]  /*b6c0*/  HADD2.F32 R37, -RZ, R31.H0_H0 ;  /* 0x2000001fff257230 */ /* 0x000fc40000004100 */
[-C--:B------:R-:W-:Y:S01]  /*b6d0*/  FMUL.FTZ R50, R38, R41.reuse ;  /* 0x0000002926327220 */ /* 0x080fe20000410000 */
[----:B------:R-:W-:Y:S02]  /*b6e0*/  HADD2.F32 R42, -RZ, R40.H0_H0 ;  /* 0x20000028ff2a7230 */ /* 0x000fe40000004100 */
[----:B------:R-:W-:Y:S01]  /*b6f0*/  FFMA.FTZ R38, R35, R41, -R48 ;  /* 0x0000002923267223 */ /* 0x000fe20000010830 */
[----:B------:R-:W-:Y:S02]  /*b700*/  HADD2.F32 R39, -RZ, R28.H0_H0 ;  /* 0x2000001cff277230 */ /* 0x000fe40000004100 */
[C---:B------:R-:W-:Y:S01]  /*b710*/  FMUL.FTZ R46, R37.reuse, R44 ;  /* 0x0000002c252e7220 */ /* 0x040fe20000410000 */
[----:B------:R-:W-:Y:S02]  /*b720*/  HADD2.F32 R43, -RZ, R43.H1_H1 ;  /* 0x3000002bff2b7230 */ /* 0x000fe40000004100 */
[----:B------:R-:W-:Y:S01]  /*b730*/  FMUL.FTZ R47, R37, R42 ;  /* 0x0000002a252f7220 */ /* 0x000fe20000410000 */
[----:B------:R-:W-:-:S02]  /*b740*/  HADD2.F32 R31, -RZ, R31.H1_H1 ;  /* 0x3000001fff1f7230 */ /* 0x000fc40000004100 */
[----:B------:R-:W-:Y:S01]  /*b750*/  FFMA.FTZ R37, R39, R42, -R46 ;  /* 0x0000002a27257223 */ /* 0x000fe2000001082e */
[----:B------:R-:W-:Y:S02]  /*b760*/  HADD2.F32 R41, -RZ, R40.H1_H1 ;  /* 0x30000028ff297230 */ /* 0x000fe40000004100 */
[----:B------:R-:W-:Y:S01]  /*b770*/  FFMA.FTZ R35, R35, R45, R50 ;  /* 0x0000002d23237223 */ /* 0x000fe20000010032 */
        /* <DEDUP_REMOVED lines=10> */
[----:B------:R-:W-:Y:S02]  /*b820*/  HADD2.F32 R28, -RZ, R40.H0_H0 ;  /* 0x20000028ff1c7230 */ /* 0x000fe40000004100 */
        /* <DEDUP_REMOVED lines=9> */
[C---:B------:R-:W-:Y:S01]  /*b8c0*/  FMUL.FTZ R41, R21.reuse, R42 ;  /* 0x0000002a15297220 */ /* 0x040fe20000410000 */
[----:B------:R-:W-:Y:S01]  /*b8d0*/  FFMA.FTZ R44, R8, R31, R11 ;  /* 0x0000001f082c7223 */ /* 0x000fe2000001000b */
[-C--:B------:R-:W-:Y:S01]  /*b8e0*/  F2FP.F16.E4M3.UNPACK_B R8, R3.reuse.H1 ;  /* 0x00000003ff08723e */ /* 0x080fe200030006ff */
[-C--:B------:R-:W-:Y:S01]  /*b8f0*/  FMUL.FTZ R21, R21, R40.reuse ;  /* 0x0000002815157220 */ /* 0x080fe20000410000 */
[----:B------:R-:W-:Y:S01]  /*b900*/  FFMA.FTZ R40, R10, R40, -R41 ;  /* 0x000000280a287223 */ /* 0x000fe20000010829 */
[----:B------:R-:W-:Y:S01]  /*b910*/  HADD2.F32 R31, -RZ, R28.H0_H0 ;  /* 0x2000001cff1f7230 */ /* 0x000fe20000004100 */
[----:B------:R-:W-:Y:S01]  /*b920*/  F2FP.F16.E4M3.UNPACK_B R3, R3 ;  /* 0x00000003ff03723e */ /* 0x000fe200020006ff */
[----:B------:R-:W-:-:S02]  /*b930*/  HADD2.F32 R11, -RZ, R26.H0_H0 ;  /* 0x2000001aff0b7230 */ /* 0x000fc40000004100 */
[----:B------:R-:W-:Y:S01]  /*b940*/  FFMA.FTZ R45, R10, R42, R21 ;  /* 0x0000002a0a2d7223 */ /* 0x000fe20000010015 */
[--C-:B------:R-:W-:Y:S02]  /*b950*/  HADD2.F32 R10, -RZ, R8.reuse.H0_H0 ;  /* 0x20000008ff0a7230 */ /* 0x100fe40000004100 */
[----:B------:R-:W-:Y:S02]  /*b960*/  HADD2.F32 R21, -RZ, R8.H1_H1 ;  /* 0x30000008ff157230 */ /* 0x000fe40000004100 */
[C---:B------:R-:W-:Y:S01]  /*b970*/  FMUL.FTZ R47, R11.reuse, R31 ;  /* 0x0000001f0b2f7220 */ /* 0x040fe20000410000 */
[----:B------:R-:W-:Y:S02]  /*b980*/  HADD2.F32 R8, -RZ, R14.H0_H0 ;  /* 0x2000000eff087230 */ /* 0x000fe40000004100 */
[----:B------:R-:W-:Y:S01]  /*b990*/  FMUL.FTZ R11, R11, R10 ;  /* 0x0000000a0b0b7220 */ /* 0x000fe20000410000 */
[----:B------:R-:W-:Y:S02]  /*b9a0*/  HADD2.F32 R41, -RZ, R28.H1_H1 ;  /* 0x3000001cff297230 */ /* 0x000fe40000004100 */
[----:B------:R-:W-:-:S02]  /*b9b0*/  HADD2.F32 R26, -RZ, R26.H1_H1 ;  /* 0x3000001aff1a7230 */ /* 0x000fc40000004100 */
        /* <DEDUP_REMOVED lines=40> */
.L_x_2202:
[----:B------:R-:W-:Y:S05]  /*bc40*/  BSYNC B0 ;  /* 0x0000000000007941 */ /* 0x000fea0003800000 */
.L_x_2195:
        /* <DEDUP_REMOVED lines=8> */
.L_x_2192:
[----:B0-2---:R-:W-:-:S05]  /*bcd0*/  IMAD.U32 R0, RZ, RZ, UR36 ;  /* 0x00000024ff007e24 */ /* 0x005fca000f8e00ff */
[----:B------:R-:W-:-:S13]  /*bce0*/  ISETP.NE.AND P0, PT, R0, 0x3, PT ;  /* 0x000000030000780c */ /* 0x000fda0003f05270 */
[----:B------:R-:W-:Y:S05]  /*bcf0*/  @!P0 BRA `(.L_x_2214) ;  /* 0x0000000000048947 */ /* 0x000fea0003800000 */
[----:B------:R-:W-:Y:S01]  /*bd00*/  BPT.TRAP 0x1 ;  /* 0x000000040000795c */ /* 0x000fe20000300000 */
.L_x_2214:
[----:B------:R-:W-:Y:S01]  /*bd10*/  IMAD R0, R22, 0x8, R18 ;  /* 0x0000000816007824 */ /* 0x000fe200078e0212 */
[----:B---3-5:R-:W-:-:S04]  /*bd20*/  SHF.L.U32 R7, R152, 0x1f, RZ ;  /* 0x0000001f98077819 */ /* 0x028fc800000006ff */
[----:B------:R0:W2:Y:S01]  /*bd30*/  SYNCS.PHASECHK.TRANS64.TRYWAIT P1, [R0+URZ+0x19c30], R7 ;  /* 0x019c3007000075a7 */ /* 0x0000a2000802017f */
[----:B------:R-:W-:Y:S05]  /*bd40*/  @!P0 BRA `(.L_x_2215) ;  /* 0x0000000000048947 */ /* 0x000fea0003800000 */
[----:B------:R-:W-:Y:S01]  /*bd50*/  BPT.TRAP 0x1 ;  /* 0x000000040000795c */ /* 0x000fe20000300000 */
.L_x_2215:
[----:B-1----:R-:W-:Y:S01]  /*bd60*/  VIADD R3, R18, 0x13800 ;  /* 0x0001380012037836 */ /* 0x002fe20000000000 */
[----:B------:R-:W-:Y:S01]  /*bd70*/  LOP3.LUT R4, R36, 0x10000, RZ, 0xfc, !PT ;  /* 0x0001000024047812 */ /* 0x000fe200078efcff */
[----:B------:R-:W-:-:S03]  /*bd80*/  IMAD.MOV.U32 R5, RZ, RZ, -0x3ffffff0 ;  /* 0xc0000010ff057424 */ /* 0x000fc600078e00ff */
[----:B------:R-:W-:-:S04]  /*bd90*/  SHF.R.U32.HI R3, RZ, 0x4, R3 ;  /* 0x00000004ff037819 */ /* 0x000fc80000011603 */
[----:B------:R-:W-:-:S04]  /*bda0*/  LOP3.LUT R3, R3, 0x3fff, RZ, 0xc0, !PT ;  /* 0x00003fff03037812 */ /* 0x000fc800078ec0ff */
[----:B----4-:R-:W-:Y:S01]  /*bdb0*/  LOP3.LUT R21, R3, 0x10000, RZ, 0xfc, !PT ;  /* 0x0001000003157812 */ /* 0x010fe200078efcff */
[----:B--2---:R-:W-:Y:S06]  /*bdc0*/  @P1 BRA `(.L_x_2216) ;  /* 0x0000000000081947 */ /* 0x004fec0003800000 */
[----:B------:R-:W1:Y:S02]  /*bdd0*/  SYNCS.PHASECHK.TRANS64.TRYWAIT P1, [R0+URZ+0x19c30], R7 ;  /* 0x019c3007000075a7 */ /* 0x000e64000802017f */
[----:B-1----:R-:W-:Y:S05]  /*bde0*/  @!P1 BRA `(.L_x_2217) ;  /* 0x0000014400909947 */ /* 0x002fea0003800000 */
.L_x_2216:
[----:B------:R-:W-:Y:S01]  /*bdf0*/  IMAD R6, R22, 0x300, R21 ;  /* 0x0000030016067824 */ /* 0x000fe200078e0215 */
[----:B------:R-:W-:Y:S05]  /*be00*/  WARPSYNC.ALL ;  /* 0x0000000000007948 */ /* 0x000fea0003800000 */
[----:B01----:R-:W-:Y:S01]  /*be10*/  IMAD.MOV.U32 R7, RZ, RZ, -0x3ffffff0 ;  /* 0xc0000010ff077424 */ /* 0x003fe200078e00ff */
[C---:B------:R-:W-:Y:S01]  /*be20*/  R2UR UR4, R4.reuse ;  /* 0x00000000040472ca */ /* 0x040fe200000e0000 */
[----:B------:R-:W-:Y:S01]  /*be30*/  WARPGROUP.ARRIVE ;  /* 0x00000000000079c5 */ /* 0x000fe20000000000 */
[----:B------:R-:W-:Y:S01]  /*be40*/  R2UR UR5, R5 ;  /* 0x00000000050572ca */ /* 0x000fe200000e0000 */
[----:B------:R-:W-:Y:S01]  /*be50*/  VIADD R10, R4, 0x180 ;  /* 0x00000180040a7836 */ /* 0x000fe20000000000 */
[C---:B------:R-:W-:Y:S01]  /*be60*/  R2UR UR6, R6.reuse ;  /* 0x00000000060672ca */ /* 0x040fe200000e0000 */
[C---:B------:R-:W-:Y:S01]  /*be70*/  VIADD R8, R6.reuse, 0x100 ;  /* 0x0000010006087836 */ /* 0x040fe20000000000 */
[----:B------:R-:W-:Y:S01]  /*be80*/  R2UR UR7, R7 ;  /* 0x00000000070772ca */ /* 0x000fe200000e0000 */
[----:B------:R-:W-:Y:S01]  /*be90*/  IMAD.MOV.U32 R9, RZ, RZ, -0x3ffffff0 ;  /* 0xc0000010ff097424 */ /* 0x000fe200078e00ff */
[----:B------:R-:W-:Y:S01]  /*bea0*/  MOV R11, 0xc0000010 ;  /* 0xc0000010000b7802 */ /* 0x000fe20000000f00 */
[----:B------:R-:W-:-:S02]  /*beb0*/  VIADD R6, R6, 0x200 ;  /* 0x0000020006067836 */ /* 0x000fc40000000000 */
[----:B------:R-:W-:Y:S02]  /*bec0*/  IMAD.MOV.U32 R7, RZ, RZ, -0x3ffffff0 ;  /* 0xc0000010ff077424 */ /* 0x000fe400078e00ff */
[----:B------:R0:W-:Y:S06]  /*bed0*/  STL.64 [R1], R10 ;  /* 0x0000000a01007387 */ /* 0x0001ec0000100a00 */
[----:B------:R-:W-:Y:S01]  /*bee0*/  QGMMA.64x128x32.F32.E4M3.E4M3 R24, gdesc[UR4], RZ, !UPT, gsb0 ;  /* 0x01e00000041879f3 */ /* 0x000fe2000c0008ff */
[----:B------:R-:W-:Y:S02]  /*bef0*/  R2UR UR4, R10 ;  /* 0x000000000a0472ca */ /* 0x000fe400000e0000 */
[----:B------:R-:W-:-:S02]  /*bf00*/  R2UR UR5, R11 ;  /* 0x000000000b0572ca */ /* 0x000fc400000e0000 */
[----:B------:R-:W-:Y:S01]  /*bf10*/  R2UR UR6, R8 ;  /* 0x00000000080672ca */ /* 0x000fe200000e0000 */
[----:B------:R-:W-:Y:S01]  /*bf20*/  VIADD R8, R4, 0x300 ;  /* 0x0000030004087836 */ /* 0x000fe20000000000 */
[----:B------:R-:W-:Y:S01]  /*bf30*/  R2UR UR7, R9 ;  /* 0x00000000090772ca */ /* 0x000fe200000e0000 */
[----:B------:R-:W-:Y:S01]  /*bf40*/  IMAD.MOV.U32 R9, RZ, RZ, -0x3ffffff0 ;  /* 0xc0000010ff097424 */ /* 0x000fe200078e00ff */
[----:B------:R-:W-:Y:S02]  /*bf50*/  WARPGROUP.DEPBAR.LE gsb0, 0x0 ;  /* 0x00008000000079c5 */ /* 0x000fe40000010000 */
[----:B------:R-:W-:-:S09]  /*bf60*/  WARPGROUP.ARRIVE ;  /* 0x00000000000079c5 */ /* 0x000fd20000000000 */
        /* <DEDUP_REMOVED lines=11> */
.L_x_2218:
[----:B------:R-:W2:Y:S01]  /*c020*/  LDL.LU R97, [R1+0x48] ;  /* 0x0000480001617983 */ /* 0x000ea20000300800 */
[----:B------:R-:W0:Y:S01]  /*c030*/  LDC R96, c[0x0][0x448] ;  /* 0x00011200ff607b82 */ /* 0x000e220000000800 */
[C---:B------:R-:W-:Y:S01]  /*c040*/  FMUL.FTZ R14, R2.reuse, R36 ;  /* 0x00000024020e7220 */ /* 0x040fe20000410000 */
[C---:B------:R-:W-:Y:S01]  /*c050*/  FMUL.FTZ R13, R2.reuse, R33 ;  /* 0x00000021020d7220 */ /* 0x040fe20000410000 */
[----:B------:R-:W3:Y:S01]  /*c060*/  LDL R95, [R1+0x40] ;  /* 0x00004000015f7983 */ /* 0x000ee20000100800 */
[C---:B------:R-:W-:Y:S01]  /*c070*/  FMUL.FTZ R92, R2.reuse, R34 ;  /* 0x00000022025c7220 */ /* 0x040fe20000410000 */
[C---:B------:R-:W-:Y:S01]  /*c080*/  FMUL.FTZ R12, R2.reuse, R32 ;  /* 0x00000020020c7220 */ /* 0x040fe20000410000 */
[C---:B------:R-:W-:Y:S01]  /*c090*/  FMUL.FTZ R3, R2.reuse, R24 ;  /* 0x0000001802037220 */ /* 0x040fe20000410000 */
[----:B------:R-:W3:Y:S01]  /*c0a0*/  LDL R100, [R1+0x28] ;  /* 0x0000280001647983 */ /* 0x000ee20000100800 */
[C---:B------:R-:W-:Y:S01]  /*c0b0*/  FMUL.FTZ R24, R2.reuse, R40 ;  /* 0x0000002802187220 */ /* 0x040fe20000410000 */
[C---:B------:R-:W-:Y:S01]  /*c0c0*/  FMUL.FTZ R91, R2.reuse, R35 ;  /* 0x00000023025b7220 */ /* 0x040fe20000410000 */
[C---:B------:R-:W-:Y:S01]  /*c0d0*/  FMUL.FTZ R10, R2.reuse, R26 ;  /* 0x0000001a020a7220 */ /* 0x040fe20000410000 */
[----:B------:R-:W4:Y:S01]  /*c0e0*/  LDL R36, [R1+0x30] ;  /* 0x0000300001247983 */ /* 0x000f220000100800 */
[C---:B------:R-:W-:Y:S01]  /*c0f0*/  FMUL.FTZ R20, R2.reuse, R27 ;  /* 0x0000001b02147220 */ /* 0x040fe20000410000 */
[C---:B------:R-:W-:Y:S01]  /*c100*/  FMUL.FTZ R90, R2.reuse, R30 ;  /* 0x0000001e025a7220 */ /* 0x040fe20000410000 */
[C---:B------:R-:W-:Y:S01]  /*c110*/  FMUL.FTZ R89, R2.reuse, R31 ;  /* 0x0000001f02597220 */ /* 0x040fe20000410000 */
[----:B------:R-:W5:Y:S01]  /*c120*/  LDL R98, [R1+0x2c] ;  /* 0x00002c0001627983 */ /* 0x000f620000100800 */
        /* <DEDUP_REMOVED lines=8> */
[----:B0-----:R-:W-:Y:S01]  /*c1b0*/  ISETP.NE.AND P4, PT, R96, 0x1, PT ;  /* 0x000000016000780c */ /* 0x001fe20003f85270 */
[----:B------:R-:W-:Y:S01]  /*c1c0*/  IMAD.MOV.U32 R35, RZ, RZ, -0x80 ;  /* 0xffffff80ff237424 */ /* 0x000fe200078e00ff */
[----:B------:R-:W5:Y:S01]  /*c1d0*/  LDL R96, [R1+0x34] ;  /* 0x0000340001607983 */ /* 0x000f620000100800 */
        /* <DEDUP_REMOVED lines=10> */
[----:B------:R-:W0:Y:S01]  /*c280*/  @P4 LDC R33, c[0x0][0x44c] ;  /* 0x00011300ff214b82 */ /* 0x000e220000000800 */
[C---:B------:R-:W-:Y:S01]  /*c290*/  FMUL.FTZ R99, R2.reuse, R70 ;  /* 0x0000004602637220 */ /* 0x040fe20000410000 */
[C---:B------:R-:W-:Y:S01]  /*c2a0*/  FMUL.FTZ R103, R2.reuse, R74 ;  /* 0x0000004a02677220 */ /* 0x040fe20000410000 */
[C---:B------:R-:W-:Y:S01]  /*c2b0*/  FMUL.FTZ R105, R2.reuse, R78 ;  /* 0x0000004e02697220 */ /* 0x040fe20000410000 */
[C---:B------:R-:W-:Y:S01]  /*c2c0*/  FMUL.FTZ R111, R2.reuse, R82 ;  /* 0x00000052026f7220 */ /* 0x040fe20000410000 */
[----:B------:R-:W-:Y:S01]  /*c2d0*/  FMUL.FTZ R86, R2, R86 ;  /* 0x0000005602567220 */ /* 0x000fe20000410000 */
[----:B------:R-:W1:Y:S01]  /*c2e0*/  MUFU.TANH R90, R90 ;  /* 0x0000005a005a7308 */ /* 0x000e620000002400 */
[----:B------:R-:W-:Y:S01]  /*c2f0*/  ULDC UR4, c[0x0][0x988] ;  /* 0x0002620000047ab9 */ /* 0x000fe20000000800 */
[----:B------:R-:W1:Y:S01]  /*c300*/  @P4 LDC R34, c[0x0][0x450] ;  /* 0x00011400ff224b82 */ /* 0x000e620000000800 */
[----:B------:R-:W-:Y:S01]  /*c310*/  VIADD R0, R0, 0x19c40 ;  /* 0x00019c4000007836 */ /* 0x000fe20000000000 */
[----:B------:R-:W-:Y:S01]  /*c320*/  ULDC UR38, c[0x0][0x988] ;  /* 0x0002620000267ab9 */ /* 0x000fe20000000800 */
[----:B------:R-:W-:-:S03]  /*c330*/  ULDC UR39, c[0x0][0x988] ;  /* 0x0002620000277ab9 */ /* 0x000fc60000000800 */
[----:B------:R-:W5:Y:S08]  /*c340*/  MUFU.TANH R89, R89 ;  /* 0x0000005900597308 */ /* 0x000f700000002400 */
[----:B------:R-:W5:Y:S08]  /*c350*/  MUFU.TANH R92, R92 ;  /* 0x0000005c005c7308 */ /* 0x000f700000002400 */
[----:B------:R-:W5:Y:S08]  /*c360*/  MUFU.TANH R91, R91 ;  /* 0x0000005b005b7308 */ /* 0x000f700000002400 */
[----:B------:R-:W5:Y:S08]  /*c370*/  MUFU.TANH R93, R93 ;  /* 0x0000005d005d7308 */ /* 0x000f700000002400 */
[----:B------:R-:W5:Y:S08]  /*c380*/  MUFU.TANH R38, R38 ;  /* 0x0000002600267308 */ /* 0x000f700000002400 */
[----:B------:R-:W5:Y:S01]  /*c390*/  MUFU.TANH R94, R94 ;  /* 0x0000005e005e7308 */ /* 0x000f620000002400 */
[----:B------:R-:W-:-:S07]  /*c3a0*/  FMUL.FTZ R29, R2, R49 ;  /* 0x00000031021d7220 */ /* 0x000fce0000410000 */
[----:B------:R-:W5:Y:S01]  /*c3b0*/  MUFU.TANH R42, R42 ;  /* 0x0000002a002a7308 */ /* 0x000f620000002400 */
[C---:B------:R-:W-:Y:S01]  /*c3c0*/  FMUL.FTZ R28, R2.reuse, R48 ;  /* 0x00000030021c7220 */ /* 0x040fe20000410000 */
[----:B------:R-:W-:-:S06]  /*c3d0*/  FMUL.FTZ R48, R2, R51 ;  /* 0x0000003302307220 */ /* 0x000fcc0000410000 */
[----:B------:R-:W5:Y:S01]  /*c3e0*/  MUFU.TANH R46, R46 ;  /* 0x0000002e002e7308 */ /* 0x000f620000002400 */
[C---:B------:R-:W-:Y:S01]  /*c3f0*/  FMUL.FTZ R31, R2.reuse, R53 ;  /* 0x00000035021f7220 */ /* 0x040fe20000410000 */
[----:B------:R-:W-:-:S06]  /*c400*/  FMUL.FTZ R30, R2, R52 ;  /* 0x00000034021e7220 */ /* 0x000fcc0000410000 */
[----:B------:R-:W5:Y:S01]  /*c410*/  MUFU.TANH R44, R44 ;  /* 0x0000002c002c7308 */ /* 0x000f620000002400 */
[C---:B------:R-:W-:Y:S01]  /*c420*/  FMUL.FTZ R52, R2.reuse, R54 ;  /* 0x0000003602347220 */ /* 0x040fe20000410000 */
[----:B------:R-:W-:-:S06]  /*c430*/  FMUL.FTZ R54, R2, R55 ;  /* 0x0000003702367220 */ /* 0x000fcc0000410000 */
[----:B------:R-:W5:Y:S08]  /*c440*/  MUFU.TANH R50, R50 ;  /* 0x0000003200327308 */ /* 0x000f700000002400 */
[----:B------:R-:W5:Y:S08]  /*c450*/  MUFU.TANH R48, R48 ;  /* 0x0000003000307308 */ /* 0x000f700000002400 */
[----:B------:R-:W5:Y:S08]  /*c460*/  MUFU.TANH R52, R52 ;  /* 0x0000003400347308 */ /* 0x000f700000002400 */
[----:B------:R-:W5:Y:S08]  /*c470*/  MUFU.TANH R54, R54 ;  /* 0x0000003600367308 */ /* 0x000f700000002400 */
        /* <DEDUP_REMOVED lines=8> */
[----:B---3--:R-:W-:Y:S01]  /*c500*/  IMAD.IADD R32, R95, 0x1, R100 ;  /* 0x000000015f207824 */ /* 0x008fe200078e0264 */
[----:B--2---:R-:W-:-:S06]  /*c510*/  LOP3.LUT R97, R97, 0xfffffffd, RZ, 0xc0, !PT ;  /* 0xfffffffd61617812 */ /* 0x004fcc00078ec0ff */
[----:B------:R-:W-:Y:S01]  /*c520*/  MUFU.TANH R6, R6 ;  /* 0x0000000600067308 */ /* 0x000fe20000002400 */
[----:B0-----:R-:W-:-:S05]  /*c530*/  @P4 IMAD.HI.U32 R33, R32, R33, RZ ;  /* 0x0000002120214227 */ /* 0x001fca00078e00ff */
[----:B-1----:R-:W-:Y:S02]  /*c540*/  @P4 SHF.R.U32.HI R32, RZ, R34, R33 ;  /* 0x00000022ff204219 */ /* 0x002fe40000011621 */
[----:B------:R-:W-:Y:S03]  /*c550*/  MUFU.TANH R7, R7 ;  /* 0x0000000700077308 */ /* 0x000fe60000002400 */
[----:B------:R-:W0:Y:S01]  /*c560*/  SHFL.IDX PT, R40, R32, 0x1, 0x1c1f ;  /* 0x003c1f0020287f89 */ /* 0x000e2200000e0000 */
[----:B------:R-:W-:-:S04]  /*c570*/  IMAD R34, R88, R35, 0x80 ;  /* 0x0000008058227424 */ /* 0x000fc800078e0223 */
[----:B------:R-:W-:Y:S01]  /*c580*/  MUFU.TANH R11, R11 ;  /* 0x0000000b000b7308 */ /* 0x000fe20000002400 */
[C-C-:B----4-:R-:W-:Y:S02]  /*c590*/  IADD3 R35, -R36.reuse, 0x1, R34.reuse ;  /* 0x0000000124237810 */ /* 0x150fe40007ffe122 */
[----:B-----5:R-:W-:Y:S02]  /*c5a0*/  IADD3 R34, -R36, R96, R34 ;  /* 0x0000006024227210 */ /* 0x020fe40007ffe122 */
[----:B------:R-:W-:-:S03]  /*c5b0*/  IADD3 R35, -R98, R35, R96 ;  /* 0x0000002362237210 */ /* 0x000fc60007ffe160 */
[----:B------:R-:W-:Y:S08]  /*c5c0*/  MUFU.TANH R15, R15 ;  /* 0x0000000f000f7308 */ /* 0x000ff00000002400 */
[----:B------:R-:W-:Y:S01]  /*c5d0*/  MUFU.TANH R24, R24 ;  /* 0x0000001800187308 */ /* 0x000fe20000002400 */
[----:B0-----:R-:W-:-:S04]  /*c5e0*/  VIADDMNMX R40, R40, R35, R34, PT ;  /* 0x0000002328287246 */ /* 0x001fc80003800122 */
[----:B------:R-:W-:-:S03]  /*c5f0*/  ISETP.GT.AND P1, PT, R40, RZ, PT ;  /* 0x000000ff2800720c */ /* 0x000fc60003f24270 */
[----:B------:R-:W-:Y:S01]  /*c600*/  MUFU.TANH R25, R25 ;  /* 0x0000001900197308 */ /* 0x000fe20000002400 */
[C---:B------:R-:W-:Y:S02]  /*c610*/  ISETP.GT.AND P2, PT, R40.reuse, 0x1, PT ;  /* 0x000000012800780c */ /* 0x040fe40003f44270 */
[----:B------:R-:W-:Y:S02]  /*c620*/  ISETP.GT.AND P3, PT, R40, 0x8, PT ;  /* 0x000000082800780c */ /* 0x000fe40003f64270 */
[----:B------:R-:W-:Y:S02]  /*c630*/  FSEL R37, R10, -INF , P1 ;  /* 0xff8000000a257808 */ /* 0x000fe40000800000 */
[----:B------:R-:W-:Y:S01]  /*c640*/  FSEL R36, R20, -INF , P2 ;  /* 0xff80000014247808 */ /* 0x000fe20001000000 */
[----:B------:R-:W-:Y:S01]  /*c650*/  MUFU.TANH R26, R26 ;  /* 0x0000001a001a7308 */ /* 0x000fe20000002400 */
[----:B------:R-:W-:Y:S02]  /*c660*/  ISETP.GT.AND P1, PT, R40, 0x9, PT ;  /* 0x000000092800780c */ /* 0x000fe40003f24270 */
[----:B------:R-:W-:-:S02]  /*c670*/  FSEL R41, R90, -INF , P3 ;  /* 0xff8000005a297808 */ /* 0x000fc40001800000 */
[----:B------:R-:W-:Y:S02]  /*c680*/  FMNMX.FTZ R20, R37, R36, !PT ;  /* 0x0000002425147209 */ /* 0x000fe40007810000 */
[C---:B------:R-:W-:Y:S01]  /*c690*/  ISETP.GT.AND P2, PT, R40.reuse, 0x10, PT ;  /* 0x000000102800780c */ /* 0x040fe20003f44270 */
[----:B------:R-:W-:Y:S01]  /*c6a0*/  MUFU.TANH R27, R27 ;  /* 0x0000001b001b7308 */ /* 0x000fe20000002400 */
[----:B------:R-:W-:Y:S02]  /*c6b0*/  FSEL R39, R89, -INF , P1 ;  /* 0xff80000059277808 */ /* 0x000fe40000800000 */
[----:B------:R-:W-:Y:S02]  /*c6c0*/  FMNMX.FTZ R20, R41, R20, !PT ;  /* 0x0000001429147209 */ /* 0x000fe40007810000 */
[----:B------:R-:W-:Y:S02]  /*c6d0*/  ISETP.GT.AND P1, PT, R40, 0x11, PT ;  /* 0x000000112800780c */ /* 0x000fe40003f24270 */
[----:B------:R-:W-:-:S02]  /*c6e0*/  FSEL R45, R92, -INF , P2 ;  /* 0xff8000005c2d7808 */ /* 0x000fc40001000000 */
[----:B------:R-:W-:Y:S02]  /*c6f0*/  FMNMX.FTZ R20, R39, R20, !PT ;  /* 0x0000001427147209 */ /* 0x000fe40007810000 */
[C---:B------:R-:W-:Y:S02]  /*c700*/  ISETP.GT.AND P2, PT, R40.reuse, 0x18, PT ;  /* 0x000000182800780c */ /* 0x040fe40003f44270 */
[----:B------:R-:W-:Y:S02]  /*c710*/  FSEL R43, R91, -INF , P1 ;  /* 0xff8000005b2b7808 */ /* 0x000fe40000800000 */
[----:B------:R-:W-:Y:S02]  /*c720*/  FMNMX.FTZ R20, R45, R20, !PT ;  /* 0x000000142d147209 */ /* 0x000fe40007810000 */
[----:B------:R-:W-:Y:S02]  /*c730*/  ISETP.GT.AND P1, PT, R40, 0x19, PT ;  /* 0x000000192800780c */ /* 0x000fe40003f24270 */
[----:B------:R-:W-:-:S02]  /*c740*/  FSEL R49, R93, -INF , P2 ;  /* 0xff8000005d317808 */ /* 0x000fc40001000000 */
[----:B------:R-:W-:Y:S02]  /*c750*/  FMNMX.FTZ R20, R43, R20, !PT ;  /* 0x000000142b147209 */ /* 0x000fe40007810000 */
[----:B------:R-:W-:Y:S02]  /*c760*/  ISETP.GT.AND P2, PT, R40, 0x20, PT ;  /* 0x000000202800780c */ /* 0x000fe40003f44270 */
[----:B------:R-:W-:Y:S02]  /*c770*/  FSEL R47, R38, -INF , P1 ;  /* 0xff800000262f7808 */ /* 0x000fe40000800000 */
[----:B------:R-:W-:Y:S02]  /*c780*/  FMNMX.FTZ R20, R49, R20, !PT ;  /* 0x0000001431147209 */ /* 0x000fe40007810000 */
[----:B------:R-:W-:Y:S02]  /*c790*/  ISETP.GT.AND P1, PT, R40, 0x21, PT ;  /* 0x000000212800780c */ /* 0x000fe40003f24270 */
[----:B------:R-:W-:-:S02]  /*c7a0*/  FSEL R53, R94, -INF , P2 ;  /* 0xff8000005e357808 */ /* 0x000fc40001000000 */
[----:B------:R-:W-:Y:S01]  /*c7b0*/  FMNMX.FTZ R20, R47, R20, !PT ;  /* 0x000000142f147209 */ /* 0x000fe20007810000 */
[----:B------:R-:W-:Y:S01]  /*c7c0*/  FMUL.FTZ R33, R2, R56 ;  /* 0x0000003802217220 */ /* 0x000fe20000410000 */
[----:B------:R-:W-:Y:S02]  /*c7d0*/  ISETP.GT.AND P2, PT, R40, 0x28, PT ;  /* 0x000000282800780c */ /* 0x000fe40003f44270 */
[----:B------:R-:W-:Y:S02]  /*c7e0*/  FSEL R51, R42, -INF , P1 ;  /* 0xff8000002a337808 */ /* 0x000fe40000800000 */
[----:B------:R-:W-:Y:S01]  /*c7f0*/  FMNMX.FTZ R38, R53, R20, !PT ;  /* 0x0000001435267209 */ /* 0x000fe20007810000 */
[C---:B------:R-:W-:Y:S01]  /*c800*/  FMUL.FTZ R56, R2.reuse, R58 ;  /* 0x0000003a02387220 */ /* 0x040fe20000410000 */
[----:B------:R-:W-:Y:S01]  /*c810*/  FMUL.FTZ R58, R2, R59 ;  /* 0x0000003b023a7220 */ /* 0x000fe20000410000 */
[----:B------:R-:W-:Y:S02]  /*c820*/  ISETP.GT.AND P1, PT, R40, 0x29, PT ;  /* 0x000000292800780c */ /* 0x000fe40003f24270 */
[----:B------:R-:W-:-:S02]  /*c830*/  FSEL R59, R46, -INF , P2 ;  /* 0xff8000002e3b7808 */ /* 0x000fc40001000000 */
[----:B------:R-:W-:Y:S02]  /*c840*/  FMNMX.FTZ R38, R51, R38, !PT ;  /* 0x0000002633267209 */ /* 0x000fe40007810000 */
[----:B------:R-:W-:Y:S02]  /*c850*/  ISETP.GT.AND P2, PT, R40, 0x30, PT ;  /* 0x000000302800780c */ /* 0x000fe40003f44270 */
[----:B------:R-:W-:Y:S02]  /*c860*/  FSEL R55, R44, -INF , P1 ;  /* 0xff8000002c377808 */ /* 0x000fe40000800000 */
[----:B------:R-:W-:Y:S01]  /*c870*/  FMNMX.FTZ R38, R59, R38, !PT ;  /* 0x000000263b267209 */ /* 0x000fe20007810000 */
[----:B------:R-:W0:Y:S01]  /*c880*/  MUFU.TANH R56, R56 ;  /* 0x0000003800387308 */ /* 0x000e220000002400 */
[----:B------:R-:W-:Y:S01]  /*c890*/  FMUL.FTZ R95, R2, R67 ;  /* 0x00000043025f7220 */ /* 0x000fe20000410000 */
[----:B------:R-:W-:Y:S02]  /*c8a0*/  ISETP.GT.AND P1, PT, R40, 0x31, PT ;  /* 0x000000312800780c */ /* 0x000fe40003f24270 */
[----:B------:R-:W-:-:S02]  /*c8b0*/  FSEL R67, R50, -INF , P2 ;  /* 0xff80000032437808 */ /* 0x000fc40001000000 */
[----:B------:R-:W-:Y:S01]  /*c8c0*/  FMNMX.FTZ R38, R55, R38, !PT ;  /* 0x0000002637267209 */ /* 0x000fe20007810000 */
[----:B------:R-:W-:Y:S01]  /*c8d0*/  FMUL.FTZ R10, R2, R63 ;  /* 0x0000003f020a7220 */ /* 0x000fe20000410000 */
[----:B------:R-:W-:Y:S01]  /*c8e0*/  @P4 LOP3.LUT R97, R97, 0x2, RZ, 0xfc, !PT ;  /* 0x0000000261614812 */ /* 0x000fe200078efcff */
[----:B------:R-:W1:Y:S01]  /*c8f0*/  MUFU.TANH R58, R58 ;  /* 0x0000003a003a7308 */ /* 0x000e620000002400 */
[----:B------:R-:W-:Y:S02]  /*c900*/  ISETP.GT.AND P2, PT, R40, 0x38, PT ;  /* 0x000000382800780c */ /* 0x000fe40003f44270 */
[----:B------:R-:W-:Y:S02]  /*c910*/  FSEL R63, R48, -INF , P1 ;  /* 0xff800000303f7808 */ /* 0x000fe40000800000 */
[----:B------:R-:W-:Y:S01]  /*c920*/  FMNMX.FTZ R38, R67, R38, !PT ;  /* 0x0000002643267209 */ /* 0x000fe20007810000 */
[----:B------:R2:W-:Y:S01]  /*c930*/  STL [R1+0x48], R97 ;  /* 0x0000486101007387 */ /* 0x0005e20000100800 */
[----:B------:R-:W-:-:S02]  /*c940*/  ISETP.GT.AND P1, PT, R40, 0x39, PT ;  /* 0x000000392800780c */ /* 0x000fc40003f24270 */
[----:B------:R-:W-:Y:S01]  /*c950*/  FSEL R75, R52, -INF , P2 ;  /* 0xff800000344b7808 */ /* 0x000fe20001000000 */
[----:B------:R-:W3:Y:S01]  /*c960*/  MUFU.TANH R10, R10 ;  /* 0x0000000a000a7308 */ /* 0x000ee20000002400 */
[----:B------:R-:W-:Y:S01]  /*c970*/  FMNMX.FTZ R38, R63, R38, !PT ;  /* 0x000000263f267209 */ /* 0x000fe20007810000 */
[----:B------:R-:W-:Y:S01]  /*c980*/  FMUL.FTZ R20, R2, R71 ;  /* 0x0000004702147220 */ /* 0x000fe20000410000 */
[----:B------:R-:W-:-:S05]  /*c990*/  ISETP.GT.AND P2, PT, R40, 0x40, PT ;  /* 0x000000402800780c */ /* 0x000fca0003f44270 */
[----:B------:R-:W-:Y:S01]  /*c9a0*/  MUFU.TANH R105, R105 ;  /* 0x0000006900697308 */ /* 0x000fe20000002400 */
[----:B--2---:R-:W-:Y:S01]  /*c9b0*/  FMUL.FTZ R97, R2, R66 ;  /* 0x0000004202617220 */ /* 0x004fe20000410000 */
[----:B------:R-:W-:-:S06]  /*c9c0*/  FSEL R71, R54, -INF , P1 ;  /* 0xff80000036477808 */ /* 0x000fcc0000800000 */
[----:B------:R-:W-:Y:S01]  /*c9d0*/  MUFU.TANH R111, R111 ;  /* 0x0000006f006f7308 */ /* 0x000fe20000002400 */
[----:B------:R-:W-:-:S07]  /*c9e0*/  FMNMX.FTZ R38, R75, R38, !PT ;  /* 0x000000264b267209 */ /* 0x000fce0007810000 */
[----:B------:R-:W-:Y:S01]  /*c9f0*/  MUFU.TANH R86, R86 ;  /* 0x0000005600567308 */ /* 0x000fe20000002400 */
[----:B------:R-:W-:Y:S01]  /*ca00*/  ISETP.GT.AND P1, PT, R40, 0x41, PT ;  /* 0x000000412800780c */ /* 0x000fe20003f24270 */
[----:B------:R-:W-:Y:S01]  /*ca10*/  FMUL.FTZ R46, R2, R65 ;  /* 0x00000041022e7220 */ /* 0x000fe20000410000 */
[----:B0-----:R-:W-:Y:S01]  /*ca20*/  FSEL R91, R56, -INF , P2 ;  /* 0xff800000385b7808 */ /* 0x001fe20001000000 */
[----:B------:R-:W2:Y:S01]  /*ca30*/  LDL R102, [R1+0x8] ;  /* 0x0000080001667983 */ /* 0x000ea20000100800 */
[----:B------:R-:W-:-:S03]  /*ca40*/  FMNMX.FTZ R38, R71, R38, !PT ;  /* 0x0000002647267209 */ /* 0x000fc60007810000 */
[----:B------:R-:W0:Y:S01]  /*ca50*/  MUFU.TANH R97, R97 ;  /* 0x0000006100617308 */ /* 0x000e220000002400 */
[----:B------:R-:W-:Y:S02]  /*ca60*/  ISETP.GT.AND P2, PT, R40, 0x48, PT ;  /* 0x000000482800780c */ /* 0x000fe40003f44270 */
[----:B-1----:R-:W-:Y:S02]  /*ca70*/  FSEL R89, R58, -INF , P1 ;  /* 0xff8000003a597808 */ /* 0x002fe40000800000 */
[----:B------:R-:W-:-:S03]  /*ca80*/  FMNMX.FTZ R42, R91, R38, !PT ;  /* 0x000000265b2a7209 */ /* 0x000fc60007810000 */
[----:B------:R-:W1:Y:S01]  /*ca90*/  MUFU.TANH R95, R95 ;  /* 0x0000005f005f7308 */ /* 0x000e620000002400 */
[----:B------:R-:W-:Y:S01]  /*caa0*/  FMUL.FTZ R38, R2, R79 ;  /* 0x0000004f02267220 */ /* 0x000fe20000410000 */
[----:B------:R-:W-:Y:S02]  /*cab0*/  ISETP.GT.AND P1, PT, R40, 0x49, PT ;  /* 0x000000492800780c */ /* 0x000fe40003f24270 */
[----:B------:R-:W-:Y:S02]  /*cac0*/  FSEL R79, R62, -INF , P2 ;  /* 0xff8000003e4f7808 */ /* 0x000fe40001000000 */
[----:B------:R-:W-:Y:S02]  /*cad0*/  FMNMX.FTZ R42, R89, R42, !PT ;  /* 0x0000002a592a7209 */ /* 0x000fe40007810000 */
[----:B------:R-:W4:Y:S01]  /*cae0*/  MUFU.TANH R20, R20 ;  /* 0x0000001400147308 */ /* 0x000f220000002400 */
[----:B------:R-:W-:Y:S02]  /*caf0*/  ISETP.GT.AND P2, PT, R40, 0x50, PT ;  /* 0x000000502800780c */ /* 0x000fe40003f44270 */
[----:B---3--:R-:W-:-:S02]  /*cb00*/  FSEL R93, R10, -INF , P1 ;  /* 0xff8000000a5d7808 */ /* 0x008fc40000800000 */
[----:B------:R-:W-:Y:S02]  /*cb10*/  FMNMX.FTZ R42, R79, R42, !PT ;  /* 0x0000002a4f2a7209 */ /* 0x000fe40007810000 */
[C---:B------:R-:W-:Y:S02]  /*cb20*/  ISETP.GT.AND P1, PT, R40.reuse, 0x51, PT ;  /* 0x000000512800780c */ /* 0x040fe40003f24270 */
[----:B0-----:R-:W-:Y:S02]  /*cb30*/  FSEL R97, R97, -INF , P2 ;  /* 0xff80000061617808 */ /* 0x001fe40001000000 */
[----:B------:R-:W-:Y:S02]  /*cb40*/  FMNMX.FTZ R42, R93, R42, !PT ;  /* 0x0000002a5d2a7209 */ /* 0x000fe40007810000 */
[----:B------:R-:W-:Y:S02]  /*cb50*/  ISETP.GT.AND P2, PT, R40, 0x58, PT ;  /* 0x000000582800780c */ /* 0x000fe40003f44270 */
[----:B-1----:R-:W-:-:S02]  /*cb60*/  FSEL R95, R95, -INF , P1 ;  /* 0xff8000005f5f7808 */ /* 0x002fc40000800000 */
[----:B------:R-:W-:Y:S02]  /*cb70*/  FMNMX.FTZ R42, R97, R42, !PT ;  /* 0x0000002a612a7209 */ /* 0x000fe40007810000 */
[----:B------:R-:W-:Y:S02]  /*cb80*/  ISETP.GT.AND P1, PT, R40, 0x59, PT ;  /* 0x000000592800780c */ /* 0x000fe40003f24270 */
[----:B------:R-:W-:Y:S02]  /*cb90*/  FSEL R99, R99, -INF , P2 ;  /* 0xff80000063637808 */ /* 0x000fe40001000000 */
[----:B------:R-:W-:Y:S01]  /*cba0*/  FMNMX.FTZ R42, R95, R42, !PT ;  /* 0x0000002a5f2a7209 */ /* 0x000fe20007810000 */
[----:B------:R-:W0:Y:S01]  /*cbb0*/  MUFU.TANH R38, R38 ;  /* 0x0000002600267308 */ /* 0x000e220000002400 */
[----:B------:R-:W-:Y:S01]  /*cbc0*/  FMUL.FTZ R10, R2, R83 ;  /* 0x00000053020a7220 */ /* 0x000fe20000410000 */
[----:B------:R-:W-:Y:S02]  /*cbd0*/  ISETP.GT.AND P2, PT, R40, 0x60, PT ;  /* 0x000000602800780c */ /* 0x000fe40003f44270 */
[----:B----4-:R-:W-:-:S02]  /*cbe0*/  FSEL R83, R20, -INF , P1 ;  /* 0xff80000014537808 */ /* 0x010fc40000800000 */
[----:B------:R-:W-:Y:S02]  /*cbf0*/  FMNMX.FTZ R42, R99, R42, !PT ;  /* 0x0000002a632a7209 */ /* 0x000fe40007810000 */
[C---:B------:R-:W-:Y:S02]  /*cc00*/  ISETP.GT.AND P1, PT, R40.reuse, 0x61, PT ;  /* 0x000000612800780c */ /* 0x040fe40003f24270 */
[----:B------:R-:W-:Y:S02]  /*cc10*/  FSEL R103, R103, -INF , P2 ;  /* 0xff80000067677808 */ /* 0x000fe40001000000 */
[----:B------:R-:W-:Y:S01]  /*cc20*/  FMNMX.FTZ R42, R83, R42, !PT ;  /* 0x0000002a532a7209 */ /* 0x000fe20007810000 */
[----:B------:R1:W3:Y:S01]  /*cc30*/  MUFU.TANH R44, R10 ;  /* 0x0000000a002c7308 */ /* 0x0002e20000002400 */
[----:B------:R-:W-:Y:S02]  /*cc40*/  ISETP.GT.AND P2, PT, R40, 0x68, PT ;  /* 0x000000682800780c */ /* 0x000fe40003f44270 */
[----:B------:R-:W-:-:S02]  /*cc50*/  FSEL R101, R101, -INF , P1 ;  /* 0xff80000065657808 */ /* 0x000fc40000800000 */
[----:B------:R-:W-:Y:S01]  /*cc60*/  FMNMX.FTZ R42, R103, R42, !PT ;  /* 0x0000002a672a7209 */ /* 0x000fe20007810000 */
[----:B-1----:R-:W-:Y:S01]  /*cc70*/  FMUL.FTZ R10, R2, R87 ;  /* 0x00000057020a7220 */ /* 0x002fe20000410000 */
[C---:B------:R-:W-:Y:S02]  /*cc80*/  ISETP.GT.AND P1, PT, R40.reuse, 0x69, PT ;  /* 0x000000692800780c */ /* 0x040fe40003f24270 */
[----:B------:R-:W-:Y:S02]  /*cc90*/  FSEL R105, R105, -INF , P2 ;  /* 0xff80000069697808 */ /* 0x000fe40001000000 */
[----:B------:R-:W-:Y:S01]  /*cca0*/  FMNMX.FTZ R42, R101, R42, !PT ;  /* 0x0000002a652a7209 */ /* 0x000fe20007810000 */
[----:B------:R-:W1:Y:S01]  /*ccb0*/  MUFU.TANH R10, R10 ;  /* 0x0000000a000a7308 */ /* 0x000e620000002400 */
[----:B------:R-:W-:Y:S02]  /*ccc0*/  ISETP.GT.AND P2, PT, R40, 0x70, PT ;  /* 0x000000702800780c */ /* 0x000fe40003f44270 */
[----:B0-----:R-:W-:-:S02]  /*ccd0*/  FSEL R87, R38, -INF , P1 ;  /* 0xff80000026577808 */ /* 0x001fc40000800000 */
[----:B------:R-:W-:Y:S02]  /*cce0*/  FMNMX.FTZ R42, R105, R42, !PT ;  /* 0x0000002a692a7209 */ /* 0x000fe40007810000 */
[----:B------:R-:W-:Y:S02]  /*ccf0*/  ISETP.GT.AND P1, PT, R40, 0x71, PT ;  /* 0x000000712800780c */ /* 0x000fe40003f24270 */
[----:B------:R-:W-:Y:S02]  /*cd00*/  FSEL R111, R111, -INF , P2 ;  /* 0xff8000006f6f7808 */ /* 0x000fe40001000000 */
[----:B------:R-:W-:Y:S01]  /*cd10*/  FMNMX.FTZ R42, R87, R42, !PT ;  /* 0x0000002a572a7209 */ /* 0x000fe20007810000 */
[----:B------:R-:W-:Y:S01]  /*cd20*/  FMUL.FTZ R38, R2, R57 ;  /* 0x0000003902267220 */ /* 0x000fe20000410000 */
[----:B------:R-:W-:Y:S02]  /*cd30*/  ISETP.GT.AND P2, PT, R40, 0x78, PT ;  /* 0x000000782800780c */ /* 0x000fe40003f44270 */
[----:B---3--:R-:W-:-:S02]  /*cd40*/  FSEL R57, R44, -INF , P1 ;  /* 0xff8000002c397808 */ /* 0x008fc40000800000 */
[----:B------:R-:W-:Y:S02]  /*cd50*/  FMNMX.FTZ R42, R111, R42, !PT ;  /* 0x0000002a6f2a7209 */ /* 0x000fe40007810000 */
[----:B------:R-:W-:Y:S02]  /*cd60*/  ISETP.GT.AND P1, PT, R40, 0x79, PT ;  /* 0x000000792800780c */ /* 0x000fe40003f24270 */
[----:B------:R-:W-:Y:S02]  /*cd70*/  FSEL R109, R86, -INF , P2 ;  /* 0xff800000566d7808 */ /* 0x000fe40001000000 */
[----:B------:R-:W-:Y:S02]  /*cd80*/  FMNMX.FTZ R42, R57, R42, !PT ;  /* 0x0000002a392a7209 */ /* 0x000fe40007810000 */
[----:B-1----:R-:W-:Y:S02]  /*cd90*/  FSEL R107, R10, -INF , P1 ;  /* 0xff8000000a6b7808 */ /* 0x002fe40000800000 */
[----:B------:R-:W-:-:S04]  /*cda0*/  FMNMX.FTZ R10, R109, R42, !PT ;  /* 0x0000002a6d0a7209 */ /* 0x000fc80007810000 */
[----:B------:R-:W-:Y:S01]  /*cdb0*/  FMNMX.FTZ R10, R107, R10, !PT ;  /* 0x0000000a6b0a7209 */ /* 0x000fe20007810000 */
[----:B------:R-:W-:-:S04]  /*cdc0*/  FMUL.FTZ R42, R2, R61 ;  /* 0x0000003d022a7220 */ /* 0x000fc80000410000 */
[----:B------:R-:W0:Y:S04]  /*cdd0*/  SHFL.BFLY PT, R61, R10, 0x2, 0x1f ;  /* 0x0c401f000a3d7f89 */ /* 0x000e2800000e0000 */
[----:B------:R-:W1:Y:S01]  /*cde0*/  SHFL.IDX PT, R66, R32, RZ, 0x1c1f ;  /* 0x001c1fff20427589 */ /* 0x000e6200000e0000 */
[----:B0-----:R-:W-:-:S05]  /*cdf0*/  FMNMX.FTZ R20, R10, R61, !PT ;  /* 0x0000003d0a147209 */ /* 0x001fca0007810000 */
[----:B------:R-:W0:Y:S01]  /*ce00*/  SHFL.BFLY PT, R65, R20, 0x1, 0x1f ;  /* 0x0c201f0014417f89 */ /* 0x000e2200000e0000 */
[----:B-1----:R-:W-:Y:S01]  /*ce10*/  VIADDMNMX R34, R66, R35, R34, PT ;  /* 0x0000002342227246 */ /* 0x002fe20003800122 */
[----:B------:R-:W-:-:S03]  /*ce20*/  FMUL.FTZ R48, R2, R68 ;  /* 0x0000004402307220 */ /* 0x000fc60000410000 */
[C---:B------:R-:W-:Y:S02]  /*ce30*/  ISETP.GT.AND P2, PT, R34.reuse, 0x1, PT ;  /* 0x000000012200780c */ /* 0x040fe40003f44270 */
[----:B------:R-:W-:Y:S02]  /*ce40*/  ISETP.GT.AND P3, PT, R34, 0x8, PT ;  /* 0x000000082200780c */ /* 0x000fe40003f64270 */
[----:B0-----:R-:W-:Y:S01]  /*ce50*/  FMNMX.FTZ R10, R20, R65, !PT ;  /* 0x00000041140a7209 */ /* 0x001fe20007810000 */
[----:B------:R-:W-:-:S03]  /*ce60*/  IMAD.U32 R20, RZ, RZ, UR4 ;  /* 0x00000004ff147e24 */ /* 0x000fc6000f8e00ff */
[C---:B------:R-:W-:Y:S01]  /*ce70*/  FSETP.NEU.FTZ.AND P1, PT, R10.reuse, -INF , PT ;  /* 0xff8000000a00780b */ /* 0x040fe20003f3d000 */
[----:B------:R-:W-:-:S05]  /*ce80*/  FFMA.FTZ R62, R10, R20, -8 ;  /* 0xc10000000a3e7423 */ /* 0x000fca0000010014 */
[----:B------:R-:W-:Y:S02]  /*ce90*/  FSEL R62, R62, RZ, P1 ;  /* 0x000000ff3e3e7208 */ /* 0x000fe40000800000 */
[----:B------:R-:W-:Y:S02]  /*cea0*/  ISETP.GT.AND P1, PT, R34, RZ, PT ;  /* 0x000000ff2200720c */ /* 0x000fe40003f24270 */
[----:B------:R-:W-:Y:S01]  /*ceb0*/  FSEL R6, R6, -INF , P2 ;  /* 0xff80000006067808 */ /* 0x000fe20001000000 */
[----:B------:R-:W-:-:S01]  /*cec0*/  FFMA.FTZ R68, R37, R20, -R62 ;  /* 0x0000001425447223 */ /* 0x000fc2000001083e */
[----:B------:R-:W-:Y:S02]  /*ced0*/  FSEL R37, R3, -INF , P1 ;  /* 0xff80000003257808 */ /* 0x000fe40000800000 */
[----:B------:R-:W-:Y:S02]  /*cee0*/  ISETP.GT.AND P1, PT, R34, 0x9, PT ;  /* 0x000000092200780c */ /* 0x000fe40003f24270 */
[----:B------:R-:W-:-:S02]  /*cef0*/  FSEL R7, R7, -INF , P3 ;  /* 0xff80000007077808 */ /* 0x000fc40001800000 */
[----:B------:R-:W-:Y:S01]  /*cf00*/  FMNMX.FTZ R66, R37, R6, !PT ;  /* 0x0000000625427209 */ /* 0x000fe20007810000 */
[----:B------:R0:W-:Y:S01]  /*cf10*/  MUFU.EX2 R32, R68 ;  /* 0x0000004400207308 */ /* 0x0001e20000000800 */
[----:B------:R-:W-:-:S01]  /*cf20*/  FFMA.FTZ R41, R41, R20, -R62 ;  /* 0x0000001429297223 */ /* 0x000fc2000001083e */
[C---:B------:R-:W-:Y:S02]  /*cf30*/  ISETP.GT.AND P2, PT, R34.reuse, 0x10, PT ;  /* 0x000000102200780c */ /* 0x040fe40003f44270 */
[----:B------:R-:W-:Y:S01]  /*cf40*/  FMNMX.FTZ R66, R7, R66, !PT ;  /* 0x0000004207427209 */ /* 0x000fe20007810000 */
[----:B0-----:R-:W-:Y:S01]  /*cf50*/  FFMA.FTZ R68, R39, R20, -R62 ;  /* 0x0000001427447223 */ /* 0x001fe2000001083e */
[----:B------:R-:W-:Y:S02]  /*cf60*/  FSEL R39, R11, -INF , P1 ;  /* 0xff8000000b277808 */ /* 0x000fe40000800000 */
[----:B------:R0:W-:Y:S01]  /*cf70*/  MUFU.EX2 R3, R41 ;  /* 0x0000002900037308 */ /* 0x0001e20000000800 */
[----:B------:R-:W-:-:S02]  /*cf80*/  ISETP.GT.AND P1, PT, R34, 0x11, PT ;  /* 0x000000112200780c */ /* 0x000fc40003f24270 */
[----:B------:R-:W-:Y:S02]  /*cf90*/  FMNMX.FTZ R66, R39, R66, !PT ;  /* 0x0000004227427209 */ /* 0x000fe40007810000 */
[----:B------:R-:W-:Y:S02]  /*cfa0*/  FSEL R13, R13, -INF , P1 ;  /* 0xff8000000d0d7808 */ /* 0x000fe40000800000 */
[----:B0-----:R-:W-:Y:S02]  /*cfb0*/  FSEL R41, R12, -INF , P2 ;  /* 0xff8000000c297808 */ /* 0x001fe40001000000 */
[----:B------:R-:W-:Y:S02]  /*cfc0*/  ISETP.GT.AND P2, PT, R34, 0x18, PT ;  /* 0x000000182200780c */ /* 0x000fe40003f44270 */
[----:B------:R-:W-:Y:S01]  /*cfd0*/  FMNMX.FTZ R66, R41, R66, !PT ;  /* 0x0000004229427209 */ /* 0x000fe20007810000 */
[----:B------:R-:W-:-:S01]  /*cfe0*/  FFMA.FTZ R12, R45, R20, -R62 ;  /* 0x000000142d0c7223 */ /* 0x000fc2000001083e */
[----:B------:R-:W-:-:S02]  /*cff0*/  ISETP.GT.AND P1, PT, R34, 0x19, PT ;  /* 0x000000192200780c */ /* 0x000fc40003f24270 */
[----:B------:R-:W-:Y:S02]  /*d000*/  FSEL R45, R14, -INF , P2 ;  /* 0xff8000000e2d7808 */ /* 0x000fe40001000000 */
[----:B------:R-:W-:Y:S02]  /*d010*/  FMNMX.FTZ R66, R13, R66, !PT ;  /* 0x000000420d427209 */ /* 0x000fe40007810000 */
[----:B------:R-:W-:Y:S02]  /*d020*/  ISETP.GT.AND P2, PT, R34, 0x20, PT ;  /* 0x000000202200780c */ /* 0x000fe40003f44270 */
[----:B------:R-:W-:Y:S02]  /*d030*/  FSEL R15, R15, -INF , P1 ;  /* 0xff8000000f0f7808 */ /* 0x000fe40000800000 */
[----:B------:R-:W-:Y:S01]  /*d040*/  FMNMX.FTZ R66, R45, R66, !PT ;  /* 0x000000422d427209 */ /* 0x000fe20007810000 */
[----:B------:R-:W0:Y:S01]  /*d050*/  MUFU.TANH R28, R28 ;  /* 0x0000001c001c7308 */ /* 0x000e220000002400 */
[----:B------:R-:W-:Y:S01]  /*d060*/  FMUL.FTZ R50, R2, R69 ;  /* 0x0000004502327220 */ /* 0x000fe20000410000 */
[----:B------:R-:W-:-:S02]  /*d070*/  ISETP.GT.AND P1, PT, R34, 0x21, PT ;  /* 0x000000212200780c */ /* 0x000fc40003f24270 */
[----:B------:R-:W-:Y:S02]  /*d080*/  FSEL R69, R24, -INF , P2 ;  /* 0xff80000018457808 */ /* 0x000fe40001000000 */
[----:B------:R-:W-:Y:S02]  /*d090*/  FMNMX.FTZ R66, R15, R66, !PT ;  /* 0x000000420f427209 */ /* 0x000fe40007810000 */
[----:B------:R-:W1:Y:S01]  /*d0a0*/  MUFU.TANH R29, R29 ;  /* 0x0000001d001d7308 */ /* 0x000e620000002400 */
[C---:B------:R-:W-:Y:S02]  /*d0b0*/  ISETP.GT.AND P2, PT, R34.reuse, 0x28, PT ;  /* 0x000000282200780c */ /* 0x040fe40003f44270 */
[----:B------:R-:W-:Y:S02]  /*d0c0*/  FSEL R25, R25, -INF , P1 ;  /* 0xff80000019197808 */ /* 0x000fe40000800000 */
[----:B------:R-:W-:Y:S01]  /*d0d0*/  FMNMX.FTZ R66, R69, R66, !PT ;  /* 0x0000004245427209 */ /* 0x000fe20007810000 */
[----:B------:R-:W-:Y:S01]  /*d0e0*/  FFMA.FTZ R14, R49, R20, -R62 ;  /* 0x00000014310e7223 */ /* 0x000fe2000001083e */
[----:B------:R-:W-:Y:S01]  /*d0f0*/  ISETP.GT.AND P1, PT, R34, 0x29, PT ;  /* 0x000000292200780c */ /* 0x000fe20003f24270 */
[----:B------:R-:W3:Y:S01]  /*d100*/  MUFU.TANH R30, R30 ;  /* 0x0000001e001e7308 */ /* 0x000ee20000002400 */
[----:B------:R-:W-:-:S02]  /*d110*/  FSEL R49, R26, -INF , P2 ;  /* 0xff8000001a317808 */ /* 0x000fc40001000000 */
[----:B------:R-:W-:Y:S02]  /*d120*/  FMNMX.FTZ R66, R25, R66, !PT ;  /* 0x0000004219427209 */ /* 0x000fe40007810000 */
[----:B------:R-:W-:Y:S02]  /*d130*/  ISETP.GT.AND P2, PT, R34, 0x30, PT ;  /* 0x000000302200780c */ /* 0x000fe40003f44270 */
[----:B------:R-:W-:Y:S01]  /*d140*/  FSEL R27, R27, -INF , P1 ;  /* 0xff8000001b1b7808 */ /* 0x000fe20000800000 */
[----:B------:R-:W4:Y:S01]  /*d150*/  MUFU.TANH R31, R31 ;  /* 0x0000001f001f7308 */ /* 0x000f220000002400 */
[----:B------:R-:W-:Y:S01]  /*d160*/  FMNMX.FTZ R66, R49, R66, !PT ;  /* 0x0000004231427209 */ /* 0x000fe20007810000 */
[----:B------:R-:W-:Y:S01]  /*d170*/  FMUL.FTZ R54, R2, R73 ;  /* 0x0000004902367220 */ /* 0x000fe20000410000 */
[----:B------:R-:W-:Y:S01]  /*d180*/  ISETP.GT.AND P1, PT, R34, 0x31, PT ;  /* 0x000000312200780c */ /* 0x000fe20003f24270 */
[----:B------:R-:W-:Y:S01]  /*d190*/  FMUL.FTZ R40, R2, R60 ;  /* 0x0000003c02287220 */ /* 0x000fe20000410000 */
[----:B0-----:R-:W-:-:S02]  /*d1a0*/  FSEL R73, R28, -INF , P2 ;  /* 0xff8000001c497808 */ /* 0x001fc40001000000 */
[----:B------:R-:W-:Y:S01]  /*d1b0*/  FMNMX.FTZ R66, R27, R66, !PT ;  /* 0x000000421b427209 */ /* 0x000fe20007810000 */
[----:B------:R-:W0:Y:S01]  /*d1c0*/  MUFU.TANH R33, R33 ;  /* 0x0000002100217308 */ /* 0x000e220000002400 */
[----:B------:R-:W-:Y:S02]  /*d1d0*/  ISETP.GT.AND P2, PT, R34, 0x38, PT ;  /* 0x000000382200780c */ /* 0x000fe40003f44270 */
[----:B-1----:R-:W-:Y:S02]  /*d1e0*/  FSEL R29, R29, -INF , P1 ;  /* 0xff8000001d1d7808 */ /* 0x002fe40000800000 */
[----:B------:R-:W-:-:S03]  /*d1f0*/  FMNMX.FTZ R66, R73, R66, !PT ;  /* 0x0000004249427209 */ /* 0x000fc60007810000 */
[----:B------:R-:W1:Y:S01]  /*d200*/  MUFU.TANH R38, R38 ;  /* 0x0000002600267308 */ /* 0x000e620000002400 */
[----:B------:R-:W-:-:S01]  /*d210*/  FFMA.FTZ R24, R53, R20, -R62 ;  /* 0x0000001435187223 */ /* 0x000fc2000001083e */
[----:B------:R-:W-:Y:S01]  /*d220*/  ISETP.GT.AND P1, PT, R34, 0x39, PT ;  /* 0x000000392200780c */ /* 0x000fe20003f24270 */
[----:B------:R-:W-:Y:S01]  /*d230*/  FMUL.FTZ R44, R2, R64 ;  /* 0x00000040022c7220 */ /* 0x000fe20000410000 */
[----:B---3--:R-:W-:Y:S02]  /*d240*/  FSEL R53, R30, -INF , P2 ;  /* 0xff8000001e357808 */ /* 0x008fe40001000000 */
[----:B------:R-:W-:Y:S02]  /*d250*/  FMNMX.FTZ R66, R29, R66, !PT ;  /* 0x000000421d427209 */ /* 0x000fe40007810000 */
[----:B------:R-:W3:Y:S01]  /*d260*/  MUFU.TANH R40, R40 ;  /* 0x0000002800287308 */ /* 0x000ee20000002400 */
[----:B------:R-:W-:Y:S02]  /*d270*/  ISETP.GT.AND P2, PT, R34, 0x40, PT ;  /* 0x000000402200780c */ /* 0x000fe40003f44270 */
[----:B----4-:R-:W-:-:S02]  /*d280*/  FSEL R31, R31, -INF , P1 ;  /* 0xff8000001f1f7808 */ /* 0x010fc40000800000 */
[----:B------:R-:W-:-:S03]  /*d290*/  FMNMX.FTZ R66, R53, R66, !PT ;  /* 0x0000004235427209 */ /* 0x000fc60007810000 */
[----:B------:R-:W4:Y:S01]  /*d2a0*/  MUFU.TANH R42, R42 ;  /* 0x0000002a002a7308 */ /* 0x000f220000002400 */
[----:B------:R-:W-:Y:S02]  /*d2b0*/  ISETP.GT.AND P1, PT, R34, 0x41, PT ;  /* 0x000000412200780c */ /* 0x000fe40003f24270 */
[----:B0-----:R-:W-:Y:S02]  /*d2c0*/  FSEL R33, R33, -INF , P2 ;  /* 0xff80000021217808 */ /* 0x001fe40001000000 */
[----:B------:R-:W-:-:S03]  /*d2d0*/  FMNMX.FTZ R66, R31, R66, !PT ;  /* 0x000000421f427209 */ /* 0x000fc60007810000 */
[----:B------:R-:W0:Y:S01]  /*d2e0*/  MUFU.TANH R44, R44 ;  /* 0x0000002c002c7308 */ /* 0x000e220000002400 */
[----:B------:R-:W-:-:S01]  /*d2f0*/  FFMA.FTZ R26, R59, R20, -R62 ;  /* 0x000000143b1a7223 */ /* 0x000fc2000001083e */
[----:B------:R-:W-:Y:S02]  /*d300*/  ISETP.GT.AND P2, PT, R34, 0x48, PT ;  /* 0x000000482200780c */ /* 0x000fe40003f44270 */
[----:B-1----:R-:W-:Y:S02]  /*d310*/  FSEL R59, R38, -INF , P1 ;  /* 0xff800000263b7808 */ /* 0x002fe40000800000 */
[----:B------:R-:W-:Y:S02]  /*d320*/  FMNMX.FTZ R66, R33, R66, !PT ;  /* 0x0000004221427209 */ /* 0x000fe40007810000 */
[----:B------:R-:W1:Y:S01]  /*d330*/  MUFU.TANH R46, R46 ;  /* 0x0000002e002e7308 */ /* 0x000e620000002400 */
[----:B------:R-:W-:Y:S01]  /*d340*/  FMUL.FTZ R58, R2, R77 ;  /* 0x0000004d023a7220 */ /* 0x000fe20000410000 */
[----:B------:R-:W-:Y:S01]  /*d350*/  ISETP.GT.AND P1, PT, R34, 0x49, PT ;  /* 0x000000492200780c */ /* 0x000fe20003f24270 */
[----:B------:R-:W-:Y:S01]  /*d360*/  FMUL.FTZ R52, R2, R72 ;  /* 0x0000004802347220 */ /* 0x000fe20000410000 */
[----:B---3--:R-:W-:-:S02]  /*d370*/  FSEL R77, R40, -INF , P2 ;  /* 0xff800000284d7808 */ /* 0x008fc40001000000 */
[----:B------:R-:W-:Y:S02]  /*d380*/  FMNMX.FTZ R66, R59, R66, !PT ;  /* 0x000000423b427209 */ /* 0x000fe40007810000 */
[----:B------:R-:W3:Y:S01]  /*d390*/  MUFU.TANH R48, R48 ;  /* 0x0000003000307308 */ /* 0x000ee20000002400 */
[----:B------:R-:W-:Y:S01]  /*d3a0*/  FMUL.FTZ R61, R2, R81 ;  /* 0x00000051023d7220 */ /* 0x000fe20000410000 */
[----:B------:R-:W-:Y:S01]  /*d3b0*/  FFMA.FTZ R81, R55, R20, -R62 ;  /* 0x0000001437517223 */ /* 0x000fe2000001083e */
[----:B------:R-:W-:Y:S02]  /*d3c0*/  ISETP.GT.AND P2, PT, R34, 0x50, PT ;  /* 0x000000502200780c */ /* 0x000fe40003f44270 */
[----:B----4-:R-:W-:Y:S02]  /*d3d0*/  FSEL R55, R42, -INF , P1 ;  /* 0xff8000002a377808 */ /* 0x010fe40000800000 */
[----:B------:R-:W-:Y:S01]  /*d3e0*/  FMNMX.FTZ R66, R77, R66, !PT ;  /* 0x000000424d427209 */ /* 0x000fe20007810000 */
[----:B------:R-:W4:Y:S01]  /*d3f0*/  MUFU.TANH R50, R50 ;  /* 0x0000003200327308 */ /* 0x000f220000002400 */
[----:B------:R-:W-:Y:S01]  /*d400*/  FMUL.FTZ R65, R2, R85 ;  /* 0x0000005502417220 */ /* 0x000fe20000410000 */
[----:B------:R-:W-:Y:S01]  /*d410*/  ISETP.GT.AND P1, PT, R34, 0x51, PT ;  /* 0x000000512200780c */ /* 0x000fe20003f24270 */
[----:B------:R-:W-:Y:S01]  /*d420*/  FMUL.FTZ R56, R2, R76 ;  /* 0x0000004c02387220 */ /* 0x000fe20000410000 */
[----:B0-----:R-:W-:-:S02]  /*d430*/  FSEL R85, R44, -INF , P2 ;  /* 0xff8000002c557808 */ /* 0x001fc40001000000 */
[----:B------:R-:W-:Y:S02]  /*d440*/  FMNMX.FTZ R66, R55, R66, !PT ;  /* 0x0000004237427209 */ /* 0x000fe40007810000 */
[----:B------:R-:W0:Y:S01]  /*d450*/  MUFU.TANH R52, R52 ;  /* 0x0000003400347308 */ /* 0x000e220000002400 */
[----:B------:R-:W-:-:S01]  /*d460*/  FFMA.FTZ R28, R67, R20, -R62 ;  /* 0x00000014431c7223 */ /* 0x000fc2000001083e */
[----:B------:R-:W-:Y:S02]  /*d470*/  ISETP.GT.AND P2, PT, R34, 0x58, PT ;  /* 0x000000582200780c */ /* 0x000fe40003f44270 */
[----:B-1----:R-:W-:Y:S02]  /*d480*/  FSEL R67, R46, -INF , P1 ;  /* 0xff8000002e437808 */ /* 0x002fe40000800000 */
[----:B------:R-:W-:Y:S02]  /*d490*/  FMNMX.FTZ R66, R85, R66, !PT ;  /* 0x0000004255427209 */ /* 0x000fe40007810000 */
[----:B------:R-:W1:Y:S01]  /*d4a0*/  MUFU.TANH R54, R54 ;  /* 0x0000003600367308 */ /* 0x000e620000002400 */
[----:B------:R-:W-:Y:S01]  /*d4b0*/  ISETP.GT.AND P1, PT, R34, 0x59, PT ;  /* 0x000000592200780c */ /* 0x000fe20003f24270 */
[----:B------:R-:W-:Y:S01]  /*d4c0*/  FMUL.FTZ R60, R2, R80 ;  /* 0x00000050023c7220 */ /* 0x000fe20000410000 */
[----:B---3--:R-:W-:-:S02]  /*d4d0*/  FSEL R113, R48, -INF , P2 ;  /* 0xff80000030717808 */ /* 0x008fc40001000000 */
[----:B------:R-:W-:-:S03]  /*d4e0*/  FMNMX.FTZ R66, R67, R66, !PT ;  /* 0x0000004243427209 */ /* 0x000fc60007810000 */
[----:B------:R-:W3:Y:S01]  /*d4f0*/  MUFU.TANH R56, R56 ;  /* 0x0000003800387308 */ /* 0x000ee20000002400 */
[----:B------:R-:W-:Y:S02]  /*d500*/  ISETP.GT.AND P2, PT, R34, 0x60, PT ;  /* 0x000000602200780c */ /* 0x000fe40003f44270 */
[----:B----4-:R-:W-:Y:S02]  /*d510*/  FSEL R115, R50, -INF , P1 ;  /* 0xff80000032737808 */ /* 0x010fe40000800000 */
[----:B------:R-:W-:-:S03]  /*d520*/  FMNMX.FTZ R66, R113, R66, !PT ;  /* 0x0000004271427209 */ /* 0x000fc60007810000 */
[----:B------:R-:W4:Y:S01]  /*d530*/  MUFU.TANH R58, R58 ;  /* 0x0000003a003a7308 */ /* 0x000f220000002400 */
[----:B------:R-:W-:Y:S01]  /*d540*/  ISETP.GT.AND P1, PT, R34, 0x61, PT ;  /* 0x000000612200780c */ /* 0x000fe20003f24270 */
[----:B------:R-:W-:Y:S01]  /*d550*/  FMUL.FTZ R64, R2, R84 ;  /* 0x0000005402407220 */ /* 0x000fe20000410000 */
        /* <DEDUP_REMOVED lines=8> */
[----:B------:R-:W-:Y:S02]  /*d5e0*/  ISETP.GT.AND P1, PT, R34, 0x69, PT ;  /* 0x000000692200780c */ /* 0x000fe40003f24270 */
[----:B---3--:R-:W-:-:S02]  /*d5f0*/  FSEL R119, R56, -INF , P2 ;  /* 0xff80000038777808 */ /* 0x008fc40001000000 */
[----:B------:R-:W-:-:S03]  /*d600*/  FMNMX.FTZ R66, R75, R66, !PT ;  /* 0x000000424b427209 */ /* 0x000fc60007810000 */
[----:B------:R-:W3:Y:S01]  /*d610*/  MUFU.TANH R64, R64 ;  /* 0x0000004000407308 */ /* 0x000ee20000002400 */
[----:B------:R-:W-:Y:S02]  /*d620*/  ISETP.GT.AND P2, PT, R34, 0x70, PT ;  /* 0x000000702200780c */ /* 0x000fe40003f44270 */
[----:B----4-:R-:W-:Y:S02]  /*d630*/  FSEL R121, R58, -INF , P1 ;  /* 0xff8000003a797808 */ /* 0x010fe40000800000 */
[----:B------:R-:W-:-:S03]  /*d640*/  FMNMX.FTZ R66, R119, R66, !PT ;  /* 0x0000004277427209 */ /* 0x000fc60007810000 */
[----:B------:R-:W4:Y:S01]  /*d650*/  MUFU.TANH R65, R65 ;  /* 0x0000004100417308 */ /* 0x000f220000002400 */
[----:B------:R-:W-:Y:S02]  /*d660*/  ISETP.GT.AND P1, PT, R34, 0x71, PT ;  /* 0x000000712200780c */ /* 0x000fe40003f24270 */
[----:B0-----:R-:W-:Y:S02]  /*d670*/  FSEL R123, R60, -INF , P2 ;  /* 0xff8000003c7b7808 */ /* 0x001fe40001000000 */
[----:B------:R-:W-:Y:S01]  /*d680*/  FMNMX.FTZ R66, R121, R66, !PT ;  /* 0x0000004279427209 */ /* 0x000fe20007810000 */
[----:B------:R-:W-:Y:S01]  /*d690*/  FFMA.FTZ R38, R91, R20, -R62 ;  /* 0x000000145b267223 */ /* 0x000fe2000001083e */
[----:B------:R-:W-:Y:S02]  /*d6a0*/  ISETP.GT.AND P2, PT, R34, 0x78, PT ;  /* 0x000000782200780c */ /* 0x000fe40003f44270 */
[----:B-1----:R-:W-:Y:S02]  /*d6b0*/  FSEL R91, R61, -INF , P1 ;  /* 0xff8000003d5b7808 */ /* 0x002fe40000800000 */
[----:B------:R-:W-:-:S02]  /*d6c0*/  FMNMX.FTZ R66, R123, R66, !PT ;  /* 0x000000427b427209 */ /* 0x000fc40007810000 */
[----:B------:R-:W-:Y:S02]  /*d6d0*/  ISETP.GT.AND P1, PT, R34, 0x79, PT ;  /* 0x000000792200780c */ /* 0x000fe40003f24270 */
[----:B---3--:R-:W-:Y:S02]  /*d6e0*/  FSEL R125, R64, -INF , P2 ;  /* 0xff800000407d7808 */ /* 0x008fe40001000000 */
[----:B------:R-:W-:Y:S02]  /*d6f0*/  FMNMX.FTZ R66, R91, R66, !PT ;  /* 0x000000425b427209 */ /* 0x000fe40007810000 */
[----:B----4-:R-:W-:Y:S02]  /*d700*/  FSEL R127, R65, -INF , P1 ;  /* 0xff800000417f7808 */ /* 0x010fe40000800000 */
[----:B------:R-:W-:-:S04]  /*d710*/  FMNMX.FTZ R66, R125, R66, !PT ;  /* 0x000000427d427209 */ /* 0x000fc80007810000 */
[----:B------:R-:W-:-:S05]  /*d720*/  FMNMX.FTZ R66, R127, R66, !PT ;  /* 0x000000427f427209 */ /* 0x000fca0007810000 */
[----:B------:R-:W0:Y:S02]  /*d730*/  SHFL.BFLY PT, R11, R66, 0x2, 0x1f ;  /* 0x0c401f00420b7f89 */ /* 0x000e2400000e0000 */
[----:B0-----:R-:W-:-:S05]  /*d740*/  FMNMX.FTZ R50, R66, R11, !PT ;  /* 0x0000000b42327209 */ /* 0x001fca0007810000 */
[----:B------:R-:W0:Y:S01]  /*d750*/  SHFL.BFLY PT, R11, R50, 0x1, 0x1f ;  /* 0x0c201f00320b7f89 */ /* 0x000e2200000e0000 */
[----:B------:R-:W-:-:S04]  /*d760*/  FFMA.FTZ R36, R36, R20, -R62 ;  /* 0x0000001424247223 */ /* 0x000fc8000001083e */
[----:B------:R-:W1:Y:S01]  /*d770*/  MUFU.EX2 R35, R36 ;  /* 0x0000002400237308 */ /* 0x000e620000000800 */
[----:B0-----:R-:W-:-:S04]  /*d780*/  FMNMX.FTZ R11, R50, R11, !PT ;  /* 0x0000000b320b7209 */ /* 0x001fc80007810000 */
[C---:B------:R-:W-:Y:S01]  /*d790*/  FSETP.NEU.FTZ.AND P1, PT, R11.reuse, -INF , PT ;  /* 0xff8000000b00780b */ /* 0x040fe20003f3d000 */
[----:B------:R-:W-:-:S05]  /*d7a0*/  FFMA.FTZ R52, R11, R20, -8 ;  /* 0xc10000000b347423 */ /* 0x000fca0000010014 */
[----:B------:R-:W-:-:S05]  /*d7b0*/  FSEL R52, R52, RZ, P1 ;  /* 0x000000ff34347208 */ /* 0x000fca0000800000 */
[-CC-:B------:R-:W-:Y:S01]  /*d7c0*/  FFMA.FTZ R148, R37, R20.reuse, -R52.reuse ;  /* 0x0000001425947223 */ /* 0x180fe20000010834 */
[----:B------:R-:W-:-:S01]  /*d7d0*/  FFMA.FTZ R37, R6, R20, -R52 ;  /* 0x0000001406257223 */ /* 0x000fc20000010834 */
[-CC-:B------:R-:W-:Y:S01]  /*d7e0*/  FFMA.FTZ R6, R7, R20.reuse, -R52.reuse ;  /* 0x0000001407067223 */ /* 0x180fe20000010834 */
[----:B------:R-:W-:-:S03]  /*d7f0*/  FFMA.FTZ R39, R39, R20, -R52 ;  /* 0x0000001427277223 */ /* 0x000fc60000010834 */
[----:B------:R-:W-:Y:S01]  /*d800*/  MUFU.EX2 R148, R148 ;  /* 0x0000009400947308 */ /* 0x000fe20000000800 */
[----:B------:R-:W-:-:S07]  /*d810*/  FFMA.FTZ R150, R41, R20, -R52 ;  /* 0x0000001429967223 */ /* 0x000fce0000010834 */
[----:B------:R-:W0:Y:S01]  /*d820*/  MUFU.EX2 R37, R37 ;  /* 0x0000002500257308 */ /* 0x000e220000000800 */
[----:B------:R-:W-:-:S01]  /*d830*/  FFMA.FTZ R43, R43, R20, -R62 ;  /* 0x000000142b2b7223 */ /* 0x000fc2000001083e */
[----:B------:R-:W-:-:S06]  /*d840*/  FFMA.FTZ R7, R13, R20, -R52 ;  /* 0x000000140d077223 */ /* 0x000fcc0000010834 */
[----:B------:R-:W3:Y:S08]  /*d850*/  MUFU.EX2 R6, R6 ;  /* 0x0000000600067308 */ /* 0x000ef00000000800 */
[----:B------:R-:W4:Y:S01]  /*d860*/  MUFU.EX2 R36, R68 ;  /* 0x0000004400247308 */ /* 0x000f220000000800 */
[----:B------:R-:W-:-:S01]  /*d870*/  FFMA.FTZ R41, R45, R20, -R52 ;  /* 0x000000142d297223 */ /* 0x000fc20000010834 */
[----:B-1----:R-:W-:-:S06]  /*d880*/  FADD.FTZ R60, R32, R35 ;  /* 0x00000023203c7221 */ /* 0x002fcc0000010000 */
[----:B------:R-:W1:Y:S01]  /*d890*/  MUFU.EX2 R39, R39 ;  /* 0x0000002700277308 */ /* 0x000e620000000800 */
[----:B------:R-:W-:-:S01]  /*d8a0*/  FFMA.FTZ R47, R47, R20, -R62 ;  /* 0x000000142f2f7223 */ /* 0x000fc2000001083e */
[----:B------:R-:W-:-:S06]  /*d8b0*/  FFMA.FTZ R54, R15, R20, -R52 ;  /* 0x000000140f367223 */ /* 0x000fcc0000010834 */
[----:B------:R-:W5:Y:S01]  /*d8c0*/  MUFU.EX2 R12, R12 ;  /* 0x0000000c000c7308 */ /* 0x000f620000000800 */
[----:B------:R-:W-:-:S01]  /*d8d0*/  FFMA.FTZ R45, R49, R20, -R52 ;  /* 0x00000014312d7223 */ /* 0x000fc20000010834 */
[-CC-:B------:R-:W-:Y:S01]  /*d8e0*/  FFMA.FTZ R15, R29, R20.reuse, -R52.reuse ;  /* 0x000000141d0f7223 */ /* 0x180fe20000010834 */
[----:B------:R-:W-:-:S05]  /*d8f0*/  FFMA.FTZ R29, R53, R20, -R52 ;  /* 0x00000014351d7223 */ /* 0x000fca0000010834 */
[----:B------:R-:W2:Y:S01]  /*d900*/  MUFU.EX2 R150, R150 ;  /* 0x0000009600967308 */ /* 0x000ea20000000800 */
[----:B0-----:R-:W-:-:S01]  /*d910*/  FADD.FTZ R49, R148, R37 ;  /* 0x0000002594317221 */ /* 0x001fc20000010000 */
[----:B------:R-:W-:-:S06]  /*d920*/  FADD.FTZ R53, R3, R60 ;  /* 0x0000003c03357221 */ /* 0x000fcc0000010000 */
[----:B------:R-:W0:Y:S01]  /*d930*/  MUFU.EX2 R43, R43 ;  /* 0x0000002b002b7308 */ /* 0x000e220000000800 */
[----:B---3--:R-:W-:-:S01]  /*d940*/  FADD.FTZ R60, R6, R49 ;  /* 0x00000031063c7221 */ /* 0x008fc20000010000 */
[----:B------:R-:W-:-:S06]  /*d950*/  FFMA.FTZ R144, R69, R20, -R52 ;  /* 0x0000001445907223 */ /* 0x000fcc0000010834 */
[----:B------:R-:W3:Y:S01]  /*d960*/  MUFU.EX2 R7, R7 ;  /* 0x0000000700077308 */ /* 0x000ee20000000800 */
[----:B----4-:R-:W-:-:S01]  /*d970*/  FADD.FTZ R53, R36, R53 ;  /* 0x0000003524357221 */ /* 0x010fc20000010000 */
[----:B------:R-:W-:-:S06]  /*d980*/  FFMA.FTZ R51, R51, R20, -R62 ;  /* 0x0000001433337223 */ /* 0x000fcc000001083e */
[----:B------:R-:W4:Y:S01]  /*d990*/  MUFU.EX2 R14, R14 ;  /* 0x0000000e000e7308 */ /* 0x000f220000000800 */
[----:B------:R-:W-:-:S01]  /*d9a0*/  FFMA.FTZ R34, R79, R20, -R62 ;  /* 0x000000144f227223 */ /* 0x000fc2000001083e */
[-CC-:B------:R-:W-:Y:S01]  /*d9b0*/  FFMA.FTZ R61, R89, R20.reuse, -R62.reuse ;  /* 0x00000014593d7223 */ /* 0x180fe2000001083e */
[----:B------:R-:W-:-:S05]  /*d9c0*/  FFMA.FTZ R79, R93, R20, -R62 ;  /* 0x000000145d4f7223 */ /* 0x000fca000001083e */
[----:B------:R-:W4:Y:S01]  /*d9d0*/  MUFU.EX2 R41, R41 ;  /* 0x0000002900297308 */ /* 0x000f220000000800 */
[----:B------:R-:W-:-:S01]  /*d9e0*/  FFMA.FTZ R63, R63, R20, -R62 ;  /* 0x000000143f3f7223 */ /* 0x000fc2000001083e */
[-CC-:B------:R-:W-:Y:S01]  /*d9f0*/  FFMA.FTZ R71, R71, R20.reuse, -R62.reuse ;  /* 0x0000001447477223 */ /* 0x180fe2000001083e */
[----:B------:R-:W-:-:S01]  /*da00*/  FFMA.FTZ R40, R97, R20, -R62 ;  /* 0x0000001461287223 */ /* 0x000fc2000001083e */
[----:B------:R-:W-:-:S04]  /*da10*/  FFMA.FTZ R65, R95, R20, -R62 ;  /* 0x000000145f417223 */ /* 0x000fc8000001083e */
[----:B------:R-:W4:Y:S01]  /*da20*/  MUFU.EX2 R47, R47 ;  /* 0x0000002f002f7308 */ /* 0x000f220000000800 */
[----:B------:R-:W-:-:S01]  /*da30*/  FFMA.FTZ R42, R99, R20, -R62 ;  /* 0x00000014632a7223 */ /* 0x000fc2000001083e */
[-CC-:B------:R-:W-:Y:S01]  /*da40*/  FFMA.FTZ R83, R83, R20.reuse, -R62.reuse ;  /* 0x0000001453537223 */ /* 0x180fe2000001083e */
[----:B------:R-:W-:-:S01]  /*da50*/  FFMA.FTZ R44, R103, R20, -R62 ;  /* 0x00000014672c7223 */ /* 0x000fc2000001083e */
[-CC-:B------:R-:W-:Y:S01]  /*da60*/  FFMA.FTZ R89, R101, R20.reuse, -R62.reuse ;  /* 0x0000001465597223 */ /* 0x180fe2000001083e */
[----:B------:R-:W-:-:S01]  /*da70*/  FFMA.FTZ R46, R105, R20, -R62 ;  /* 0x00000014692e7223 */ /* 0x000fc2000001083e */
[-CC-:B------:R-:W-:Y:S01]  /*da80*/  FFMA.FTZ R87, R87, R20.reuse, -R62.reuse ;  /* 0x0000001457577223 */ /* 0x180fe2000001083e */
[----:B------:R-:W-:-:S01]  /*da90*/  FFMA.FTZ R48, R111, R20, -R62 ;  /* 0x000000146f307223 */ /* 0x000fc2000001083e */
[----:B------:R-:W4:Y:S01]  /*daa0*/  MUFU.EX2 R54, R54 ;  /* 0x0000003600367308 */ /* 0x000f220000000800 */
[----:B------:R-:W-:-:S01]  /*dab0*/  FFMA.FTZ R57, R57, R20, -R62 ;  /* 0x0000001439397223 */ /* 0x000fc2000001083e */
[-CC-:B------:R-:W-:Y:S01]  /*dac0*/  FFMA.FTZ R50, R109, R20.reuse, -R62.reuse ;  /* 0x000000146d327223 */ /* 0x180fe2000001083e */
[----:B------:R-:W-:-:S01]  /*dad0*/  FFMA.FTZ R93, R107, R20, -R62 ;  /* 0x000000146b5d7223 */ /* 0x000fc2000001083e */
[----:B-1----:R-:W-:Y:S01]  /*dae0*/  FADD.FTZ R49, R39, R60 ;  /* 0x0000003c27317221 */ /* 0x002fe20000010000 */
[----:B------:R-:W-:-:S01]  /*daf0*/  FFMA.FTZ R13, R25, R20, -R52 ;  /* 0x00000014190d7223 */ /* 0x000fc20000010834 */
[----:B-----5:R-:W-:-:S02]  /*db00*/  FADD.FTZ R62, R12, R53 ;  /* 0x000000350c3e7221 */ /* 0x020fc40000010000 */
[----:B------:R-:W1:Y:S01]  /*db10*/  MUFU.EX2 R24, R24 ;  /* 0x0000001800187308 */ /* 0x000e620000000800 */
[----:B--2---:R-:W-:-:S01]  /*db20*/  FADD.FTZ R60, R150, R49 ;  /* 0x00000031963c7221 */ /* 0x004fc20000010000 */
[----:B0-----:R-:W-:-:S06]  /*db30*/  FADD.FTZ R49, R43, R62 ;  /* 0x0000003e2b317221 */ /* 0x001fcc0000010000 */
[----:B------:R-:W0:Y:S01]  /*db40*/  MUFU.EX2 R144, R144 ;  /* 0x0000009000907308 */ /* 0x000e220000000800 */
[----:B---3--:R-:W-:-:S01]  /*db50*/  FADD.FTZ R60, R7, R60 ;  /* 0x0000003c073c7221 */ /* 0x008fc20000010000 */
[----:B------:R-:W-:Y:S01]  /*db60*/  FFMA.FTZ R56, R27, R20, -R52 ;  /* 0x000000141b387223 */ /* 0x000fe20000010834 */
[----:B----4-:R-:W-:-:S05]  /*db70*/  FADD.FTZ R62, R14, R49 ;  /* 0x000000310e3e7221 */ /* 0x010fca0000010000 */
[----:B------:R-:W2:Y:S01]  /*db80*/  MUFU.EX2 R51, R51 ;  /* 0x0000003300337308 */ /* 0x000ea20000000800 */
[----:B------:R-:W-:-:S01]  /*db90*/  FADD.FTZ R49, R41, R60 ;  /* 0x0000003c29317221 */ /* 0x000fc20000010000 */
[----:B------:R-:W-:-:S06]  /*dba0*/  FFMA.FTZ R146, R73, R20, -R52 ;  /* 0x0000001449927223 */ /* 0x000fcc0000010834 */
[----:B------:R-:W3:Y:S01]  /*dbb0*/  MUFU.EX2 R13, R13 ;  /* 0x0000000d000d7308 */ /* 0x000ee20000000800 */
[----:B------:R-:W-:-:S07]  /*dbc0*/  FADD.FTZ R53, R47, R62 ;  /* 0x0000003e2f357221 */ /* 0x000fce0000010000 */
[----:B------:R-:W4:Y:S01]  /*dbd0*/  MUFU.EX2 R26, R26 ;  /* 0x0000001a001a7308 */ /* 0x000f220000000800 */
[----:B------:R-:W-:-:S01]  /*dbe0*/  FADD.FTZ R49, R54, R49 ;  /* 0x0000003136317221 */ /* 0x000fc20000010000 */
[----:B-1----:R-:W-:-:S06]  /*dbf0*/  FADD.FTZ R64, R24, R53 ;  /* 0x0000003518407221 */ /* 0x002fcc0000010000 */
[----:B------:R-:W1:Y:S08]  /*dc00*/  MUFU.EX2 R45, R45 ;  /* 0x0000002d002d7308 */ /* 0x000e700000000800 */
[----:B------:R-:W5:Y:S01]  /*dc10*/  MUFU.EX2 R81, R81 ;  /* 0x0000005100517308 */ /* 0x000f620000000800 */
[----:B0-----:R-:W-:-:S01]  /*dc20*/  FADD.FTZ R62, R144, R49 ;  /* 0x00000031903e7221 */ /* 0x001fc20000010000 */
[----:B------:R-:W-:-:S06]  /*dc30*/  F2FP.SATFINITE.E4M3.F32.PACK_AB_MERGE_C R149, R36, R3, RZ ;  /* 0x000000032495723e */ /* 0x000fcc00048070ff */
[----:B------:R-:W0:Y:S01]  /*dc40*/  MUFU.EX2 R56, R56 ;  /* 0x0000003800387308 */ /* 0x000e220000000800 */
[----:B--2---:R-:W-:-:S07]  /*dc50*/  FADD.FTZ R3, R51, R64 ;  /* 0x0000004033037221 */ /* 0x004fce0000010000 */
[----:B------:R-:W2:Y:S01]  /*dc60*/  MUFU.EX2 R28, R28 ;  /* 0x0000001c001c7308 */ /* 0x000ea20000000800 */
[----:B------:R-:W-:Y:S01]  /*dc70*/  F2FP.SATFINITE.E4M3.F32.PACK_AB_MERGE_C R151, R47, R14, RZ ;  /* 0x0000000e2f97723e */ /* 0x000fe200048070ff */
[----:B---3--:R-:W-:-:S06]  /*dc80*/  FADD.FTZ R62, R13, R62 ;  /* 0x0000003e0d3e7221 */ /* 0x008fcc0000010000 */
[----:B------:R-:W3:Y:S01]  /*dc90*/  MUFU.EX2 R146, R146 ;  /* 0x0000009200927308 */ /* 0x000ee20000000800 */
[----:B------:R-:W-:-:S01]  /*dca0*/  FFMA.FTZ R58, R31, R20, -R52 ;  /* 0x000000141f3a7223 */ /* 0x000fc20000010834 */
[----:B----4-:R-:W-:-:S06]  /*dcb0*/  FADD.FTZ R14, R26, R3 ;  /* 0x000000031a0e7221 */ /* 0x010fcc0000010000 */
[----:B------:R-:W4:Y:S01]  /*dcc0*/  MUFU.EX2 R63, R63 ;  /* 0x0000003f003f7308 */ /* 0x000f220000000800 */
[----:B------:R-:W-:Y:S01]  /*dcd0*/  F2FP.SATFINITE.E4M3.F32.PACK_AB_MERGE_C R36, R39, R6, RZ ;  /* 0x000000062724723e */ /* 0x000fe200048070ff */
[----:B-1----:R-:W-:-:S06]  /*dce0*/  FADD.FTZ R3, R45, R62 ;  /* 0x0000003e2d037221 */ /* 0x002fcc0000010000 */
[----:B------:R-:W1:Y:S01]  /*dcf0*/  MUFU.EX2 R15, R15 ;  /* 0x0000000f000f7308 */ /* 0x000e620000000800 */
[----:B------:R-:W-:-:S01]  /*dd00*/  FFMA.FTZ R140, R33, R20, -R52 ;  /* 0x00000014218c7223 */ /* 0x000fc20000010834 */
[----:B-----5:R-:W-:-:S06]  /*dd10*/  FADD.FTZ R39, R81, R14 ;  /* 0x0000000e51277221 */ /* 0x020fcc0000010000 */
[----:B------:R-:W5:Y:S01]  /*dd20*/  MUFU.EX2 R30, R30 ;  /* 0x0000001e001e7308 */ /* 0x000f620000000800 */
[----:B0-----:R-:W-:-:S01]  /*dd30*/  FADD.FTZ R3, R56, R3 ;  /* 0x0000000338037221 */ /* 0x001fc20000010000 */
[----:B------:R-:W-:-:S06]  /*dd40*/  FFMA.FTZ R25, R59, R20, -R52 ;  /* 0x000000143b197223 */ /* 0x000fcc0000010834 */
[----:B------:R-:W-:Y:S01]  /*dd50*/  MUFU.EX2 R71, R71 ;  /* 0x0000004700477308 */ /* 0x000fe20000000800 */
[----:B--2---:R-:W-:-:S07]  /*dd60*/  FADD.FTZ R14, R28, R39 ;  /* 0x000000271c0e7221 */ /* 0x004fce0000010000 */
[----:B------:R-:W0:Y:S01]  /*dd70*/  MUFU.EX2 R29, R29 ;  /* 0x0000001d001d7308 */ /* 0x000e220000000800 */
[----:B---3--:R-:W-:-:S01]  /*dd80*/  FADD.FTZ R6, R146, R3 ;  /* 0x0000000392067221 */ /* 0x008fc20000010000 */
[----:B------:R-:W-:-:S06]  /*dd90*/  FFMA.FTZ R27, R77, R20, -R52 ;  /* 0x000000144d1b7223 */ /* 0x000fcc0000010834 */
[----:B------:R-:W2:Y:S01]  /*dda0*/  MUFU.EX2 R58, R58 ;  /* 0x0000003a003a7308 */ /* 0x000ea20000000800 */
[----:B----4-:R-:W-:-:S07]  /*ddb0*/  FADD.FTZ R3, R63, R14 ;  /* 0x0000000e3f037221 */ /* 0x010fce0000010000 */
[----:B------:R-:W3:Y:S01]  /*ddc0*/  MUFU.EX2 R38, R38 ;  /* 0x0000002600267308 */ /* 0x000ee20000000800 */
[----:B------:R-:W-:Y:S01]  /*ddd0*/  F2FP.SATFINITE.E4M3.F32.PACK_AB_MERGE_C R151, R43, R12, R151 ;  /* 0x0000000c2b97723e */ /* 0x000fe20004807097 */
[----:B-1----:R-:W-:-:S06]  /*dde0*/  FADD.FTZ R6, R15, R6 ;  /* 0x000000060f067221 */ /* 0x002fcc0000010000 */
[----:B------:R-:W1:Y:S01]  /*ddf0*/  MUFU.EX2 R140, R140 ;  /* 0x0000008c008c7308 */ /* 0x000e620000000800 */
[----:B-----5:R-:W-:-:S07]  /*de00*/  FADD.FTZ R12, R30, R3 ;  /* 0x000000031e0c7221 */ /* 0x020fce0000010000 */
[----:B------:R-:W4:Y:S01]  /*de10*/  MUFU.EX2 R61, R61 ;  /* 0x0000003d003d7308 */ /* 0x000f220000000800 */
[----:B------:R-:W-:-:S01]  /*de20*/  FFMA.FTZ R55, R55, R20, -R52 ;  /* 0x0000001437377223 */ /* 0x000fc20000010834 */
[----:B0-----:R-:W-:Y:S01]  /*de30*/  FADD.FTZ R3, R29, R6 ;  /* 0x000000061d037221 */ /* 0x001fe20000010000 */
[----:B------:R-:W-:-:S05]  /*de40*/  F2FP.SATFINITE.E4M3.F32.PACK_AB_MERGE_C R147, R71, R30, RZ ;  /* 0x0000001e4793723e */ /* 0x000fca00048070ff */
[----:B------:R-:W0:Y:S01]  /*de50*/  MUFU.EX2 R25, R25 ;  /* 0x0000001900197308 */ /* 0x000e220000000800 */
[----:B------:R-:W-:-:S01]  /*de60*/  FFMA.FTZ R142, R85, R20, -R52 ;  /* 0x00000014558e7223 */ /* 0x000fc20000010834 */
[----:B------:R-:W-:-:S06]  /*de70*/  FADD.FTZ R71, R71, R12 ;  /* 0x0000000c47477221 */ /* 0x000fcc0000010000 */
[----:B------:R-:W5:Y:S01]  /*de80*/  MUFU.EX2 R34, R34 ;  /* 0x0000002200227308 */ /* 0x000f620000000800 */
[----:B------:R-:W-:Y:S01]  /*de90*/  PRMT R31, R102, 0x654, R0 ;  /* 0x00000654661f7816 */ /* 0x000fe20000000000 */
[----:B--2---:R-:W-:-:S06]  /*dea0*/  FADD.FTZ R3, R58, R3 ;  /* 0x000000033a037221 */ /* 0x004fcc0000010000 */
[----:B------:R-:W-:Y:S01]  /*deb0*/  MUFU.EX2 R79, R79 ;  /* 0x0000004f004f7308 */ /* 0x000fe20000000800 */
[----:B---3--:R-:W-:-:S01]  /*dec0*/  FADD.FTZ R14, R38, R71 ;  /* 0x00000047260e7221 */ /* 0x008fc20000010000 */
[----:B------:R2:W-:Y:S06]  /*ded0*/  SYNCS.ARRIVE.TRANS64.RED.A1T0 RZ, [R31+URZ], RZ ;  /* 0x000000ff1fff79a7 */ /* 0x0005ec000810043f */
[----:B------:R-:W3:Y:S01]  /*dee0*/  MUFU.EX2 R27, R27 ;  /* 0x0000001b001b7308 */ /* 0x000ee20000000800 */
[----:B-1----:R-:W-:-:S01]  /*def0*/  FADD.FTZ R12, R140, R3 ;  /* 0x000000038c0c7221 */ /* 0x002fc20000010000 */
[----:B--2---:R-:W-:-:S06]  /*df00*/  FFMA.FTZ R31, R67, R20, -R52 ;  /* 0x00000014431f7223 */ /* 0x004fcc0000010834 */
[----:B------:R-:W1:Y:S01]  /*df10*/  MUFU.EX2 R0, R55 ;  /* 0x0000003700007308 */ /* 0x000e620000000800 */
[----:B----4-:R-:W-:-:S07]  /*df20*/  FADD.FTZ R3, R61, R14 ;  /* 0x0000000e3d037221 */ /* 0x010fce0000010000 */
[----:B------:R-:W2:Y:S01]  /*df30*/  MUFU.EX2 R40, R40 ;  /* 0x0000002800287308 */ /* 0x000ea20000000800 */
[----:B0-----:R-:W-:-:S01]  /*df40*/  FADD.FTZ R12, R25, R12 ;  /* 0x0000000c190c7221 */ /* 0x001fc20000010000 */
[----:B------:R-:W-:-:S06]  /*df50*/  FFMA.FTZ R33, R113, R20, -R52 ;  /* 0x0000001471217223 */ /* 0x000fcc0000010834 */
[----:B------:R-:W0:Y:S01]  /*df60*/  MUFU.EX2 R142, R142 ;  /* 0x0000008e008e7308 */ /* 0x000e220000000800 */
[----:B-----5:R-:W-:-:S07]  /*df70*/  FADD.FTZ R14, R34, R3 ;  /* 0x00000003220e7221 */ /* 0x020fce0000010000 */
[----:B------:R-:W4:Y:S01]  /*df80*/  MUFU.EX2 R65, R65 ;  /* 0x0000004100417308 */ /* 0x000f220000000800 */
[----:B---3--:R-:W-:-:S01]  /*df90*/  FADD.FTZ R3, R27, R12 ;  /* 0x0000000c1b037221 */ /* 0x008fc20000010000 */
[C---:B------:R-:W-:Y:S01]  /*dfa0*/  F2FP.SATFINITE.E4M3.F32.PACK_AB_MERGE_C R141, R79.reuse, R34, RZ ;  /* 0x000000224f8d723e */ /* 0x040fe200048070ff */
[----:B------:R-:W-:-:S05]  /*dfb0*/  FADD.FTZ R79, R79, R14 ;  /* 0x0000000e4f4f7221 */ /* 0x000fca0000010000 */
[----:B------:R-:W3:Y:S01]  /*dfc0*/  MUFU.EX2 R42, R42 ;  /* 0x0000002a002a7308 */ /* 0x000ee20000000800 */
[----:B------:R-:W-:-:S01]  /*dfd0*/  FFMA.FTZ R115, R115, R20, -R52 ;  /* 0x0000001473737223 */ /* 0x000fc20000010834 */
[----:B-1----:R-:W-:-:S06]  /*dfe0*/  FADD.FTZ R3, R0, R3 ;  /* 0x0000000300037221 */ /* 0x002fcc0000010000 */
[----:B------:R-:W-:Y:S01]  /*dff0*/  MUFU.EX2 R83, R83 ;  /* 0x0000005300537308 */ /* 0x000fe20000000800 */
[----:B------:R-:W-:-:S01]  /*e000*/  FFMA.FTZ R117, R117, R20, -R52 ;  /* 0x0000001475757223 */ /* 0x000fc20000010834 */
[----:B--2---:R-:W-:-:S06]  /*e010*/  FADD.FTZ R12, R40, R79 ;  /* 0x0000004f280c7221 */ /* 0x004fcc0000010000 */
[----:B------:R-:W1:Y:S01]  /*e020*/  MUFU.EX2 R31, R31 ;  /* 0x0000001f001f7308 */ /* 0x000e620000000800 */
[----:B------:R-:W-:Y:S01]  /*e030*/  F2FP.SATFINITE.E4M3.F32.PACK_AB_MERGE_C R45, R56, R45, RZ ;  /* 0x0000002d382d723e */ /* 0x000fe200048070ff */
[----:B------:R-:W-:Y:S01]  /*e040*/  FFMA.FTZ R75, R75, R20, -R52 ;  /* 0x000000144b4b7223 */ /* 0x000fe20000010834 */
[----:B------:R-:W-:-:S05]  /*e050*/  F2FP.SATFINITE.E4M3.F32.PACK_AB_MERGE_C R27, R0, R27, RZ ;  /* 0x0000001b001b723e */ /* 0x000fca00048070ff */
[----:B------:R-:W2:Y:S01]  /*e060*/  MUFU.EX2 R33, R33 ;  /* 0x0000002100217308 */ /* 0x000ea20000000800 */
[----:B0-----:R-:W-:-:S01]  /*e070*/  FADD.FTZ R0, R142, R3 ;  /* 0x000000038e007221 */ /* 0x001fc20000010000 */
[----:B----4-:R-:W-:-:S06]  /*e080*/  FADD.FTZ R3, R65, R12 ;  /* 0x0000000c41037221 */ /* 0x010fcc0000010000 */
[----:B------:R-:W0:Y:S01]  /*e090*/  MUFU.EX2 R44, R44 ;  /* 0x0000002c002c7308 */ /* 0x000e220000000800 */
[----:B------:R-:W-:Y:S01]  /*e0a0*/  F2FP.SATFINITE.E4M3.F32.PACK_AB_MERGE_C R144, R13, R144, R45 ;  /* 0x000000900d90723e */ /* 0x000fe2000480702d */
[----:B------:R-:W-:Y:S01]  /*e0b0*/  FFMA.FTZ R119, R119, R20, -R52 ;  /* 0x0000001477777223 */ /* 0x000fe20000010834 */
[----:B------:R-:W4:Y:S05]  /*e0c0*/  @P4 LDC R13, c[0x0][0x44c] ;  /* 0x00011300ff0d4b82 */ /* 0x000f2a0000000800 */
[----:B------:R-:W5:Y:S01]  /*e0d0*/  MUFU.EX2 R60, R115 ;  /* 0x00000073003c7308 */ /* 0x000f620000000800 */
[----:B---3--:R-:W-:-:S01]  /*e0e0*/  FADD.FTZ R12, R42, R3 ;  /* 0x000000032a0c7221 */ /* 0x008fc20000010000 */
[----:B------:R-:W-:-:S06]  /*e0f0*/  FFMA.FTZ R121, R121, R20, -R52 ;  /* 0x0000001479797223 */ /* 0x000fcc0000010834 */
[----:B------:R-:W3:Y:S01]  /*e100*/  MUFU.EX2 R89, R89 ;  /* 0x0000005900597308 */ /* 0x000ee20000000800 */
[----:B-1----:R-:W-:-:S01]  /*e110*/  FADD.FTZ R0, R31, R0 ;  /* 0x000000001f007221 */ /* 0x002fc20000010000 */
[C---:B------:R-:W-:Y:S01]  /*e120*/  F2FP.SATFINITE.E4M3.F32.PACK_AB_MERGE_C R143, R83.reuse, R42, RZ ;  /* 0x0000002a538f723e */ /* 0x040fe200048070ff */
[----:B------:R-:W1:Y:S05]  /*e130*/  @P4 LDC R14, c[0x0][0x450] ;  /* 0x00011400ff0e4b82 */ /* 0x000e6a0000000800 */
[----:B------:R-:W-:Y:S01]  /*e140*/  MUFU.EX2 R46, R46 ;  /* 0x0000002e002e7308 */ /* 0x000fe20000000800 */
[----:B------:R-:W-:-:S07]  /*e150*/  FADD.FTZ R83, R83, R12 ;  /* 0x0000000c53537221 */ /* 0x000fce0000010000 */
[----:B------:R-:W-:Y:S08]  /*e160*/  MUFU.EX2 R87, R87 ;  /* 0x0000005700577308 */ /* 0x000ff00000000800 */
[----:B------:R-:W4:Y:S01]  /*e170*/  MUFU.EX2 R117, R117 ;  /* 0x0000007500757308 */ /* 0x000f220000000800 */
[----:B------:R-:W-:Y:S01]  /*e180*/  F2FP.SATFINITE.E4M3.F32.PACK_AB_MERGE_C R41, R54, R41, RZ ;  /* 0x000000293629723e */ /* 0x000fe200048070ff */
[----:B--2---:R-:W-:-:S06]  /*e190*/  FADD.FTZ R3, R33, R0 ;  /* 0x0000000021037221 */ /* 0x004fcc0000010000 */
[----:B------:R-:W2:Y:S01]  /*e1a0*/  MUFU.EX2 R136, R75 ;  /* 0x0000004b00887308 */ /* 0x000ea20000000800 */
[----:B0-----:R-:W-:-:S01]  /*e1b0*/  FADD.FTZ R12, R44, R83 ;  /* 0x000000532c0c7221 */ /* 0x001fc20000010000 */
[----:B-----5:R-:W-:-:S06]  /*e1c0*/  F2FP.SATFINITE.E4M3.F32.PACK_AB_MERGE_C R33, R60, R33, RZ ;  /* 0x000000213c21723e */ /* 0x020fcc00048070ff */
[----:B------:R-:W-:Y:S01]  /*e1d0*/  MUFU.EX2 R119, R119 ;  /* 0x0000007700777308 */ /* 0x000fe20000000800 */
[----:B------:R-:W-:Y:S01]  /*e1e0*/  F2FP.SATFINITE.E4M3.F32.PACK_AB_MERGE_C R150, R7, R150, R41 ;  /* 0x000000960796723e */ /* 0x000fe20004807029 */
[----:B------:R-:W-:-:S06]  /*e1f0*/  FADD.FTZ R60, R60, R3 ;  /* 0x000000033c3c7221 */ /* 0x000fcc0000010000 */
[----:B------:R-:W0:Y:S01]  /*e200*/  MUFU.EX2 R6, R121 ;  /* 0x0000007900067308 */ /* 0x000e220000000800 */
[----:B---3--:R-:W-:-:S07]  /*e210*/  FADD.FTZ R7, R89, R12 ;  /* 0x0000000c59077221 */ /* 0x008fce0000010000 */
[----:B------:R-:W3:Y:S01]  /*e220*/  MUFU.EX2 R48, R48 ;  /* 0x0000003000307308 */ /* 0x000ee20000000800 */
[----:B----4-:R-:W-:-:S01]  /*e230*/  FADD.FTZ R3, R117, R60 ;  /* 0x0000003c75037221 */ /* 0x010fc20000010000 */
[----:B------:R-:W-:Y:S01]  /*e240*/  F2FP.SATFINITE.E4M3.F32.PACK_AB_MERGE_C R137, R87, R46, RZ ;  /* 0x0000002e5789723e */ /* 0x000fe200048070ff */
[----:B------:R-:W-:-:S05]  /*e250*/  FADD.FTZ R46, R46, R7 ;  /* 0x000000072e2e7221 */ /* 0x000fca0000010000 */
[----:B------:R-:W4:Y:S01]  /*e260*/  MUFU.EX2 R57, R57 ;  /* 0x0000003900397308 */ /* 0x000f220000000800 */
[----:B--2---:R-:W-:-:S01]  /*e270*/  FADD.FTZ R12, R136, R3 ;  /* 0x00000003880c7221 */ /* 0x004fc20000010000 */
[----:B------:R-:W-:Y:S01]  /*e280*/  FADD.FTZ R87, R87, R46 ;  /* 0x0000002e57577221 */ /* 0x000fe20000010000 */
[----:B0-----:R-:W-:Y:S01]  /*e290*/  F2FP.SATFINITE.E4M3.F32.PACK_AB_MERGE_C R3, R6, R119, RZ ;  /* 0x000000770603723e */ /* 0x001fe200048070ff */
[----:B------:R-:W-:-:S04]  /*e2a0*/  @P4 IMAD.HI.U32 R7, R100, R13, RZ ;  /* 0x0000000d64074227 */ /* 0x000fc800078e00ff */
[----:B------:R-:W-:-:S01]  /*e2b0*/  FADD.FTZ R119, R119, R12 ;  /* 0x0000000c77777221 */ /* 0x000fc20000010000 */
[----:B---3--:R-:W-:Y:S01]  /*e2c0*/  FADD.FTZ R12, R48, R87 ;  /* 0x00000057300c7221 */ /* 0x008fe20000010000 */
[----:B------:R-:W-:Y:S01]  /*e2d0*/  IMAD.MOV.U32 R13, RZ, RZ, R100 ;  /* 0x000000ffff0d7224 */ /* 0x000fe200078e0064 */
[----:B-1----:R-:W-:Y:S02]  /*e2e0*/  @P4 SHF.R.U32.HI R13, RZ, R14, R7 ;  /* 0x0000000eff0d4219 */ /* 0x002fe40000011607 */
[----:B----4-:R-:W-:-:S02]  /*e2f0*/  FADD.FTZ R7, R57, R12 ;  /* 0x0000000c39077221 */ /* 0x010fc40000010000 */
[----:B------:R-:W2:Y:S01]  /*e300*/  LDL R12, [R1+0x38] ;  /* 0x00003800010c7983 */ /* 0x000ea20000100800 */
[----:B------:R-:W-:-:S01]  /*e310*/  FFMA.FTZ R123, R123, R20, -R52 ;  /* 0x000000147b7b7223 */ /* 0x000fc20000010834 */
[----:B------:R-:W-:Y:S08]  /*e320*/  MUFU.EX2 R50, R50 ;  /* 0x0000003200327308 */ /* 0x000ff00000000800 */
[----:B------:R-:W0:Y:S08]  /*e330*/  MUFU.EX2 R123, R123 ;  /* 0x0000007b007b7308 */ /* 0x000e300000000800 */
[----:B------:R-:W1:Y:S01]  /*e340*/  MUFU.EX2 R93, R93 ;  /* 0x0000005d005d7308 */ /* 0x000e620000000800 */
[----:B------:R-:W-:-:S01]  /*e350*/  FADD.FTZ R6, R6, R119 ;  /* 0x0000007706067221 */ /* 0x000fc20000010000 */
[----:B------:R-:W-:Y:S01]  /*e360*/  F2FP.SATFINITE.E4M3.F32.PACK_AB_MERGE_C R136, R136, R117, R3 ;  /* 0x000000758888723e */ /* 0x000fe20004807003 */
[----:B------:R-:W-:-:S01]  /*e370*/  FFMA.FTZ R91, R91, R20, -R52 ;  /* 0x000000145b5b7223 */ /* 0x000fc20000010834 */
[----:B------:R-:W-:Y:S01]  /*e380*/  FFMA.FTZ R125, R125, R20, -R52 ;  /* 0x000000147d7d7223 */ /* 0x000fe20000010834 */
[----:B0-----:R-:W-:-:S01]  /*e390*/  FADD.FTZ R3, R123, R6 ;  /* 0x000000067b037221 */ /* 0x001fc20000010000 */
[----:B------:R-:W-:Y:S01]  /*e3a0*/  IADD3 R6, R13, R96, -R98 ;  /* 0x000000600d067210 */ /* 0x000fe20007ffe862 */
[----:B------:R-:W-:-:S01]  /*e3b0*/  FFMA.FTZ R52, R127, R20, -R52 ;  /* 0x000000147f347223 */ /* 0x000fc20000010834 */
[----:B-1----:R-:W-:Y:S01]  /*e3c0*/  F2FP.SATFINITE.E4M3.F32.PACK_AB_MERGE_C R139, R93, R50, RZ ;  /* 0x000000325d8b723e */ /* 0x002fe200048070ff */
[----:B------:R-:W-:-:S01]  /*e3d0*/  FADD.FTZ R50, R50, R7 ;  /* 0x0000000732327221 */ /* 0x000fc20000010000 */
[----:B------:R-:W-:Y:S01]  /*e3e0*/  SHF.R.S32.HI R7, RZ, 0x1f, R6 ;  /* 0x0000001fff077819 */ /* 0x000fe20000011406 */
[----:B------:R-:W-:Y:S03]  /*e3f0*/  MUFU.EX2 R125, R125 ;  /* 0x0000007d007d7308 */ /* 0x000fe60000000800 */
[----:B------:R-:W-:-:S04]  /*e400*/  LEA.HI R7, R7, R6, RZ, 0x7 ;  /* 0x0000000607077211 */ /* 0x000fc800078f38ff */
[----:B------:R-:W-:Y:S01]  /*e410*/  SHF.R.S32.HI R7, RZ, 0x7, R7 ;  /* 0x00000007ff077819 */ /* 0x000fe20000011407 */
[----:B------:R-:W0:Y:S01]  /*e420*/  MUFU.EX2 R52, R52 ;  /* 0x0000003400347308 */ /* 0x000e220000000800 */
[----:B------:R-:W-:-:S07]  /*e430*/  F2FP.SATFINITE.E4M3.F32.PACK_AB_MERGE_C R29, R58, R29, RZ ;  /* 0x0000001d3a1d723e */ /* 0x000fce00048070ff */
[----:B------:R-:W1:Y:S01]  /*e440*/  MUFU.EX2 R0, R91 ;  /* 0x0000005b00007308 */ /* 0x000e620000000800 */
[----:B------:R-:W-:Y:S01]  /*e450*/  F2FP.SATFINITE.E4M3.F32.PACK_AB_MERGE_C R146, R15, R146, R29 ;  /* 0x000000920f92723e */ /* 0x000fe2000480701d */
[----:B------:R-:W-:Y:S01]  /*e460*/  VIADD R15, R88, 0xfffffffe ;  /* 0xfffffffe580f7836 */ /* 0x000fe20000000000 */
[----:B0-----:R-:W-:Y:S01]  /*e470*/  F2FP.SATFINITE.E4M3.F32.PACK_AB_MERGE_C R138, R52, R125, RZ ;  /* 0x0000007d348a723e */ /* 0x001fe200048070ff */
[----:B------:R-:W-:Y:S01]  /*e480*/  BSSY B0, `(.L_x_2219) ;  /* 0x0000343000007945 */ /* 0x000fe20003800000 */
[----:B------:R-:W-:Y:S02]  /*e490*/  F2FP.SATFINITE.E4M3.F32.PACK_AB_MERGE_C R145, R81, R26, RZ ;  /* 0x0000001a5191723e */ /* 0x000fe400048070ff */
[C---:B-1----:R-:W-:Y:S01]  /*e4a0*/  F2FP.SATFINITE.E4M3.F32.PACK_AB_MERGE_C R138, R0.reuse, R123, R138 ;  /* 0x0000007b008a723e */ /* 0x042fe2000480708a */
[----:B------:R-:W-:-:S01]  /*e4b0*/  FADD.FTZ R0, R0, R3 ;  /* 0x0000000300007221 */ /* 0x000fc20000010000 */
[----:B------:R-:W-:-:S03]  /*e4c0*/  F2FP.SATFINITE.E4M3.F32.PACK_AB_MERGE_C R137, R89, R44, R137 ;  /* 0x0000002c5989723e */ /* 0x000fc60004807089 */
[----:B------:R-:W-:Y:S01]  /*e4d0*/  FADD.FTZ R3, R125, R0 ;  /* 0x000000007d037221 */ /* 0x000fe20000010000 */
[----:B------:R-:W-:-:S01]  /*e4e0*/  FADD.FTZ R0, R93, R50 ;  /* 0x000000325d007221 */ /* 0x000fc20000010000 */
[----:B------:R-:W-:Y:S02]  /*e4f0*/  F2FP.SATFINITE.E4M3.F32.PACK_AB_MERGE_C R149, R35, R32, R149 ;  /* 0x000000202395723e */ /* 0x000fe40004807095 */
[----:B------:R-:W-:Y:S02]  /*e500*/  CS2R R88, SRZ ;  /* 0x0000000000587805 */ /* 0x000fe4000001ff00 */
[----:B------:R-:W-:Y:S01]  /*e510*/  F2FP.SATFINITE.E4M3.F32.PACK_AB_MERGE_C R148, R37, R148, R36 ;  /* 0x000000942594723e */ /* 0x000fe20004807024 */
[----:B------:R-:W-:-:S01]  /*e520*/  FADD.FTZ R3, R52, R3 ;  /* 0x0000000334037221 */ /* 0x000fc20000010000 */
[----:B------:R-:W-:Y:S02]  /*e530*/  F2FP.SATFINITE.E4M3.F32.PACK_AB_MERGE_C R145, R51, R24, R145 ;  /* 0x000000183391723e */ /* 0x000fe40004807091 */
[----:B------:R-:W-:-:S02]  /*e540*/  CS2R R90, SRZ ;  /* 0x00000000005a7805 */ /* 0x000fc4000001ff00 */
[----:B------:R-:W-:Y:S02]  /*e550*/  F2FP.SATFINITE.E4M3.F32.PACK_AB_MERGE_C R147, R63, R28, R147 ;  /* 0x0000001c3f93723e */ /* 0x000fe40004807093 */
[----:B------:R-:W-:Y:S02]  /*e560*/  CS2R R92, SRZ ;  /* 0x00000000005c7805 */ /* 0x000fe4000001ff00 */
[----:B------:R-:W-:Y:S02]  /*e570*/  F2FP.SATFINITE.E4M3.F32.PACK_AB_MERGE_C R140, R25, R140, R27 ;  /* 0x0000008c198c723e */ /* 0x000fe4000480701b */
[----:B------:R-:W-:Y:S02]  /*e580*/  CS2R R94, SRZ ;  /* 0x00000000005e7805 */ /* 0x000fe4000001ff00 */
        /* <DEDUP_REMOVED lines=24> */
[----:B--2---:R-:W-:-:S05]  /*e710*/  VIMNMX R12, R12, R7, !PT ;  /* 0x000000070c0c7248 */ /* 0x004fca0007fe0100 */
[----:B------:R0:W-:Y:S01]  /*e720*/  STL [R1+0x24], R12 ;  /* 0x0000240c01007387 */ /* 0x0001e20000100800 */
[----:B------:R-:W-:-:S13]  /*e730*/  ISETP.GE.AND P1, PT, R15, R12, PT ;  /* 0x0000000c0f00720c */ /* 0x000fda0003f26270 */
[----:B0-----:R-:W-:Y:S05]  /*e740*/  @!P1 BRA `(.L_x_2220) ;  /* 0x0000003000589947 */ /* 0x001fea0003800000 */
[----:B------:R-:W-:Y:S01]  /*e750*/  BSSY B1, `(.L_x_2220) ;  /* 0x0000315000017945 */ /* 0x000fe20003800000 */
[----:B------:R-:W-:Y:S01]  /*e760*/  IMAD.MOV.U32 R12, RZ, RZ, R10 ;  /* 0x000000ffff0c7224 */ /* 0x000fe200078e000a */
[----:B------:R-:W-:Y:S01]  /*e770*/  MOV R13, R11 ;  /* 0x0000000b000d7202 */ /* 0x000fe20000000f00 */
[----:B------:R-:W-:Y:S01]  /*e780*/  IMAD.MOV.U32 R7, RZ, RZ, R152 ;  /* 0x000000ffff077224 */ /* 0x000fe200078e0098 */
[----:B------:R-:W-:Y:S01]  /*e790*/  CS2R R134, SRZ ;  /* 0x0000000000867805 */ /* 0x000fe2000001ff00 */
[----:B------:R-:W-:Y:S01]  /*e7a0*/  IMAD.MOV.U32 R6, RZ, RZ, R22 ;  /* 0x000000ffff067224 */ /* 0x000fe200078e0016 */
        /* <DEDUP_REMOVED lines=22> */
[----:B------:R-:W-:-:S07]  /*e910*/  CS2R R88, SRZ ;  /* 0x0000000000587805 */ /* 0x000fce000001ff00 */
.L_x_2233:
[----:B------:R-:W-:-:S04]  /*e920*/  ISETP.NE.AND P1, PT, R6, 0x1, PT ;  /* 0x000000010600780c */ /* 0x000fc80003f25270 */
[----:B------:R-:W-:-:S04]  /*e930*/  SEL R152, RZ, 0x1, P1 ;  /* 0x00000001ff987807 */ /* 0x000fc80000800000 */
[----:B------:R-:W-:Y:S01]  /*e940*/  LOP3.LUT R152, R7, R152, RZ, 0x3c, !PT ;  /* 0x0000009807987212 */ /* 0x000fe200078e3cff */
[----:B------:R-:W-:Y:S06]  /*e950*/  @!P0 BRA `(.L_x_2221) ;  /* 0x0000000000048947 */ /* 0x000fec0003800000 */
[----:B------:R-:W-:Y:S01]  /*e960*/  BPT.TRAP 0x1 ;  /* 0x000000040000795c */ /* 0x000fe20000300000 */
.L_x_2221:
[----:B------:R-:W-:Y:S01]  /*e970*/  VIADD R22, R6, 0x1 ;  /* 0x0000000106167836 */ /* 0x000fe20000000000 */
[----:B------:R-:W-:-:S04]  /*e980*/  SHF.L.U32 R11, R152, 0x1f, RZ ;  /* 0x0000001f980b7819 */ /* 0x000fc800000006ff */
[----:B------:R-:W-:-:S04]  /*e990*/  ISETP.NE.AND P1, PT, R22, 0x2, PT ;  /* 0x000000021600780c */ /* 0x000fc80003f25270 */
[----:B------:R-:W-:-:S05]  /*e9a0*/  SEL R22, R22, RZ, P1 ;  /* 0x000000ff16167207 */ /* 0x000fca0000800000 */
[----:B------:R-:W-:-:S04]  /*e9b0*/  IMAD R20, R22, 0x8, R18 ;  /* 0x0000000816147824 */ /* 0x000fc800078e0212 */
[----:B------:R0:W1:Y:S01]  /*e9c0*/  SYNCS.PHASECHK.TRANS64.TRYWAIT P1, [R20+URZ+0x19c30], R11 ;  /* 0x019c300b140075a7 */ /* 0x000062000802017f */
[----:B------:R-:W-:Y:S05]  /*e9d0*/  @!P0 BRA `(.L_x_2222) ;  /* 0x0000000000048947 */ /* 0x000fea0003800000 */
[----:B------:R-:W-:Y:S01]  /*e9e0*/  BPT.TRAP 0x1 ;  /* 0x000000040000795c */ /* 0x000fe20000300000 */
.L_x_2222:
[----:B------:R-:W-:Y:S01]  /*e9f0*/  BSSY B2, `(.L_x_2223) ;  /* 0x0000006000027945 */ /* 0x000fe20003800000 */
[----:B------:R-:W-:Y:S02]  /*ea00*/  IMAD R24, R22, 0x300, R21 ;  /* 0x0000030016187824 */ /* 0x000fe400078e0215 */
[----:B------:R-:W-:Y:S01]  /*ea10*/  IMAD.MOV.U32 R25, RZ, RZ, -0x3ffffff0 ;  /* 0xc0000010ff197424 */ /* 0x000fe200078e00ff */
[----:B-1----:R-:W-:Y:S06]  /*ea20*/  @P1 BRA `(.L_x_2224) ;  /* 0x0000000000081947 */ /* 0x002fec0003800000 */
[----:B------:R-:W1:Y:S02]  /*ea30*/  SYNCS.PHASECHK.TRANS64.TRYWAIT P1, [R20+URZ+0x19c30], R11 ;  /* 0x019c300b140075a7 */ /* 0x000e64000802017f */
[----:B-1----:R-:W-:Y:S05]  /*ea40*/  @!P1 BRA `(.L_x_2225) ;  /* 0x00000118008c9947 */ /* 0x002fea0003800000 */
.L_x_2224:
[----:B------:R-:W-:Y:S05]  /*ea50*/  BSYNC B2 ;  /* 0x0000000000027941 */ /* 0x000fea0003800000 */
.L_x_2223:
[C---:B------:R-:W-:Y:S01]  /*ea60*/  VIADD R10, R24.reuse, 0x100 ;  /* 0x00000100180a7836 */ /* 0x040fe20000000000 */
[C---:B------:R-:W-:Y:S01]  /*ea70*/  R2UR UR6, R24.reuse ;  /* 0x00000000180672ca */ /* 0x040fe200000e0000 */
[----:B01----:R-:W-:Y:S01]  /*ea80*/  IMAD.MOV.U32 R11, RZ, RZ, -0x3ffffff0 ;  /* 0xc0000010ff0b7424 */ /* 0x003fe200078e00ff */
[----:B------:R-:W-:Y:S01]  /*ea90*/  R2UR UR7, R25 ;  /* 0x00000000190772ca */ /* 0x000fe200000e0000 */
[----:B------:R-:W-:Y:S01]  /*eaa0*/  VIADD R24, R24, 0x200 ;  /* 0x0000020018187836 */ /* 0x000fe20000000000 */
[----:B------:R-:W-:Y:S02]  /*eab0*/  R2UR UR10, R10 ;  /* 0x000000000a0a72ca */ /* 0x000fe400000e0000 */
[----:B------:R-:W-:Y:S02]  /*eac0*/  R2UR UR11, R11 ;  /* 0x000000000b0b72ca */ /* 0x000fe400000e0000 */
[----:B------:R-:W2:Y:S01]  /*ead0*/  LDL.64 R10, [R1] ;  /* 0x00000000010a7983 */ /* 0x000ea20000100a00 */
        /* <DEDUP_REMOVED lines=20> */
.L_x_2226:
[----:B------:R-:W-:Y:S01]  /*ec20*/  SHF.L.U32 R7, R7, 0x1f, RZ ;  /* 0x0000001f07077819 */ /* 0x000fe200000006ff */
[----:B------:R-:W-:-:S04]  /*ec30*/  IMAD R14, R6, 0x8, R18 ;  /* 0x00000008060e7824 */ /* 0x000fc800078e0212 */
[----:B------:R0:W1:Y:S01]  /*ec40*/  SYNCS.PHASECHK.TRANS64.TRYWAIT P1, [R14+URZ+0x19c50], R7 ;  /* 0x019c50070e0075a7 */ /* 0x000062000802017f */
[----:B------:R-:W-:Y:S05]  /*ec50*/  @!P0 BRA `(.L_x_2227) ;  /* 0x0000000000048947 */ /* 0x000fea0003800000 */
[----:B------:R-:W-:Y:S01]  /*ec60*/  BPT.TRAP 0x1 ;  /* 0x000000040000795c */ /* 0x000fe20000300000 */
.L_x_2227:
[----:B------:R-:W-:Y:S04]  /*ec70*/  BSSY B2, `(.L_x_2228) ;  /* 0x0000004000027945 */ /* 0x000fe80003800000 */
[----:B-1----:R-:W-:Y:S05]  /*ec80*/  @P1 BRA `(.L_x_2229) ;  /* 0x0000000000081947 */ /* 0x002fea0003800000 */
[----:B------:R-:W1:Y:S02]  /*ec90*/  SYNCS.PHASECHK.TRANS64.TRYWAIT P1, [R14+URZ+0x19c50], R7 ;  /* 0x019c50070e0075a7 */ /* 0x000e64000802017f */
[----:B-1----:R-:W-:Y:S05]  /*eca0*/  @!P1 BRA `(.L_x_2230) ;  /* 0x0000011800089947 */ /* 0x002fea0003800000 */
.L_x_2229:
[----:B------:R-:W-:Y:S05]  /*ecb0*/  BSYNC B2 ;  /* 0x0000000000027941 */ /* 0x000fea0003800000 */
.L_x_2228:
[----:B01----:R-:W-:Y:S01]  /*ecc0*/  VIADD R7, R18, 0x3000 ;  /* 0x0000300012077836 */ /* 0x003fe20000000000 */
[----:B------:R-:W-:Y:S01]  /*ecd0*/  WARPGROUP.ARRIVE ;  /* 0x00000000000079c5 */ /* 0x000fe20000000000 */
[----:B------:R-:W-:-:S03]  /*ece0*/  IMAD.MOV.U32 R11, RZ, RZ, 0x40000040 ;  /* 0x40000040ff0b7424 */ /* 0x000fc600078e00ff */
[----:B------:R-:W-:-:S04]  /*ecf0*/  SHF.R.U32.HI R7, RZ, 0x4, R7 ;  /* 0x00000004ff077819 */ /* 0x000fc80000011607 */
[----:B------:R-:W-:-:S04]  /*ed00*/  LOP3.LUT R7, R7, 0x3fff, RZ, 0xc0, !PT ;  /* 0x00003fff07077812 */ /* 0x000fc800078ec0ff */
[----:B------:R-:W-:-:S05]  /*ed10*/  LOP3.LUT R7, R7, 0x10000, RZ, 0xfc, !PT ;  /* 0x0001000007077812 */ /* 0x000fca00078efcff */
[----:B------:R-:W-:Y:S02]  /*ed20*/  IMAD R6, R6, 0x300, R7 ;  /* 0x0000030006067824 */ /* 0x000fe400078e0207 */
[----:B------:R-:W-:-:S03]  /*ed30*/  IMAD.MOV.U32 R7, RZ, RZ, 0x40000040 ;  /* 0x40000040ff077424 */ /* 0x000fc600078e00ff */
[C---:B------:R-:W-:Y:S02]  /*ed40*/  R2UR UR6, R6.reuse ;  /* 0x00000000060672ca */ /* 0x040fe400000e0000 */
[----:B------:R-:W-:Y:S01]  /*ed50*/  R2UR UR7, R7 ;  /* 0x00000000070772ca */ /* 0x000fe200000e0000 */
[----:B------:R-:W-:Y:S01]  /*ed60*/  IMAD.MOV.U32 R7, RZ, RZ, 0x40000040 ;  /* 0x40000040ff077424 */ /* 0x000fe200078e00ff */
[----:B------:R-:W-:-:S11]  /*ed70*/  IADD3 R10, R6, 0x2, RZ ;  /* 0x00000002060a7810 */ /* 0x000fd60007ffe0ff */
        /* <DEDUP_REMOVED lines=22> */
.L_x_2231:
[----:B------:R-:W2:Y:S01]  /*eee0*/  LDL R11, [R1+0x28] ;  /* 0x00002800010b7983 */ /* 0x000ea20000100800 */
[----:B------:R-:W0:Y:S03]  /*eef0*/  LDC R7, c[0x0][0x448] ;  /* 0x00011200ff077b82 */ /* 0x000e260000000800 */
[----:B------:R-:W2:Y:S04]  /*ef00*/  LDL R6, [R1+0x40] ;  /* 0x0000400001067983 */ /* 0x000ea80000100800 */
[----:B------:R-:W3:Y:S04]  /*ef10*/  LDL R139, [R1+0x30] ;  /* 0x00003000018b7983 */ /* 0x000ee80000100800 */
[----:B------:R-:W3:Y:S04]  /*ef20*/  LDL R138, [R1+0x34] ;  /* 0x00003400018a7983 */ /* 0x000ee80000100800 */
[----:B------:R-:W4:Y:S04]  /*ef30*/  LDL R137, [R1+0x2c] ;  /* 0x00002c0001897983 */ /* 0x000f280000100800 */
[----:B------:R-:W5:Y:S01]  /*ef40*/  LDL R136, [R1+0x8] ;  /* 0x0000080001887983 */ /* 0x000f620000100800 */
[----:B0-----:R-:W-:-:S13]  /*ef50*/  ISETP.NE.AND P1, PT, R7, 0x1, PT ;  /* 0x000000010700780c */ /* 0x001fda0003f25270 */
[----:B------:R-:W0:Y:S08]  /*ef60*/  @P1 LDC R10, c[0x0][0x44c] ;  /* 0x00011300ff0a1b82 */ /* 0x000e300000000800 */
[----:B------:R-:W1:Y:S01]  /*ef70*/  @P1 LDC R7, c[0x0][0x450] ;  /* 0x00011400ff071b82 */ /* 0x000e620000000800 */
[----:B------:R-:W-:Y:S01]  /*ef80*/  FMUL.FTZ R80, R2, R80 ;  /* 0x0000005002507220 */ /* 0x000fe20000410000 */
[----:B------:R-:W-:-:S02]  /*ef90*/  VIADD R20, R20, 0x19c40 ;  /* 0x00019c4014147836 */ /* 0x000fc40000000000 */
[----:B------:R-:W-:Y:S01]  /*efa0*/  FMUL.FTZ R85, R2, R85 ;  /* 0x0000005502557220 */ /* 0x000fe20000410000 */
[----:B--2---:R-:W-:Y:S02]  /*efb0*/  IMAD.IADD R6, R6, 0x1, R11 ;  /* 0x0000000106067824 */ /* 0x004fe400078e020b */
[----:B------:R-:W-:Y:S02]  /*efc0*/  FMUL.FTZ R11, R2, R26 ;  /* 0x0000001a020b7220 */ /* 0x000fe40000410000 */
[----:B0-----:R-:W-:-:S04]  /*efd0*/  @P1 IMAD.HI.U32 R10, R6, R10, RZ ;  /* 0x0000000a060a1227 */ /* 0x001fc800078e00ff */
        /* <DEDUP_REMOVED lines=24> */
[----:B------:R-:W0:Y:S01]  /*f160*/  SHFL.IDX PT, R74, R6, RZ, 0x1c1f ;  /* 0x001c1fff064a7589 */ /* 0x000e2200000e0000 */
[C---:B------:R-:W-:Y:S01]  /*f170*/  FMUL.FTZ R64, R2.reuse, R68 ;  /* 0x0000004402407220 */ /* 0x040fe20000410000 */
[C---:B------:R-:W-:Y:S01]  /*f180*/  FMUL.FTZ R68, R2.reuse, R72 ;  /* 0x0000004802447220 */ /* 0x040fe20000410000 */
[----:B------:R-:W-:-:S02]  /*f190*/  FMUL.FTZ R72, R2, R77 ;  /* 0x0000004d02487220 */ /* 0x000fc40000410000 */
[----:B------:R1:W2:Y:S01]  /*f1a0*/  SHFL.IDX PT, R77, R6, 0x1, 0x1c1f ;  /* 0x003c1f00064d7f89 */ /* 0x0002a200000e0000 */
[C---:B------:R-:W-:Y:S01]  /*f1b0*/  FMUL.FTZ R10, R2.reuse, R25 ;  /* 0x00000019020a7220 */ /* 0x040fe20000410000 */
[----:B-1----:R1:W-:Y:S01]  /*f1c0*/  MUFU.TANH R6, R80 ;  /* 0x0000005000067308 */ /* 0x0023e20000002400 */
[----:B------:R-:W-:Y:S01]  /*f1d0*/  FMUL.FTZ R25, R2, R29 ;  /* 0x0000001d02197220 */ /* 0x000fe20000410000 */
[----:B-1----:R-:W-:-:S04]  /*f1e0*/  IMAD.MOV.U32 R80, RZ, RZ, -0x80 ;  /* 0xffffff80ff507424 */ /* 0x002fc800078e00ff */
[----:B------:R-:W-:Y:S02]  /*f1f0*/  IMAD R80, R15, R80, 0x1 ;  /* 0x000000010f507424 */ /* 0x000fe400078e0250 */
[C---:B------:R-:W-:Y:S01]  /*f200*/  FMUL.FTZ R29, R2.reuse, R33 ;  /* 0x00000021021d7220 */ /* 0x040fe20000410000 */
[----:B------:R-:W-:Y:S01]  /*f210*/  FMUL.FTZ R33, R2, R37 ;  /* 0x0000002502217220 */ /* 0x000fe20000410000 */
[----:B------:R-:W1:Y:S01]  /*f220*/  MUFU.TANH R24, R24 ;  /* 0x0000001800187308 */ /* 0x000e620000002400 */
[----:B---3--:R-:W-:Y:S01]  /*f230*/  IADD3 R80, R138, R80, -R139 ;  /* 0x000000508a507210 */ /* 0x008fe20007ffe88b */
[----:B------:R-:W-:Y:S01]  /*f240*/  FMUL.FTZ R37, R2, R41 ;  /* 0x0000002902257220 */ /* 0x000fe20000410000 */
[----:B-----5:R-:W-:Y:S01]  /*f250*/  PRMT R20, R136, 0x654, R20 ;  /* 0x0000065488147816 */ /* 0x020fe20000000014 */
[----:B------:R-:W-:Y:S02]  /*f260*/  FMUL.FTZ R41, R2, R45 ;  /* 0x0000002d02297220 */ /* 0x000fe40000410000 */
[----:B----4-:R-:W-:-:S02]  /*f270*/  IMAD.IADD R80, R80, 0x1, -R137 ;  /* 0x0000000150507824 */ /* 0x010fc400078e0a89 */
[----:B------:R-:W3:Y:S01]  /*f280*/  MUFU.TANH R7, R7 ;  /* 0x0000000700077308 */ /* 0x000ee20000002400 */
[C---:B------:R-:W-:Y:S01]  /*f290*/  FMUL.FTZ R45, R2.reuse, R49 ;  /* 0x00000031022d7220 */ /* 0x040fe20000410000 */
[----:B------:R-:W-:Y:S01]  /*f2a0*/  FMUL.FTZ R49, R2, R53 ;  /* 0x0000003502317220 */ /* 0x000fe20000410000 */
[----:B0-----:R-:W-:Y:S01]  /*f2b0*/  IMAD.IADD R74, R80, 0x1, R74 ;  /* 0x00000001504a7824 */ /* 0x001fe200078e024a */
[----:B------:R0:W-:Y:S04]  /*f2c0*/  SYNCS.ARRIVE.TRANS64.RED.A1T0 RZ, [R20+URZ], RZ ;  /* 0x000000ff14ff79a7 */ /* 0x0001e8000810043f */
[----:B------:R-:W4:Y:S01]  /*f2d0*/  MUFU.TANH R10, R10 ;  /* 0x0000000a000a7308 */ /* 0x000f220000002400 */
[----:B------:R-:W-:-:S07]  /*f2e0*/  FMUL.FTZ R53, R2, R57 ;  /* 0x0000003902357220 */ /* 0x000fce0000410000 */
[----:B------:R-:W5:Y:S01]  /*f2f0*/  MUFU.TANH R33, R33 ;  /* 0x0000002100217308 */ /* 0x000f620000002400 */
[C---:B0-----:R-:W-:Y:S01]  /*f300*/  FMUL.FTZ R20, R2.reuse, R27 ;  /* 0x0000001b02147220 */ /* 0x041fe20000410000 */
[C---:B------:R-:W-:Y:S01]  /*f310*/  FMUL.FTZ R27, R2.reuse, R31 ;  /* 0x0000001f021b7220 */ /* 0x040fe20000410000 */
[----:B------:R-:W-:-:S05]  /*f320*/  FMUL.FTZ R31, R2, R35 ;  /* 0x00000023021f7220 */ /* 0x000fca0000410000 */
[----:B------:R-:W0:Y:S01]  /*f330*/  MUFU.TANH R25, R25 ;  /* 0x0000001900197308 */ /* 0x000e220000002400 */
[----:B------:R-:W-:Y:S01]  /*f340*/  FMUL.FTZ R35, R2, R39 ;  /* 0x0000002702237220 */ /* 0x000fe20000410000 */
[----:B------:R-:W-:-:S06]  /*f350*/  ISETP.GT.AND P4, PT, R74, 0x8, PT ;  /* 0x000000084a00780c */ /* 0x000fcc0003f84270 */
[----:B------:R-:W2:Y:S01]  /*f360*/  MUFU.TANH R28, R28 ;  /* 0x0000001c001c7308 */ /* 0x000ea20000002400 */
[----:B------:R-:W-:-:S07]  /*f370*/  FMUL.FTZ R39, R2, R43 ;  /* 0x0000002b02277220 */ /* 0x000fce0000410000 */
[----:B------:R-:W2:Y:S01]  /*f380*/  MUFU.TANH R29, R29 ;  /* 0x0000001d001d7308 */ /* 0x000ea20000002400 */
[----:B------:R-:W-:-:S07]  /*f390*/  FMUL.FTZ R43, R2, R47 ;  /* 0x0000002f022b7220 */ /* 0x000fce0000410000 */
[----:B------:R-:W2:Y:S01]  /*f3a0*/  MUFU.TANH R32, R32 ;  /* 0x0000002000207308 */ /* 0x000ea20000002400 */
[C---:B------:R-:W-:Y:S01]  /*f3b0*/  FMUL.FTZ R47, R2.reuse, R51 ;  /* 0x00000033022f7220 */ /* 0x040fe20000410000 */
[----:B------:R-:W-:-:S06]  /*f3c0*/  FMUL.FTZ R57, R2, R61 ;  /* 0x0000003d02397220 */ /* 0x000fcc0000410000 */
[----:B------:R-:W2:Y:S01]  /*f3d0*/  MUFU.TANH R44, R44 ;  /* 0x0000002c002c7308 */ /* 0x000ea20000002400 */
[----:B------:R-:W-:Y:S01]  /*f3e0*/  ISETP.GT.AND P2, PT, R74, RZ, PT ;  /* 0x000000ff4a00720c */ /* 0x000fe20003f44270 */
[----:B------:R-:W-:Y:S01]  /*f3f0*/  FMUL.FTZ R51, R2, R55 ;  /* 0x0000003702337220 */ /* 0x000fe20000410000 */
[----:B------:R-:W-:Y:S01]  /*f400*/  ISETP.GT.AND P3, PT, R74, 0x1, PT ;  /* 0x000000014a00780c */ /* 0x000fe20003f64270 */
[----:B------:R-:W-:-:S04]  /*f410*/  FMUL.FTZ R61, R2, R65 ;  /* 0x00000041023d7220 */ /* 0x000fc80000410000 */
[----:B------:R-:W2:Y:S01]  /*f420*/  MUFU.TANH R36, R36 ;  /* 0x0000002400247308 */ /* 0x000ea20000002400 */
[----:B-1----:R-:W-:Y:S01]  /*f430*/  FSEL R24, R24, -INF , P4 ;  /* 0xff80000018187808 */ /* 0x002fe20002000000 */
[----:B------:R-:W-:Y:S01]  /*f440*/  FMUL.FTZ R55, R2, R59 ;  /* 0x0000003b02377220 */ /* 0x000fe20000410000 */
[----:B------:R-:W-:-:S05]  /*f450*/  ISETP.GT.AND P4, PT, R74, 0x19, PT ;  /* 0x000000194a00780c */ /* 0x000fca0003f84270 */
[----:B------:R-:W1:Y:S01]  /*f460*/  MUFU.TANH R37, R37 ;  /* 0x0000002500257308 */ /* 0x000e620000002400 */
[----:B------:R-:W-:-:S07]  /*f470*/  FMUL.FTZ R59, R2, R63 ;  /* 0x0000003f023b7220 */ /* 0x000fce0000410000 */
[----:B------:R-:W1:Y:S01]  /*f480*/  MUFU.TANH R40, R40 ;  /* 0x0000002800287308 */ /* 0x000e620000002400 */
[----:B------:R-:W-:-:S07]  /*f490*/  FMUL.FTZ R63, R2, R67 ;  /* 0x00000043023f7220 */ /* 0x000fce0000410000 */
[----:B------:R-:W1:Y:S01]  /*f4a0*/  MUFU.TANH R41, R41 ;  /* 0x0000002900297308 */ /* 0x000e620000002400 */
[----:B---3--:R-:W-:Y:S01]  /*f4b0*/  FSEL R7, R7, -INF , P2 ;  /* 0xff80000007077808 */ /* 0x008fe20001000000 */
[----:B------:R-:W-:Y:S01]  /*f4c0*/  FMUL.FTZ R65, R2, R69 ;  /* 0x0000004502417220 */ /* 0x000fe20000410000 */
[----:B----4-:R-:W-:-:S05]  /*f4d0*/  FSEL R10, R10, -INF , P3 ;  /* 0xff8000000a0a7808 */ /* 0x010fca0001800000 */
[----:B------:R-:W3:Y:S01]  /*f4e0*/  MUFU.TANH R53, R53 ;  /* 0x0000003500357308 */ /* 0x000ee20000002400 */
[----:B------:R-:W-:Y:S01]  /*f4f0*/  FMUL.FTZ R67, R2, R71 ;  /* 0x0000004702437220 */ /* 0x000fe20000410000 */
[----:B------:R-:W-:Y:S01]  /*f500*/  ISETP.GT.AND P5, PT, R74, 0x9, PT ;  /* 0x000000094a00780c */ /* 0x000fe20003fa4270 */
[----:B------:R-:W-:Y:S01]  /*f510*/  FMUL.FTZ R69, R2, R73 ;  /* 0x0000004902457220 */ /* 0x000fe20000410000 */
[----:B------:R-:W-:-:S04]  /*f520*/  ISETP.GT.AND P1, PT, R74, 0x10, PT ;  /* 0x000000104a00780c */ /* 0x000fc80003f24270 */
[----:B------:R-:W4:Y:S01]  /*f530*/  MUFU.TANH R45, R45 ;  /* 0x0000002d002d7308 */ /* 0x000f220000002400 */
[----:B------:R-:W-:Y:S01]  /*f540*/  ISETP.GT.AND P2, PT, R74, 0x11, PT ;  /* 0x000000114a00780c */ /* 0x000fe20003f44270 */
[----:B------:R-:W-:Y:S01]  /*f550*/  FMUL.FTZ R71, R2, R76 ;  /* 0x0000004c02477220 */ /* 0x000fe20000410000 */
[----:B------:R-:W-:-:S05]  /*f560*/  ISETP.GT.AND P3, PT, R74, 0x18, PT ;  /* 0x000000184a00780c */ /* 0x000fca0003f64270 */
[----:B------:R-:W4:Y:S01]  /*f570*/  MUFU.TANH R48, R48 ;  /* 0x0000003000307308 */ /* 0x000f220000002400 */
[----:B-----5:R-:W-:Y:S02]  /*f580*/  FSEL R33, R33, -INF , P4 ;  /* 0xff80000021217808 */ /* 0x020fe40002000000 */
[----:B------:R-:W-:-:S05]  /*f590*/  ISETP.GT.AND P4, PT, R74, 0x30, PT ;  /* 0x000000304a00780c */ /* 0x000fca0003f84270 */
[----:B------:R-:W5:Y:S01]  /*f5a0*/  MUFU.TANH R49, R49 ;  /* 0x0000003100317308 */ /* 0x000f620000002400 */
[----:B0-----:R-:W-:-:S07]  /*f5b0*/  FSEL R25, R25, -INF , P5 ;  /* 0xff80000019197808 */ /* 0x001fce0002800000 */
[----:B------:R-:W0:Y:S01]  /*f5c0*/  MUFU.TANH R52, R52 ;  /* 0x0000003400347308 */ /* 0x000e220000002400 */
[----:B--2---:R-:W-:Y:S02]  /*f5d0*/  FSEL R28, R28, -INF , P1 ;  /* 0xff8000001c1c7808 */ /* 0x004fe40000800000 */
[----:B------:R-:W-:-:S05]  /*f5e0*/  FSEL R29, R29, -INF , P2 ;  /* 0xff8000001d1d7808 */ /* 0x000fca0001000000 */
[----:B------:R-:W2:Y:S01]  /*f5f0*/  MUFU.TANH R64, R64 ;  /* 0x0000004000407308 */ /* 0x000ea20000002400 */
[----:B------:R-:W-:Y:S02]  /*f600*/  FSEL R32, R32, -INF , P3 ;  /* 0xff80000020207808 */ /* 0x000fe40001800000 */
[C---:B------:R-:W-:Y:S02]  /*f610*/  ISETP.GT.AND P5, PT, R74.reuse, 0x20, PT ;  /* 0x000000204a00780c */ /* 0x040fe40003fa4270 */
[----:B------:R-:W-:-:S03]  /*f620*/  ISETP.GT.AND P1, PT, R74, 0x21, PT ;  /* 0x000000214a00780c */ /* 0x000fc60003f24270 */
[----:B------:R-:W2:Y:S01]  /*f630*/  MUFU.TANH R56, R56 ;  /* 0x0000003800387308 */ /* 0x000ea20000002400 */
[C---:B------:R-:W-:Y:S02]  /*f640*/  ISETP.GT.AND P2, PT, R74.reuse, 0x28, PT ;  /* 0x000000284a00780c */ /* 0x040fe40003f44270 */
[----:B------:R-:W-:-:S05]  /*f650*/  ISETP.GT.AND P3, PT, R74, 0x29, PT ;  /* 0x000000294a00780c */ /* 0x000fca0003f64270 */
[----:B------:R-:W2:Y:S01]  /*f660*/  MUFU.TANH R57, R57 ;  /* 0x0000003900397308 */ /* 0x000ea20000002400 */
[----:B------:R-:W-:Y:S02]  /*f670*/  FSEL R44, R44, -INF , P4 ;  /* 0xff8000002c2c7808 */ /* 0x000fe40002000000 */
[----:B------:R-:W-:-:S05]  /*f680*/  ISETP.GT.AND P4, PT, R74, 0x41, PT ;  /* 0x000000414a00780c */ /* 0x000fca0003f84270 */
[----:B------:R-:W2:Y:S01]  /*f690*/  MUFU.TANH R60, R60 ;  /* 0x0000003c003c7308 */ /* 0x000ea20000002400 */
[----:B------:R-:W-:-:S07]  /*f6a0*/  FSEL R36, R36, -INF , P5 ;  /* 0xff80000024247808 */ /* 0x000fce0002800000 */
[----:B------:R-:W2:Y:S01]  /*f6b0*/  MUFU.TANH R61, R61 ;  /* 0x0000003d003d7308 */ /* 0x000ea20000002400 */
[----:B-1----:R-:W-:Y:S02]  /*f6c0*/  FSEL R37, R37, -INF , P1 ;  /* 0xff80000025257808 */ /* 0x002fe40000800000 */
[----:B------:R-:W-:-:S05]  /*f6d0*/  FSEL R40, R40, -INF , P2 ;  /* 0xff80000028287808 */ /* 0x000fca0001000000 */
[----:B------:R-:W1:Y:S01]  /*f6e0*/  MUFU.TANH R72, R72 ;  /* 0x0000004800487308 */ /* 0x000e620000002400 */
[----:B------:R-:W-:Y:S02]  /*f6f0*/  FSEL R41, R41, -INF , P3 ;  /* 0xff80000029297808 */ /* 0x000fe40001800000 */
[C---:B------:R-:W-:Y:S02]  /*f700*/  ISETP.GT.AND P5, PT, R74.reuse, 0x31, PT ;  /* 0x000000314a00780c */ /* 0x040fe40003fa4270 */
[----:B------:R-:W-:-:S03]  /*f710*/  ISETP.GT.AND P1, PT, R74, 0x38, PT ;  /* 0x000000384a00780c */ /* 0x000fc60003f24270 */
[----:B------:R-:W1:Y:S01]  /*f720*/  MUFU.TANH R65, R65 ;  /* 0x0000004100417308 */ /* 0x000e620000002400 */
[C---:B------:R-:W-:Y:S02]  /*f730*/  ISETP.GT.AND P2, PT, R74.reuse, 0x39, PT ;  /* 0x000000394a00780c */ /* 0x040fe40003f44270 */
[----:B------:R-:W-:-:S05]  /*f740*/  ISETP.GT.AND P3, PT, R74, 0x40, PT ;  /* 0x000000404a00780c */ /* 0x000fca0003f64270 */
[----:B------:R-:W1:Y:S01]  /*f750*/  MUFU.TANH R68, R68 ;  /* 0x0000004400447308 */ /* 0x000e620000002400 */
[----:B---3--:R-:W-:Y:S02]  /*f760*/  FSEL R53, R53, -INF , P4 ;  /* 0xff80000035357808 */ /* 0x008fe40002000000 */
[----:B------:R-:W-:-:S05]  /*f770*/  ISETP.GT.AND P4, PT, R74, 0x58, PT ;  /* 0x000000584a00780c */ /* 0x000fca0003f84270 */
[----:B------:R-:W3:Y:S01]  /*f780*/  MUFU.TANH R69, R69 ;  /* 0x0000004500457308 */ /* 0x000ee20000002400 */
[----:B----4-:R-:W-:-:S07]  /*f790*/  FSEL R45, R45, -INF , P5 ;  /* 0xff8000002d2d7808 */ /* 0x010fce0002800000 */
[----:B------:R-:W4:Y:S01]  /*f7a0*/  MUFU.TANH R71, R71 ;  /* 0x0000004700477308 */ /* 0x000f220000002400 */
[----:B------:R-:W-:Y:S02]  /*f7b0*/  FSEL R48, R48, -INF , P1 ;  /* 0xff80000030307808 */ /* 0x000fe40000800000 */
[----:B-----5:R-:W-:-:S05]  /*f7c0*/  FSEL R49, R49, -INF , P2 ;  /* 0xff80000031317808 */ /* 0x020fca0001000000 */
[----:B------:R-:W5:Y:S01]  /*f7d0*/  MUFU.TANH R11, R11 ;  /* 0x0000000b000b7308 */ /* 0x000f620000002400 */
[----:B0-----:R-:W-:Y:S02]  /*f7e0*/  FSEL R52, R52, -INF , P3 ;  /* 0xff80000034347808 */ /* 0x001fe40001800000 */
[C---:B------:R-:W-:Y:S02]  /*f7f0*/  ISETP.GT.AND P5, PT, R74.reuse, 0x48, PT ;  /* 0x000000484a00780c */ /* 0x040fe40003fa4270 */
[C---:B------:R-:W-:Y:S02]  /*f800*/  ISETP.GT.AND P1, PT, R74.reuse, 0x49, PT ;  /* 0x000000494a00780c */ /* 0x040fe40003f24270 */
[C---:B------:R-:W-:Y:S02]  /*f810*/  ISETP.GT.AND P2, PT, R74.reuse, 0x50, PT ;  /* 0x000000504a00780c */ /* 0x040fe40003f44270 */
[----:B------:R-:W-:Y:S01]  /*f820*/  ISETP.GT.AND P3, PT, R74, 0x51, PT ;  /* 0x000000514a00780c */ /* 0x000fe20003f64270 */
[----:B------:R-:W-:Y:S01]  /*f830*/  IMAD.IADD R77, R80, 0x1, R77 ;  /* 0x00000001504d7824 */ /* 0x000fe200078e024d */
[----:B--2---:R-:W-:-:S02]  /*f840*/  FSEL R64, R64, -INF , P4 ;  /* 0xff80000040407808 */ /* 0x004fc40002000000 */
[----:B------:R-:W-:Y:S02]  /*f850*/  ISETP.GT.AND P4, PT, R74, 0x69, PT ;  /* 0x000000694a00780c */ /* 0x000fe40003f84270 */
[----:B------:R-:W-:Y:S02]  /*f860*/  FSEL R56, R56, -INF , P5 ;  /* 0xff80000038387808 */ /* 0x000fe40002800000 */
[----:B------:R-:W-:Y:S02]  /*f870*/  FSEL R57, R57, -INF , P1 ;  /* 0xff80000039397808 */ /* 0x000fe40000800000 */
[----:B------:R-:W-:Y:S02]  /*f880*/  FSEL R60, R60, -INF , P2 ;  /* 0xff8000003c3c7808 */ /* 0x000fe40001000000 */
[----:B------:R-:W-:Y:S02]  /*f890*/  FSEL R61, R61, -INF , P3 ;  /* 0xff8000003d3d7808 */ /* 0x000fe40001800000 */
[----:B------:R-:W-:-:S02]  /*f8a0*/  ISETP.GT.AND P5, PT, R74, 0x59, PT ;  /* 0x000000594a00780c */ /* 0x000fc40003fa4270 */
[C---:B------:R-:W-:Y:S02]  /*f8b0*/  ISETP.GT.AND P1, PT, R74.reuse, 0x60, PT ;  /* 0x000000604a00780c */ /* 0x040fe40003f24270 */
[C---:B------:R-:W-:Y:S02]  /*f8c0*/  ISETP.GT.AND P2, PT, R74.reuse, 0x61, PT ;  /* 0x000000614a00780c */ /* 0x040fe40003f44270 */
[----:B------:R-:W-:Y:S02]  /*f8d0*/  ISETP.GT.AND P3, PT, R74, 0x68, PT ;  /* 0x000000684a00780c */ /* 0x000fe40003f64270 */
[----:B-1----:R-:W-:Y:S02]  /*f8e0*/  FSEL R72, R72, -INF , P4 ;  /* 0xff80000048487808 */ /* 0x002fe40002000000 */
[----:B------:R-:W-:Y:S02]  /*f8f0*/  ISETP.GT.AND P4, PT, R77, RZ, PT ;  /* 0x000000ff4d00720c */ /* 0x000fe40003f84270 */
[----:B------:R-:W-:-:S02]  /*f900*/  FSEL R65, R65, -INF , P5 ;  /* 0xff80000041417808 */ /* 0x000fc40002800000 */
[----:B------:R-:W-:Y:S02]  /*f910*/  FSEL R68, R68, -INF , P1 ;  /* 0xff80000044447808 */ /* 0x000fe40000800000 */
[----:B---3--:R-:W-:Y:S02]  /*f920*/  FSEL R69, R69, -INF , P2 ;  /* 0xff80000045457808 */ /* 0x008fe40001000000 */
[----:B----4-:R-:W-:Y:S02]  /*f930*/  FSEL R71, R71, -INF , P3 ;  /* 0xff80000047477808 */ /* 0x010fe40001800000 */
[C---:B------:R-:W-:Y:S02]  /*f940*/  ISETP.GT.AND P5, PT, R74.reuse, 0x70, PT ;  /* 0x000000704a00780c */ /* 0x040fe40003fa4270 */
[C---:B------:R-:W-:Y:S02]  /*f950*/  ISETP.GT.AND P1, PT, R74.reuse, 0x71, PT ;  /* 0x000000714a00780c */ /* 0x040fe40003f24270 */
[----:B------:R-:W-:-:S02]  /*f960*/  ISETP.GT.AND P2, PT, R74, 0x78, PT ;  /* 0x000000784a00780c */ /* 0x000fc40003f44270 */
[----:B------:R-:W-:Y:S02]  /*f970*/  ISETP.GT.AND P3, PT, R74, 0x79, PT ;  /* 0x000000794a00780c */ /* 0x000fe40003f64270 */
[----:B-----5:R-:W-:Y:S02]  /*f980*/  FSEL R74, R11, -INF , P4 ;  /* 0xff8000000b4a7808 */ /* 0x020fe40002000000 */
        /* <DEDUP_REMOVED lines=26> */
[----:B------:R-:W0:Y:S03]  /*fb30*/  MUFU.TANH R73, R73 ;  /* 0x0000004900497308 */ /* 0x000e260000002400 */
[----:B------:R-:W-:Y:S01]  /*fb40*/  FMNMX.FTZ R11, R68, R11, !PT ;  /* 0x0000000b440b7209 */ /* 0x000fe20007810000 */
[----:B------:R-:W-:-:S03]  /*fb50*/  FMUL.FTZ R80, R2, R75 ;  /* 0x0000004b02507220 */ /* 0x000fc60000410000 */
[----:B------:R-:W-:Y:S01]  /*fb60*/  FMNMX.FTZ R11, R69, R11, !PT ;  /* 0x0000000b450b7209 */ /* 0x000fe20007810000 */
[----:B------:R-:W1:Y:S03]  /*fb70*/  MUFU.TANH R76, R76 ;  /* 0x0000004c004c7308 */ /* 0x000e660000002400 */
[----:B------:R-:W-:-:S05]  /*fb80*/  FMNMX.FTZ R11, R71, R11, !PT ;  /* 0x0000000b470b7209 */ /* 0x000fca0007810000 */
[----:B------:R-:W2:Y:S01]  /*fb90*/  MUFU.TANH R75, R85 ;  /* 0x00000055004b7308 */ /* 0x000ea20000002400 */
[----:B------:R-:W-:Y:S02]  /*fba0*/  FSEL R6, R6, -INF , P5 ;  /* 0xff80000006067808 */ /* 0x000fe40002800000 */
[----:B------:R-:W-:Y:S02]  /*fbb0*/  FMNMX.FTZ R11, R72, R11, !PT ;  /* 0x0000000b480b7209 */ /* 0x000fe40007810000 */
[----:B0-----:R-:W-:Y:S02]  /*fbc0*/  FSEL R73, R73, -INF , P1 ;  /* 0xff80000049497808 */ /* 0x001fe40000800000 */
[----:B------:R-:W-:Y:S01]  /*fbd0*/  FMNMX.FTZ R11, R6, R11, !PT ;  /* 0x0000000b060b7209 */ /* 0x000fe20007810000 */
[----:B------:R-:W0:Y:S01]  /*fbe0*/  MUFU.TANH R20, R20 ;  /* 0x0000001400147308 */ /* 0x000e220000002400 */
[----:B-1----:R-:W-:Y:S02]  /*fbf0*/  FSEL R76, R76, -INF , P2 ;  /* 0xff8000004c4c7808 */ /* 0x002fe40001000000 */
[----:B------:R-:W-:-:S04]  /*fc00*/  FMNMX.FTZ R11, R73, R11, !PT ;  /* 0x0000000b490b7209 */ /* 0x000fc80007810000 */
[----:B------:R-:W-:Y:S02]  /*fc10*/  FMNMX.FTZ R11, R76, R11, !PT ;  /* 0x0000000b4c0b7209 */ /* 0x000fe40007810000 */
[----:B--2---:R-:W-:Y:S02]  /*fc20*/  FSEL R75, R75, -INF , P3 ;  /* 0xff8000004b4b7808 */ /* 0x004fe40001800000 */
[----:B------:R-:W-:Y:S02]  /*fc30*/  ISETP.GT.AND P5, PT, R77, 0x1, PT ;  /* 0x000000014d00780c */ /* 0x000fe40003fa4270 */
[----:B------:R-:W-:Y:S02]  /*fc40*/  FMNMX.FTZ R11, R75, R11, !PT ;  /* 0x0000000b4b0b7209 */ /* 0x000fe40007810000 */
[----:B0-----:R-:W-:-:S03]  /*fc50*/  FSEL R81, R20, -INF , P5 ;  /* 0xff80000014517808 */ /* 0x001fc60002800000 */
[----:B------:R-:W0:Y:S01]  /*fc60*/  SHFL.BFLY PT, R20, R11, 0x2, 0x1f ;  /* 0x0c401f000b147f89 */ /* 0x000e2200000e0000 */
[----:B------:R-:W1:Y:S08]  /*fc70*/  MUFU.TANH R26, R26 ;  /* 0x0000001a001a7308 */ /* 0x000e700000002400 */
[----:B------:R-:W2:Y:S01]  /*fc80*/  MUFU.TANH R27, R27 ;  /* 0x0000001b001b7308 */ /* 0x000ea20000002400 */
[----:B0-----:R-:W-:-:S05]  /*fc90*/  FMNMX.FTZ R11, R11, R20, !PT ;  /* 0x000000140b0b7209 */ /* 0x001fca0007810000 */
[----:B------:R-:W0:Y:S02]  /*fca0*/  SHFL.BFLY PT, R20, R11, 0x1, 0x1f ;  /* 0x0c201f000b147f89 */ /* 0x000e2400000e0000 */
[----:B------:R-:W3:Y:S08]  /*fcb0*/  MUFU.TANH R30, R30 ;  /* 0x0000001e001e7308 */ /* 0x000ef00000002400 */
[----:B------:R-:W4:Y:S08]  /*fcc0*/  MUFU.TANH R31, R31 ;  /* 0x0000001f001f7308 */ /* 0x000f300000002400 */
[----:B------:R-:W5:Y:S08]  /*fcd0*/  MUFU.TANH R34, R34 ;  /* 0x0000002200227308 */ /* 0x000f700000002400 */
[----:B------:R-:W5:Y:S08]  /*fce0*/  MUFU.TANH R35, R35 ;  /* 0x0000002300237308 */ /* 0x000f700000002400 */
[----:B------:R-:W5:Y:S08]  /*fcf0*/  MUFU.TANH R38, R38 ;  /* 0x0000002600267308 */ /* 0x000f700000002400 */
[----:B------:R-:W5:Y:S08]  /*fd00*/  MUFU.TANH R39, R39 ;  /* 0x0000002700277308 */ /* 0x000f700000002400 */
[----:B------:R-:W5:Y:S01]  /*fd10*/  MUFU.TANH R42, R42 ;  /* 0x0000002a002a7308 */ /* 0x000f620000002400 */
[----:B------:R-:W-:-:S02]  /*fd20*/  ISETP.GT.AND P1, PT, R77, 0x8, PT ;  /* 0x000000084d00780c */ /* 0x000fc40003f24270 */
[C---:B------:R-:W-:Y:S02]  /*fd30*/  ISETP.GT.AND P2, PT, R77.reuse, 0x9, PT ;  /* 0x000000094d00780c */ /* 0x040fe40003f44270 */
[----:B------:R-:W-:-:S03]  /*fd40*/  ISETP.GT.AND P3, PT, R77, 0x10, PT ;  /* 0x000000104d00780c */ /* 0x000fc60003f64270 */
[----:B------:R-:W5:Y:S01]  /*fd50*/  MUFU.TANH R43, R43 ;  /* 0x0000002b002b7308 */ /* 0x000f620000002400 */
[----:B------:R-:W-:Y:S02]  /*fd60*/  ISETP.GT.AND P4, PT, R77, 0x11, PT ;  /* 0x000000114d00780c */ /* 0x000fe40003f84270 */
[----:B0-----:R-:W-:-:S05]  /*fd70*/  FMNMX.FTZ R11, R11, R20, !PT ;  /* 0x000000140b0b7209 */ /* 0x001fca0007810000 */
[----:B------:R-:W0:Y:S01]  /*fd80*/  MUFU.TANH R46, R46 ;  /* 0x0000002e002e7308 */ /* 0x000e220000002400 */
[----:B-1----:R-:W-:-:S07]  /*fd90*/  FSEL R26, R26, -INF , P1 ;  /* 0xff8000001a1a7808 */ /* 0x002fce0000800000 */
[----:B------:R-:W1:Y:S01]  /*fda0*/  MUFU.TANH R47, R47 ;  /* 0x0000002f002f7308 */ /* 0x000e620000002400 */
[----:B--2---:R-:W-:-:S07]  /*fdb0*/  FSEL R27, R27, -INF , P2 ;  /* 0xff8000001b1b7808 */ /* 0x004fce0001000000 */
[----:B------:R-:W2:Y:S01]  /*fdc0*/  MUFU.TANH R50, R50 ;  /* 0x0000003200327308 */ /* 0x000ea20000002400 */
[----:B---3--:R-:W-:-:S07]  /*fdd0*/  FSEL R30, R30, -INF , P3 ;  /* 0xff8000001e1e7808 */ /* 0x008fce0001800000 */
[----:B------:R-:W3:Y:S01]  /*fde0*/  MUFU.TANH R51, R51 ;  /* 0x0000003300337308 */ /* 0x000ee20000002400 */
[----:B----4-:R-:W-:Y:S02]  /*fdf0*/  FSEL R31, R31, -INF , P4 ;  /* 0xff8000001f1f7808 */ /* 0x010fe40002000000 */
[C---:B------:R-:W-:Y:S02]  /*fe00*/  ISETP.GT.AND P5, PT, R77.reuse, 0x18, PT ;  /* 0x000000184d00780c */ /* 0x040fe40003fa4270 */
[----:B------:R-:W-:-:S03]  /*fe10*/  ISETP.GT.AND P1, PT, R77, 0x19, PT ;  /* 0x000000194d00780c */ /* 0x000fc60003f24270 */
[----:B------:R-:W4:Y:S01]  /*fe20*/  MUFU.TANH R54, R54 ;  /* 0x0000003600367308 */ /* 0x000f220000002400 */
[C---:B------:R-:W-:Y:S02]  /*fe30*/  ISETP.GT.AND P2, PT, R77.reuse, 0x20, PT ;  /* 0x000000204d00780c */ /* 0x040fe40003f44270 */
[C---:B------:R-:W-:Y:S02]  /*fe40*/  ISETP.GT.AND P3, PT, R77.reuse, 0x21, PT ;  /* 0x000000214d00780c */ /* 0x040fe40003f64270 */
[----:B------:R-:W-:-:S03]  /*fe50*/  ISETP.GT.AND P4, PT, R77, 0x28, PT ;  /* 0x000000284d00780c */ /* 0x000fc60003f84270 */
[----:B------:R-:W4:Y:S01]  /*fe60*/  MUFU.TANH R55, R55 ;  /* 0x0000003700377308 */ /* 0x000f220000002400 */
[----:B------:R-:W-:-:S07]  /*fe70*/  FSETP.NEU.FTZ.AND P6, PT, R11, -INF , PT ;  /* 0xff8000000b00780b */ /* 0x000fce0003fdd000 */
[----:B------:R-:W4:Y:S01]  /*fe80*/  MUFU.TANH R58, R58 ;  /* 0x0000003a003a7308 */ /* 0x000f220000002400 */
[----:B-----5:R-:W-:-:S07]  /*fe90*/  FSEL R34, R34, -INF , P5 ;  /* 0xff80000022227808 */ /* 0x020fce0002800000 */
[----:B------:R-:W5:Y:S01]  /*fea0*/  MUFU.TANH R59, R59 ;  /* 0x0000003b003b7308 */ /* 0x000f620000002400 */
[----:B------:R-:W-:-:S07]  /*feb0*/  FSEL R35, R35, -INF , P1 ;  /* 0xff80000023237808 */ /* 0x000fce0000800000 */
[----:B------:R-:W5:Y:S01]  /*fec0*/  MUFU.TANH R62, R62 ;  /* 0x0000003e003e7308 */ /* 0x000f620000002400 */
[----:B------:R-:W-:Y:S02]  /*fed0*/  FSEL R38, R38, -INF , P2 ;  /* 0xff80000026267808 */ /* 0x000fe40001000000 */
[----:B------:R-:W-:Y:S02]  /*fee0*/  FSEL R39, R39, -INF , P3 ;  /* 0xff80000027277808 */ /* 0x000fe40001800000 */
[----:B------:R-:W-:-:S03]  /*fef0*/  FSEL R42, R42, -INF , P4 ;  /* 0xff8000002a2a7808 */ /* 0x000fc60002000000 */
[----:B------:R-:W5:Y:S01]  /*ff00*/  MUFU.TANH R63, R63 ;  /* 0x0000003f003f7308 */ /* 0x000f620000002400 */
[----:B------:R-:W-:Y:S02]  /*ff10*/  FSEL R20, R11, RZ, P6 ;  /* 0x000000ff0b147208 */ /* 0x000fe40003000000 */
[C---:B------:R-:W-:Y:S02]  /*ff20*/  ISETP.GT.AND P5, PT, R77.reuse, 0x29, PT ;  /* 0x000000294d00780c */ /* 0x040fe40003fa4270 */
[----:B------:R-:W-:-:S03]  /*ff30*/  ISETP.GT.AND P1, PT, R77, 0x30, PT ;  /* 0x000000304d00780c */ /* 0x000fc60003f24270 */
[----:B------:R-:W5:Y:S01]  /*ff40*/  MUFU.TANH R66, R66 ;  /* 0x0000004200427308 */ /* 0x000f620000002400 */
[C---:B------:R-:W-:Y:S02]  /*ff50*/  ISETP.GT.AND P2, PT, R77.reuse, 0x31, PT ;  /* 0x000000314d00780c */ /* 0x040fe40003f44270 */
[C---:B------:R-:W-:Y:S02]  /*ff60*/  ISETP.GT.AND P3, PT, R77.reuse, 0x38, PT ;  /* 0x000000384d00780c */ /* 0x040fe40003f64270 */
[----:B------:R-:W-:-:S03]  /*ff70*/  ISETP.GT.AND P4, PT, R77, 0x39, PT ;  /* 0x000000394d00780c */ /* 0x000fc60003f84270 */
[----:B------:R-:W5:Y:S01]  /*ff80*/  MUFU.TANH R67, R67 ;  /* 0x0000004300437308 */ /* 0x000f620000002400 */
[----:B------:R-:W-:-:S07]  /*ff90*/  FSEL R43, R43, -INF , P5 ;  /* 0xff8000002b2b7808 */ /* 0x000fce0002800000 */
[----:B------:R-:W5:Y:S01]  /*ffa0*/  MUFU.TANH R70, R70 ;  /* 0x0000004600467308 */ /* 0x000f620000002400 */
[----:B0-----:R-:W-:-:S07]  /*ffb0*/  FSEL R46, R46, -INF , P1 ;  /* 0xff8000002e2e7808 */ /* 0x001fce0000800000 */
[----:B------:R-:W0:Y:S01]  /*ffc0*/  MUFU.TANH R80, R80 ;  /* 0x0000005000507308 */ /* 0x000e220000002400 */
[----:B-1----:R-:W-:Y:S01]  /*ffd0*/  FSEL R47, R47, -INF , P2 ;  /* 0xff8000002f2f7808 */ /* 0x002fe20001000000 */
[----:B------:R-:W-:-:S01]  /*ffe0*/  FADD.FTZ R13, -R20, R13 ;  /* 0x0000000d140d7221 */ /* 0x000fc20000010100 */
[----:B--2---:R-:W-:Y:S01]  /*fff0*/  FSEL R50, R50, -INF , P3 ;  /* 0xff80000032327808 */ /* 0x004fe20001800000 */
[----:B------:R-:W-:Y:S01]  /*10000*/  IMAD.U32 R20, RZ, RZ, UR39 ;  /* 0x00000027ff147e24 */ /* 0x000fe2000f8e00ff */
[----:B---3--:R-:W-:Y:S02]  /*10010*/  FSEL R51, R51, -INF , P4 ;  /* 0xff80000033337808 */ /* 0x008fe40002000000 */
[C---:B------:R-:W-:Y:S02]  /*10020*/  ISETP.GT.AND P5, PT, R77.reuse, 0x40, PT ;  /* 0x000000404d00780c */ /* 0x040fe40003fa4270 */
[C---:B------:R-:W-:Y:S02]  /*10030*/  ISETP.GT.AND P1, PT, R77.reuse, 0x41, PT ;  /* 0x000000414d00780c */ /* 0x040fe40003f24270 */
[----:B------:R-:W-:-:S02]  /*10040*/  ISETP.GT.AND P2, PT, R77, 0x48, PT ;  /* 0x000000484d00780c */ /* 0x000fc40003f44270 */
[C---:B------:R-:W-:Y:S02]  /*10050*/  ISETP.GT.AND P3, PT, R77.reuse, 0x49, PT ;  /* 0x000000494d00780c */ /* 0x040fe40003f64270 */
[----:B------:R-:W-:Y:S01]  /*10060*/  ISETP.GT.AND P4, PT, R77, 0x50, PT ;  /* 0x000000504d00780c */ /* 0x000fe20003f84270 */
[----:B------:R-:W-:Y:S01]  /*10070*/  FFMA.FTZ R85, R11, R20, -8 ;  /* 0xc10000000b557423 */ /* 0x000fe20000010014 */
[----:B----4-:R-:W-:Y:S02]  /*10080*/  FSEL R54, R54, -INF , P5 ;  /* 0xff80000036367808 */ /* 0x010fe40002800000 */
[----:B------:R-:W-:Y:S02]  /*10090*/  FSEL R55, R55, -INF , P1 ;  /* 0xff80000037377808 */ /* 0x000fe40000800000 */
[----:B------:R-:W-:Y:S02]  /*100a0*/  FSEL R58, R58, -INF , P2 ;  /* 0xff8000003a3a7808 */ /* 0x000fe40001000000 */
[----:B-----5:R-:W-:-:S02]  /*100b0*/  FSEL R59, R59, -INF , P3 ;  /* 0xff8000003b3b7808 */ /* 0x020fc40001800000 */
[----:B------:R-:W-:Y:S02]  /*100c0*/  FSEL R62, R62, -INF , P4 ;  /* 0xff8000003e3e7808 */ /* 0x000fe40002000000 */
[C---:B------:R-:W-:Y:S02]  /*100d0*/  ISETP.GT.AND P5, PT, R77.reuse, 0x51, PT ;  /* 0x000000514d00780c */ /* 0x040fe40003fa4270 */
[C---:B------:R-:W-:Y:S02]  /*100e0*/  ISETP.GT.AND P1, PT, R77.reuse, 0x58, PT ;  /* 0x000000584d00780c */ /* 0x040fe40003f24270 */
[C---:B------:R-:W-:Y:S02]  /*100f0*/  ISETP.GT.AND P2, PT, R77.reuse, 0x59, PT ;  /* 0x000000594d00780c */ /* 0x040fe40003f44270 */
[C---:B------:R-:W-:Y:S02]  /*10100*/  ISETP.GT.AND P3, PT, R77.reuse, 0x60, PT ;  /* 0x000000604d00780c */ /* 0x040fe40003f64270 */
[----:B------:R-:W-:Y:S01]  /*10110*/  ISETP.GT.AND P4, PT, R77, 0x61, PT ;  /* 0x000000614d00780c */ /* 0x000fe20003f84270 */
[----:B------:R-:W-:Y:S01]  /*10120*/  FMUL.FTZ R78, R2, R78 ;  /* 0x0000004e024e7220 */ /* 0x000fe20000410000 */
[----:B------:R-:W-:-:S02]  /*10130*/  FSEL R63, R63, -INF , P5 ;  /* 0xff8000003f3f7808 */ /* 0x000fc40002800000 */
[----:B------:R-:W-:Y:S02]  /*10140*/  FSEL R66, R66, -INF , P1 ;  /* 0xff80000042427808 */ /* 0x000fe40000800000 */
[----:B------:R-:W-:Y:S02]  /*10150*/  FSEL R67, R67, -INF , P2 ;  /* 0xff80000043437808 */ /* 0x000fe40001000000 */
[----:B------:R-:W-:Y:S02]  /*10160*/  FSEL R70, R70, -INF , P3 ;  /* 0xff80000046467808 */ /* 0x000fe40001800000 */
[----:B0-----:R-:W-:Y:S02]  /*10170*/  FSEL R80, R80, -INF , P4 ;  /* 0xff80000050507808 */ /* 0x001fe40002000000 */
[----:B------:R-:W-:Y:S02]  /*10180*/  FSEL R85, R85, RZ, P6 ;  /* 0x000000ff55557208 */ /* 0x000fe40003000000 */
[----:B------:R-:W-:-:S02]  /*10190*/  ISETP.GT.AND P1, PT, R77, 0x69, PT ;  /* 0x000000694d00780c */ /* 0x000fc40003f24270 */
[C---:B------:R-:W-:Y:S02]  /*101a0*/  ISETP.GT.AND P2, PT, R77.reuse, 0x70, PT ;  /* 0x000000704d00780c */ /* 0x040fe40003f44270 */
[C---:B------:R-:W-:Y:S02]  /*101b0*/  ISETP.GT.AND P3, PT, R77.reuse, 0x71, PT ;  /* 0x000000714d00780c */ /* 0x040fe40003f64270 */
[C---:B------:R-:W-:Y:S02]  /*101c0*/  ISETP.GT.AND P4, PT, R77.reuse, 0x78, PT ;  /* 0x000000784d00780c */ /* 0x040fe40003f84270 */
[C---:B------:R-:W-:Y:S02]  /*101d0*/  ISETP.GT.AND P5, PT, R77.reuse, 0x79, PT ;  /* 0x000000794d00780c */ /* 0x040fe40003fa4270 */
[----:B------:R-:W-:Y:S02]  /*101e0*/  ISETP.GT.AND P6, PT, R77, 0x68, PT ;  /* 0x000000684d00780c */ /* 0x000fe40003fc4270 */
[----:B------:R0:W1:Y:S02]  /*101f0*/  MUFU.TANH R77, R78 ;  /* 0x0000004e004d7308 */ /* 0x0000640000002400 */
[----:B0-----:R-:W-:-:S04]  /*10200*/  FMNMX.FTZ R78, R74, R12, !PT ;  /* 0x0000000c4a4e7209 */ /* 0x001fc80007810000 */
        /* <DEDUP_REMOVED lines=21> */
[----:B------:R0:W2:Y:S03]  /*10360*/  MUFU.TANH R78, R79 ;  /* 0x0000004f004e7308 */ /* 0x0000a60000002400 */
[----:B------:R-:W-:Y:S01]  /*10370*/  FMNMX.FTZ R84, R63, R84, !PT ;  /* 0x000000543f547209 */ /* 0x000fe20007810000 */
[----:B0-----:R-:W-:-:S03]  /*10380*/  FMUL.FTZ R79, R2, R82 ;  /* 0x00000052024f7220 */ /* 0x001fc60000410000 */
[----:B------:R-:W-:Y:S01]  /*10390*/  FMNMX.FTZ R84, R66, R84, !PT ;  /* 0x0000005442547209 */ /* 0x000fe20007810000 */
[C---:B------:R-:W-:Y:S01]  /*103a0*/  FMUL.FTZ R82, R2.reuse, R83 ;  /* 0x0000005302527220 */ /* 0x040fe20000410000 */
[----:B------:R-:W-:Y:S02]  /*103b0*/  FMUL.FTZ R83, R2, R86 ;  /* 0x0000005602537220 */ /* 0x000fe40000410000 */
[----:B------:R-:W-:Y:S01]  /*103c0*/  FMNMX.FTZ R84, R67, R84, !PT ;  /* 0x0000005443547209 */ /* 0x000fe20007810000 */
[----:B------:R-:W0:Y:S03]  /*103d0*/  MUFU.TANH R79, R79 ;  /* 0x0000004f004f7308 */ /* 0x000e260000002400 */
[----:B------:R-:W-:Y:S01]  /*103e0*/  FMNMX.FTZ R84, R70, R84, !PT ;  /* 0x0000005446547209 */ /* 0x000fe20007810000 */
[----:B------:R-:W-:-:S04]  /*103f0*/  FFMA.FTZ R7, R7, R20, -R85 ;  /* 0x0000001407077223 */ /* 0x000fc80000010855 */
[----:B------:R-:W3:Y:S01]  /*10400*/  MUFU.TANH R82, R82 ;  /* 0x0000005200527308 */ /* 0x000ee20000002400 */
        /* <DEDUP_REMOVED lines=31> */
[----:B------:R-:W4:Y:S01]  /*10600*/  MUFU.TANH R83, R83 ;  /* 0x0000005300537308 */ /* 0x000f220000002400 */
[----:B------:R-:W-:Y:S01]  /*10610*/  FMUL.FTZ R87, R2, R87 ;  /* 0x0000005702577220 */ /* 0x000fe20000410000 */
[----:B-1----:R-:W-:-:S02]  /*10620*/  FSEL R77, R77, -INF , P6 ;  /* 0xff8000004d4d7808 */ /* 0x002fc40003000000 */
[----:B------:R-:W-:Y:S02]  /*10630*/  FMNMX.FTZ R85, R80, R84, !PT ;  /* 0x0000005450557209 */ /* 0x000fe40007810000 */
[----:B--2---:R-:W-:Y:S02]  /*10640*/  FSEL R78, R78, -INF , P1 ;  /* 0xff8000004e4e7808 */ /* 0x004fe40000800000 */
[----:B------:R-:W1:Y:S01]  /*10650*/  MUFU.TANH R84, R87 ;  /* 0x0000005700547308 */ /* 0x000e620000002400 */
[----:B------:R-:W-:Y:S02]  /*10660*/  FMNMX.FTZ R85, R77, R85, !PT ;  /* 0x000000554d557209 */ /* 0x000fe40007810000 */
[----:B0-----:R-:W-:Y:S02]  /*10670*/  FSEL R79, R79, -INF , P2 ;  /* 0xff8000004f4f7808 */ /* 0x001fe40001000000 */
[----:B------:R-:W-:Y:S02]  /*10680*/  FMNMX.FTZ R85, R78, R85, !PT ;  /* 0x000000554e557209 */ /* 0x000fe40007810000 */
[----:B---3--:R-:W-:-:S02]  /*10690*/  FSEL R82, R82, -INF , P3 ;  /* 0xff80000052527808 */ /* 0x008fc40001800000 */
[----:B------:R-:W-:Y:S02]  /*106a0*/  FMNMX.FTZ R85, R79, R85, !PT ;  /* 0x000000554f557209 */ /* 0x000fe40007810000 */
[----:B----4-:R-:W-:Y:S02]  /*106b0*/  FSEL R83, R83, -INF , P4 ;  /* 0xff80000053537808 */ /* 0x010fe40002000000 */
[----:B------:R-:W-:Y:S02]  /*106c0*/  FMNMX.FTZ R85, R82, R85, !PT ;  /* 0x0000005552557209 */ /* 0x000fe40007810000 */
[----:B-1----:R-:W-:Y:S02]  /*106d0*/  FSEL R84, R84, -INF , P5 ;  /* 0xff80000054547808 */ /* 0x002fe40002800000 */
[----:B------:R-:W-:-:S04]  /*106e0*/  FMNMX.FTZ R85, R83, R85, !PT ;  /* 0x0000005553557209 */ /* 0x000fc80007810000 */
[----:B------:R-:W-:-:S05]  /*106f0*/  FMNMX.FTZ R85, R84, R85, !PT ;  /* 0x0000005554557209 */ /* 0x000fca0007810000 */
[----:B------:R-:W0:Y:S01]  /*10700*/  SHFL.BFLY PT, R86, R85, 0x2, 0x1f ;  /* 0x0c401f0055567f89 */ /* 0x000e2200000e0000 */
[----:B------:R1:W-:Y:S01]  /*10710*/  MUFU.EX2 R87, R10 ;  /* 0x0000000a00577308 */ /* 0x0003e20000000800 */
[----:B0-----:R-:W-:-:S05]  /*10720*/  FMNMX.FTZ R86, R85, R86, !PT ;  /* 0x0000005655567209 */ /* 0x001fca0007810000 */
[----:B-1----:R-:W0:Y:S01]  /*10730*/  SHFL.BFLY PT, R10, R86, 0x1, 0x1f ;  /* 0x0c201f00560a7f89 */ /* 0x002e2200000e0000 */
[----:B------:R-:W-:Y:S01]  /*10740*/  FMUL.FTZ R13, R13, R20 ;  /* 0x000000140d0d7220 */ /* 0x000fe20000410000 */
[----:B0-----:R-:W-:-:S04]  /*10750*/  FMNMX.FTZ R10, R86, R10, !PT ;  /* 0x0000000a560a7209 */ /* 0x001fc80007810000 */
[----:B------:R-:W-:-:S04]  /*10760*/  FSETP.NEU.FTZ.AND P1, PT, R10, -INF , PT ;  /* 0xff8000000a00780b */ /* 0x000fc80003f3d000 */
[----:B------:R-:W-:-:S05]  /*10770*/  FSEL R85, R10, RZ, P1 ;  /* 0x000000ff0a557208 */ /* 0x000fca0000800000 */
[----:B------:R-:W-:Y:S01]  /*10780*/  FADD.FTZ R12, -R85, R12 ;  /* 0x0000000c550c7221 */ /* 0x000fe20000010100 */
[----:B------:R-:W-:-:S05]  /*10790*/  FFMA.FTZ R85, R10, R20, -8 ;  /* 0xc10000000a557423 */ /* 0x000fca0000010014 */
[----:B------:R-:W-:Y:S01]  /*107a0*/  FSEL R85, R85, RZ, P1 ;  /* 0x000000ff55557208 */ /* 0x000fe20000800000 */
[----:B------:R-:W-:-:S04]  /*107b0*/  FMUL.FTZ R12, R12, R20 ;  /* 0x000000140c0c7220 */ /* 0x000fc80000410000 */
[-CC-:B------:R-:W-:Y:S01]  /*107c0*/  FFMA.FTZ R74, R74, R20.reuse, -R85.reuse ;  /* 0x000000144a4a7223 */ /* 0x180fe20000010855 */
[----:B------:R-:W-:-:S01]  /*107d0*/  FFMA.FTZ R81, R81, R20, -R85 ;  /* 0x0000001451517223 */ /* 0x000fc20000010855 */
[----:B------:R-:W-:Y:S01]  /*107e0*/  MUFU.EX2 R7, R7 ;  /* 0x0000000700077308 */ /* 0x000fe20000000800 */
[----:B------:R-:W-:-:S07]  /*107f0*/  FFMA.FTZ R26, R26, R20, -R85 ;  /* 0x000000141a1a7223 */ /* 0x000fce0000010855 */
[----:B------:R-:W0:Y:S01]  /*10800*/  MUFU.EX2 R13, R13 ;  /* 0x0000000d000d7308 */ /* 0x000e220000000800 */
[----:B------:R-:W-:-:S07]  /*10810*/  FFMA.FTZ R27, R27, R20, -R85 ;  /* 0x000000141b1b7223 */ /* 0x000fce0000010855 */
[----:B------:R-:W-:Y:S08]  /*10820*/  MUFU.EX2 R74, R74 ;  /* 0x0000004a004a7308 */ /* 0x000ff00000000800 */
[----:B------:R-:W1:Y:S01]  /*10830*/  MUFU.EX2 R12, R12 ;  /* 0x0000000c000c7308 */ /* 0x000e620000000800 */
[----:B------:R-:W-:-:S07]  /*10840*/  FFMA.FTZ R30, R30, R20, -R85 ;  /* 0x000000141e1e7223 */ /* 0x000fce0000010855 */
[----:B------:R-:W2:Y:S01]  /*10850*/  MUFU.EX2 R81, R81 ;  /* 0x0000005100517308 */ /* 0x000ea20000000800 */
[----:B------:R-:W-:-:S07]  /*10860*/  FFMA.FTZ R31, R31, R20, -R85 ;  /* 0x000000141f1f7223 */ /* 0x000fce0000010855 */
[----:B------:R-:W3:Y:S08]  /*10870*/  MUFU.EX2 R24, R24 ;  /* 0x0000001800187308 */ /* 0x000ef00000000800 */
[----:B------:R-:W4:Y:S01]  /*10880*/  MUFU.EX2 R26, R26 ;  /* 0x0000001a001a7308 */ /* 0x000f220000000800 */
[----:B0-----:R-:W-:-:S01]  /*10890*/  FFMA.FTZ R3, R13, R3, R7 ;  /* 0x000000030d037223 */ /* 0x001fc20000010007 */
[----:B-1----:R-:W-:-:S06]  /*108a0*/  FFMA.FTZ R0, R12, R0, R74 ;  /* 0x000000000c007223 */ /* 0x002fcc000001004a */
[----:B------:R-:W0:Y:S01]  /*108b0*/  MUFU.EX2 R25, R25 ;  /* 0x0000001900197308 */ /* 0x000e220000000800 */
[----:B------:R-:W-:-:S07]  /*108c0*/  FFMA.FTZ R34, R34, R20, -R85 ;  /* 0x0000001422227223 */ /* 0x000fce0000010855 */
[----:B------:R-:W1:Y:S01]  /*108d0*/  MUFU.EX2 R27, R27 ;  /* 0x0000001b001b7308 */ /* 0x000e620000000800 */
[----:B------:R-:W-:-:S01]  /*108e0*/  FFMA.FTZ R35, R35, R20, -R85 ;  /* 0x0000001423237223 */ /* 0x000fc20000010855 */
[-CC-:B------:R-:W-:Y:S01]  /*108f0*/  FFMA.FTZ R38, R38, R20.reuse, -R85.reuse ;  /* 0x0000001426267223 */ /* 0x180fe20000010855 */
[----:B------:R-:W-:-:S05]  /*10900*/  FFMA.FTZ R39, R39, R20, -R85 ;  /* 0x0000001427277223 */ /* 0x000fca0000010855 */
[----:B------:R-:W5:Y:S01]  /*10910*/  MUFU.EX2 R28, R28 ;  /* 0x0000001c001c7308 */ /* 0x000f620000000800 */
[----:B------:R-:W-:-:S01]  /*10920*/  FFMA.FTZ R42, R42, R20, -R85 ;  /* 0x000000142a2a7223 */ /* 0x000fc20000010855 */
[-CC-:B------:R-:W-:Y:S01]  /*10930*/  FFMA.FTZ R43, R43, R20.reuse, -R85.reuse ;  /* 0x000000142b2b7223 */ /* 0x180fe20000010855 */
[----:B------:R-:W-:-:S01]  /*10940*/  FFMA.FTZ R46, R46, R20, -R85 ;  /* 0x000000142e2e7223 */ /* 0x000fc20000010855 */
[----:B------:R-:W-:-:S04]  /*10950*/  FFMA.FTZ R47, R47, R20, -R85 ;  /* 0x000000142f2f7223 */ /* 0x000fc80000010855 */
[----:B------:R-:W5:Y:S01]  /*10960*/  MUFU.EX2 R30, R30 ;  /* 0x0000001e001e7308 */ /* 0x000f620000000800 */
[----:B------:R-:W-:-:S01]  /*10970*/  FFMA.FTZ R50, R50, R20, -R85 ;  /* 0x0000001432327223 */ /* 0x000fc20000010855 */
[-CC-:B------:R-:W-:Y:S01]  /*10980*/  FFMA.FTZ R51, R51, R20.reuse, -R85.reuse ;  /* 0x0000001433337223 */ /* 0x180fe20000010855 */
[----:B------:R-:W-:-:S01]  /*10990*/  FFMA.FTZ R54, R54, R20, -R85 ;  /* 0x0000001436367223 */ /* 0x000fc20000010855 */
[-CC-:B------:R-:W-:Y:S01]  /*109a0*/  FFMA.FTZ R55, R55, R20.reuse, -R85.reuse ;  /* 0x0000001437377223 */ /* 0x180fe20000010855 */
[----:B------:R-:W-:-:S01]  /*109b0*/  FFMA.FTZ R58, R58, R20, -R85 ;  /* 0x000000143a3a7223 */ /* 0x000fc20000010855 */
[-CC-:B------:R-:W-:Y:S01]  /*109c0*/  FFMA.FTZ R59, R59, R20.reuse, -R85.reuse ;  /* 0x000000143b3b7223 */ /* 0x180fe20000010855 */
[----:B------:R-:W-:-:S01]  /*109d0*/  FFMA.FTZ R62, R62, R20, -R85 ;  /* 0x000000143e3e7223 */ /* 0x000fc20000010855 */
        /* <DEDUP_REMOVED lines=13> */
[----:B------:R-:W-:-:S01]  /*10ab0*/  FADD.FTZ R3, R87, R3 ;  /* 0x0000000357037221 */ /* 0x000fc20000010000 */
[----:B--2---:R-:W-:-:S03]  /*10ac0*/  FADD.FTZ R85, R81, R0 ;  /* 0x0000000051557221 */ /* 0x004fc60000010000 */
[----:B---3--:R-:W-:Y:S01]  /*10ad0*/  FADD.FTZ R0, R24, R3 ;  /* 0x0000000318007221 */ /* 0x008fe20000010000 */
[----:B----4-:R-:W-:-:S02]  /*10ae0*/  FADD.FTZ R3, R26, R85 ;  /* 0x000000551a037221 */ /* 0x010fc40000010000 */
[----:B------:R-:W2:Y:S01]  /*10af0*/  MUFU.EX2 R32, R32 ;  /* 0x0000002000207308 */ /* 0x000ea20000000800 */
[----:B0-----:R-:W-:-:S01]  /*10b00*/  FADD.FTZ R0, R25, R0 ;  /* 0x0000000019007221 */ /* 0x001fc20000010000 */
[----:B-1----:R-:W-:-:S06]  /*10b10*/  FADD.FTZ R3, R27, R3 ;  /* 0x000000031b037221 */ /* 0x002fcc0000010000 */
[----:B------:R-:W0:Y:S01]  /*10b20*/  MUFU.EX2 R34, R34 ;  /* 0x0000002200227308 */ /* 0x000e220000000800 */
[----:B-----5:R-:W-:-:S01]  /*10b30*/  FADD.FTZ R0, R28, R0 ;  /* 0x000000001c007221 */ /* 0x020fc20000010000 */
[----:B------:R-:W-:-:S06]  /*10b40*/  FADD.FTZ R3, R30, R3 ;  /* 0x000000031e037221 */ /* 0x000fcc0000010000 */
[----:B------:R-:W1:Y:S08]  /*10b50*/  MUFU.EX2 R33, R33 ;  /* 0x0000002100217308 */ /* 0x000e700000000800 */
[----:B------:R-:W3:Y:S01]  /*10b60*/  MUFU.EX2 R35, R35 ;  /* 0x0000002300237308 */ /* 0x000ee20000000800 */
[----:B------:R-:W-:-:S01]  /*10b70*/  FADD.FTZ R0, R29, R0 ;  /* 0x000000001d007221 */ /* 0x000fc20000010000 */
[----:B------:R-:W-:-:S06]  /*10b80*/  FADD.FTZ R3, R31, R3 ;  /* 0x000000031f037221 */ /* 0x000fcc0000010000 */
[----:B------:R-:W4:Y:S08]  /*10b90*/  MUFU.EX2 R36, R36 ;  /* 0x0000002400247308 */ /* 0x000f300000000800 */
[----:B------:R-:W5:Y:S01]  /*10ba0*/  MUFU.EX2 R38, R38 ;  /* 0x0000002600267308 */ /* 0x000f620000000800 */
[----:B--2---:R-:W-:-:S01]  /*10bb0*/  FADD.FTZ R0, R32, R0 ;  /* 0x0000000020007221 */ /* 0x004fc20000010000 */
[----:B0-----:R-:W-:-:S06]  /*10bc0*/  FADD.FTZ R3, R34, R3 ;  /* 0x0000000322037221 */ /* 0x001fcc0000010000 */
[----:B------:R-:W0:Y:S08]  /*10bd0*/  MUFU.EX2 R37, R37 ;  /* 0x0000002500257308 */ /* 0x000e300000000800 */
[----:B------:R-:W2:Y:S01]  /*10be0*/  MUFU.EX2 R39, R39 ;  /* 0x0000002700277308 */ /* 0x000ea20000000800 */
[----:B-1----:R-:W-:-:S01]  /*10bf0*/  FADD.FTZ R0, R33, R0 ;  /* 0x0000000021007221 */ /* 0x002fc20000010000 */
[----:B---3--:R-:W-:-:S06]  /*10c00*/  FADD.FTZ R3, R35, R3 ;  /* 0x0000000323037221 */ /* 0x008fcc0000010000 */
[----:B------:R-:W1:Y:S08]  /*10c10*/  MUFU.EX2 R40, R40 ;  /* 0x0000002800287308 */ /* 0x000e700000000800 */
[----:B------:R-:W3:Y:S01]  /*10c20*/  MUFU.EX2 R42, R42 ;  /* 0x0000002a002a7308 */ /* 0x000ee20000000800 */
[----:B----4-:R-:W-:-:S01]  /*10c30*/  FADD.FTZ R0, R36, R0 ;  /* 0x0000000024007221 */ /* 0x010fc20000010000 */
[----:B-----5:R-:W-:-:S06]  /*10c40*/  FADD.FTZ R3, R38, R3 ;  /* 0x0000000326037221 */ /* 0x020fcc0000010000 */
[----:B------:R-:W4:Y:S08]  /*10c50*/  MUFU.EX2 R41, R41 ;  /* 0x0000002900297308 */ /* 0x000f300000000800 */
[----:B------:R-:W5:Y:S01]  /*10c60*/  MUFU.EX2 R43, R43 ;  /* 0x0000002b002b7308 */ /* 0x000f620000000800 */
[----:B0-----:R-:W-:-:S01]  /*10c70*/  FADD.FTZ R0, R37, R0 ;  /* 0x0000000025007221 */ /* 0x001fc20000010000 */
[----:B--2---:R-:W-:-:S06]  /*10c80*/  FADD.FTZ R3, R39, R3 ;  /* 0x0000000327037221 */ /* 0x004fcc0000010000 */
        /* <DEDUP_REMOVED lines=79> */
[----:B-----5:R-:W-:-:S03]  /*11180*/  FADD.FTZ R3, R82, R3 ;  /* 0x0000000352037221 */ /* 0x020fc60000010000 */
[----:B0-----:R-:W-:Y:S01]  /*11190*/  FADD.FTZ R0, R76, R0 ;  /* 0x000000004c007221 */ /* 0x001fe20000010000 */
[----:B--2---:R-:W-:-:S03]  /*111a0*/  FADD.FTZ R85, R83, R3 ;  /* 0x0000000353557221 */ /* 0x004fc60000010000 */
[----:B-1----:R-:W-:Y:S01]  /*111b0*/  FADD.FTZ R3, R75, R0 ;  /* 0x000000004b037221 */ /* 0x002fe20000010000 */
[----:B---3--:R-:W-:-:S01]  /*111c0*/  FADD.FTZ R0, R84, R85 ;  /* 0x0000005554007221 */ /* 0x008fc20000010000 */
[----:B------:R-:W-:Y:S06]  /*111d0*/  @!P0 BRA `(.L_x_2232) ;  /* 0x0000000000048947 */ /* 0x000fec0003800000 */
[----:B------:R-:W-:Y:S01]  /*111e0*/  BPT.TRAP 0x1 ;  /* 0x000000040000795c */ /* 0x000fe20000300000 */
.L_x_2232:
[----:B------:R-:W2:Y:S01]  /*111f0*/  LDL R85, [R1+0x24] ;  /* 0x0000240001557983 */ /* 0x000ea20000100800 */
[----:B------:R-:W-:Y:S02]  /*11200*/  IADD3 R14, R14, 0x19c60, RZ ;  /* 0x00019c600e0e7810 */ /* 0x000fe40007ffe0ff */
        /* <DEDUP_REMOVED lines=101> */
[----:B------:R-:W-:Y:S01]  /*11860*/  IMAD.MOV.U32 R139, RZ, RZ, R83 ;  /* 0x000000ffff8b7224 */ /* 0x000fe200078e0053 */
[C---:B--2---:R-:W-:Y:S01]  /*11870*/  ISETP.GT.AND P1, PT, R15.reuse, R85, PT ;  /* 0x000000550f00720c */ /* 0x044fe20003f24270 */
[----:B------:R-:W-:-:S12]  /*11880*/  VIADD R15, R15, 0xffffffff ;  /* 0xffffffff0f0f7836 */ /* 0x000fd80000000000 */
[----:B0-----:R-:W-:Y:S05]  /*11890*/  @P1 BRA `(.L_x_2233) ;  /* 0xffffffd000201947 */ /* 0x001fea000383ffff */
[----:B------:R-:W-:Y:S05]  /*118a0*/  BSYNC B1 ;  /* 0x0000000000017941 */ /* 0x000fea0003800000 */
.L_x_2220:
[----:B------:R-:W-:Y:S05]  /*118b0*/  BSYNC B0 ;  /* 0x0000000000007941 */ /* 0x000fea0003800000 */
.L_x_2219:
        /* <DEDUP_REMOVED lines=8> */
.L_x_2248:
[----:B------:R-:W-:-:S04]  /*11940*/  IADD3 R20, R6, 0x1, RZ ;  /* 0x0000000106147810 */ /* 0x000fc80007ffe0ff */
[----:B------:R-:W-:-:S04]  /*11950*/  ISETP.NE.AND P1, PT, R20, 0x2, PT ;  /* 0x000000021400780c */ /* 0x000fc80003f25270 */
[----:B------:R-:W-:Y:S02]  /*11960*/  SEL R20, R20, RZ, P1 ;  /* 0x000000ff14147207 */ /* 0x000fe40000800000 */
[----:B------:R-:W-:-:S03]  /*11970*/  SEL R152, RZ, 0x1, P1 ;  /* 0x00000001ff987807 */ /* 0x000fc60000800000 */
[----:B------:R-:W-:Y:S01]  /*11980*/  IMAD.MOV.U32 R22, RZ, RZ, R20 ;  /* 0x000000ffff167224 */ /* 0x000fe200078e0014 */
[----:B------:R-:W-:Y:S01]  /*11990*/  LOP3.LUT R152, R7, R152, RZ, 0x3c, !PT ;  /* 0x0000009807987212 */ /* 0x000fe200078e3cff */
[----:B------:R-:W-:Y:S06]  /*119a0*/  @!P0 BRA `(.L_x_2236) ;  /* 0x0000000000048947 */ /* 0x000fec0003800000 */
[----:B------:R-:W-:Y:S01]  /*119b0*/  BPT.TRAP 0x1 ;  /* 0x000000040000795c */ /* 0x000fe20000300000 */
.L_x_2236:
[----:B------:R-:W-:Y:S01]  /*119c0*/  IMAD R10, R22, 0x8, R18 ;  /* 0x00000008160a7824 */ /* 0x000fe200078e0212 */
[----:B------:R-:W-:-:S04]  /*119d0*/  SHF.L.U32 R11, R152, 0x1f, RZ ;  /* 0x0000001f980b7819 */ /* 0x000fc800000006ff */
[----:B------:R0:W1:Y:S01]  /*119e0*/  SYNCS.PHASECHK.TRANS64.TRYWAIT P1, [R10+URZ+0x19c30], R11 ;  /* 0x019c300b0a0075a7 */ /* 0x000062000802017f */
[----:B------:R-:W-:Y:S05]  /*119f0*/  @!P0 BRA `(.L_x_2237) ;  /* 0x0000000000048947 */ /* 0x000fea0003800000 */
[----:B------:R-:W-:Y:S01]  /*11a00*/  BPT.TRAP 0x1 ;  /* 0x000000040000795c */ /* 0x000fe20000300000 */
.L_x_2237:
[----:B------:R-:W-:Y:S01]  /*11a10*/  BSSY B1, `(.L_x_2238) ;  /* 0x0000006000017945 */ /* 0x000fe20003800000 */
[----:B------:R-:W-:Y:S02]  /*11a20*/  IMAD R24, R22, 0x300, R21 ;  /* 0x0000030016187824 */ /* 0x000fe400078e0215 */
[----:B------:R-:W-:Y:S01]  /*11a30*/  IMAD.MOV.U32 R25, RZ, RZ, -0x3ffffff0 ;  /* 0xc0000010ff197424 */ /* 0x000fe200078e00ff */
[----:B-1----:R-:W-:Y:S06]  /*11a40*/  @P1 BRA `(.L_x_2239) ;  /* 0x0000000000081947 */ /* 0x002fec0003800000 */
[----:B------:R-:W1:Y:S02]  /*11a50*/  SYNCS.PHASECHK.TRANS64.TRYWAIT P1, [R10+URZ+0x19c30], R11 ;  /* 0x019c300b0a0075a7 */ /* 0x000e64000802017f */
[----:B-1----:R-:W-:Y:S05]  /*11a60*/  @!P1 BRA `(.L_x_2240) ;  /* 0x000000e800ac9947 */ /* 0x002fea0003800000 */
.L_x_2239:
[----:B------:R-:W-:Y:S05]  /*11a70*/  BSYNC B1 ;  /* 0x0000000000017941 */ /* 0x000fea0003800000 */
.L_x_2238:
[C---:B01----:R-:W-:Y:S01]  /*11a80*/  VIADD R10, R24.reuse, 0x100 ;  /* 0x00000100180a7836 */ /* 0x043fe20000000000 */
[C---:B------:R-:W-:Y:S01]  /*11a90*/  R2UR UR6, R24.reuse ;  /* 0x00000000180672ca */ /* 0x040fe200000e0000 */
[----:B------:R-:W-:Y:S01]  /*11aa0*/  IMAD.MOV.U32 R11, RZ, RZ, -0x3ffffff0 ;  /* 0xc0000010ff0b7424 */ /* 0x000fe200078e00ff */
        /* <DEDUP_REMOVED lines=25> */
.L_x_2241:
[----:B------:R-:W-:Y:S01]  /*11c40*/  SHF.L.U32 R7, R7, 0x1f, RZ ;  /* 0x0000001f07077819 */ /* 0x000fe200000006ff */
[----:B------:R-:W-:-:S04]  /*11c50*/  IMAD R12, R6, 0x8, R18 ;  /* 0x00000008060c7824 */ /* 0x000fc800078e0212 */
[----:B------:R0:W1:Y:S01]  /*11c60*/  SYNCS.PHASECHK.TRANS64.TRYWAIT P1, [R12+URZ+0x19c50], R7 ;  /* 0x019c50070c0075a7 */ /* 0x000062000802017f */
[----:B------:R-:W-:Y:S05]  /*11c70*/  @!P0 BRA `(.L_x_2242) ;  /* 0x0000000000048947 */ /* 0x000fea0003800000 */
[----:B------:R-:W-:Y:S01]  /*11c80*/  BPT.TRAP 0x1 ;  /* 0x000000040000795c */ /* 0x000fe20000300000 */
.L_x_2242:
[----:B------:R-:W-:Y:S04]  /*11c90*/  BSSY B1, `(.L_x_2243) ;  /* 0x0000004000017945 */ /* 0x000fe80003800000 */
[----:B-1----:R-:W-:Y:S05]  /*11ca0*/  @P1 BRA `(.L_x_2244) ;  /* 0x0000000000081947 */ /* 0x002fea0003800000 */
[----:B------:R-:W1:Y:S02]  /*11cb0*/  SYNCS.PHASECHK.TRANS64.TRYWAIT P1, [R12+URZ+0x19c50], R7 ;  /* 0x019c50070c0075a7 */ /* 0x000e64000802017f */
[----:B-1----:R-:W-:Y:S05]  /*11cc0*/  @!P1 BRA `(.L_x_2245) ;  /* 0x000000e800289947 */ /* 0x002fea0003800000 */
.L_x_2244:
[----:B------:R-:W-:Y:S05]  /*11cd0*/  BSYNC B1 ;  /* 0x0000000000017941 */ /* 0x000fea0003800000 */
.L_x_2243:
        /* <DEDUP_REMOVED lines=13> */
[----:B------:R-:W-:Y:S02]  /*11db0*/  R2UR UR6, R10 ;  /* 0x000000000a0672ca */ /* 0x000fe400000e0000 */
[----:B------:R-:W-:Y:S01]  /*11dc0*/  R2UR UR7, R11 ;  /* 0x000000000b0772ca */ /* 0x000fe200000e0000 */
[----:B------:R-:W-:Y:S01]  /*11dd0*/  IMAD.MOV.U32 R11, RZ, RZ, 0x40000040 ;  /* 0x40000040ff0b7424 */ /* 0x000fe200078e00ff */
[C---:B------:R-:W-:Y:S01]  /*11de0*/  IADD3 R10, R6.reuse, 0x4, RZ ;  /* 0x00000004060a7810 */ /* 0x040fe20007ffe0ff */
        /* <DEDUP_REMOVED lines=17> */
.L_x_2246:
[----:B------:R-:W2:Y:S01]  /*11f00*/  LDL R136, [R1+0x8] ;  /* 0x0000080001887983 */ /* 0x000ea20000100800 */
[C---:B------:R-:W-:Y:S01]  /*11f10*/  FMUL.FTZ R6, R2.reuse, R24 ;  /* 0x0000001802067220 */ /* 0x040fe20000410000 */
[C---:B------:R-:W-:Y:S01]  /*11f20*/  FMUL.FTZ R7, R2.reuse, R25 ;  /* 0x0000001902077220 */ /* 0x040fe20000410000 */
[C---:B------:R-:W-:Y:S01]  /*11f30*/  FMUL.FTZ R24, R2.reuse, R26 ;  /* 0x0000001a02187220 */ /* 0x040fe20000410000 */
[----:B------:R-:W-:Y:S01]  /*11f40*/  FMUL.FTZ R26, R2, R28 ;  /* 0x0000001c021a7220 */ /* 0x000fe20000410000 */
[----:B------:R-:W-:Y:S02]  /*11f50*/  IMAD R10, R20, 0x8, R18 ;  /* 0x00000008140a7824 */ /* 0x000fe400078e0212 */
[C---:B------:R-:W-:Y:S01]  /*11f60*/  FMUL.FTZ R25, R2.reuse, R27 ;  /* 0x0000001b02197220 */ /* 0x040fe20000410000 */
[----:B------:R-:W0:Y:S01]  /*11f70*/  MUFU.TANH R6, R6 ;  /* 0x0000000600067308 */ /* 0x000e220000002400 */
[----:B------:R-:W-:Y:S01]  /*11f80*/  FMUL.FTZ R27, R2, R29 ;  /* 0x0000001d021b7220 */ /* 0x000fe20000410000 */
[----:B------:R-:W-:-:S02]  /*11f90*/  VIADD R10, R10, 0x19c40 ;  /* 0x00019c400a0a7836 */ /* 0x000fc40000000000 */
        /* <DEDUP_REMOVED lines=199> */
[-C--:B------:R-:W-:Y:S02]  /*12c10*/  FMUL.FTZ R14, R14, R20.reuse ;  /* 0x000000140e0e7220 */ /* 0x080fe40000410000 */
[-C--:B------:R-:W-:Y:S01]  /*12c20*/  FMUL.FTZ R86, R86, R20.reuse ;  /* 0x0000001456567220 */ /* 0x080fe20000410000 */
        /* <DEDUP_REMOVED lines=32> */
[-C--:B------:R-:W-:Y:S01]  /*12e30*/  FFMA.FTZ R81, R10, R20.reuse, -8 ;  /* 0xc10000000a517423 */ /* 0x080fe20000010014 */
[----:B------:R-:W-:Y:S03]  /*12e40*/  MUFU.EX2 R14, R14 ;  /* 0x0000000e000e7308 */ /* 0x000fe60000000800 */
        /* <DEDUP_REMOVED lines=163> */
.L_x_2247:
        /* <DEDUP_REMOVED lines=16> */
[----:B------:R-:W-:Y:S02]  /*13980*/  PRMT R12, R136, 0x654, R12 ;  /* 0x00000654880c7816 */ /* 0x000fe4000000000c */
[----:B------:R-:W-:Y:S02]  /*13990*/  F2FP.SATFINITE.E4M3.F32.PACK_AB_MERGE_C R13, R13, R80, RZ ;  /* 0x000000500d0d723e */ /* 0x000fe400048070ff */
[----:B------:R-:W-:Y:S01]  /*139a0*/  F2FP.SATFINITE.E4M3.F32.PACK_AB_MERGE_C R28, R25, R24, R28 ;  /* 0x00000018191c723e */ /* 0x000fe2000480701c */
[----:B------:R0:W-:Y:S01]  /*139b0*/  SYNCS.ARRIVE.TRANS64.RED.A1T0 RZ, [R12+URZ], RZ ;  /* 0x000000ff0cff79a7 */ /* 0x0001e2000810043f */
        /* <DEDUP_REMOVED lines=11> */
[----:B------:R-:W-:Y:S02]  /*13a70*/  F2FP.SATFINITE.E4M3.F32.PACK_AB_MERGE_C R81, R81, R84, RZ ;  /* 0x000000545151723e */ /* 0x000fe400048070ff */
[----:B------:R-:W-:-:S02]  /*13a80*/  F2FP.SATFINITE.E4M3.F32.PACK_AB_MERGE_C R26, R7, R6, R26 ;  /* 0x00000006071a723e */ /* 0x000fc4000480701a */
        /* <DEDUP_REMOVED lines=72> */
.L_x_2235:
[----:B------:R-:W-:Y:S05]  /*13f10*/  BSYNC B0 ;  /* 0x0000000000007941 */ /* 0x000fea0003800000 */
.L_x_2234:
[----:B------:R-:W-:Y:S06]  /*13f20*/  BAR.ARV 0x8, 0x200 ;  /* 0x0208000000007b1d */ /* 0x000fec0000002000 */
[----:B------:R-:W-:Y:S05]  /*13f30*/  @!P0 BRA `(.L_x_2249) ;  /* 0x0000000000048947 */ /* 0x000fea0003800000 */
[----:B------:R-:W-:Y:S01]  /*13f40*/  BPT.TRAP 0x1 ;  /* 0x000000040000795c */ /* 0x000fe20000300000 */
.L_x_2249:
[----:B------:R-:W-:Y:S01]  /*13f50*/  IMAD R12, R22, 0x8, R18 ;  /* 0x00000008160c7824 */ /* 0x000fe200078e0212 */
[----:B------:R-:W-:-:S04]  /*13f60*/  SHF.L.U32 R5, R152, 0x1f, RZ ;  /* 0x0000001f98057819 */ /* 0x000fc800000006ff */
[----:B------:R0:W1:Y:S01]  /*13f70*/  SYNCS.PHASECHK.TRANS64.TRYWAIT P1, [R12+URZ+0x19c50], R5 ;  /* 0x019c50050c0075a7 */ /* 0x000062000802017f */
[----:B------:R-:W-:Y:S05]  /*13f80*/  @!P0 BRA `(.L_x_2250) ;  /* 0x0000000000048947 */ /* 0x000fea0003800000 */
[----:B------:R-:W-:Y:S01]  /*13f90*/  BPT.TRAP 0x1 ;  /* 0x000000040000795c */ /* 0x000fe20000300000 */
.L_x_2250:
[----:B------:R-:W-:Y:S04]  /*13fa0*/  BSSY B0, `(.L_x_2251) ;  /* 0x0000004000007945 */ /* 0x000fe80003800000 */
[----:B-1----:R-:W-:Y:S05]  /*13fb0*/  @P1 BRA `(.L_x_2252) ;  /* 0x0000000000081947 */ /* 0x002fea0003800000 */
[----:B------:R-:W1:Y:S02]  /*13fc0*/  SYNCS.PHASECHK.TRANS64.TRYWAIT P1, [R12+URZ+0x19c50], R5 ;  /* 0x019c50050c0075a7 */ /* 0x000e64000802017f */
[----:B-1----:R-:W-:Y:S05]  /*13fd0*/  @!P1 BRA `(.L_x_2253) ;  /* 0x000000c400789947 */ /* 0x002fea0003800000 */
.L_x_2252:
[----:B------:R-:W-:Y:S05]  /*13fe0*/  BSYNC B0 ;  /* 0x0000000000007941 */ /* 0x000fea0003800000 */
.L_x_2251:
        /* <DEDUP_REMOVED lines=37> */
[----:B------:R-:W-:Y:S02]  /*14240*/  IMAD.MOV.U32 R7, RZ, RZ, 0x40000040 ;  /* 0x40000040ff077424 */ /* 0x000fe400078e00ff */
[----:B------:R-:W-:Y:S02]  /*14250*/  VIADD R4, R4, 0x6 ;  /* 0x0000000604047836 */ /* 0x000fe40000000000 */
[----:B-1----:R-:W-:-:S01]  /*14260*/  FADD.FTZ R2, R2, R3 ;  /* 0x0000000302027221 */ /* 0x002fc20000010000 */
[----:B------:R-:W-:-:S07]  /*14270*/  IMAD.MOV.U32 R3, RZ, RZ, RZ ;  /* 0x000000ffff037224 */ /* 0x000fce00078e00ff */
[----:B------:R-:W-:Y:S01]  /*14280*/  QGMMA.64x96x32.F32.E4M3.E4M3 R88, R144, gdesc[UR4], R88, gsb0 ;  /* 0x0160000490587df3 */ /* 0x000fe20008000858 */
[----:B------:R-:W-:Y:S01]  /*14290*/  R2UR UR6, R6 ;  /* 0x00000000060672ca */ /* 0x000fe200000e0000 */
[----:B---3--:R-:W-:Y:S01]  /*142a0*/  FADD.FTZ R9, R9, R0 ;  /* 0x0000000009097221 */ /* 0x008fe20000010000 */
[----:B------:R-:W-:Y:S01]  /*142b0*/  R2UR UR7, R7 ;  /* 0x00000000070772ca */ /* 0x000fe200000e0000 */
[----:B------:R-:W-:Y:S01]  /*142c0*/  IMAD.MOV.U32 R0, RZ, RZ, -0x800000 ;  /* 0xff800000ff007424 */ /* 0x000fe200078e00ff */
[----:B------:R-:W-:Y:S01]  /*142d0*/  MOV R7, RZ ;  /* 0x000000ff00077202 */ /* 0x000fe20000000f00 */
[----:B------:R-:W-:Y:S02]  /*142e0*/  WARPGROUP.DEPBAR.LE gsb0, 0x0 ;  /* 0x00008000000079c5 */ /* 0x000fe40000010000 */
[----:B------:R-:W-:-:S08]  /*142f0*/  WARPGROUP.ARRIVE ;  /* 0x00000000000079c5 */ /* 0x000fd00000000000 */
[----:B------:R-:W-:Y:S01]  /*14300*/  QGMMA.64x96x32.F32.E4M3.E4M3 R88, R140, gdesc[UR4], R88, gsb0 ;  /* 0x016000048c587df3 */ /* 0x000fe20008000858 */
[----:B------:R-:W-:Y:S02]  /*14310*/  R2UR UR6, R4 ;  /* 0x00000000040672ca */ /* 0x000fe400000e0000 */
[----:B------:R-:W-:Y:S01]  /*14320*/  R2UR UR7, R5 ;  /* 0x00000000050772ca */ /* 0x000fe200000e0000 */
[----:B------:R-:W0:Y:S04]  /*14330*/  SHFL.BFLY PT, R4, R9, 0x1, 0x1f ;  /* 0x0c201f0009047f89 */ /* 0x000e2800000e0000 */
[----:B------:R-:W1:Y:S01]  /*14340*/  SHFL.BFLY PT, R5, R2, 0x1, 0x1f ;  /* 0x0c201f0002057f89 */ /* 0x000e6200000e0000 */
[----:B0-----:R-:W-:-:S01]  /*14350*/  FADD.FTZ R14, R9, R4 ;  /* 0x00000004090e7221 */ /* 0x001fc20000010000 */
[----:B-1----:R-:W-:-:S03]  /*14360*/  FADD.FTZ R13, R2, R5 ;  /* 0x00000005020d7221 */ /* 0x002fc60000010000 */
[----:B------:R-:W-:Y:S01]  /*14370*/  FMUL.FTZ R6, R14, 0.00390625 ;  /* 0x3b8000000e067820 */ /* 0x000fe20000410000 */
[----:B------:R-:W-:Y:S02]  /*14380*/  IMAD.MOV.U32 R2, RZ, RZ, -0x800000 ;  /* 0xff800000ff027424 */ /* 0x000fe400078e00ff */
[C---:B------:R-:W-:Y:S01]  /*14390*/  FMUL.FTZ R15, R13.reuse, 0.00390625 ;  /* 0x3b8000000d0f7820 */ /* 0x040fe20000410000 */
[----:B------:R-:W-:Y:S02]  /*143a0*/  FSETP.NE.FTZ.AND P1, PT, R13, RZ, PT ;  /* 0x000000ff0d00720b */ /* 0x000fe40003f35000 */
[----:B------:R-:W-:Y:S02]  /*143b0*/  FSETP.NE.FTZ.AND P3, PT, R6, RZ, PT ;  /* 0x000000ff0600720b */ /* 0x000fe40003f75000 */
[----:B------:R-:W-:-:S09]  /*143c0*/  FSETP.NE.FTZ.AND P2, PT, R15, RZ, PT ;  /* 0x000000ff0f00720b */ /* 0x000fd20003f55000 */
[----:B------:R-:W-:Y:S01]  /*143d0*/  @P1 MUFU.RCP R3, R13 ;  /* 0x0000000d00031308 */ /* 0x000fe20000001000 */
[----:B------:R-:W-:-:S03]  /*143e0*/  FSETP.NE.FTZ.AND P1, PT, R14, RZ, PT ;  /* 0x000000ff0e00720b */ /* 0x000fc60003f35000 */
[C---:B------:R-:W-:Y:S01]  /*143f0*/  @P2 FMUL.FTZ R4, R20.reuse, 0.69314718246459960938 ;  /* 0x3f31721814042820 */ /* 0x040fe20000410000 */
[----:B------:R-:W-:-:S03]  /*14400*/  @P3 FMUL.FTZ R20, R20, 0.69314718246459960938 ;  /* 0x3f31721814143820 */ /* 0x000fc60000410000 */
[----:B------:R-:W0:Y:S08]  /*14410*/  @P2 MUFU.LG2 R5, R15 ;  /* 0x0000000f00052308 */ /* 0x000e300000000c00 */
[----:B------:R-:W1:Y:S08]  /*14420*/  @P3 MUFU.LG2 R6, R6 ;  /* 0x0000000600063308 */ /* 0x000e700000000c00 */
[----:B------:R-:W3:Y:S01]  /*14430*/  @P1 MUFU.RCP R7, R14 ;  /* 0x0000000e00071308 */ /* 0x000ee20000001000 */
[----:B0-----:R-:W-:-:S04]  /*14440*/  @P2 FMUL.FTZ R5, R5, 0.69314718246459960938 ;  /* 0x3f31721805052820 */ /* 0x001fc80000410000 */
[----:B------:R-:W-:Y:S01]  /*14450*/  @P2 FFMA.FTZ R0, R4, R11, R5 ;  /* 0x0000000b04002223 */ /* 0x000fe20000010005 */
[----:B-1----:R-:W-:-:S04]  /*14460*/  @P3 FMUL.FTZ R9, R6, 0.69314718246459960938 ;  /* 0x3f31721806093820 */ /* 0x002fc80000410000 */
[----:B------:R-:W-:Y:S01]  /*14470*/  @P3 FFMA.FTZ R2, R20, R10, R9 ;  /* 0x0000000a14023223 */ /* 0x000fe20000010009 */
[----:B------:R-:W-:Y:S02]  /*14480*/  WARPGROUP.DEPBAR.LE gsb0, 0x0 ;  /* 0x00008000000079c5 */ /* 0x000fe40000010000 */
[----:B------:R-:W-:-:S06]  /*14490*/  WARPGROUP.ARRIVE ;  /* 0x00000000000079c5 */ /* 0x000fcc0000000000 */
[----:B------:R-:W-:Y:S01]  /*144a0*/  QGMMA.64x96x32.F32.E4M3.E4M3 R88, R136, gdesc[UR4], R88, gsb0 ;  /* 0x0160000488587df3 */ /* 0x000fe20008000858 */
[-C--:B--2---:R-:W-:Y:S01]  /*144b0*/  FMUL.FTZ R5, R3, R8.reuse ;  /* 0x0000000803057220 */ /* 0x084fe20000410000 */
[----:B---3--:R-:W-:Y:S01]  /*144c0*/  FMUL.FTZ R4, R7, R8 ;  /* 0x0000000807047220 */ /* 0x008fe20000410000 */
[----:B------:R-:W-:Y:S02]  /*144d0*/  WARPGROUP.DEPBAR.LE gsb0, 0x0 ;  /* 0x00008000000079c5 */ /* 0x000fe40000010000 */
[----:B------:R-:W-:Y:S05]  /*144e0*/  @!P0 BRA `(.L_x_2254) ;  /* 0x0000000000048947 */ /* 0x000fea0003800000 */
[----:B------:R-:W-:Y:S01]  /*144f0*/  BPT.TRAP 0x1 ;  /* 0x000000040000795c */ /* 0x000fe20000300000 */
.L_x_2254:
        /* <DEDUP_REMOVED lines=58> */
[----:B------:R-:W-:Y:S01]  /*148a0*/  FMUL.FTZ R3, R100, R5 ;  /* 0x0000000564037220 */ /* 0x000fe20000410000 */
[----:B------:R-:W-:-:S04]  /*148b0*/  SEL R5, RZ, 0x1, P1 ;  /* 0x00000001ff057807 */ /* 0x000fc80000800000 */
[----:B------:R-:W-:-:S07]  /*148c0*/  LOP3.LUT R152, R152, R5, RZ, 0x3c, !PT ;  /* 0x0000000598987212 */ /* 0x000fce00078e3cff */
.L_x_2185:
[----:B------:R-:W2:Y:S01]  /*148d0*/  LDL R88, [R1+0x50] ;  /* 0x0000500001587983 */ /* 0x000ea20000100800 */
[----:B------:R-:W1:Y:S01]  /*148e0*/  S2UR UR4, SR_CgaCtaId ;  /* 0x00000000000479c3 */ /* 0x000e620000008800 */
[----:B------:R-:W-:Y:S01]  /*148f0*/  MOV R18, 0x400 ;  /* 0x0000040000127802 */ /* 0x000fe20000000f00 */
[----:B------:R-:W-:Y:S01]  /*14900*/  BSSY B0, `(.L_x_2255) ;  /* 0x0000333000007945 */ /* 0x000fe20003800000 */
[----:B-1----:R-:W-:-:S05]  /*14910*/  IMAD.U32 R4, RZ, RZ, UR4 ;  /* 0x00000004ff047e24 */ /* 0x002fca000f8e00ff */
[----:B------:R1:W-:Y:S01]  /*14920*/  STL [R1+0x8], R4 ;  /* 0x0000080401007387 */ /* 0x0003e20000100800 */
[----:B------:R-:W-:Y:S01]  /*14930*/  LEA R18, R4, R18, 0x18 ;  /* 0x0000001204127211 */ /* 0x000fe200078ec0ff */
[----:B------:R-:W-:Y:S06]  /*14940*/  BAR.SYNC.DEFER_BLOCKING 0x5, 0x200 ;  /* 0x0148000000007b1d */ /* 0x000fec0000010000 */
[----:B-----5:R1:W0:Y:S02]  /*14950*/  LDS.128 R24, [R18+0x19cd0] ;  /* 0x019cd00012187984 */ /* 0x0202240000000c00 */
[----:B------:R-:W-:Y:S06]  /*14960*/  BAR.ARV 0x4, 0x200 ;  /* 0x0108000000007b1d */ /* 0x000fec0000002000 */
[----:B--2---:R-:W-:-:S13]  /*14970*/  ISETP.NE.AND P1, PT, R88, RZ, PT ;  /* 0x000000ff5800720c */ /* 0x004fda0003f25270 */
[----:B------:R-:W2:Y:S02]  /*14980*/  @!P1 LDC R88, c[0x0][0xad4] ;  /* 0x0002b500ff589b82 */ /* 0x000ea40000000800 */
[----:B--2---:R1:W-:Y:S01]  /*14990*/  @!P1 STL [R1+0x50], R88 ;  /* 0x0000505801009387 */ /* 0x0043e20000100800 */
[----:B0-----:R-:W-:Y:S05]  /*149a0*/  @P0 BRA `(.L_x_2256) ;  /* 0x0000002400e00947 */ /* 0x001fea0003800000 */
[----:B------:R-:W2:Y:S01]  /*149b0*/  LDL.LU R5, [R1+0x44] ;  /* 0x0000440001057983 */ /* 0x000ea20000300800 */
[----:B------:R-:W-:Y:S01]  /*149c0*/  ULDC.64 UR4, c[0x4][0x38] ;  /* 0x01000e0000047ab9 */ /* 0x000fe20000000a00 */
[----:B------:R-:W-:Y:S02]  /*149d0*/  ULDC.64 UR6, c[0x0][0xc08] ;  /* 0x0003020000067ab9 */ /* 0x000fe40000000a00 */
[----:B-1----:R-:W4:Y:S01]  /*149e0*/  LDL.LU R4, [R1+0x60] ;  /* 0x0000600001047983 */ /* 0x002f220000300800 */
[----:B------:R-:W0:Y:S01]  /*149f0*/  S2R R9, SR_TID.X ;  /* 0x0000000000097919 */ /* 0x000e220000002100 */
[----:B------:R-:W-:Y:S01]  /*14a00*/  BAR.SYNC.DEFER_BLOCKING 0x1, 0x180 ;  /* 0x0046000000007b1d */ /* 0x000fe20000010000 */
[----:B--2---:R-:W-:Y:S02]  /*14a10*/  IMAD.MOV.U32 R10, RZ, RZ, R5 ;  /* 0x000000ffff0a7224 */ /* 0x004fe400078e0005 */
[----:B----4-:R-:W-:Y:S02]  /*14a20*/  IMAD.MOV.U32 R11, RZ, RZ, R4 ;  /* 0x000000ffff0b7224 */ /* 0x010fe400078e0004 */
[----:B0-----:R-:W-:-:S05]  /*14a30*/  IMAD.SHL.U32 R4, R9, 0x4, RZ ;  /* 0x0000000409047824 */ /* 0x001fca00078e00ff */
[----:B------:R-:W-:-:S04]  /*14a40*/  LOP3.LUT R4, R4, 0xc, RZ, 0xc0, !PT ;  /* 0x0000000c04047812 */ /* 0x000fc800078ec0ff */
[----:B------:R-:W-:-:S05]  /*14a50*/  IADD3 R4, P0, R4, UR4, RZ ;  /* 0x0000000404047c10 */ /* 0x000fca000ff1e0ff */
[----:B------:R-:W-:Y:S01]  /*14a60*/  IMAD.X R5, RZ, RZ, UR5, P0 ;  /* 0x00000005ff057e24 */ /* 0x000fe200080e06ff */
[----:B------:R-:W-:-:S04]  /*14a70*/  ULDC.64 UR4, c[0x0][0xc00] ;  /* 0x0003000000047ab9 */ /* 0x000fc80000000a00 */
[----:B------:R0:W2:Y:S01]  /*14a80*/  LDG.E.CONSTANT R28, desc[UR42][R4.64] ;  /* 0x0000002a041c7981 */ /* 0x0000a2000c1e9900 */
[----:B------:R-:W-:-:S03]  /*14a90*/  LOP3.LUT P0, R9, R9, 0x3, RZ, 0xc0, !PT ;  /* 0x0000000309097812 */ /* 0x000fc6000780c0ff */
[----:B------:R-:W4:Y:S01]  /*14aa0*/  LDL R4, [R1+0x9c] ;  /* 0x00009c0001047983 */ /* 0x000f220000100800 */
[----:B------:R-:W-:Y:S01]  /*14ab0*/  ISETP.EQ.OR P0, PT, R9, 0x3, !P0 ;  /* 0x000000030900780c */ /* 0x000fe20004702670 */
[----:B------:R-:W-:Y:S02]  /*14ac0*/  IMAD.MOV.U32 R96, RZ, RZ, R10 ;  /* 0x000000ffff607224 */ /* 0x000fe400078e000a */
[----:B------:R-:W-:Y:S01]  /*14ad0*/  IMAD.MOV.U32 R93, RZ, RZ, R11 ;  /* 0x000000ffff5d7224 */ /* 0x000fe200078e000b */
[----:B------:R-:W-:Y:S02]  /*14ae0*/  SEL R61, R94, R95, P0 ;  /* 0x0000005f5e3d7207 */ /* 0x000fe40000000000 */
[----:B------:R-:W-:Y:S02]  /*14af0*/  SEL R95, R95, R94, P0 ;  /* 0x0000005e5f5f7207 */ /* 0x000fe40000000000 */
[----:B------:R-:W2:Y:S01]  /*14b00*/  LDL.LU R94, [R1+0x54] ;  /* 0x00005400015e7983 */ /* 0x000ea20000300800 */
[----:B------:R-:W-:-:S02]  /*14b10*/  SEL R41, R3, R32, P0 ;  /* 0x0000002003297207 */ /* 0x000fc40000000000 */
[----:B------:R-:W-:Y:S01]  /*14b20*/  SEL R32, R32, R3, P0 ;  /* 0x0000000320207207 */ /* 0x000fe20000000000 */
[----:B------:R-:W2:Y:S01]  /*14b30*/  LDL.LU R87, [R1+0x58] ;  /* 0x0000580001577983 */ /* 0x000ea20000300800 */
[----:B---3--:R-:W-:Y:S02]  /*14b40*/  SEL R39, R31, R6, P0 ;  /* 0x000000061f277207 */ /* 0x008fe40000000000 */
[----:B------:R-:W-:Y:S01]  /*14b50*/  SEL R31, R6, R31, P0 ;  /* 0x0000001f061f7207 */ /* 0x000fe20000000000 */
[----:B------:R-:W1:Y:S01]  /*14b60*/  S2R R3, SR_SWINHI ;  /* 0x0000000000037919 */ /* 0x000e620000002f00 */
[----:B------:R-:W-:Y:S02]  /*14b70*/  SEL R33, R29, R8, P0 ;  /* 0x000000081d217207 */ /* 0x000fe40000000000 */
[----:B------:R-:W-:Y:S01]  /*14b80*/  SEL R29, R8, R29, P0 ;  /* 0x0000001d081d7207 */ /* 0x000fe20000000000 */
[----:B------:R-:W3:Y:S01]  /*14b90*/  LDL R92, [R1+0x40] ;  /* 0x00004000015c7983 */ /* 0x000ee20000100800 */
[----:B------:R-:W-:-:S02]  /*14ba0*/  SEL R37, R7, R30, P0 ;  /* 0x0000001e07257207 */ /* 0x000fc40000000000 */
[----:B------:R-:W-:Y:S01]  /*14bb0*/  SEL R30, R30, R7, P0 ;  /* 0x000000071e1e7207 */ /* 0x000fe20000000000 */
[----:B------:R-:W3:Y:S01]  /*14bc0*/  LDL R89, [R1+0x68] ;  /* 0x0000680001597983 */ /* 0x000ee20000100800 */
[----:B------:R-:W-:Y:S02]  /*14bd0*/  SEL R49, R116, R117, P0 ;  /* 0x0000007574317207 */ /* 0x000fe40000000000 */
[----:B------:R-:W-:Y:S02]  /*14be0*/  SEL R43, R104, R105, P0 ;  /* 0x00000069682b7207 */ /* 0x000fe40000000000 */
[----:B------:R-:W-:Y:S02]  /*14bf0*/  SEL R59, R90, R91, P0 ;  /* 0x0000005b5a3b7207 */ /* 0x000fe40000000000 */
[----:B------:R-:W-:Y:S02]  /*14c00*/  SEL R63, R98, R99, P0 ;  /* 0x00000063623f7207 */ /* 0x000fe40000000000 */
[----:B------:R-:W-:-:S02]  /*14c10*/  SEL R51, R120, R121, P0 ;  /* 0x0000007978337207 */ /* 0x000fc40000000000 */
[----:B------:R-:W-:Y:S02]  /*14c20*/  SEL R90, R91, R90, P0 ;  /* 0x0000005a5b5a7207 */ /* 0x000fe40000000000 */
[----:B------:R-:W-:Y:S01]  /*14c30*/  SEL R98, R99, R98, P0 ;  /* 0x0000006263627207 */ /* 0x000fe20000000000 */
[----:B------:R-:W3:Y:S01]  /*14c40*/  LDL R91, [R1+0x28] ;  /* 0x00002800015b7983 */ /* 0x000ee20000100800 */
[----:B------:R-:W-:Y:S02]  /*14c50*/  SEL R65, R102, R103, P0 ;  /* 0x0000006766417207 */ /* 0x000fe40000000000 */
[----:B------:R-:W-:Y:S02]  /*14c60*/  SEL R67, R106, R107, P0 ;  /* 0x0000006b6a437207 */ /* 0x000fe40000000000 */
[----:B------:R-:W-:Y:S02]  /*14c70*/  SEL R69, R110, R111, P0 ;  /* 0x0000006f6e457207 */ /* 0x000fe40000000000 */
[----:B------:R-:W-:-:S02]  /*14c80*/  SEL R71, R114, R115, P0 ;  /* 0x0000007372477207 */ /* 0x000fc40000000000 */
[----:B------:R-:W-:Y:S02]  /*14c90*/  SEL R73, R118, R119, P0 ;  /* 0x0000007776497207 */ /* 0x000fe40000000000 */
[----:B------:R-:W-:Y:S02]  /*14ca0*/  MOV R20, R18 ;  /* 0x0000001200147202 */ /* 0x000fe40000000f00 */
[----:B-1----:R-:W-:Y:S02]  /*14cb0*/  MOV R21, R3 ;  /* 0x0000000300157202 */ /* 0x002fe40000000f00 */
        /* <DEDUP_REMOVED lines=26> */
[----:B----4-:R-:W-:-:S03]  /*14e60*/  IMAD.WIDE R12, R4, 0x2, R20 ;  /* 0x00000002040c7825 */ /* 0x010fc600078e0214 */
        /* <DEDUP_REMOVED lines=9> */
[----:B------:R-:W-:-:S04]  /*14f00*/  SHF.R.U64 R3, R4, 0x3, RZ ;  /* 0x0000000304037819 */ /* 0x000fc800000012ff */
[----:B------:R-:W-:Y:S02]  /*14f10*/  LOP3.LUT R14, R3, R6, RZ, 0x3c, !PT ;  /* 0x00000006030e7212 */ /* 0x000fe400078e3cff */
[----:B------:R-:W-:Y:S02]  /*14f20*/  LOP3.LUT R6, R83, 0x180, RZ, 0xc0, !PT ;  /* 0x0000018053067812 */ /* 0x000fe400078ec0ff */
[----:B------:R-:W-:Y:S02]  /*14f30*/  LOP3.LUT R3, R8, 0x180, RZ, 0xc0, !PT ;  /* 0x0000018008037812 */ /* 0x000fe400078ec0ff */
[----:B------:R-:W-:Y:S02]  /*14f40*/  SHF.R.U64 R6, R6, 0x3, RZ ;  /* 0x0000000306067819 */ /* 0x000fe400000012ff */
[----:B------:R-:W-:Y:S01]  /*14f50*/  LOP3.LUT R4, R35, 0x180, RZ, 0xc0, !PT ;  /* 0x0000018023047812 */ /* 0x000fe200078ec0ff */
[----:B------:R-:W-:Y:S01]  /*14f60*/  IMAD.X R7, RZ, RZ, R13, P2 ;  /* 0x000000ffff077224 */ /* 0x000fe200010e060d */
[----:B------:R-:W-:-:S02]  /*14f70*/  LOP3.LUT R24, R85, 0x180, RZ, 0xc0, !PT ;  /* 0x0000018055187812 */ /* 0x000fc400078ec0ff */
[----:B------:R-:W-:Y:S02]  /*14f80*/  SHF.R.U64 R3, R3, 0x3, RZ ;  /* 0x0000000303037819 */ /* 0x000fe400000012ff */
[----:B------:R-:W-:Y:S02]  /*14f90*/  LOP3.LUT R6, R6, R83, RZ, 0x3c, !PT ;  /* 0x0000005306067212 */ /* 0x000fe400078e3cff */
[----:B------:R-:W-:Y:S02]  /*14fa0*/  SHF.R.U64 R4, R4, 0x3, RZ ;  /* 0x0000000304047819 */ /* 0x000fe400000012ff */
[----:B------:R-:W-:Y:S02]  /*14fb0*/  SHF.R.U64 R24, R24, 0x3, RZ ;  /* 0x0000000318187819 */ /* 0x000fe400000012ff */
[----:B------:R-:W-:Y:S02]  /*14fc0*/  LOP3.LUT R10, R3, R8, RZ, 0x3c, !PT ;  /* 0x00000008030a7212 */ /* 0x000fe400078e3cff */
[----:B------:R-:W-:Y:S01]  /*14fd0*/  MOV R84, R6 ;  /* 0x0000000600547202 */ /* 0x000fe20000000f00 */
[--C-:B------:R-:W-:Y:S01]  /*14fe0*/  IMAD.X R11, RZ, RZ, R13.reuse, P4 ;  /* 0x000000ffff0b7224 */ /* 0x100fe200020e060d */
[----:B------:R-:W-:Y:S01]  /*14ff0*/  LOP3.LUT R8, R4, R35, RZ, 0x3c, !PT ;  /* 0x0000002304087212 */ /* 0x000fe200078e3cff */
[----:B--2---:R0:W-:Y:S01]  /*15000*/  SHFL.IDX PT, R7, R49, R28, 0x1c1f ;  /* 0x001c1f1c31077589 */ /* 0x0041e200000e0000 */
[--C-:B------:R-:W-:Y:S01]  /*15010*/  IMAD.X R9, RZ, RZ, R13.reuse, P3 ;  /* 0x000000ffff097224 */ /* 0x100fe200018e060d */
[----:B------:R-:W-:Y:S01]  /*15020*/  LOP3.LUT R4, R24, R85, RZ, 0x3c, !PT ;  /* 0x0000005518047212 */ /* 0x000fe200078e3cff */
[----:B------:R-:W-:Y:S01]  /*15030*/  IMAD.X R5, RZ, RZ, R13, P1 ;  /* 0x000000ffff057224 */ /* 0x000fe200008e060d */
[-C--:B------:R-:W-:Y:S01]  /*15040*/  IADD3.X R15, RZ, R13.reuse, RZ, P5, !PT ;  /* 0x0000000dff0f7210 */ /* 0x080fe20002ffe4ff */
[----:B------:R-:W-:Y:S01]  /*15050*/  SHFL.IDX PT, R58, R43, R28, 0x1c1f ;  /* 0x001c1f1c2b3a7589 */ /* 0x000fe200000e0000 */
[----:B------:R-:W-:-:S02]  /*15060*/  MOV R3, R12 ;  /* 0x0000000c00037202 */ /* 0x000fc40000000f00 */
        /* <DEDUP_REMOVED lines=9> */
[----:B------:R-:W0:Y:S04]  /*15100*/  SHFL.IDX PT, R42, R29, R49, 0x1c1f ;  /* 0x001c1f311d2a7589 */ /* 0x000e2800000e0000 */
[----:B------:R-:W-:Y:S04]  /*15110*/  SHFL.IDX PT, R50, R39, R28, 0x1c1f ;  /* 0x001c1f1c27327589 */ /* 0x000fe800000e0000 */
[----:B------:R1:W-:Y:S04]  /*15120*/  SHFL.IDX PT, R10, R41, R28, 0x1c1f ;  /* 0x001c1f1c290a7589 */ /* 0x0003e800000e0000 */
        /* <DEDUP_REMOVED lines=19> */
[----:B------:R-:W2:Y:S04]  /*15260*/  SHFL.IDX PT, R90, R90, R49, 0x1c1f ;  /* 0x001c1f315a5a7589 */ /* 0x000ea800000e0000 */
[----:B------:R-:W4:Y:S04]  /*15270*/  SHFL.IDX PT, R36, R95, R49, 0x1c1f ;  /* 0x001c1f315f247589 */ /* 0x000f2800000e0000 */
[----:B------:R-:W3:Y:S04]  /*15280*/  SHFL.IDX PT, R98, R98, R49, 0x1c1f ;  /* 0x001c1f3162627589 */ /* 0x000ee800000e0000 */
[----:B------:R-:W-:Y:S04]  /*15290*/  SHFL.IDX PT, R75, R120, R49, 0x1c1f ;  /* 0x001c1f31784b7589 */ /* 0x000fe800000e0000 */
[----:B------:R-:W-:Y:S04]  /*152a0*/  SHFL.IDX PT, R83, R128, R49, 0x1c1f ;  /* 0x001c1f3180537589 */ /* 0x000fe800000e0000 */
[----:B------:R-:W3:Y:S04]  /*152b0*/  SHFL.IDX PT, R28, R103, R49, 0x1c1f ;  /* 0x001c1f31671c7589 */ /* 0x000ee800000e0000 */
[----:B------:R-:W3:Y:S04]  /*152c0*/  SHFL.IDX PT, R30, R111, R49, 0x1c1f ;  /* 0x001c1f316f1e7589 */ /* 0x000ee800000e0000 */
[----:B------:R-:W3:Y:S04]  /*152d0*/  SHFL.IDX PT, R114, R114, R49, 0x1c1f ;  /* 0x001c1f3172727589 */ /* 0x000ee800000e0000 */
[----:B------:R-:W3:Y:S04]  /*152e0*/  SHFL.IDX PT, R134, R134, R49, 0x1c1f ;  /* 0x001c1f3186867589 */ /* 0x000ee800000e0000 */
[----:B------:R-:W3:Y:S04]  /*152f0*/  SHFL.IDX PT, R57, R104, R49, 0x1c1f ;  /* 0x001c1f3168397589 */ /* 0x000ee800000e0000 */
[----:B------:R-:W-:Y:S04]  /*15300*/  SHFL.IDX PT, R77, R112, R49, 0x1c1f ;  /* 0x001c1f31704d7589 */ /* 0x000fe800000e0000 */
[----:B------:R-:W3:Y:S04]  /*15310*/  SHFL.IDX PT, R106, R106, R49, 0x1c1f ;  /* 0x001c1f316a6a7589 */ /* 0x000ee800000e0000 */
[----:B------:R-:W3:Y:S04]  /*15320*/  SHFL.IDX PT, R118, R118, R49, 0x1c1f ;  /* 0x001c1f3176767589 */ /* 0x000ee800000e0000 */
[----:B------:R-:W3:Y:S04]  /*15330*/  SHFL.IDX PT, R79, R122, R49, 0x1c1f ;  /* 0x001c1f317a4f7589 */ /* 0x000ee800000e0000 */
[----:B------:R-:W3:Y:S04]  /*15340*/  SHFL.IDX PT, R14, R117, R49, 0x1c1f ;  /* 0x001c1f31750e7589 */ /* 0x000ee800000e0000 */
[----:B------:R-:W3:Y:S04]  /*15350*/  SHFL.IDX PT, R124, R124, R49, 0x1c1f ;  /* 0x001c1f317c7c7589 */ /* 0x000ee800000e0000 */
[----:B------:R-:W3:Y:S04]  /*15360*/  SHFL.IDX PT, R11, R132, R49, 0x1c1f ;  /* 0x001c1f31840b7589 */ /* 0x000ee800000e0000 */
[----:B------:R-:W3:Y:S04]  /*15370*/  SHFL.IDX PT, R13, R130, R49, 0x1c1f ;  /* 0x001c1f31820d7589 */ /* 0x000ee800000e0000 */
[----:B------:R-:W3:Y:S04]  /*15380*/  SHFL.IDX PT, R34, R109, R49, 0x1c1f ;  /* 0x001c1f316d227589 */ /* 0x000ee800000e0000 */
[----:B------:R4:W3:Y:S01]  /*15390*/  SHFL.IDX PT, R15, R126, R49, 0x1c1f ;  /* 0x001c1f317e0f7589 */ /* 0x0008e200000e0000 */
[----:B0-----:R-:W-:-:S02]  /*153a0*/  SEL R40, R33, R42, P0 ;  /* 0x0000002a21287207 */ /* 0x001fc40000000000 */
[----:B-1----:R-:W-:Y:S02]  /*153b0*/  SEL R41, R12, R43, P0 ;  /* 0x0000002b0c297207 */ /* 0x002fe40000000000 */
[----:B------:R-:W-:Y:S02]  /*153c0*/  SEL R42, R42, R33, P0 ;  /* 0x000000212a2a7207 */ /* 0x000fe40000000000 */
[----:B------:R-:W-:Y:S02]  /*153d0*/  SEL R43, R43, R12, P0 ;  /* 0x0000000c2b2b7207 */ /* 0x000fe40000000000 */
[----:B--2---:R-:W-:Y:S02]  /*153e0*/  SEL R44, R59, R90, P0 ;  /* 0x0000005a3b2c7207 */ /* 0x004fe40000000000 */
[----:B------:R-:W-:Y:S02]  /*153f0*/  SEL R46, R90, R59, P0 ;  /* 0x0000003b5a2e7207 */ /* 0x000fe40000000000 */
[----:B----4-:R-:W-:-:S02]  /*15400*/  SEL R45, R61, R36, P0 ;  /* 0x000000243d2d7207 */ /* 0x010fc40000000000 */
[----:B------:R-:W-:Y:S02]  /*15410*/  SEL R47, R36, R61, P0 ;  /* 0x0000003d242f7207 */ /* 0x000fe40000000000 */
[----:B------:R-:W-:Y:S02]  /*15420*/  SEL R48, R50, R31, P0 ;  /* 0x0000001f32307207 */ /* 0x000fe40000000000 */
[----:B------:R-:W-:Y:S02]  /*15430*/  SEL R49, R10, R51, P0 ;  /* 0x000000330a317207 */ /* 0x000fe40000000000 */
[----:B---3--:R-:W-:Y:S02]  /*15440*/  SEL R52, R63, R98, P0 ;  /* 0x000000623f347207 */ /* 0x008fe40000000000 */
        /* <DEDUP_REMOVED lines=45> */
[----:B------:R-:W-:Y:S01]  /*15720*/  STSM.16.M88.4 [R3], R4 ;  /* 0x0000000403007844 */ /* 0x000fe20000000200 */
[----:B------:R-:W-:Y:S02]  /*15730*/  F2FP.BF16.F32.PACK_AB R12, R57, R56 ;  /* 0x00000038390c723e */ /* 0x000fe400000010ff */
[----:B------:R-:W-:Y:S01]  /*15740*/  F2FP.BF16.F32.PACK_AB R13, R61, R60 ;  /* 0x0000003c3d0d723e */ /* 0x000fe200000010ff */
[----:B------:R0:W-:Y:S01]  /*15750*/  STSM.16.M88.4 [R35], R8 ;  /* 0x0000000823007844 */ /* 0x0001e20000000200 */
        /* <DEDUP_REMOVED lines=56> */
[----:B------:R-:W-:Y:S02]  /*15ae0*/  IMAD.IADD R29, R92, 0x1, R91 ;  /* 0x000000015c1d7824 */ /* 0x000fe400078e025b */
        /* <DEDUP_REMOVED lines=28> */
.L_x_2257:
        /* <DEDUP_REMOVED lines=41> */
[----:B------:R-:W-:Y:S02]  /*15f40*/  IMAD.IADD R3, R3, 0x1, R41 ;  /* 0x0000000103037824 */ /* 0x000fe400078e0229 */
[----:B------:R-:W-:-:S04]  /*15f50*/  IMAD.WIDE.U32 R2, R23, UR4, R2 ;  /* 0x0000000417027c25 */ /* 0x000fc8000f8e0002 */
[----:B------:R-:W-:Y:S01]  /*15f60*/  IMAD R3, R23, UR5, R3 ;  /* 0x0000000517037c24 */ /* 0x000fe2000f8e0203 */
[----:B------:R-:W-:Y:S02]  /*15f70*/  ULDC.64 UR4, c[0x0][0xaf0] ;  /* 0x0002bc0000047ab9 */ /* 0x000fe40000000a00 */
[----:B------:R-:W-:-:S04]  /*15f80*/  IMAD.WIDE.U32 R2, R84, UR4, R2 ;  /* 0x0000000454027c25 */ /* 0x000fc8000f8e0002 */
[C---:B------:R-:W-:Y:S01]  /*15f90*/  IMAD.IADD R44, R88.reuse, 0x1, R91 ;  /* 0x00000001582c7824 */ /* 0x040fe200078e025b */
[----:B------:R-:W-:Y:S01]  /*15fa0*/  BSSY B1, `(.L_x_2259) ;  /* 0x0000058000017945 */ /* 0x000fe20003800000 */
[----:B--2---:R-:W-:-:S04]  /*15fb0*/  IMAD R5, R88, 0x20, R87 ;  /* 0x0000002058057824 */ /* 0x004fc800078e0257 */
[----:B------:R-:W-:-:S03]  /*15fc0*/  IMAD.WIDE R20, R5, 0x2, R20 ;  /* 0x0000000205147825 */ /* 0x000fc600078e0214 */
[----:B------:R-:W-:-:S04]  /*15fd0*/  IADD3 R5, P5, R20, 0x7800, RZ ;  /* 0x0000780014057810 */ /* 0x000fc80007fbe0ff */
[----:B------:R-:W-:Y:S02]  /*15fe0*/  LOP3.LUT R0, R5, 0x180, RZ, 0xc0, !PT ;  /* 0x0000018005007812 */ /* 0x000fe400078ec0ff */
[----:B------:R-:W-:Y:S02]  /*15ff0*/  LOP3.LUT R7, R20, 0x180, RZ, 0xc0, !PT ;  /* 0x0000018014077812 */ /* 0x000fe400078ec0ff */
[----:B------:R-:W-:Y:S02]  /*16000*/  SHF.R.U64 R0, R0, 0x3, RZ ;  /* 0x0000000300007819 */ /* 0x000fe400000012ff */
[C---:B------:R-:W-:Y:S02]  /*16010*/  IADD3 R9, P0, R20.reuse, 0x1800, RZ ;  /* 0x0000180014097810 */ /* 0x040fe40007f1e0ff */
[C---:B------:R-:W-:Y:S02]  /*16020*/  IADD3 R13, P1, R20.reuse, 0x3000, RZ ;  /* 0x00003000140d7810 */ /* 0x040fe40007f3e0ff */
[----:B------:R-:W-:-:S02]  /*16030*/  IADD3 R29, P2, R20, 0x4800, RZ ;  /* 0x00004800141d7810 */ /* 0x000fc40007f5e0ff */
[----:B------:R-:W-:Y:S02]  /*16040*/  IADD3 R33, P3, R20, 0x6000, RZ ;  /* 0x0000600014217810 */ /* 0x000fe40007f7e0ff */
[----:B------:R-:W-:Y:S02]  /*16050*/  SHF.R.U64 R7, R7, 0x3, RZ ;  /* 0x0000000307077819 */ /* 0x000fe400000012ff */
[----:B------:R-:W-:Y:S01]  /*16060*/  LOP3.LUT R36, R0, R5, RZ, 0x3c, !PT ;  /* 0x0000000500247212 */ /* 0x000fe200078e3cff */
[----:B------:R-:W-:Y:S01]  /*16070*/  IMAD R0, R40, 0x60, R88 ;  /* 0x0000006028007824 */ /* 0x000fe200078e0258 */
[----:B------:R-:W-:Y:S02]  /*16080*/  LOP3.LUT R8, R9, 0x180, RZ, 0xc0, !PT ;  /* 0x0000018009087812 */ /* 0x000fe400078ec0ff */
[----:B------:R-:W-:Y:S02]  /*16090*/  LOP3.LUT R12, R13, 0x180, RZ, 0xc0, !PT ;  /* 0x000001800d0c7812 */ /* 0x000fe400078ec0ff */
[----:B------:R-:W-:-:S02]  /*160a0*/  LOP3.LUT R28, R29, 0x180, RZ, 0xc0, !PT ;  /* 0x000001801d1c7812 */ /* 0x000fc400078ec0ff */
[----:B------:R-:W-:Y:S02]  /*160b0*/  LOP3.LUT R32, R33, 0x180, RZ, 0xc0, !PT ;  /* 0x0000018021207812 */ /* 0x000fe400078ec0ff */
[----:B------:R-:W-:Y:S01]  /*160c0*/  LOP3.LUT R20, R7, R20, RZ, 0x3c, !PT ;  /* 0x0000001407147212 */ /* 0x000fe200078e3cff */
[----:B------:R-:W-:Y:S01]  /*160d0*/  IMAD.IADD R40, R91, 0x1, R0 ;  /* 0x000000015b287824 */ /* 0x000fe200078e0200 */
[----:B------:R-:W-:Y:S02]  /*160e0*/  SHF.R.U64 R8, R8, 0x3, RZ ;  /* 0x0000000308087819 */ /* 0x000fe400000012ff */
[----:B------:R-:W-:Y:S01]  /*160f0*/  SHF.R.U64 R12, R12, 0x3, RZ ;  /* 0x000000030c0c7819 */ /* 0x000fe200000012ff */
[----:B------:R0:W5:Y:S01]  /*16100*/  LD.E.128 R4, desc[UR42][R20.64] ;  /* 0x0000002a14047980 */ /* 0x000162000c101d00 */
[----:B------:R-:W-:Y:S02]  /*16110*/  SHF.R.U64 R28, R28, 0x3, RZ ;  /* 0x000000031c1c7819 */ /* 0x000fe400000012ff */
[----:B------:R-:W-:Y:S01]  /*16120*/  SHF.R.U64 R32, R32, 0x3, RZ ;  /* 0x0000000320207819 */ /* 0x000fe200000012ff */
[----:B-1----:R-:W-:Y:S01]  /*16130*/  @P4 IMAD.HI.U32 R0, R40, R43, RZ ;  /* 0x0000002b28004227 */ /* 0x002fe200078e00ff */
[----:B------:R-:W-:-:S02]  /*16140*/  LOP3.LUT R8, R8, R9, RZ, 0x3c, !PT ;  /* 0x0000000908087212 */ /* 0x000fc400078e3cff */
[----:B------:R-:W-:Y:S02]  /*16150*/  LOP3.LUT R12, R12, R13, RZ, 0x3c, !PT ;  /* 0x0000000d0c0c7212 */ /* 0x000fe400078e3cff */
[----:B0-----:R-:W-:Y:S01]  /*16160*/  SHF.R.S32.HI R20, RZ, 0x1f, R84 ;  /* 0x0000001fff147819 */ /* 0x001fe20000011454 */
        /* <DEDUP_REMOVED lines=9> */
[----:B---3--:R-:W-:Y:S01]  /*16200*/  @P4 SHF.R.U32.HI R21, RZ, R45, R0 ;  /* 0x0000002dff154219 */ /* 0x008fe20000011600 */
[----:B------:R-:W-:Y:S01]  /*16210*/  IMAD R23, R20, UR4, RZ ;  /* 0x0000000414177c24 */ /* 0x000fe2000f8e02ff */
[----:B------:R-:W5:Y:S02]  /*16220*/  LD.E.128 R12, desc[UR42][R12.64] ;  /* 0x0000002a0c0c7980 */ /* 0x000f64000c101d00 */
[----:B------:R-:W-:Y:S01]  /*16230*/  SHF.R.S32.HI R0, RZ, 0x1f, R21 ;  /* 0x0000001fff007819 */ /* 0x000fe20000011415 */
        /* <DEDUP_REMOVED lines=46> */
.L_x_2260:
[----:B------:R-:W-:Y:S05]  /*16520*/  BSYNC B1 ;  /* 0x0000000000017941 */ /* 0x000fea0003800000 */
.L_x_2259:
        /* <DEDUP_REMOVED lines=19> */
.L_x_2258:
[----:B------:R-:W2:Y:S01]  /*16660*/  LDL R97, [R1+0x30] ;  /* 0x0000300001617983 */ /* 0x000ea20000100800 */
[----:B0-----:R-:W0:Y:S01]  /*16670*/  @P4 LDC R0, c[0x0][0xbec] ;  /* 0x0002fb00ff004b82 */ /* 0x001e220000000800 */
[----:B------:R-:W-:Y:S01]  /*16680*/  ULDC.64 UR4, c[0x0][0xb08] ;  /* 0x0002c20000047ab9 */ /* 0x000fe20000000a00 */
[----:B------:R-:W-:Y:S01]  /*16690*/  ULDC.64 UR6, c[0x0][0xb30] ;  /* 0x0002cc0000067ab9 */ /* 0x000fe20000000a00 */
[----:B------:R1:W5:Y:S01]  /*166a0*/  LDL R96, [R1+0x8c] ;  /* 0x00008c0001607983 */ /* 0x0003620000100800 */
[----:B------:R-:W-:Y:S02]  /*166b0*/  IMAD R86, R86, UR4, RZ ;  /* 0x0000000456567c24 */ /* 0x000fe4000f8e02ff */
[C---:B------:R-:W-:Y:S01]  /*166c0*/  IMAD.WIDE.U32 R4, R3.reuse, UR4, RZ ;  /* 0x0000000403047c25 */ /* 0x040fe2000f8e00ff */
[----:B------:R1:W5:Y:S01]  /*166d0*/  LDL R95, [R1+0x7c] ;  /* 0x00007c00015f7983 */ /* 0x0003620000100800 */
[----:B------:R-:W3:Y:S02]  /*166e0*/  @P4 LDC R9, c[0x0][0xbf0] ;  /* 0x0002fc00ff094b82 */ /* 0x000ee40000000800 */
[----:B------:R-:W-:Y:S01]  /*166f0*/  IMAD R3, R3, UR5, R86 ;  /* 0x0000000503037c24 */ /* 0x000fe2000f8e0256 */
[----:B------:R1:W5:Y:S01]  /*16700*/  LDL R94, [R1+0x88] ;  /* 0x00008800015e7983 */ /* 0x0003620000100800 */
[----:B------:R-:W-:-:S02]  /*16710*/  ULDC.64 UR4, c[0x0][0xb38] ;  /* 0x0002ce0000047ab9 */ /* 0x000fc40000000a00 */
[----:B------:R-:W-:Y:S01]  /*16720*/  IMAD.IADD R5, R5, 0x1, R3 ;  /* 0x0000000105057824 */ /* 0x000fe200078e0203 */
[----:B------:R1:W5:Y:S01]  /*16730*/  LDL R93, [R1+0x78] ;  /* 0x00007800015d7983 */ /* 0x0003620000100800 */
[----:B------:R-:W-:Y:S01]  /*16740*/  SHF.R.S32.HI R3, RZ, 0x1f, R84 ;  /* 0x0000001fff037819 */ /* 0x000fe20000011454 */
[C---:B------:R-:W-:Y:S02]  /*16750*/  IMAD.WIDE.U32 R4, R23.reuse, UR4, R4 ;  /* 0x0000000417047c25 */ /* 0x040fe4000f8e0004 */
[----:B------:R1:W5:Y:S02]  /*16760*/  LDL R92, [R1+0x84] ;  /* 0x00008400015c7983 */ /* 0x0003640000100800 */
[----:B------:R-:W-:Y:S02]  /*16770*/  IMAD R5, R23, UR5, R5 ;  /* 0x0000000517057c24 */ /* 0x000fe4000f8e0205 */
[----:B------:R1:W5:Y:S01]  /*16780*/  LDL R91, [R1+0x74] ;  /* 0x00007400015b7983 */ /* 0x0003620000100800 */
[----:B------:R-:W-:Y:S01]  /*16790*/  ULDC.64 UR4, c[0x0][0xb40] ;  /* 0x0002d00000047ab9 */ /* 0x000fe20000000a00 */
[----:B0-----:R-:W-:-:S02]  /*167a0*/  @P4 IMAD.HI.U32 R0, R29, R0, RZ ;  /* 0x000000001d004227 */ /* 0x001fc400078e00ff */
[----:B------:R1:W5:Y:S02]  /*167b0*/  LDL R90, [R1+0x80] ;  /* 0x00008000015a7983 */ /* 0x0003640000100800 */
[----:B------:R-:W-:Y:S02]  /*167c0*/  IMAD R3, R3, UR4, RZ ;  /* 0x0000000403037c24 */ /* 0x000fe4000f8e02ff */
[----:B------:R1:W5:Y:S01]  /*167d0*/  LDL R88, [R1+0x70] ;  /* 0x0000700001587983 */ /* 0x0003620000100800 */
[----:B------:R-:W-:-:S04]  /*167e0*/  IMAD.WIDE.U32 R4, R84, UR4, R4 ;  /* 0x0000000454047c25 */ /* 0x000fc8000f8e0004 */
[----:B------:R-:W-:Y:S01]  /*167f0*/  IMAD R7, R84, UR5, R3 ;  /* 0x0000000554077c24 */ /* 0x000fe2000f8e0203 */
[----:B------:R-:W-:Y:S01]  /*16800*/  MOV R3, R29 ;  /* 0x0000001d00037202 */ /* 0x000fe20000000f00 */
[----:B------:R-:W-:Y:S01]  /*16810*/  ULDC.64 UR4, c[0x0][0xb48] ;  /* 0x0002d20000047ab9 */ /* 0x000fe20000000a00 */
[----:B---3--:R-:W-:Y:S01]  /*16820*/  @P4 SHF.R.U32.HI R3, RZ, R9, R0 ;  /* 0x00000009ff034219 */ /* 0x008fe20000011600 */
[----:B------:R-:W-:-:S03]  /*16830*/  IMAD.IADD R5, R5, 0x1, R7 ;  /* 0x0000000105057824 */ /* 0x000fc600078e0207 */
[--C-:B------:R-:W-:Y:S01]  /*16840*/  SHF.R.S32.HI R0, RZ, 0x1f, R3.reuse ;  /* 0x0000001fff007819 */ /* 0x100fe20000011403 */
[----:B------:R-:W-:Y:S02]  /*16850*/  IMAD.MOV R7, RZ, RZ, -R3 ;  /* 0x000000ffff077224 */ /* 0x000fe400078e0a03 */
[----:B------:R-:W-:-:S04]  /*16860*/  IMAD.WIDE.U32 R4, R89, UR4, R4 ;  /* 0x0000000459047c25 */ /* 0x000fc8000f8e0004 */
        /* <DEDUP_REMOVED lines=11> */
[----:B------:R-:W-:Y:S01]  /*16920*/  ISETP.GE.AND P0, PT, R10, R85, PT ;  /* 0x000000550a00720c */ /* 0x000fe20003f06270 */
[----:B------:R-:W-:Y:S02]  /*16930*/  ULDC.64 UR4, c[0x0][0xb00] ;  /* 0x0002c00000047ab9 */ /* 0x000fe40000000a00 */
        /* <DEDUP_REMOVED lines=9> */
[----:B--2---:R-:W-:-:S02]  /*169d0*/  VIADD R33, R97, 0x8 ;  /* 0x0000000861217836 */ /* 0x004fc40000000000 */
[C---:B------:R-:W-:Y:S02]  /*169e0*/  VIADD R35, R97.reuse, 0x10 ;  /* 0x0000001061237836 */ /* 0x040fe40000000000 */
[C---:B------:R-:W-:Y:S02]  /*169f0*/  VIADD R87, R97.reuse, 0x18 ;  /* 0x0000001861577836 */ /* 0x040fe40000000000 */
[C---:B------:R-:W-:Y:S02]  /*16a00*/  VIADD R89, R97.reuse, 0x20 ;  /* 0x0000002061597836 */ /* 0x040fe40000000000 */
[C---:B------:R-:W-:Y:S02]  /*16a10*/  VIADD R23, R97.reuse, 0x28 ;  /* 0x0000002861177836 */ /* 0x040fe40000000000 */
[C---:B------:R-:W-:Y:S02]  /*16a20*/  VIADD R29, R97.reuse, 0x30 ;  /* 0x00000030611d7836 */ /* 0x040fe40000000000 */
[----:B------:R-:W-:Y:S01]  /*16a30*/  VIADD R9, R97, 0x38 ;  /* 0x0000003861097836 */ /* 0x000fe20000000000 */
[----:B------:R-:W-:-:S02]  /*16a40*/  SHF.R.S32.HI R32, RZ, 0x1f, R33 ;  /* 0x0000001fff207819 */ /* 0x000fc40000011421 */
[----:B------:R-:W-:Y:S02]  /*16a50*/  SHF.R.S32.HI R34, RZ, 0x1f, R35 ;  /* 0x0000001fff227819 */ /* 0x000fe40000011423 */
        /* <DEDUP_REMOVED lines=16> */
[----:B------:R-:W-:Y:S01]  /*16b60*/  @!P2 ST.E.64 desc[UR42][R10.64], R40 ;  /* 0x000000280a00a985 */ /* 0x000fe2000c101b2a */
[----:B------:R-:W-:Y:S02]  /*16b70*/  ISETP.GE.AND P2, PT, R23, UR4, PT ;  /* 0x0000000417007c0c */ /* 0x000fe4000bf46270 */
[----:B------:R-:W-:Y:S01]  /*16b80*/  @!P0 LEA.HI.X R5, R35, R3, R34, 0x2, P5 ;  /* 0x0000000323058211 */ /* 0x000fe200028f1422 */
[----:B------:R-:W-:Y:S01]  /*16b90*/  @!P1 ST.E.64 desc[UR42][R6.64], R42 ;  /* 0x0000002a06009985 */ /* 0x000fe2000c101b2a */
[----:B------:R-:W-:-:S02]  /*16ba0*/  ISETP.GE.AND P1, PT, R29, UR4, PT ;  /* 0x000000041d007c0c */ /* 0x000fc4000bf26270 */
[-C--:B------:R-:W-:Y:S01]  /*16bb0*/  @!P3 LEA R12, P6, R87, R2.reuse, 0x2 ;  /* 0x00000002570cb211 */ /* 0x080fe200078c10ff */
[----:B------:R0:W-:Y:S01]  /*16bc0*/  @!P0 ST.E.64 desc[UR42][R4.64], R48 ;  /* 0x0000003004008985 */ /* 0x0001e2000c101b2a */
[-C--:B------:R-:W-:Y:S02]  /*16bd0*/  @!P4 LEA R20, P5, R89, R2.reuse, 0x2 ;  /* 0x000000025914c211 */ /* 0x080fe400078a10ff */
[-C--:B------:R-:W-:Y:S02]  /*16be0*/  @!P3 LEA.HI.X R13, R87, R3.reuse, R84, 0x2, P6 ;  /* 0x00000003570db211 */ /* 0x080fe400030f1454 */
[----:B------:R-:W-:Y:S02]  /*16bf0*/  ISETP.GE.AND P0, PT, R9, UR4, PT ;  /* 0x0000000409007c0c */ /* 0x000fe4000bf06270 */
[----:B------:R-:W-:Y:S01]  /*16c00*/  @!P4 LEA.HI.X R21, R89, R3, R86, 0x2, P5 ;  /* 0x000000035915c211 */ /* 0x000fe200028f1456 */
[----:B------:R1:W-:Y:S01]  /*16c10*/  @!P3 ST.E.64 desc[UR42][R12.64], R50 ;  /* 0x000000320c00b985 */ /* 0x0003e2000c101b2a */
[----:B------:R-:W-:-:S02]  /*16c20*/  @!P2 LEA R14, P6, R23, R2, 0x2 ;  /* 0x00000002170ea211 */ /* 0x000fc400078c10ff */
[----:B-----5:R-:W-:Y:S01]  /*16c30*/  ISETP.GE.AND P3, PT, R95, UR4, PT ;  /* 0x000000045f007c0c */ /* 0x020fe2000bf66270 */
[----:B------:R-:W-:Y:S01]  /*16c40*/  @!P4 ST.E.64 desc[UR42][R20.64], R56 ;  /* 0x000000381400c985 */ /* 0x000fe2000c101b2a */
[-C--:B------:R-:W-:Y:S02]  /*16c50*/  @!P2 LEA.HI.X R15, R23, R3.reuse, R24, 0x2, P6 ;  /* 0x00000003170fa211 */ /* 0x080fe400030f1418 */
[----:B0-----:R-:W-:Y:S02]  /*16c60*/  @!P1 LEA R4, P4, R29, R2, 0x2 ;  /* 0x000000021d049211 */ /* 0x001fe400078810ff */
[----:B------:R-:W-:Y:S01]  /*16c70*/  ISETP.GE.AND P5, PT, R93, UR4, PT ;  /* 0x000000045d007c0c */ /* 0x000fe2000bfa6270 */
[----:B------:R0:W-:Y:S01]  /*16c80*/  @!P2 ST.E.64 desc[UR42][R14.64], R58 ;  /* 0x0000003a0e00a985 */ /* 0x0001e2000c101b2a */
[----:B------:R-:W-:Y:S02]  /*16c90*/  @!P1 LEA.HI.X R5, R29, R3, R28, 0x2, P4 ;  /* 0x000000031d059211 */ /* 0x000fe400020f141c */
[----:B------:R-:W-:-:S02]  /*16ca0*/  ISETP.GE.AND P4, PT, R91, UR4, PT ;  /* 0x000000045b007c0c */ /* 0x000fc4000bf86270 */
[----:B------:R-:W-:Y:S01]  /*16cb0*/  ISETP.GE.AND P2, PT, R88, UR4, PT ;  /* 0x0000000458007c0c */ /* 0x000fe2000bf46270 */
[----:B------:R2:W-:Y:S01]  /*16cc0*/  @!P1 ST.E.64 desc[UR42][R4.64], R64 ;  /* 0x0000004004009985 */ /* 0x0005e2000c101b2a */
[-C--:B------:R-:W-:Y:S02]  /*16cd0*/  @!P0 LEA R10, P6, R9, R2.reuse, 0x2 ;  /* 0x00000002090a8211 */ /* 0x080fe400078c10ff */
[----:B------:R-:W-:Y:S02]  /*16ce0*/  @!P3 LEA R6, P1, R95, R2, 0x2 ;  /* 0x000000025f06b211 */ /* 0x000fe400078210ff */
[-C--:B------:R-:W-:Y:S02]  /*16cf0*/  @!P0 LEA.HI.X R11, R9, R3.reuse, R0, 0x2, P6 ;  /* 0x00000003090b8211 */ /* 0x080fe400030f1400 */
[----:B------:R-:W-:-:S03]  /*16d00*/  @!P3 LEA.HI.X R7, R95, R3, R96, 0x2, P1 ;  /* 0x000000035f07b211 */ /* 0x000fc600008f1460 */
[----:B------:R2:W-:Y:S01]  /*16d10*/  @!P0 ST.E.64 desc[UR42][R10.64], R66 ;  /* 0x000000420a008985 */ /* 0x0005e2000c101b2a */
[-C--:B-1----:R-:W-:Y:S02]  /*16d20*/  @!P5 LEA R12, P0, R93, R2.reuse, 0x2 ;  /* 0x000000025d0cd211 */ /* 0x082fe400078010ff */
[-C--:B0-----:R-:W-:Y:S01]  /*16d30*/  @!P4 LEA R14, P1, R91, R2.reuse, 0x2 ;  /* 0x000000025b0ec211 */ /* 0x081fe200078210ff */
[----:B------:R2:W-:Y:S01]  /*16d40*/  @!P3 ST.E.64 desc[UR42][R6.64], R72 ;  /* 0x000000480600b985 */ /* 0x0005e2000c101b2a */
[C---:B------:R-:W-:Y:S02]  /*16d50*/  @!P2 LEA R2, P6, R88.reuse, R2, 0x2 ;  /* 0x000000025802a211 */ /* 0x040fe400078c10ff */
[-C--:B------:R-:W-:Y:S02]  /*16d60*/  @!P5 LEA.HI.X R13, R93, R3.reuse, R94, 0x2, P0 ;  /* 0x000000035d0dd211 */ /* 0x080fe400000f145e */
[-C--:B------:R-:W-:Y:S02]  /*16d70*/  @!P4 LEA.HI.X R15, R91, R3.reuse, R92, 0x2, P1 ;  /* 0x000000035b0fc211 */ /* 0x080fe400008f145c */
[----:B------:R-:W-:Y:S01]  /*16d80*/  @!P2 LEA.HI.X R3, R88, R3, R90, 0x2, P6 ;  /* 0x000000035803a211 */ /* 0x000fe200030f145a */
[----:B------:R2:W-:Y:S04]  /*16d90*/  @!P5 ST.E.64 desc[UR42][R12.64], R74 ;  /* 0x0000004a0c00d985 */ /* 0x0005e8000c101b2a */
[----:B------:R2:W-:Y:S04]  /*16da0*/  @!P4 ST.E.64 desc[UR42][R14.64], R80 ;  /* 0x000000500e00c985 */ /* 0x0005e8000c101b2a */
[----:B------:R2:W-:Y:S02]  /*16db0*/  @!P2 ST.E.64 desc[UR42][R2.64], R82 ;  /* 0x000000520200a985 */ /* 0x0005e4000c101b2a */
.L_x_2263:
[----:B------:R-:W-:Y:S05]  /*16dc0*/  BSYNC B1 ;  /* 0x0000000000017941 */ /* 0x000fea0003800000 */
.L_x_2262:
[----:B------:R-:W-:Y:S01]  /*16dd0*/  ISETP.GE.AND P0, PT, R8, R85, PT ;  /* 0x000000550800720c */ /* 0x000fe20003f06270 */
[----:B--2---:R0:W1:Y:S04]  /*16de0*/  SHFL.IDX PT, R3, R31, 0x1, 0x1c1f ;  /* 0x003c1f001f037f89 */ /* 0x00406800000e0000 */
        /* <DEDUP_REMOVED lines=9> */
[----:B-1----:R-:W-:Y:S02]  /*16e80*/  @!P1 IMAD.WIDE R4, R97, 0x4, R2 ;  /* 0x0000000461049825 */ /* 0x002fe400078e0202 */
[----:B------:R-:W-:Y:S02]  /*16e90*/  @!P6 LEA.HI.X R7, R33, R3, R32, 0x2, P0 ;  /* 0x000000032107e211 */ /* 0x000fe400000f1420 */
[----:B------:R-:W-:Y:S01]  /*16ea0*/  ISETP.GE.AND P0, PT, R23, UR4, PT ;  /* 0x0000000417007c0c */ /* 0x000fe2000bf06270 */
[----:B------:R0:W-:Y:S01]  /*16eb0*/  @!P1 ST.E.64 desc[UR42][R4.64], R44 ;  /* 0x0000002c04009985 */ /* 0x0001e2000c101b2a */
[-C--:B------:R-:W-:Y:S02]  /*16ec0*/  @!P4 LEA R10, P5, R35, R2.reuse, 0x2 ;  /* 0x00000002230ac211 */ /* 0x080fe400078a10ff */
[----:B------:R-:W-:Y:S01]  /*16ed0*/  ISETP.GE.AND P1, PT, R29, UR4, PT ;  /* 0x000000041d007c0c */ /* 0x000fe2000bf26270 */
[----:B------:R1:W-:Y:S01]  /*16ee0*/  @!P6 ST.E.64 desc[UR42][R6.64], R46 ;  /* 0x0000002e0600e985 */ /* 0x0003e2000c101b2a */
[----:B------:R-:W-:-:S02]  /*16ef0*/  @!P3 LEA R12, P6, R87, R2, 0x2 ;  /* 0x00000002570cb211 */ /* 0x000fc400078c10ff */
[-C--:B------:R-:W-:Y:S02]  /*16f00*/  @!P4 LEA.HI.X R11, R35, R3.reuse, R34, 0x2, P5 ;  /* 0x00000003230bc211 */ /* 0x080fe400028f1422 */
[-C--:B------:R-:W-:Y:S02]  /*16f10*/  @!P3 LEA.HI.X R13, R87, R3.reuse, R84, 0x2, P6 ;  /* 0x00000003570db211 */ /* 0x080fe400030f1454 */
[-C--:B------:R-:W-:Y:S01]  /*16f20*/  @!P2 LEA R14, P5, R89, R2.reuse, 0x2 ;  /* 0x00000002590ea211 */ /* 0x080fe200078a10ff */
[----:B------:R2:W-:Y:S01]  /*16f30*/  @!P4 ST.E.64 desc[UR42][R10.64], R52 ;  /* 0x000000340a00c985 */ /* 0x0005e2000c101b2a */
[----:B------:R-:W-:Y:S02]  /*16f40*/  @!P0 LEA R20, P6, R23, R2, 0x2 ;  /* 0x0000000217148211 */ /* 0x000fe400078c10ff */
[-C--:B------:R-:W-:Y:S01]  /*16f50*/  @!P2 LEA.HI.X R15, R89, R3.reuse, R86, 0x2, P5 ;  /* 0x00000003590fa211 */ /* 0x080fe200028f1456 */
[----:B------:R3:W-:Y:S01]  /*16f60*/  @!P3 ST.E.64 desc[UR42][R12.64], R54 ;  /* 0x000000360c00b985 */ /* 0x0007e2000c101b2a */
[----:B------:R-:W-:-:S02]  /*16f70*/  @!P0 LEA.HI.X R21, R23, R3, R24, 0x2, P6 ;  /* 0x0000000317158211 */ /* 0x000fc400030f1418 */
[----:B------:R-:W-:Y:S01]  /*16f80*/  ISETP.GE.AND P6, PT, R9, UR4, PT ;  /* 0x0000000409007c0c */ /* 0x000fe2000bfc6270 */
[----:B------:R3:W-:Y:S01]  /*16f90*/  @!P2 ST.E.64 desc[UR42][R14.64], R60 ;  /* 0x0000003c0e00a985 */ /* 0x0007e2000c101b2a */
[----:B-----5:R-:W-:Y:S02]  /*16fa0*/  ISETP.GE.AND P4, PT, R95, UR4, PT ;  /* 0x000000045f007c0c */ /* 0x020fe4000bf86270 */
[----:B------:R-:W-:Y:S01]  /*16fb0*/  ISETP.GE.AND P3, PT, R93, UR4, PT ;  /* 0x000000045d007c0c */ /* 0x000fe2000bf66270 */
[----:B------:R3:W-:Y:S01]  /*16fc0*/  @!P0 ST.E.64 desc[UR42][R20.64], R62 ;  /* 0x0000003e14008985 */ /* 0x0007e2000c101b2a */
[----:B------:R-:W-:Y:S02]  /*16fd0*/  ISETP.GE.AND P2, PT, R91, UR4, PT ;  /* 0x000000045b007c0c */ /* 0x000fe4000bf46270 */
[----:B------:R-:W-:-:S04]  /*16fe0*/  @!P1 LEA R30, P5, R29, R2, 0x2 ;  /* 0x000000021d1e9211 */ /* 0x000fc800078a10ff */
[-C--:B------:R-:W-:Y:S02]  /*16ff0*/  @!P1 LEA.HI.X R31, R29, R3.reuse, R28, 0x2, P5 ;  /* 0x000000031d1f9211 */ /* 0x080fe400028f141c */
[-C--:B0-----:R-:W-:Y:S02]  /*17000*/  @!P6 LEA R4, P5, R9, R2.reuse, 0x2 ;  /* 0x000000020904e211 */ /* 0x081fe400078a10ff */
[-C--:B-1----:R-:W-:Y:S01]  /*17010*/  @!P4 LEA R6, P0, R95, R2.reuse, 0x2 ;  /* 0x000000025f06c211 */ /* 0x082fe200078010ff */
[----:B------:R3:W-:Y:S01]  /*17020*/  @!P1 ST.E.64 desc[UR42][R30.64], R68 ;  /* 0x000000441e009985 */ /* 0x0007e2000c101b2a */
[-C--:B------:R-:W-:Y:S02]  /*17030*/  @!P6 LEA.HI.X R5, R9, R3.reuse, R0, 0x2, P5 ;  /* 0x000000030905e211 */ /* 0x080fe400028f1400 */
[-C--:B------:R-:W-:Y:S02]  /*17040*/  @!P3 LEA R8, P1, R93, R2.reuse, 0x2 ;  /* 0x000000025d08b211 */ /* 0x080fe400078210ff */
[----:B--2---:R-:W-:Y:S01]  /*17050*/  @!P2 LEA R10, P5, R91, R2, 0x2 ;  /* 0x000000025b0aa211 */ /* 0x004fe200078a10ff */
        /* <DEDUP_REMOVED lines=13> */
.L_x_2256:
[----:B-1----:R-:W2:Y:S01]  /*17130*/  LDL.LU R4, [R1+0x54] ;  /* 0x0000540001047983 */ /* 0x002ea20000300800 */
[----:B------:R-:W-:Y:S01]  /*17140*/  ULDC.64 UR6, c[0x0][0xc08] ;  /* 0x0003020000067ab9 */ /* 0x000fe20000000a00 */
[----:B------:R-:W-:Y:S02]  /*17150*/  ULDC.64 UR4, c[0x0][0xc00] ;  /* 0x0003000000047ab9 */ /* 0x000fe40000000a00 */
[----:B------:R-:W3:Y:S01]  /*17160*/  LDL.LU R0, [R1+0x58] ;  /* 0x0000580001007983 */ /* 0x000ee20000300800 */
[----:B------:R-:W-:Y:S02]  /*17170*/  ISETP.NE.U32.AND P1, PT, RZ, UR6, PT ;  /* 0x00000006ff007c0c */ /* 0x000fe4000bf25070 */
[----:B------:R-:W-:Y:S01]  /*17180*/  ISETP.NE.U32.AND P0, PT, RZ, UR4, PT ;  /* 0x00000004ff007c0c */ /* 0x000fe2000bf05070 */
[----:B------:R-:W0:Y:S01]  /*17190*/  S2R R6, SR_TID.X ;  /* 0x0000000000067919 */ /* 0x000e220000002100 */
[----:B------:R-:W-:Y:S02]  /*171a0*/  ISETP.NE.AND.EX P1, PT, RZ, UR7, PT, P1 ;  /* 0x00000007ff007c0c */ /* 0x000fe4000bf25310 */
[----:B------:R-:W-:-:S02]  /*171b0*/  ISETP.NE.AND.EX P0, PT, RZ, UR5, PT, P0 ;  /* 0x00000005ff007c0c */ /* 0x000fc4000bf05300 */
[----:B------:R-:W-:Y:S02]  /*171c0*/  MOV R15, RZ ;  /* 0x000000ff000f7202 */ /* 0x000fe40000000f00 */
[----:B--2---:R-:W-:-:S04]  /*171d0*/  IADD3 R2, P2, R4, UR4, RZ ;  /* 0x0000000404027c10 */ /* 0x004fc8000ff5e0ff */
[----:B---3--:R-:W-:-:S03]  /*171e0*/  IADD3.X R3, R0, UR5, RZ, P2, !PT ;  /* 0x0000000500037c10 */ /* 0x008fc600097fe4ff */
        /* <DEDUP_REMOVED lines=14> */
.L_x_2264:
        /* <DEDUP_REMOVED lines=9> */
[----:B0-----:R-:W-:Y:S01]  /*17360*/  IMAD R2, R0, R33, RZ ;  /* 0x0000002100027224 */ /* 0x001fe200078e02ff */
        /* <DEDUP_REMOVED lines=9> */
[----:B------:R-:W0:Y:S08]  /*17400*/  LDC.64 R2, c[0x0][0xba8] ;  /* 0x0002ea00ff027b82 */ /* 0x000e300000000a00 */
[----:B----4-:R-:W1:Y:S08]  /*17410*/  LDC.64 R10, c[0x0][R28+0x220] ;  /* 0x000088001c0a7b82 */ /* 0x010e700000000a00 */
        /* <DEDUP_REMOVED lines=36> */
.L_x_2266:
[----:B------:R-:W-:Y:S05]  /*17660*/  BSYNC B1 ;  /* 0x0000000000017941 */ /* 0x000fea0003800000 */
.L_x_2265:
[----:B------:R-:W-:Y:S05]  /*17670*/  @P2 BRA `(.L_x_2261) ;  /* 0x00000004006c2947 */ /* 0x000fea0003800000 */
[----:B------:R1:W5:Y:S01]  /*17680*/  LDL R10, [R1+0x6c] ;  /* 0x00006c00010a7983 */ /* 0x0003620000100800 */
[----:B----4-:R-:W2:Y:S03]  /*17690*/  LDC R11, c[0x0][0xbe8] ;  /* 0x0002fa00ff0b7b82 */ /* 0x010ea60000000800 */
        /* <DEDUP_REMOVED lines=22> */
[----:B------:R-:W0:Y:S01]  /*17800*/  @P0 LDC R7, c[0x0][0xbec] ;  /* 0x0002fb00ff070b82 */ /* 0x000e220000000800 */
[----:B------:R-:W-:-:S04]  /*17810*/  IMAD.WIDE.U32 R2, R23, UR4, R2 ;  /* 0x0000000417027c25 */ /* 0x000fc8000f8e0002 */
[----:B------:R-:W-:Y:S01]  /*17820*/  IMAD R3, R23, UR5, R3 ;  /* 0x0000000517037c24 */ /* 0x000fe2000f8e0203 */
[----:B------:R-:W-:Y:S02]  /*17830*/  ULDC.64 UR4, c[0x0][0xae0] ;  /* 0x0002b80000047ab9 */ /* 0x000fe40000000a00 */
[----:B------:R-:W2:Y:S01]  /*17840*/  @P0 LDC R9, c[0x0][0xbf0] ;  /* 0x0002fc00ff090b82 */ /* 0x000ea20000000800 */
[----:B------:R-:W-:Y:S01]  /*17850*/  IMAD.WIDE.U32 R2, R29, UR6, R2 ;  /* 0x000000061d027c25 */ /* 0x000fe2000f8e0002 */
[----:B---3--:R-:W-:-:S03]  /*17860*/  MOV R28, R8 ;  /* 0x00000008001c7202 */ /* 0x008fc60000000f00 */
[----:B----4-:R-:W-:Y:S02]  /*17870*/  IMAD.MOV.U32 R30, RZ, RZ, R6 ;  /* 0x000000ffff1e7224 */ /* 0x010fe400078e0006 */
[----:B------:R-:W-:Y:S02]  /*17880*/  IMAD R6, R24, UR6, RZ ;  /* 0x0000000618067c24 */ /* 0x000fe4000f8e02ff */
[----:B------:R-:W-:-:S04]  /*17890*/  IMAD.IADD R8, R13, 0x1, R4 ;  /* 0x000000010d087824 */ /* 0x000fc800078e0204 */
        /* <DEDUP_REMOVED lines=39> */
.L_x_2268:
[----:B------:R-:W-:Y:S05]  /*17b10*/  BSYNC B1 ;  /* 0x0000000000017941 */ /* 0x000fea0003800000 */
.L_x_2267:
        /* <DEDUP_REMOVED lines=17> */
.L_x_2261:
[----:B------:R-:W-:Y:S05]  /*17c30*/  BSYNC B0 ;  /* 0x0000000000007941 */ /* 0x000fea0003800000 */
.L_x_2255:
[----:B------:R-:W-:Y:S02]  /*17c40*/  ULDC UR4, c[0x0][0xc3c] ;  /* 0x00030f0000047ab9 */ /* 0x000fe40000000800 */
[----:B------:R-:W-:-:S13]  /*17c50*/  ISETP.GE.AND P0, PT, R27, UR4, PT ;  /* 0x000000041b007c0c */ /* 0x000fda000bf06270 */
[----:B------:R-:W-:Y:S05]  /*17c60*/  @!P0 BRA `(.L_x_2269) ;  /* 0xfffffe9400748947 */ /* 0x000fea000383ffff */
[----:B------:R-:W-:Y:S05]  /*17c70*/  BRA `(.L_x_2127) ;  /* 0x0000007c00b87947 */ /* 0x000fea0003800000 */
.L_x_2125:
[----:B------:R-:W-:-:S08]  /*17c80*/  NOP ;  /* 0x0000000000007918 */ /* 0x000fd00000000000 */
[----:B------:R-:W0:-:S00]  /*17c90*/  USETMAXREG.DEALLOC.CTAPOOL 0x20 ;  /* 0x00000020000079c8 */ /* 0x000e0000080e0500 */
        /* <DEDUP_REMOVED lines=58> */
.L_x_2273:
        /* <DEDUP_REMOVED lines=37> */
.L_x_2271:
        /* <DEDUP_REMOVED lines=13> */
.L_x_2274:
        /* <DEDUP_REMOVED lines=22> */
[-C--:B------:R-:W-:Y:S01]  /*184c0*/  @!P1 IADD3 R10, R10, -R7.reuse, RZ ;  /* 0x800000070a0a9210 */ /* 0x080fe20007ffe0ff */
        /* <DEDUP_REMOVED lines=31> */
[----:B------:R-:W-:-:S04]  /*186c0*/  @!P1 LOP3.LUT R2, RZ, R8, RZ, 0x33, !PT ;  /* 0x00000008ff029212 */ /* 0x000fc800078e33ff */
[----:B------:R-:W-:-:S05]  /*186d0*/  IADD3 R5, -R2, RZ, RZ ;  /* 0x000000ff02057210 */ /* 0x000fca0007ffe1ff */
[C---:B------:R-:W-:Y:S02]  /*186e0*/  IMAD R7, R8.reuse, R5, R7 ;  /* 0x0000000508077224 */ /* 0x040fe400078e0207 */
[----:B------:R-:W-:Y:S02]  /*186f0*/  IMAD R8, R8, 0x1000000, R2 ;  /* 0x0100000008087824 */ /* 0x000fe400078e0202 */
[----:B------:R-:W-:Y:S02]  /*18700*/  IMAD R2, R25, R3, R4 ;  /* 0x0000000319027224 */ /* 0x000fe400078e0204 */
[----:B------:R-:W-:Y:S01]  /*18710*/  IMAD R26, R7, 0x10000, R8 ;  /* 0x00010000071a7824 */ /* 0x000fe200078e0208 */
[----:B------:R-:W-:Y:S06]  /*18720*/  BRA `(.L_x_2276) ;  /* 0x0000000000f07947 */ /* 0x000fec0003800000 */
.L_x_2275:
        /* <DEDUP_REMOVED lines=41> */
[----:B0-----:R-:W-:-:S06]  /*189c0*/  IADD3 R3, R10, 0xffffffe, RZ ;  /* 0x0ffffffe0a037810 */ /* 0x001fcc0007ffe0ff */
        /* <DEDUP_REMOVED lines=18> */
.L_x_2276:
[----:B------:R-:W-:-:S05]  /*18af0*/  LOP3.LUT R2, RZ, R2, RZ, 0x33, !PT ;  /* 0x00000002ff027212 */ /* 0x000fca00078e33ff */
[----:B------:R-:W-:Y:S01]  /*18b00*/  IMAD.IADD R25, R25, 0x1, R2 ;  /* 0x0000000119197824 */ /* 0x000fe200078e0202 */
[----:B------:R-:W-:Y:S06]  /*18b10*/  BRA `(.L_x_2277) ;  /* 0x00000000000c7947 */ /* 0x000fec0003800000 */
.L_x_2272:
[----:B------:R-:W-:Y:S01]  /*18b20*/  IMAD.MOV.U32 R25, RZ, RZ, RZ ;  /* 0x000000ffff197224 */ /* 0x000fe200078e00ff */
[----:B------:R-:W-:Y:S01]  /*18b30*/  MOV R26, RZ ;  /* 0x000000ff001a7202 */ /* 0x000fe20000000f00 */
[----:B------:R-:W-:-:S07]  /*18b40*/  IMAD.U32 R24, RZ, RZ, UR6 ;  /* 0x00000006ff187e24 */ /* 0x000fce000f8e00ff */
.L_x_2277:
[----:B------:R-:W-:-:S13]  /*18b50*/  ISETP.NE.AND P0, PT, R0, RZ, PT ;  /* 0x000000ff0000720c */ /* 0x000fda0003f05270 */
[----:B------:R-:W0:Y:S01]  /*18b60*/  @!P0 S2R R3, SR_CgaCtaId ;  /* 0x0000000000038919 */ /* 0x000e220000008800 */
[----:B------:R-:W-:-:S04]  /*18b70*/  @!P0 MOV R0, 0x400 ;  /* 0x0000040000008802 */ /* 0x000fc80000000f00 */
[----:B0-----:R-:W-:-:S05]  /*18b80*/  @!P0 LEA R0, R3, R0, 0x18 ;  /* 0x0000000003008211 */ /* 0x001fca00078ec0ff */
[----:B------:R2:W-:Y:S01]  /*18b90*/  @!P0 STS.128 [R0+0x19cd0], R24 ;  /* 0x019cd01800008388 */ /* 0x0005e20000000c00 */
[----:B------:R-:W-:Y:S06]  /*18ba0*/  BAR.ARV 0x5, 0x200 ;  /* 0x0148000000007b1d */ /* 0x000fec0000002000 */
.L_x_2270:
[----:B------:R3:W-:Y:S01]  /*18bb0*/  STL [R1+0x40], RZ ;  /* 0x000040ff01007387 */ /* 0x0007e20000100800 */
[----:B------:R-:W-:Y:S01]  /*18bc0*/  ULDC UR4, c[0x0][0xc3c] ;  /* 0x00030f0000047ab9 */ /* 0x000fe20000000800 */
[----:B------:R-:W-:Y:S01]  /*18bd0*/  IMAD.MOV.U32 R23, RZ, RZ, 0x1 ;  /* 0x00000001ff177424 */ /* 0x000fe200078e00ff */
[----:B-1----:R-:W-:Y:S01]  /*18be0*/  ISETP.GE.AND P0, PT, R27, UR4, PT ;  /* 0x000000041b007c0c */ /* 0x002fe2000bf06270 */
[----:B------:R-:W-:-:S12]  /*18bf0*/  IMAD.MOV.U32 R19, RZ, RZ, RZ ;  /* 0x000000ffff137224 */ /* 0x000fd800078e00ff */
[----:B---3--:R-:W-:Y:S05]  /*18c00*/  @P0 BRA `(.L_x_2278) ;  /* 0x0000006800d80947 */ /* 0x008fea0003800000 */
[----:B------:R-:W0:Y:S01]  /*18c10*/  S2R R13, SR_TID.X ;  /* 0x00000000000d7919 */ /* 0x000e220000002100 */
[----:B------:R-:W1:Y:S01]  /*18c20*/  S2UR UR4, SR_CgaCtaId ;  /* 0x00000000000479c3 */ /* 0x000e620000008800 */
[----:B------:R-:W-:Y:S01]  /*18c30*/  IMAD.SHL.U32 R6, R6, 0x800, RZ ;  /* 0x0000080006067824 */ /* 0x000fe200078e00ff */
[----:B------:R-:W-:Y:S01]  /*18c40*/  MOV R17, 0x400 ;  /* 0x0000040000117802 */ /* 0x000fe20000000f00 */
[----:B------:R-:W-:Y:S01]  /*18c50*/  BSSY B7, `(.L_x_2278) ;  /* 0x00006b1000077945 */ /* 0x000fe20003800000 */
[----:B------:R-:W-:Y:S01]  /*18c60*/  MOV R28, 0x1 ;  /* 0x00000001001c7802 */ /* 0x000fe20000000f00 */
[----:B------:R-:W-:Y:S01]  /*18c70*/  IMAD.MOV.U32 R22, RZ, RZ, RZ ;  /* 0x000000ffff167224 */ /* 0x000fe200078e00ff */
[----:B------:R-:W-:Y:S01]  /*18c80*/  ULDC.64 UR40, c[0x0][0x198] ;  /* 0x0000660000287ab9 */ /* 0x000fe20000000a00 */
[----:B------:R-:W-:Y:S01]  /*18c90*/  IMAD.MOV.U32 R19, RZ, RZ, RZ ;  /* 0x000000ffff137224 */ /* 0x000fe200078e00ff */
[----:B------:R-:W-:Y:S01]  /*18ca0*/  ULOP3.LUT UR39, UR37, 0x2, URZ, 0xfc, !UPT ;  /* 0x0000000225277892 */ /* 0x000fe2000f8efc3f */
[----:B------:R-:W-:Y:S01]  /*18cb0*/  IMAD.MOV.U32 R23, RZ, RZ, 0x1 ;  /* 0x00000001ff177424 */ /* 0x000fe200078e00ff */
[----:B------:R-:W-:Y:S01]  /*18cc0*/  ULOP3.LUT UR36, UR37, 0x1, URZ, 0xfc, !UPT ;  /* 0x0000000125247892 */ /* 0x000fe2000f8efc3f */
[----:B------:R-:W-:Y:S01]  /*18cd0*/  ULDC UR38, c[0x0][0xc] ;  /* 0x0000030000267ab9 */ /* 0x000fe20000000800 */
[C---:B0-2---:R-:W-:Y:S01]  /*18ce0*/  IMAD.SHL.U32 R0, R13.reuse, 0x20, RZ ;  /* 0x000000200d007824 */ /* 0x045fe200078e00ff */
[C---:B------:R-:W-:Y:S01]  /*18cf0*/  LOP3.LUT R12, R13.reuse, 0x7f, RZ, 0xc0, !PT ;  /* 0x0000007f0d0c7812 */ /* 0x040fe200078ec0ff */
[C---:B------:R-:W-:Y:S01]  /*18d00*/  IMAD.SHL.U32 R29, R13.reuse, 0x10, RZ ;  /* 0x000000100d1d7824 */ /* 0x040fe200078e00ff */
[----:B------:R-:W-:Y:S01]  /*18d10*/  SHF.R.U32.HI R3, RZ, 0x1, R13 ;  /* 0x00000001ff037819 */ /* 0x000fe2000001160d */
[----:B------:R-:W-:Y:S01]  /*18d20*/  IMAD.SHL.U32 R9, R13, 0x4, RZ ;  /* 0x000000040d097824 */ /* 0x000fe200078e00ff */
[----:B------:R-:W-:Y:S01]  /*18d30*/  LOP3.LUT R2, R0, 0x80, RZ, 0xc0, !PT ;  /* 0x0000008000027812 */ /* 0x000fe200078ec0ff */
[----:B------:R-:W-:Y:S01]  /*18d40*/  IMAD.SHL.U32 R5, R12, 0x10, RZ ;  /* 0x000000100c057824 */ /* 0x000fe200078e00ff */
[----:B------:R-:W-:-:S02]  /*18d50*/  LOP3.LUT R4, R3, 0x20, RZ, 0xc0, !PT ;  /* 0x0000002003047812 */ /* 0x000fc400078ec0ff */
[----:B------:R-:W-:Y:S02]  /*18d60*/  LOP3.LUT R8, R29, 0x60, RZ, 0xc0, !PT ;  /* 0x000000601d087812 */ /* 0x000fe400078ec0ff */
[----:B------:R-:W-:Y:S01]  /*18d70*/  LOP3.LUT R2, R2, 0x10, R3, 0xf8, !PT ;  /* 0x0000001002027812 */ /* 0x000fe200078ef803 */
[C---:B------:R-:W-:Y:S01]  /*18d80*/  IMAD.SHL.U32 R3, R13.reuse, 0x80, RZ ;  /* 0x000000800d037824 */ /* 0x040fe200078e00ff */
[----:B------:R-:W-:Y:S02]  /*18d90*/  LOP3.LUT R0, R0, 0x360, RZ, 0xc0, !PT ;  /* 0x0000036000007812 */ /* 0x000fe400078ec0ff */
[----:B------:R-:W-:Y:S02]  /*18da0*/  LOP3.LUT R4, R4, 0x10, R13, 0xf8, !PT ;  /* 0x0000001004047812 */ /* 0x000fe400078ef80d */
[--C-:B------:R-:W-:Y:S01]  /*18db0*/  LOP3.LUT R10, R8, 0x700, R5.reuse, 0xf8, !PT ;  /* 0x00000700080a7812 */ /* 0x100fe200078ef805 */
[----:B------:R-:W-:Y:S01]  /*18dc0*/  IMAD.SHL.U32 R8, R13, 0x2, RZ ;  /* 0x000000020d087824 */ /* 0x000fe200078e00ff */
[----:B------:R-:W-:-:S02]  /*18dd0*/  LOP3.LUT R0, R0, 0x400, R5, 0xf8, !PT ;  /* 0x0000040000007812 */ /* 0x000fc400078ef805 */
[----:B------:R-:W-:Y:S02]  /*18de0*/  LOP3.LUT R7, R29, 0x90, RZ, 0xc0, !PT ;  /* 0x000000901d077812 */ /* 0x000fe400078ec0ff */
[----:B------:R-:W-:Y:S02]  /*18df0*/  LOP3.LUT R4, R4, 0x380, R3, 0xf8, !PT ;  /* 0x0000038004047812 */ /* 0x000fe400078ef803 */
[----:B------:R-:W-:Y:S02]  /*18e00*/  LOP3.LUT R5, R3, 0x400, RZ, 0xc0, !PT ;  /* 0x0000040003057812 */ /* 0x000fe400078ec0ff */
[----:B------:R-:W-:Y:S02]  /*18e10*/  LOP3.LUT R3, R2, 0x10, R9, 0x78, !PT ;  /* 0x0000001002037812 */ /* 0x000fe400078e7809 */
[----:B------:R-:W-:Y:S02]  /*18e20*/  LOP3.LUT R7, R7, 0x10, R8, 0x78, !PT ;  /* 0x0000001007077812 */ /* 0x000fe400078e7808 */
[----:B------:R-:W-:-:S02]  /*18e30*/  LOP3.LUT R5, R5, 0x800, R6, 0xf8, !PT ;  /* 0x0000080005057812 */ /* 0x000fc400078ef806 */
[----:B------:R-:W-:Y:S02]  /*18e40*/  LOP3.LUT R4, R4, 0x70, R29, 0x78, !PT ;  /* 0x0000007004047812 */ /* 0x000fe400078e781d */
[----:B------:R-:W-:Y:S02]  /*18e50*/  LOP3.LUT R2, R0, R3, RZ, 0xfc, !PT ;  /* 0x0000000300027212 */ /* 0x000fe400078efcff */
[----:B------:R-:W-:Y:S02]  /*18e60*/  LOP3.LUT R11, R10, R7, RZ, 0xfc, !PT ;  /* 0x000000070a0b7212 */ /* 0x000fe400078efcff */
[----:B------:R-:W-:Y:S01]  /*18e70*/  LOP3.LUT R0, R5, R4, RZ, 0xfc, !PT ;  /* 0x0000000405007212 */ /* 0x000fe200078efcff */
[----:B------:R0:W-:Y:S01]  /*18e80*/  STL [R1+0x1c], R2 ;  /* 0x00001c0201007387 */ /* 0x0001e20000100800 */
[----:B-1----:R-:W-:Y:S01]  /*18e90*/  IMAD.U32 R4, RZ, RZ, UR4 ;  /* 0x00000004ff047e24 */ /* 0x002fe2000f8e00ff */
[----:B------:R-:W-:Y:S02]  /*18ea0*/  SHF.R.U32.HI R3, RZ, 0x1, R12 ;  /* 0x00000001ff037819 */ /* 0x000fe4000001160c */
[----:B------:R-:W-:Y:S01]  /*18eb0*/  STL [R1+0x10], R11 ;  /* 0x0000100b01007387 */ /* 0x000fe20000100800 */
[----:B------:R-:W-:-:S02]  /*18ec0*/  LOP3.LUT P0, RZ, R13, 0x4, RZ, 0xc0, !PT ;  /* 0x000000040dff7812 */ /* 0x000fc4000780c0ff */
[----:B------:R-:W-:Y:S01]  /*18ed0*/  LEA R17, R4, R17, 0x18 ;  /* 0x0000001104117211 */ /* 0x000fe200078ec0ff */
[----:B------:R1:W-:Y:S01]  /*18ee0*/  STL [R1+0x14], R0 ;  /* 0x0000140001007387 */ /* 0x0003e20000100800 */
[----:B------:R-:W-:Y:S01]  /*18ef0*/  LOP3.LUT R29, R29, 0x10, RZ, 0xc0, !PT ;  /* 0x000000101d1d7812 */ /* 0x000fe200078ec0ff */
[----:B0-----:R-:W-:Y:S02]  /*18f00*/  IMAD.MOV.U32 R2, RZ, RZ, 0x40 ;  /* 0x00000040ff027424 */ /* 0x001fe400078e00ff */
[----:B------:R0:W-:Y:S03]  /*18f10*/  STL [R1+0xc], R4 ;  /* 0x00000c0401007387 */ /* 0x0001e60000100800 */
[----:B------:R-:W-:Y:S01]  /*18f20*/  SEL R2, R2, 0xffffffc0, !P0 ;  /* 0xffffffc002027807 */ /* 0x000fe20004000000 */
[----:B------:R0:W-:Y:S01]  /*18f30*/  STL [R1+0x40], RZ ;  /* 0x000040ff01007387 */ /* 0x0001e20000100800 */
[----:B------:R-:W-:Y:S01]  /*18f40*/  LOP3.LUT R2, R29, 0x40, RZ, 0xfc, !PT ;  /* 0x000000401d027812 */ /* 0x000fe200078efcff */
[----:B-1----:R-:W-:-:S05]  /*18f50*/  IMAD.SHL.U32 R0, R13, 0x40, RZ ;  /* 0x000000400d007824 */ /* 0x002fca00078e00ff */
[----:B------:R-:W-:-:S04]  /*18f60*/  LOP3.LUT R0, R0, 0x40, RZ, 0xc0, !PT ;  /* 0x0000004000007812 */ /* 0x000fc800078ec0ff */
[----:B------:R-:W-:Y:S01]  /*18f70*/  LOP3.LUT R0, R3, R0, RZ, 0xfc, !PT ;  /* 0x0000000003007212 */ /* 0x000fe200078efcff */
[----:B------:R-:W-:Y:S01]  /*18f80*/  IMAD.IADD R0, R17, 0x1, R11 ;  /* 0x0000000111007824 */ /* 0x000fe200078e020b */
[----:B------:R-:W-:-:S04]  /*18f90*/  LOP3.LUT R3, R29, 0x20, RZ, 0xfc, !PT ;  /* 0x000000201d037812 */ /* 0x000fc800078efcff */
[----:B------:R0:W-:Y:S03]  /*18fa0*/  STL [R1+0x28], R0 ;  /* 0x0000280001007387 */ /* 0x0001e60000100800 */
.L_x_2400:
[----:B--23--:R-:W1:Y:S02]  /*18fb0*/  LDC.64 R2, c[0x0][0xc88] ;  /* 0x00032200ff027b82 */ /* 0x00ce640000000a00 */
[----:B-1----:R-:W-:-:S05]  /*18fc0*/  IMAD.WIDE R2, R27, 0x4, R2 ;  /* 0x000000041b027825 */ /* 0x002fca00078e0202 */
[----:B0-----:R-:W0:Y:S01]  /*18fd0*/  LDG.E R18, desc[UR42][R2.64] ;  /* 0x0000002a02127981 */ /* 0x001e22000c1e1900 */
        /* <DEDUP_REMOVED lines=8> */
[----:B0-----:R-:W-:-:S11]  /*19060*/  SHF.R.S32.HI R0, RZ, 0x1f, R18 ;  /* 0x0000001fff007819 */ /* 0x001fd60000011412 */
        /* <DEDUP_REMOVED lines=45> */
[----:B--2---:R-:W-:-:S05]  /*19340*/  IADD3 R9, -R8, R2, RZ ;  /* 0x0000000208097210 */ /* 0x004fca0007ffe1ff */
[----:B------:R1:W-:Y:S02]  /*19350*/  STL [R1+0x34], R9 ;  /* 0x0000340901007387 */ /* 0x0003e40000100800 */
.L_x_2279:
[----:B------:R-:W-:Y:S01]  /*19360*/  ULDC.64 UR4, c[0x0][0xa20] ;  /* 0x0002880000047ab9 */ /* 0x000fe20000000a00 */
[C---:B0-----:R-:W-:Y:S02]  /*19370*/  LOP3.LUT R8, R26.reuse, 0xff000000, RZ, 0xc0, !PT ;  /* 0xff0000001a087812 */ /* 0x041fe400078ec0ff */
[----:B------:R-:W-:Y:S02]  /*19380*/  ISETP.NE.U32.AND P0, PT, RZ, UR4, PT ;  /* 0x00000004ff007c0c */ /* 0x000fe4000bf05070 */
[----:B------:R-:W-:Y:S02]  /*19390*/  SHF.R.U32.HI R8, RZ, 0x8, R8 ;  /* 0x00000008ff087819 */ /* 0x000fe40000011608 */
[----:B------:R-:W-:Y:S02]  /*193a0*/  ISETP.NE.AND.EX P0, PT, RZ, UR5, PT, P0 ;  /* 0x00000005ff007c0c */ /* 0x000fe4000bf05300 */
[C---:B------:R-:W-:Y:S02]  /*193b0*/  LOP3.LUT R2, R26.reuse, 0xff0000, RZ, 0xc0, !PT ;  /* 0x00ff00001a027812 */ /* 0x040fe400078ec0ff */
        /* <DEDUP_REMOVED lines=8> */
.L_x_2280:
        /* <DEDUP_REMOVED lines=9> */
.L_x_2281:
[----:B0-----:R-:W2:Y:S01]  /*194d0*/  @P1 LDG.E R2, desc[UR42][R4.64] ;  /* 0x0000002a04021981 */ /* 0x001ea2000c1e1900 */
[----:B------:R-:W0:Y:S03]  /*194e0*/  LDC R3, c[0x0][0x448] ;  /* 0x00011200ff037b82 */ /* 0x000e260000000800 */
[----:B------:R3:W2:Y:S01]  /*194f0*/  @P1 LDG.E R4, desc[UR42][R4.64+0x4] ;  /* 0x0000042a04041981 */ /* 0x0006a2000c1e1900 */
[----:B-----5:R-:W-:Y:S01]  /*19500*/  IMAD.IADD R7, R7, 0x1, -R10 ;  /* 0x0000000107077824 */ /* 0x020fe200078e0a0a */
[----:B------:R-:W-:Y:S01]  /*19510*/  LOP3.LUT R12, R8, 0xff, RZ, 0xc0, !PT ;  /* 0x000000ff080c7812 */ /* 0x000fe200078ec0ff */
[----:B------:R-:W-:Y:S01]  /*19520*/  BSSY B0, `(.L_x_2282) ;  /* 0x0000037000007945 */ /* 0x000fe20003800000 */
[----:B0-----:R-:W-:-:S13]  /*19530*/  ISETP.NE.AND P0, PT, R3, 0x1, PT ;  /* 0x000000010300780c */ /* 0x001fda0003f05270 */
[----:B------:R-:W0:Y:S08]  /*19540*/  @P0 LDC R3, c[0x0][0x44c] ;  /* 0x00011300ff030b82 */ /* 0x000e300000000800 */
[----:B---3--:R-:W3:Y:S01]  /*19550*/  @P0 LDC R5, c[0x0][0x450] ;  /* 0x00011400ff050b82 */ /* 0x008ee20000000800 */
[----:B--2---:R-:W-:Y:S02]  /*19560*/  @P1 IMAD.IADD R6, R4, 0x1, -R2 ;  /* 0x0000000104061824 */ /* 0x004fe400078e0a02 */
[----:B------:R-:W-:-:S04]  /*19570*/  IMAD R2, R25, 0xc0, RZ ;  /* 0x000000c019027824 */ /* 0x000fc800078e02ff */
[----:B------:R-:W-:-:S04]  /*19580*/  VIADD R2, R2, 0xbf ;  /* 0x000000bf02027836 */ /* 0x000fc80000000000 */
[----:B0-----:R-:W-:-:S05]  /*19590*/  @P0 IMAD.HI.U32 R3, R2, R3, RZ ;  /* 0x0000000302030227 */ /* 0x001fca00078e00ff */
[----:B---3--:R-:W-:Y:S01]  /*195a0*/  @P0 SHF.R.U32.HI R2, RZ, R5, R3 ;  /* 0x00000005ff020219 */ /* 0x008fe20000011603 */
[----:B------:R-:W-:-:S05]  /*195b0*/  IMAD.IADD R3, R7, 0x1, R6 ;  /* 0x0000000107037824 */ /* 0x000fca00078e0206 */
[----:B------:R-:W-:Y:S01]  /*195c0*/  IADD3 R21, R3, 0x80, -R9 ;  /* 0x0000008003157810 */ /* 0x000fe20007ffe809 */
[----:B------:R0:W-:Y:S04]  /*195d0*/  STL [R1+0x24], R3 ;  /* 0x0000240301007387 */ /* 0x0001e80000100800 */
[----:B------:R-:W-:Y:S01]  /*195e0*/  IMAD.IADD R2, R21, 0x1, R2 ;  /* 0x0000000115027824 */ /* 0x000fe200078e0202 */
[----:B------:R2:W-:Y:S04]  /*195f0*/  STL [R1], R12 ;  /* 0x0000000c01007387 */ /* 0x0005e80000100800 */
[----:B------:R-:W-:Y:S01]  /*19600*/  SHF.R.S32.HI R5, RZ, 0x1f, R2 ;  /* 0x0000001fff057819 */ /* 0x000fe20000011402 */
[----:B0-----:R-:W-:-:S03]  /*19610*/  VIADD R3, R3, 0x7f ;  /* 0x0000007f03037836 */ /* 0x001fc60000000000 */
[----:B------:R-:W-:Y:S01]  /*19620*/  LEA.HI R5, R5, R2, RZ, 0x7 ;  /* 0x0000000205057211 */ /* 0x000fe200078f38ff */
[----:B------:R-:W-:Y:S01]  /*19630*/  IMAD.MOV.U32 R2, RZ, RZ, RZ ;  /* 0x000000ffff027224 */ /* 0x000fe200078e00ff */
[----:B------:R-:W-:Y:S02]  /*19640*/  SHF.R.S32.HI R4, RZ, 0x1f, R3 ;  /* 0x0000001fff047819 */ /* 0x000fe40000011403 */
[----:B------:R-:W-:Y:S02]  /*19650*/  SHF.R.S32.HI R5, RZ, 0x7, R5 ;  /* 0x00000007ff057819 */ /* 0x000fe40000011405 */
[----:B------:R-:W-:-:S04]  /*19660*/  LEA.HI R4, R4, R3, RZ, 0x7 ;  /* 0x0000000304047211 */ /* 0x000fc800078f38ff */
[----:B------:R-:W-:Y:S02]  /*19670*/  SHF.R.S32.HI R20, RZ, 0x7, R4 ;  /* 0x00000007ff147819 */ /* 0x000fe40000011404 */
[----:B------:R-:W-:Y:S02]  /*19680*/  SHF.R.U32.HI R4, RZ, 0x10, R8 ;  /* 0x00000010ff047819 */ /* 0x000fe40000011608 */
[----:B------:R-:W-:-:S04]  /*19690*/  VIMNMX R5, R20, R5, PT ;  /* 0x0000000514057248 */ /* 0x000fc80003fe0100 */
[----:B------:R-:W-:-:S13]  /*196a0*/  ISETP.GE.AND P0, PT, R5, 0x1, PT ;  /* 0x000000010500780c */ /* 0x000fda0003f06270 */
[----:B--2---:R-:W-:Y:S05]  /*196b0*/  @!P0 BRA `(.L_x_2283) ;  /* 0x0000000000748947 */ /* 0x004fea0003800000 */
[----:B------:R-:W-:Y:S01]  /*196c0*/  ISETP.NE.AND P0, PT, R4, RZ, PT ;  /* 0x000000ff0400720c */ /* 0x000fe20003f05270 */
[----:B------:R-:W-:-:S03]  /*196d0*/  ULDC UR4, c[0x0][0x9f0] ;  /* 0x00027c0000047ab9 */ /* 0x000fc60000000800 */
[----:B------:R-:W-:-:S04]  /*196e0*/  SEL R8, R4, UR4, P0 ;  /* 0x0000000404087c07 */ /* 0x000fc80008000000 */
[----:B-1----:R-:W-:Y:S02]  /*196f0*/  IABS R9, R8 ;  /* 0x0000000800097213 */ /* 0x002fe40000000000 */
        /* <DEDUP_REMOVED lines=12> */
[----:B------:R-:W-:Y:S02]  /*197c0*/  IABS R3, R10 ;  /* 0x0000000a00037213 */ /* 0x000fe40000000000 */
[----:B------:R-:W-:-:S05]  /*197d0*/  IADD3 R2, RZ, -R2, RZ ;  /* 0x80000002ff027210 */ /* 0x000fca0007ffe0ff */
        /* <DEDUP_REMOVED lines=11> */
.L_x_2283:
[----:B------:R-:W-:Y:S05]  /*19890*/  BSYNC B0 ;  /* 0x0000000000007941 */ /* 0x000fea0003800000 */
.L_x_2282:
        /* <DEDUP_REMOVED lines=8> */
[----:B------:R-:W-:-:S11]  /*19920*/  SHF.R.U32.HI R3, RZ, 0x7, R3 ;  /* 0x00000007ff037819 */ /* 0x000fd60000011603 */
        /* <DEDUP_REMOVED lines=15> */
.L_x_2448:
[----:B--2---:R-:W-:Y:S02]  /*19a20*/  ISETP.NE.AND P0, PT, R14, RZ, PT ;  /* 0x000000ff0e00720c */ /* 0x004fe40003f05270 */
[----:B------:R-:W-:-:S11]  /*19a30*/  PLOP3.LUT P6, PT, PT, PT, PT, 0x8, 0x0 ;  /* 0x000000000000781c */ /* 0x000fd60003fce170 */
[----:B------:R-:W-:Y:S05]  /*19a40*/  @P0 BRA `(.L_x_2287) ;  /* 0x00000000000c0947 */ /* 0x000fea0003800000 */
[----:B------:R-:W-:-:S03]  /*19a50*/  UMOV UR4, 0xffffffff ;  /* 0xffffffff00047882 */ /* 0x000fc60000000000 */
[----:B------:R-:W-:Y:S05]  /*19a60*/  BRA.DIV UR4, `(.L_x_2288) ;  /* 0x0000006e041c7947 */ /* 0x000fea000b800000 */
[----:B------:R-:W-:-:S13]  /*19a70*/  ELECT P6, URZ, PT ;  /* 0x00000000003f782f */ /* 0x000fda00038c0000 */
.L_x_2287:
        /* <DEDUP_REMOVED lines=9> */
.L_x_2451:
[----:B------:R-:W-:Y:S05]  /*19b10*/  BSYNC B1 ;  /* 0x0000000000017941 */ /* 0x000fea0003800000 */
.L_x_2289:
[----:B------:R-:W-:Y:S04]  /*19b20*/  BSSY B1, `(.L_x_2291) ;  /* 0x000008b000017945 */ /* 0x000fe80003800000 */
[----:B------:R-:W-:Y:S05]  /*19b30*/  @!P6 BRA `(.L_x_2292) ;  /* 0x000000080024e947 */ /* 0x000fea0003800000 */
[----:B-1----:R-:W-:Y:S01]  /*19b40*/  IMAD R9, R22, 0x8, R17 ;  /* 0x0000000816097824 */ /* 0x002fe200078e0211 */
[----:B------:R-:W-:Y:S01]  /*19b50*/  SHF.L.U32 R11, R28, 0x1f, RZ ;  /* 0x0000001f1c0b7819 */ /* 0x000fe200000006ff */
[----:B------:R-:W1:Y:S01]  /*19b60*/  S2R R7, SR_TID.X ;  /* 0x0000000000077919 */ /* 0x000e620000002100 */
[----:B------:R-:W-:Y:S02]  /*19b70*/  BSSY B2, `(.L_x_2293) ;  /* 0x0000005000027945 */ /* 0x000fe40003800000 */
[----:B------:R-:W2:Y:S01]  /*19b80*/  SYNCS.PHASECHK.TRANS64.TRYWAIT P0, [R9+URZ+0x19ca0], R11 ;  /* 0x019ca00b090075a7 */ /* 0x000ea2000800017f */
[----:B-1----:R-:W-:-:S04]  /*19b90*/  LOP3.LUT R7, R7, 0x7f, RZ, 0xc0, !PT ;  /* 0x0000007f07077812 */ /* 0x002fc800078ec0ff */
[----:B------:R-:W-:Y:S01]  /*19ba0*/  ISETP.NE.AND P1, PT, R7, RZ, PT ;  /* 0x000000ff0700720c */ /* 0x000fe20003f25270 */
[----:B--2---:R-:W-:-:S12]  /*19bb0*/  @!P0 BRA `(.L_x_2294) ;  /* 0x0000006800fc8947 */ /* 0x004fd80003800000 */
.L_x_2452:
[----:B------:R-:W-:Y:S05]  /*19bc0*/  BSYNC B2 ;  /* 0x0000000000027941 */ /* 0x000fea0003800000 */
.L_x_2293:
[----:B------:R-:W-:Y:S04]  /*19bd0*/  BSSY B2, `(.L_x_2295) ;  /* 0x0000009000027945 */ /* 0x000fe80003800000 */
[----:B------:R-:W-:Y:S05]  /*19be0*/  @P1 BRA `(.L_x_2296) ;  /* 0x00000000001c1947 */ /* 0x000fea0003800000 */
[----:B0-----:R-:W0:Y:S02]  /*19bf0*/  S2R R6, SR_TID.X ;  /* 0x0000000000067919 */ /* 0x001e240000002100 */
[----:B0-----:R-:W-:Y:S02]  /*19c00*/  LOP3.LUT R7, R6, 0x1f, RZ, 0xc0, !PT ;  /* 0x0000001f06077812 */ /* 0x001fe400078ec0ff */
[----:B------:R-:W-:Y:S02]  /*19c10*/  MOV R6, 0x3000 ;  /* 0x0000300000067802 */ /* 0x000fe40000000f00 */
[----:B------:R-:W-:Y:S02]  /*19c20*/  ISETP.NE.AND P0, PT, R7, RZ, PT ;  /* 0x000000ff0700720c */ /* 0x000fe40003f05270 */
[----:B------:R2:W-:Y:S11]  /*19c30*/  SYNCS.ARRIVE.TRANS64 RZ, [R9+URZ+0x19c90], R6 ;  /* 0x019c900609ff79a7 */ /* 0x0005f6000800003f */
[----:B--2---:R-:W-:Y:S05]  /*19c40*/  @!P0 BRA `(.L_x_2296) ;  /* 0x0000000000048947 */ /* 0x004fea0003800000 */
[----:B------:R-:W-:Y:S01]  /*19c50*/  BPT.TRAP 0x1 ;  /* 0x000000040000795c */ /* 0x000fe20000300000 */
.L_x_2296:
[----:B------:R-:W-:Y:S05]  /*19c60*/  BSYNC B2 ;  /* 0x0000000000027941 */ /* 0x000fea0003800000 */
.L_x_2295:
        /* <DEDUP_REMOVED lines=12> */
.L_x_2297:
        /* <DEDUP_REMOVED lines=16> */
.L_x_2298:
        /* <DEDUP_REMOVED lines=16> */
.L_x_2299:
        /* <DEDUP_REMOVED lines=13> */
.L_x_2453:
[----:B------:R-:W-:Y:S05]  /*1a000*/  BSYNC B2 ;  /* 0x0000000000027941 */ /* 0x000fea0003800000 */
.L_x_2300:
[----:B------:R-:W-:Y:S01]  /*1a010*/  BSSY B2, `(.L_x_2302) ;  /* 0x000000b000027945 */ /* 0x000fe20003800000 */
[----:B------:R-:W-:Y:S02]  /*1a020*/  IMAD.MOV.U32 R10, RZ, RZ, 0x0 ;  /* 0x00000000ff0a7424 */ /* 0x000fe400078e00ff */
[----:B01----:R-:W-:Y:S01]  /*1a030*/  IMAD.MOV.U32 R11, RZ, RZ, 0x12f00000 ;  /* 0x12f00000ff0b7424 */ /* 0x003fe200078e00ff */
        /* <DEDUP_REMOVED lines=8> */
.L_x_2303:
[----:B------:R-:W-:Y:S05]  /*1a0c0*/  BSYNC B2 ;  /* 0x0000000000027941 */ /* 0x000fea0003800000 */
.L_x_2302:
[----:B------:R-:W-:Y:S01]  /*1a0d0*/  R2UR UR10, R14 ;  /* 0x000000000e0a72ca */ /* 0x000fe200000e0000 */
[----:B------:R-:W-:Y:S01]  /*1a0e0*/  UIADD3 UR4, UP0, UR40, 0x670, URZ ;  /* 0x0000067028047890 */ /* 0x000fe2000ff1e03f */
[----:B------:R-:W-:Y:S01]  /*1a0f0*/  R2UR UR6, R10 ;  /* 0x000000000a0672ca */ /* 0x000fe200000e0000 */
[----:B------:R-:W-:Y:S01]  /*1a100*/  VIADD R6, R8, 0x9000 ;  /* 0x0000900008067836 */ /* 0x000fe20000000000 */
[----:B------:R-:W-:Y:S01]  /*1a110*/  R2UR UR7, R11 ;  /* 0x000000000b0772ca */ /* 0x000fe200000e0000 */
[----:B------:R-:W-:Y:S01]  /*1a120*/  UIADD3.X UR5, URZ, UR41, URZ, UP0, !UPT ;  /* 0x000000293f057290 */ /* 0x000fe200087fe43f */
[----:B------:R-:W-:Y:S02]  /*1a130*/  PLOP3.LUT P0, PT, PT, PT, PT, 0x80, 0x0 ;  /* 0x000000000000781c */ /* 0x000fe40003f0f070 */
[----:B------:R-:W-:-:S11]  /*1a140*/  IADD3 R9, R9, 0x19cb0, RZ ;  /* 0x00019cb009097810 */ /* 0x000fd60007ffe0ff */
.L_x_2304:
        /* <DEDUP_REMOVED lines=15> */
.L_x_2305:
        /* <DEDUP_REMOVED lines=15> */
.L_x_2306:
        /* <DEDUP_REMOVED lines=10> */
.L_x_2292:
[----:B------:R-:W-:Y:S05]  /*1a3d0*/  BSYNC B1 ;  /* 0x0000000000017941 */ /* 0x000fea0003800000 */
.L_x_2291:
        /* <DEDUP_REMOVED lines=9> */
.L_x_2323:
[----:B------:R-:W-:Y:S05]  /*1a470*/  YIELD ;  /* 0x0000000000007946 */ /* 0x000fea0003800000 */
        /* <DEDUP_REMOVED lines=10> */
.L_x_2454:
[----:B------:R-:W-:Y:S05]  /*1a520*/  BSYNC B2 ;  /* 0x0000000000027941 */ /* 0x000fea0003800000 */
.L_x_2309:
[----:B------:R-:W-:Y:S04]  /*1a530*/  BSSY B2, `(.L_x_2311) ;  /* 0x0000009000027945 */ /* 0x000fe80003800000 */
[----:B------:R-:W-:Y:S05]  /*1a540*/  @P2 BRA `(.L_x_2312) ;  /* 0x00000000001c2947 */ /* 0x000fea0003800000 */
[----:B------:R-:W0:Y:S02]  /*1a550*/  S2R R5, SR_TID.X ;  /* 0x0000000000057919 */ /* 0x000e240000002100 */
[----:B0-----:R-:W-:Y:S01]  /*1a560*/  LOP3.LUT R6, R5, 0x1f, RZ, 0xc0, !PT ;  /* 0x0000001f05067812 */ /* 0x001fe200078ec0ff */
[----:B------:R-:W-:-:S03]  /*1a570*/  IMAD.MOV.U32 R5, RZ, RZ, 0x3000 ;  /* 0x00003000ff057424 */ /* 0x000fc600078e00ff */
[----:B------:R-:W-:Y:S01]  /*1a580*/  ISETP.NE.AND P1, PT, R6, RZ, PT ;  /* 0x000000ff0600720c */ /* 0x000fe20003f25270 */
[----:B------:R2:W-:-:S12]  /*1a590*/  SYNCS.ARRIVE.TRANS64 RZ, [R9+URZ+0x19c90], R5 ;  /* 0x019c900509ff79a7 */ /* 0x0005d8000800003f */
[----:B--2---:R-:W-:Y:S05]  /*1a5a0*/  @!P1 BRA `(.L_x_2312) ;  /* 0x0000000000049947 */ /* 0x004fea0003800000 */
[----:B------:R-:W-:Y:S01]  /*1a5b0*/  BPT.TRAP 0x1 ;  /* 0x000000040000795c */ /* 0x000fe20000300000 */
.L_x_2312:
[----:B------:R-:W-:Y:S05]  /*1a5c0*/  BSYNC B2 ;  /* 0x0000000000027941 */ /* 0x000fea0003800000 */
.L_x_2311:
        /* <DEDUP_REMOVED lines=11> */
.L_x_2313:
        /* <DEDUP_REMOVED lines=14> */
[----:B------:R-:W-:Y:S02]  /*1a760*/  R2UR UR10, R11 ;  /* 0x000000000b0a72ca */ /* 0x000fe400000e0000 */
[----:B------:R-:W-:-:S13]  /*1a770*/  IADD3 R11, R7, 0x14800, RZ ;  /* 0x00014800070b7810 */ /* 0x000fda0007ffe0ff */
.L_x_2314:
        /* <DEDUP_REMOVED lines=16> */
.L_x_2315:
        /* <DEDUP_REMOVED lines=13> */
.L_x_2455:
[----:B------:R-:W-:Y:S05]  /*1a950*/  BSYNC B2 ;  /* 0x0000000000027941 */ /* 0x000fea0003800000 */
.L_x_2316:
        /* <DEDUP_REMOVED lines=11> */
.L_x_2319:
[----:B------:R-:W-:Y:S05]  /*1aa10*/  BSYNC B2 ;  /* 0x0000000000027941 */ /* 0x000fea0003800000 */
.L_x_2318:
        /* <DEDUP_REMOVED lines=8> */
.L_x_2320:
        /* <DEDUP_REMOVED lines=16> */
.L_x_2321:
        /* <DEDUP_REMOVED lines=15> */
.L_x_2322:
        /* <DEDUP_REMOVED lines=10> */
.L_x_2308:
[----:B------:R-:W-:Y:S05]  /*1ad30*/  BSYNC B1 ;  /* 0x0000000000017941 */ /* 0x000fea0003800000 */
.L_x_2307:
[----:B------:R-:W-:Y:S01]  /*1ad40*/  ISETP.GT.AND P2, PT, R10, R3, PT ;  /* 0x000000030a00720c */ /* 0x000fe20003f44270 */
[----:B------:R-:W-:Y:S02]  /*1ad50*/  VIADD R22, R22, 0x1 ;  /* 0x0000000116167836 */ /* 0x000fe40000000000 */
[----:B------:R-:W-:-:S03]  /*1ad60*/  VIADD R10, R10, 0xffffffff ;  /* 0xffffffff0a0a7836 */ /* 0x000fc60000000000 */
[----:B------:R-:W-:-:S04]  /*1ad70*/  ISETP.NE.AND P1, PT, R22, 0x2, PT ;  /* 0x000000021600780c */ /* 0x000fc80003f25270 */
[----:B------:R-:W-:Y:S02]  /*1ad80*/  SEL R5, RZ, 0x1, P1 ;  /* 0x00000001ff057807 */ /* 0x000fe40000800000 */
[----:B------:R-:W-:Y:S02]  /*1ad90*/  SEL R22, R22, RZ, P1 ;  /* 0x000000ff16167207 */ /* 0x000fe40000800000 */
[----:B------:R-:W-:Y:S01]  /*1ada0*/  LOP3.LUT R28, R28, R5, RZ, 0x3c, !PT ;  /* 0x000000051c1c7212 */ /* 0x000fe200078e3cff */
[----:B------:R-:W-:Y:S06]  /*1adb0*/  @P2 BRA `(.L_x_2323) ;  /* 0xfffffff400ac2947 */ /* 0x000fec000383ffff */
.L_x_2285:
[----:B------:R-:W-:Y:S05]  /*1adc0*/  BSYNC B0 ;  /* 0x0000000000007941 */ /* 0x000fea0003800000 */
.L_x_2284:
[----:B------:R-:W2:Y:S01]  /*1add0*/  LDC R0, c[0x0][0x448] ;  /* 0x00011200ff007b82 */ /* 0x000ea20000000800 */
[----:B------:R-:W-:Y:S01]  /*1ade0*/  MOV R2, 0xc0 ;  /* 0x000000c000027802 */ /* 0x000fe20000000f00 */
[----:B------:R-:W-:Y:S05]  /*1adf0*/  @!P0 WARPSYNC.ALL ;  /* 0x0000000000008948 */ /* 0x000fea0003800000 */
[----:B------:R-:W-:Y:S01]  /*1ae00*/  IMAD R2, R25, R2, 0xbf ;  /* 0x000000bf19027424 */ /* 0x000fe200078e0202 */
[----:B------:R-:W-:Y:S01]  /*1ae10*/  @!P0 BAR.SYNC.DEFER_BLOCKING 0xc, 0x200 ;  /* 0x0308000000008b1d */ /* 0x000fe20000010000 */
[----:B------:R-:W-:-:S05]  /*1ae20*/  ISETP.NE.AND P2, PT, R4, RZ, PT ;  /* 0x000000ff0400720c */ /* 0x000fca0003f45270 */
[----:B------:R-:W-:Y:S08]  /*1ae30*/  BSSY B0, `(.L_x_2324) ;  /* 0x0000029000007945 */ /* 0x000ff00003800000 */
[----:B------:R-:W3:Y:S01]  /*1ae40*/  @!P2 LDC R4, c[0x0][0x9f0] ;  /* 0x00027c00ff04ab82 */ /* 0x000ee20000000800 */
[----:B--2---:R-:W-:-:S13]  /*1ae50*/  ISETP.NE.AND P1, PT, R0, 0x1, PT ;  /* 0x000000010000780c */ /* 0x004fda0003f25270 */
[----:B------:R-:W2:Y:S08]  /*1ae60*/  @P1 LDC R0, c[0x0][0x44c] ;  /* 0x00011300ff001b82 */ /* 0x000eb00000000800 */
[----:B------:R-:W4:Y:S01]  /*1ae70*/  @P1 LDC R3, c[0x0][0x450] ;  /* 0x00011400ff031b82 */ /* 0x000f220000000800 */
[----:B--2---:R-:W-:-:S05]  /*1ae80*/  @P1 IMAD.HI.U32 R0, R2, R0, RZ ;  /* 0x0000000002001227 */ /* 0x004fca00078e00ff */
[----:B----4-:R-:W-:-:S05]  /*1ae90*/  @P1 SHF.R.U32.HI R2, RZ, R3, R0 ;  /* 0x00000003ff021219 */ /* 0x010fca0000011600 */
[----:B------:R-:W-:-:S05]  /*1aea0*/  IMAD.IADD R2, R21, 0x1, R2 ;  /* 0x0000000115027824 */ /* 0x000fca00078e0202 */
[----:B------:R-:W-:-:S04]  /*1aeb0*/  SHF.R.S32.HI R0, RZ, 0x1f, R2 ;  /* 0x0000001fff007819 */ /* 0x000fc80000011402 */
[----:B------:R-:W-:Y:S01]  /*1aec0*/  LEA.HI R0, R0, R2, RZ, 0x7 ;  /* 0x0000000200007211 */ /* 0x000fe200078f38ff */
[----:B------:R-:W-:-:S03]  /*1aed0*/  IMAD.MOV.U32 R2, RZ, RZ, RZ ;  /* 0x000000ffff027224 */ /* 0x000fc600078e00ff */
[----:B------:R-:W-:-:S04]  /*1aee0*/  SHF.R.S32.HI R0, RZ, 0x7, R0 ;  /* 0x00000007ff007819 */ /* 0x000fc80000011400 */
[----:B------:R-:W-:-:S04]  /*1aef0*/  VIMNMX R0, R20, R0, PT ;  /* 0x0000000014007248 */ /* 0x000fc80003fe0100 */
[----:B------:R-:W-:-:S13]  /*1af00*/  ISETP.GE.AND P1, PT, R0, 0x1, PT ;  /* 0x000000010000780c */ /* 0x000fda0003f26270 */
[----:B---3--:R-:W-:Y:S05]  /*1af10*/  @!P1 BRA `(.L_x_2325) ;  /* 0x0000000000689947 */ /* 0x008fea0003800000 */
[----:B------:R-:W-:-:S04]  /*1af20*/  IABS R5, R4 ;  /* 0x0000000400057213 */ /* 0x000fc80000000000 */
[----:B------:R-:W2:Y:S08]  /*1af30*/  I2F.RP R2, R5 ;  /* 0x0000000500027306 */ /* 0x000eb00000209400 */
[----:B--2---:R-:W2:Y:S02]  /*1af40*/  MUFU.RCP R2, R2 ;  /* 0x0000000200027308 */ /* 0x004ea40000001000 */
[----:B--2---:R-:W-:-:S06]  /*1af50*/  VIADD R2, R2, 0xffffffe ;  /* 0x0ffffffe02027836 */ /* 0x004fcc0000000000 */
[----:B------:R-:W2:Y:S02]  /*1af60*/  F2I.FTZ.U32.TRUNC.NTZ R3, R2 ;  /* 0x0000000200037305 */ /* 0x000ea4000021f000 */
[----:B--2---:R-:W-:-:S04]  /*1af70*/  IMAD.MOV R2, RZ, RZ, -R3 ;  /* 0x000000ffff027224 */ /* 0x004fc800078e0a03 */
[----:B0-----:R-:W-:Y:S02]  /*1af80*/  IMAD R6, R2, R5, RZ ;  /* 0x0000000502067224 */ /* 0x001fe400078e02ff */
        /* <DEDUP_REMOVED lines=19> */
.L_x_2325:
[----:B------:R-:W-:Y:S05]  /*1b0c0*/  BSYNC B0 ;  /* 0x0000000000007941 */ /* 0x000fea0003800000 */
.L_x_2324:
[----:B------:R-:W2:Y:S02]  /*1b0d0*/  LDL.LU R3, [R1] ;  /* 0x0000000001037983 */ /* 0x000ea40000300800 */
[----:B--2---:R-:W-:-:S05]  /*1b0e0*/  IMAD R3, R3, R2, RZ ;  /* 0x0000000203037224 */ /* 0x004fca00078e02ff */
[----:B------:R-:W-:Y:S01]  /*1b0f0*/  VIADDMNMX R0, R3, R2, R0, PT ;  /* 0x0000000203007246 */ /* 0x000fe20003800100 */
[----:B------:R2:W-:Y:S03]  /*1b100*/  STL [R1], R3 ;  /* 0x0000000301007387 */ /* 0x0005e60000100800 */
[----:B------:R-:W-:Y:S01]  /*1b110*/  ISETP.GT.AND P0, PT, R0, R3, PT ;  /* 0x000000030000720c */ /* 0x000fe20003f04270 */
[----:B------:R2:W-:-:S12]  /*1b120*/  STL [R1+0x30], R0 ;  /* 0x0000300001007387 */ /* 0x0005d80000100800 */
[----:B--2---:R-:W-:Y:S05]  /*1b130*/  @P0 BRA `(.L_x_2326) ;  /* 0x0000000000440947 */ /* 0x004fea0003800000 */
[----:B------:R-:W2:Y:S02]  /*1b140*/  S2R R3, SR_TID.X ;  /* 0x0000000000037919 */ /* 0x000ea40000002100 */
[----:B--2---:R-:W-:-:S04]  /*1b150*/  LOP3.LUT R3, R3, 0x7f, RZ, 0xc0, !PT ;  /* 0x0000007f03037812 */ /* 0x004fc800078ec0ff */
[----:B------:R-:W-:-:S13]  /*1b160*/  ISETP.NE.AND P0, PT, R3, RZ, PT ;  /* 0x000000ff0300720c */ /* 0x000fda0003f05270 */
[----:B------:R-:W-:Y:S05]  /*1b170*/  @P0 BRA `(.L_x_2327) ;  /* 0x0000003400540947 */ /* 0x000fea0003800000 */
[----:B------:R-:W2:Y:S01]  /*1b180*/  S2R R5, SR_LANEID ;  /* 0x0000000000057919 */ /* 0x000ea20000000000 */
[----:B------:R-:W-:Y:S01]  /*1b190*/  VOTEU.ANY UR4, UPT, PT ;  /* 0x0000000000047886 */ /* 0x000fe200038e0100 */
[----:B------:R-:W3:Y:S01]  /*1b1a0*/  LDC.64 R2, c[0x0][0xc60] ;  /* 0x00031800ff027b82 */ /* 0x000ee20000000a00 */
[----:B------:R-:W2:Y:S02]  /*1b1b0*/  FLO.U32 R0, UR4 ;  /* 0x0000000400007d00 */ /* 0x000ea400080e0000 */
[----:B--2---:R-:W-:-:S06]  /*1b1c0*/  ISETP.EQ.U32.AND P0, PT, R0, R5, PT ;  /* 0x000000050000720c */ /* 0x004fcc0003f02070 */
[----:B------:R-:W3:Y:S07]  /*1b1d0*/  POPC R5, UR4 ;  /* 0x0000000400057d09 */ /* 0x000eee0008000000 */
[----:B---3--:R-:W2:Y:S01]  /*1b1e0*/  @P0 ATOMG.E.ADD.STRONG.GPU PT, R3, desc[UR42][R2.64], R5 ;  /* 0x00000005020309a8 */ /* 0x008ea200081ee1ea */
[----:B------:R-:W3:Y:S02]  /*1b1f0*/  S2R R4, SR_LTMASK ;  /* 0x0000000000047919 */ /* 0x000ee40000003900 */
[----:B---3--:R-:W-:-:S04]  /*1b200*/  LOP3.LUT R4, R4, UR4, RZ, 0xc0, !PT ;  /* 0x0000000404047c12 */ /* 0x008fc8000f8ec0ff */
[----:B------:R-:W3:Y:S01]  /*1b210*/  POPC R7, R4 ;  /* 0x0000000400077309 */ /* 0x000ee20000000000 */
[----:B--2---:R-:W3:Y:S02]  /*1b220*/  SHFL.IDX PT, R0, R3, R0, 0x1f ;  /* 0x00001f0003007589 */ /* 0x004ee400000e0000 */
[----:B---3--:R-:W-:Y:S01]  /*1b230*/  IADD3 R24, R0, UR38, R7 ;  /* 0x0000002600187c10 */ /* 0x008fe2000fffe007 */
[----:B------:R-:W-:Y:S06]  /*1b240*/  BRA `(.L_x_2327) ;  /* 0x0000003400207947 */ /* 0x000fec0003800000 */
.L_x_2326:
        /* <DEDUP_REMOVED lines=8> */
[----:B------:R-:W-:Y:S01]  /*1b2d0*/  MOV R4, UR6 ;  /* 0x0000000600047c02 */ /* 0x000fe20008000f00 */
[----:B------:R-:W-:Y:S01]  /*1b2e0*/  IMAD.U32 R5, RZ, RZ, UR7 ;  /* 0x00000007ff057e24 */ /* 0x000fe2000f8e00ff */
[----:B------:R-:W2:Y:S01]  /*1b2f0*/  LDC.64 R2, c[0x4][R2] ;  /* 0x0100000002027b82 */ /* 0x000ea20000000a00 */
[----:B0-----:R-:W-:Y:S02]  /*1b300*/  IMAD.U32 R6, RZ, RZ, UR8 ;  /* 0x00000008ff067e24 */ /* 0x001fe4000f8e00ff */
[----:B------:R-:W-:Y:S02]  /*1b310*/  IMAD.U32 R7, RZ, RZ, UR9 ;  /* 0x00000009ff077e24 */ /* 0x000fe4000f8e00ff */
[----:B------:R-:W-:-:S02]  /*1b320*/  IMAD.U32 R10, RZ, RZ, UR4 ;  /* 0x00000004ff0a7e24 */ /* 0x000fc4000f8e00ff */
[----:B------:R-:W-:Y:S02]  /*1b330*/  IMAD.U32 R11, RZ, RZ, UR5 ;  /* 0x00000005ff0b7e24 */ /* 0x000fe4000f8e00ff */
[----:B------:R-:W-:Y:S02]  /*1b340*/  IMAD.MOV.U32 R8, RZ, RZ, 0x70 ;  /* 0x00000070ff087424 */ /* 0x000fe400078e00ff */
[----:B------:R-:W-:Y:S02]  /*1b350*/  IMAD.MOV.U32 R12, RZ, RZ, 0x1 ;  /* 0x00000001ff0c7424 */ /* 0x000fe400078e00ff */
[----:B------:R-:W-:-:S07]  /*1b360*/  IMAD.MOV.U32 R13, RZ, RZ, RZ ;  /* 0x000000ffff0d7224 */ /* 0x000fce00078e00ff */
[----:B------:R-:W-:-:S07]  /*1b370*/  LEPC R20, `(.L_x_2329) ;  /* 0x000000001014794e */ /* 0x000fce0000000000 */
[----:B-12---:R-:W-:Y:S05]  /*1b380*/  CALL.ABS.NOINC R2 ;  /* 0x0000000002007343 */ /* 0x006fea0003c00000 */
.L_x_2329:
[----:B------:R-:W-:Y:S05]  /*1b390*/  BSYNC B6 ;  /* 0x0000000000067941 */ /* 0x000fea0003800000 */
.L_x_2328:
        /* <DEDUP_REMOVED lines=8> */
[----:B--2---:R-:W-:Y:S01]  /*1b420*/  MOV R2, 0x0 ;  /* 0x0000000000027802 */ /* 0x004fe20000000f00 */
[----:B------:R-:W-:Y:S01]  /*1b430*/  ULDC.64 UR6, c[0x4][0x98] ;  /* 0x0100260000067ab9 */ /* 0x000fe20000000a00 */
[----:B------:R-:W-:Y:S01]  /*1b440*/  ULDC.64 UR8, c[0x4][0xa0] ;  /* 0x0100280000087ab9 */ /* 0x000fe20000000a00 */
[----:B------:R-:W-:Y:S01]  /*1b450*/  ULDC.64 UR4, c[0x4][0x10] ;  /* 0x0100040000047ab9 */ /* 0x000fe20000000a00 */
[----:B------:R-:W-:Y:S01]  /*1b460*/  IMAD.U32 R4, RZ, RZ, UR6 ;  /* 0x00000006ff047e24 */ /* 0x000fe2000f8e00ff */
[----:B------:R-:W-:Y:S01]  /*1b470*/  MOV R7, UR9 ;  /* 0x0000000900077c02 */ /* 0x000fe20008000f00 */
[----:B------:R-:W2:Y:S01]  /*1b480*/  LDC.64 R2, c[0x4][R2] ;  /* 0x0100000002027b82 */ /* 0x000ea20000000a00 */
[----:B------:R-:W-:Y:S02]  /*1b490*/  IMAD.U32 R5, RZ, RZ, UR7 ;  /* 0x00000007ff057e24 */ /* 0x000fe4000f8e00ff */
[----:B0-----:R-:W-:Y:S02]  /*1b4a0*/  IMAD.U32 R6, RZ, RZ, UR8 ;  /* 0x00000008ff067e24 */ /* 0x001fe4000f8e00ff */
[----:B------:R-:W-:-:S02]  /*1b4b0*/  IMAD.U32 R10, RZ, RZ, UR4 ;  /* 0x00000004ff0a7e24 */ /* 0x000fc4000f8e00ff */
[----:B------:R-:W-:Y:S02]  /*1b4c0*/  IMAD.U32 R11, RZ, RZ, UR5 ;  /* 0x00000005ff0b7e24 */ /* 0x000fe4000f8e00ff */
[----:B------:R-:W-:Y:S02]  /*1b4d0*/  IMAD.MOV.U32 R8, RZ, RZ, 0x70 ;  /* 0x00000070ff087424 */ /* 0x000fe400078e00ff */
[----:B------:R-:W-:Y:S02]  /*1b4e0*/  IMAD.MOV.U32 R12, RZ, RZ, 0x1 ;  /* 0x00000001ff0c7424 */ /* 0x000fe400078e00ff */
[----:B------:R-:W-:-:S07]  /*1b4f0*/  IMAD.MOV.U32 R13, RZ, RZ, RZ ;  /* 0x000000ffff0d7224 */ /* 0x000fce00078e00ff */
[----:B------:R-:W-:-:S07]  /*1b500*/  LEPC R20, `(.L_x_2331) ;  /* 0x000000001014794e */ /* 0x000fce0000000000 */
[----:B-12---:R-:W-:Y:S05]  /*1b510*/  CALL.ABS.NOINC R2 ;  /* 0x0000000002007343 */ /* 0x006fea0003c00000 */
.L_x_2331:
[----:B------:R-:W-:Y:S05]  /*1b520*/  BSYNC B6 ;  /* 0x0000000000067941 */ /* 0x000fea0003800000 */
.L_x_2330:
[----:B------:R-:W-:Y:S01]  /*1b530*/  VIADD R0, R17, 0x3000 ;  /* 0x0000300011007836 */ /* 0x000fe20000000000 */
[----:B------:R-:W-:Y:S04]  /*1b540*/  BSSY B6, `(.L_x_2332) ;  /* 0x0000013000067945 */ /* 0x000fe80003800000 */
[----:B------:R-:W-:-:S13]  /*1b550*/  LOP3.LUT P0, RZ, R0, 0x3ff, RZ, 0xc0, !PT ;  /* 0x000003ff00ff7812 */ /* 0x000fda000780c0ff */
[----:B------:R-:W-:Y:S05]  /*1b560*/  @!P0 BRA `(.L_x_2333) ;  /* 0x0000000000408947 */ /* 0x000fea0003800000 */
[----:B--2---:R-:W-:Y:S01]  /*1b570*/  MOV R2, 0x0 ;  /* 0x0000000000027802 */ /* 0x004fe20000000f00 */
[----:B------:R-:W-:Y:S01]  /*1b580*/  ULDC.64 UR6, c[0x4][0x98] ;  /* 0x0100260000067ab9 */ /* 0x000fe20000000a00 */
[----:B------:R-:W-:Y:S01]  /*1b590*/  ULDC.64 UR8, c[0x4][0xa0] ;  /* 0x0100280000087ab9 */ /* 0x000fe20000000a00 */
[----:B------:R-:W-:Y:S01]  /*1b5a0*/  ULDC.64 UR4, c[0x4][0x18] ;  /* 0x0100060000047ab9 */ /* 0x000fe20000000a00 */
[----:B------:R-:W-:Y:S01]  /*1b5b0*/  IMAD.U32 R4, RZ, RZ, UR6 ;  /* 0x00000006ff047e24 */ /* 0x000fe2000f8e00ff */
[----:B------:R-:W-:Y:S01]  /*1b5c0*/  MOV R8, 0x70 ;  /* 0x0000007000087802 */ /* 0x000fe20000000f00 */
[----:B------:R-:W2:Y:S01]  /*1b5d0*/  LDC.64 R2, c[0x4][R2] ;  /* 0x0100000002027b82 */ /* 0x000ea20000000a00 */
[----:B------:R-:W-:Y:S02]  /*1b5e0*/  IMAD.U32 R5, RZ, RZ, UR7 ;  /* 0x00000007ff057e24 */ /* 0x000fe4000f8e00ff */
[----:B0-----:R-:W-:Y:S02]  /*1b5f0*/  IMAD.U32 R6, RZ, RZ, UR8 ;  /* 0x00000008ff067e24 */ /* 0x001fe4000f8e00ff */
[----:B------:R-:W-:-:S02]  /*1b600*/  IMAD.U32 R7, RZ, RZ, UR9 ;  /* 0x00000009ff077e24 */ /* 0x000fc4000f8e00ff */
[----:B------:R-:W-:Y:S02]  /*1b610*/  IMAD.U32 R10, RZ, RZ, UR4 ;  /* 0x00000004ff0a7e24 */ /* 0x000fe4000f8e00ff */
[----:B------:R-:W-:Y:S02]  /*1b620*/  IMAD.U32 R11, RZ, RZ, UR5 ;  /* 0x00000005ff0b7e24 */ /* 0x000fe4000f8e00ff */
[----:B------:R-:W-:Y:S02]  /*1b630*/  IMAD.MOV.U32 R12, RZ, RZ, 0x1 ;  /* 0x00000001ff0c7424 */ /* 0x000fe400078e00ff */
[----:B------:R-:W-:-:S07]  /*1b640*/  IMAD.MOV.U32 R13, RZ, RZ, RZ ;  /* 0x000000ffff0d7224 */ /* 0x000fce00078e00ff */
[----:B------:R-:W-:-:S07]  /*1b650*/  LEPC R20, `(.L_x_2333) ;  /* 0x000000001014794e */ /* 0x000fce0000000000 */
[----:B-12---:R-:W-:Y:S05]  /*1b660*/  CALL.ABS.NOINC R2 ;  /* 0x0000000002007343 */ /* 0x006fea0003c00000 */
.L_x_2333:
[----:B------:R-:W-:Y:S05]  /*1b670*/  BSYNC B6 ;  /* 0x0000000000067941 */ /* 0x000fea0003800000 */
.L_x_2332:
[----:B--2---:R-:W2:Y:S01]  /*1b680*/  LDL R2, [R1+0x48] ;  /* 0x0000480001027983 */ /* 0x004ea20000100800 */
[----:B------:R-:W-:Y:S01]  /*1b690*/  BSSY B6, `(.L_x_2334) ;  /* 0x0000013000067945 */ /* 0x000fe20003800000 */
[----:B--2---:R-:W-:-:S13]  /*1b6a0*/  LOP3.LUT P6, RZ, R2, 0x1, RZ, 0xc0, !PT ;  /* 0x0000000102ff7812 */ /* 0x004fda00078cc0ff */
[----:B------:R-:W-:Y:S05]  /*1b6b0*/  @!P6 BRA `(.L_x_2335) ;  /* 0x000000000040e947 */ /* 0x000fea0003800000 */
[----:B------:R-:W-:Y:S01]  /*1b6c0*/  MOV R2, 0x0 ;  /* 0x0000000000027802 */ /* 0x000fe20000000f00 */
[----:B------:R-:W-:Y:S01]  /*1b6d0*/  ULDC.64 UR4, c[0x4][0x98] ;  /* 0x0100260000047ab9 */ /* 0x000fe20000000a00 */
[----:B------:R-:W-:Y:S01]  /*1b6e0*/  ULDC.64 UR6, c[0x4][0xa0] ;  /* 0x0100280000067ab9 */ /* 0x000fe20000000a00 */
[----:B------:R-:W-:Y:S01]  /*1b6f0*/  ULDC.64 UR8, c[0x4][0x20] ;  /* 0x0100080000087ab9 */ /* 0x000fe20000000a00 */
[----:B------:R-:W-:Y:S02]  /*1b700*/  IMAD.U32 R4, RZ, RZ, UR4 ;  /* 0x00000004ff047e24 */ /* 0x000fe4000f8e00ff */
[----:B------:R-:W2:Y:S01]  /*1b710*/  LDC.64 R2, c[0x4][R2] ;  /* 0x0100000002027b82 */ /* 0x000ea20000000a00 */
[----:B------:R-:W-:Y:S02]  /*1b720*/  IMAD.U32 R5, RZ, RZ, UR5 ;  /* 0x00000005ff057e24 */ /* 0x000fe4000f8e00ff */
[----:B0-----:R-:W-:Y:S02]  /*1b730*/  IMAD.U32 R6, RZ, RZ, UR6 ;  /* 0x00000006ff067e24 */ /* 0x001fe4000f8e00ff */
[----:B------:R-:W-:-:S02]  /*1b740*/  IMAD.U32 R7, RZ, RZ, UR7 ;  /* 0x00000007ff077e24 */ /* 0x000fc4000f8e00ff */
[----:B------:R-:W-:Y:S02]  /*1b750*/  IMAD.U32 R10, RZ, RZ, UR8 ;  /* 0x00000008ff0a7e24 */ /* 0x000fe4000f8e00ff */
[----:B------:R-:W-:Y:S02]  /*1b760*/  IMAD.U32 R11, RZ, RZ, UR9 ;  /* 0x00000009ff0b7e24 */ /* 0x000fe4000f8e00ff */
[----:B------:R-:W-:Y:S02]  /*1b770*/  IMAD.MOV.U32 R8, RZ, RZ, 0x70 ;  /* 0x00000070ff087424 */ /* 0x000fe400078e00ff */
[----:B------:R-:W-:Y:S02]  /*1b780*/  IMAD.MOV.U32 R12, RZ, RZ, 0x1 ;  /* 0x00000001ff0c7424 */ /* 0x000fe400078e00ff */
[----:B------:R-:W-:-:S07]  /*1b790*/  IMAD.MOV.U32 R13, RZ, RZ, RZ ;  /* 0x000000ffff0d7224 */ /* 0x000fce00078e00ff */
[----:B------:R-:W-:-:S07]  /*1b7a0*/  LEPC R20, `(.L_x_2335) ;  /* 0x000000001014794e */ /* 0x000fce0000000000 */
[----:B-12---:R-:W-:Y:S05]  /*1b7b0*/  CALL.ABS.NOINC R2 ;  /* 0x0000000002007343 */ /* 0x006fea0003c00000 */
.L_x_2335:
[----:B------:R-:W-:Y:S05]  /*1b7c0*/  BSYNC B6 ;  /* 0x0000000000067941 */ /* 0x000fea0003800000 */
.L_x_2334:
[----:B------:R-:W2:Y:S01]  /*1b7d0*/  LDL.LU R2, [R1+0x8] ;  /* 0x0000080001027983 */ /* 0x000ea20000300800 */
[----:B------:R-:W-:Y:S01]  /*1b7e0*/  ULDC.64 UR4, c[0x0][0x9f8] ;  /* 0x00027e0000047ab9 */ /* 0x000fe20000000a00 */
[----:B------:R-:W3:Y:S02]  /*1b7f0*/  LDC R8, c[0x0][0x430] ;  /* 0x00010c00ff087b82 */ /* 0x000ee40000000800 */
[----:B------:R-:W4:Y:S04]  /*1b800*/  LDL.LU R4, [R1+0x20] ;  /* 0x0000200001047983 */ /* 0x000f280000300800 */
[----:B------:R-:W3:Y:S02]  /*1b810*/  LDL R0, [R1+0x30] ;  /* 0x0000300001007983 */ /* 0x000ee40000100800 */
[----:B------:R-:W1:Y:S02]  /*1b820*/  LDC R12, c[0x0][0x2f4] ;  /* 0x0000bd00ff0c7b82 */ /* 0x000e640000000800 */
[----:B------:R-:W3:Y:S01]  /*1b830*/  LDL R21, [R1+0x24] ;  /* 0x0000240001157983 */ /* 0x000ee20000100800 */
[----:B------:R-:W-:-:S03]  /*1b840*/  ISETP.NE.U32.AND P0, PT, RZ, UR4, PT ;  /* 0x00000004ff007c0c */ /* 0x000fc6000bf05070 */
[----:B0-----:R-:W3:Y:S01]  /*1b850*/  LDL R6, [R1+0x4] ;  /* 0x0000040001067983 */ /* 0x001ee20000100800 */
[----:B------:R-:W-:-:S03]  /*1b860*/  ISETP.NE.AND.EX P0, PT, RZ, UR5, PT, P0 ;  /* 0x00000005ff007c0c */ /* 0x000fc6000bf05300 */
[----:B------:R-:W3:Y:S01]  /*1b870*/  LDL.LU R10, [R1+0x48] ;  /* 0x00004800010a7983 */ /* 0x000ee20000300800 */
[----:B------:R-:W0:Y:S09]  /*1b880*/  S2R R20, SR_TID.X ;  /* 0x0000000000147919 */ /* 0x000e320000002100 */
[----:B--2---:R-:W-:-:S04]  /*1b890*/  @P0 IADD3 R2, P1, R2, UR4, RZ ;  /* 0x0000000402020c10 */ /* 0x004fc8000ff3e0ff */
[----:B----4-:R-:W-:-:S05]  /*1b8a0*/  @P0 IADD3.X R3, R4, UR5, RZ, P1, !PT ;  /* 0x0000000504030c10 */ /* 0x010fca0008ffe4ff */
[----:B------:R2:W4:Y:S01]  /*1b8b0*/  @P0 LDG.E R26, desc[UR42][R2.64] ;  /* 0x0000002a021a0981 */ /* 0x000522000c1e1900 */
[----:B------:R-:W1:Y:S01]  /*1b8c0*/  S2R R4, SR_TID.X ;  /* 0x0000000000047919 */ /* 0x000e620000002100 */
[----:B---3--:R-:W-:Y:S02]  /*1b8d0*/  ISETP.NE.AND P1, PT, R8, 0x1, PT ;  /* 0x000000010800780c */ /* 0x008fe40003f25270 */
[----:B0-----:R-:W-:Y:S02]  /*1b8e0*/  LOP3.LUT R20, R20, 0x7f, RZ, 0xc0, !PT ;  /* 0x0000007f14147812 */ /* 0x001fe400078ec0ff */
[----:B------:R-:W-:Y:S02]  /*1b8f0*/  LEA R0, R0, 0xffffff80, 0x7 ;  /* 0xffffff8000007811 */ /* 0x000fe400078e38ff */
[----:B------:R-:W-:-:S07]  /*1b900*/  SHF.R.U32.HI R20, RZ, 0x1, R20 ;  /* 0x00000001ff147819 */ /* 0x000fce0000011614 */
[----:B------:R-:W0:Y:S08]  /*1b910*/  @P1 LDC R5, c[0x0][0x434] ;  /* 0x00010d00ff051b82 */ /* 0x000e300000000800 */
[----:B------:R-:W3:Y:S01]  /*1b920*/  @P1 LDC R7, c[0x0][0x438] ;  /* 0x00010e00ff071b82 */ /* 0x000ee20000000800 */
[----:B-1----:R-:W-:-:S05]  /*1b930*/  IMAD.SHL.U32 R4, R4, 0x40, RZ ;  /* 0x0000004004047824 */ /* 0x002fca00078e00ff */
[----:B------:R-:W-:-:S04]  /*1b940*/  LOP3.LUT R4, R4, 0x40, RZ, 0xc0, !PT ;  /* 0x0000004004047812 */ /* 0x000fc800078ec0ff */
[----:B------:R-:W-:-:S04]  /*1b950*/  LOP3.LUT R4, R0, R20, R4, 0xfe, !PT ;  /* 0x0000001400047212 */ /* 0x000fc800078efe04 */
[C---:B------:R-:W-:Y:S02]  /*1b960*/  ISETP.GE.AND P0, PT, R4.reuse, R21, PT ;  /* 0x000000150400720c */ /* 0x040fe40003f06270 */
[----:B------:R-:W-:-:S11]  /*1b970*/  IADD3 R4, R4, R6, RZ ;  /* 0x0000000604047210 */ /* 0x000fd60007ffe0ff */
[----:B--2---:R-:W1:Y:S01]  /*1b980*/  @!P0 LDC.64 R2, c[0x0][0x428] ;  /* 0x00010a00ff028b82 */ /* 0x004e620000000a00 */
[----:B0-----:R-:W-:-:S04]  /*1b990*/  @P1 IMAD.HI.U32 R5, R4, R5, RZ ;  /* 0x0000000504051227 */ /* 0x001fc800078e00ff */
[----:B------:R-:W-:Y:S01]  /*1b9a0*/  IMAD.MOV.U32 R6, RZ, RZ, R4 ;  /* 0x000000ffff067224 */ /* 0x000fe200078e0004 */
[----:B---3--:R-:W-:-:S05]  /*1b9b0*/  @P1 SHF.R.U32.HI R6, RZ, R7, R5 ;  /* 0x00000007ff061219 */ /* 0x008fca0000011605 */
[--C-:B------:R-:W-:Y:S01]  /*1b9c0*/  IMAD.MOV R5, RZ, RZ, -R6.reuse ;  /* 0x000000ffff057224 */ /* 0x100fe200078e0a06 */
[----:B------:R-:W-:-:S03]  /*1b9d0*/  @!P0 SHF.R.S32.HI R7, RZ, 0x1f, R6 ;  /* 0x0000001fff078819 */ /* 0x000fc60000011406 */
[----:B------:R-:W-:Y:S01]  /*1b9e0*/  IMAD R5, R8, R5, R4 ;  /* 0x0000000508057224 */ /* 0x000fe200078e0204 */
[C---:B------:R-:W-:Y:S02]  /*1b9f0*/  ISETP.GE.AND P3, PT, R29.reuse, R12, PT ;  /* 0x0000000c1d00720c */ /* 0x040fe40003f66270 */
[C---:B------:R-:W-:Y:S02]  /*1ba00*/  LOP3.LUT R13, R29.reuse, 0x20, RZ, 0xfc, !PT ;  /* 0x000000201d0d7812 */ /* 0x040fe400078efcff */
[----:B------:R-:W-:Y:S01]  /*1ba10*/  LOP3.LUT R10, R10, 0xfffffffb, RZ, 0xc0, !PT ;  /* 0xfffffffb0a0a7812 */ /* 0x000fe200078ec0ff */
[----:B------:R-:W-:Y:S01]  /*1ba20*/  IMAD.U32 R14, RZ, RZ, UR39 ;  /* 0x00000027ff0e7e24 */ /* 0x000fe2000f8e00ff */
[----:B------:R-:W-:-:S04]  /*1ba30*/  LOP3.LUT R11, R29, 0x40, RZ, 0xfc, !PT ;  /* 0x000000401d0b7812 */ /* 0x000fc800078efcff */
[----:B------:R-:W-:-:S03]  /*1ba40*/  ISETP.NE.AND P2, PT, R14, 0x3, PT ;  /* 0x000000030e00780c */ /* 0x000fc60003f45270 */
[----:B------:R-:W-:-:S04]  /*1ba50*/  @P3 LOP3.LUT R10, R10, 0x4, RZ, 0xfc, !PT ;  /* 0x000000040a0a3812 */ /* 0x000fc800078efcff */
[----:B------:R-:W-:-:S04]  /*1ba60*/  LOP3.LUT R10, R10, 0xfffffff7, RZ, 0xc0, !PT ;  /* 0xfffffff70a0a7812 */ /* 0x000fc800078ec0ff */
[----:B------:R-:W-:Y:S01]  /*1ba70*/  LOP3.LUT R10, R10, 0xfffffffd, RZ, 0xc0, !PT ;  /* 0xfffffffd0a0a7812 */ /* 0x000fe200078ec0ff */
[----:B------:R-:W-:Y:S01]  /*1ba80*/  UMOV UR4, 0xffffffff ;  /* 0xffffffff00047882 */ /* 0x000fe20000000000 */
[----:B----4-:R-:W-:Y:S01]  /*1ba90*/  SHF.R.S32.HI R9, RZ, 0x1f, R26 ;  /* 0x0000001fff097819 */ /* 0x010fe2000001141a */
[----:B-1----:R-:W-:-:S04]  /*1baa0*/  @!P0 IMAD.WIDE.U32 R6, R26, R2, R6 ;  /* 0x000000021a068225 */ /* 0x002fc800078e0006 */
        /* <DEDUP_REMOVED lines=17> */
.L_x_2458:
[----:B------:R-:W-:Y:S05]  /*1bbc0*/  @!P2 BRA `(.L_x_2337) ;  /* 0x000000000004a947 */ /* 0x000fea0003800000 */
[----:B------:R-:W-:Y:S01]  /*1bbd0*/  BPT.TRAP 0x1 ;  /* 0x000000040000795c */ /* 0x000fe20000300000 */
.L_x_2337:
        /* <DEDUP_REMOVED lines=8> */
.L_x_2459:
[----:B------:R-:W-:Y:S05]  /*1bc60*/  BSYNC B0 ;  /* 0x0000000000007941 */ /* 0x000fea0003800000 */
.L_x_2338:
        /* <DEDUP_REMOVED lines=42> */
.L_x_2465:
        /* <DEDUP_REMOVED lines=13> */
.L_x_2341:
        /* <DEDUP_REMOVED lines=11> */
.L_x_2342:
[----:B------:R2:W-:Y:S01]  /*1c090*/  SYNCS.ARRIVE.TRANS64.A1T0 RZ, [R4+URZ+0x19c70], RZ ;  /* 0x019c70ff04ff79a7 */ /* 0x0005e2000810003f */
[----:B------:R-:W-:Y:S05]  /*1c0a0*/  @!P4 BRA `(.L_x_2343) ;  /* 0x000000000004c947 */ /* 0x000fea0003800000 */
[----:B------:R-:W-:Y:S01]  /*1c0b0*/  BPT.TRAP 0x1 ;  /* 0x000000040000795c */ /* 0x000fe20000300000 */
.L_x_2343:
[----:B------:R-:W3:Y:S01]  /*1c0c0*/  LDL R3, [R1+0x20] ;  /* 0x0000200001037983 */ /* 0x000ee20000100800 */
[----:B------:R-:W-:Y:S01]  /*1c0d0*/  BSSY B0, `(.L_x_2344) ;  /* 0x0000003000007945 */ /* 0x000fe20003800000 */
[----:B---3--:R-:W3:Y:S03]  /*1c0e0*/  SYNCS.PHASECHK.TRANS64.TRYWAIT P0, [R4+URZ+0x19c40], R3 ;  /* 0x019c4003040075a7 */ /* 0x008ee6000800017f */
[----:B---3--:R-:W-:Y:S05]  /*1c0f0*/  @!P0 BRA `(.L_x_2345) ;  /* 0x0000004c00208947 */ /* 0x008fea0003800000 */
.L_x_2466:
[----:B------:R-:W-:Y:S05]  /*1c100*/  BSYNC B0 ;  /* 0x0000000000007941 */ /* 0x000fea0003800000 */
.L_x_2344:
        /* <DEDUP_REMOVED lines=10> */
[----:B------:R-:W-:-:S03]  /*1c1b0*/  IADD3 R7, R7, R20, RZ ;  /* 0x0000001407077210 */ /* 0x000fc60007ffe0ff */
[----:B------:R-:W-:-:S04]  /*1c1c0*/  IMAD.WIDE.U32 R6, R2, UR4, R6 ;  /* 0x0000000402067c25 */ /* 0x000fc8000f8e0006 */
[----:B------:R-:W-:Y:S01]  /*1c1d0*/  IMAD R2, R2, UR5, R21 ;  /* 0x0000000502027c24 */ /* 0x000fe2000f8e0215 */
[----:B------:R-:W-:Y:S01]  /*1c1e0*/  ULDC.64 UR4, c[0x0][0x308] ;  /* 0x0000c20000047ab9 */ /* 0x000fe20000000a00 */
[-C--:B0-----:R-:W-:Y:S02]  /*1c1f0*/  ISETP.GE.AND P2, PT, R10, R8.reuse, PT ;  /* 0x000000080a00720c */ /* 0x081fe40003f46270 */
[----:B---3--:R-:W-:Y:S01]  /*1c200*/  IMAD.IADD R3, R7, 0x1, R2 ;  /* 0x0000000107037824 */ /* 0x008fe200078e0202 */
[-C--:B------:R-:W-:Y:S01]  /*1c210*/  ISETP.GE.AND P4, PT, R9, R8.reuse, PT ;  /* 0x000000080900720c */ /* 0x080fe20003f86270 */
[----:B------:R-:W-:Y:S01]  /*1c220*/  IMAD.MOV.U32 R2, RZ, RZ, R6 ;  /* 0x000000ffff027224 */ /* 0x000fe200078e0006 */
[----:B------:R-:W-:-:S03]  /*1c230*/  ISETP.GE.AND P5, PT, R29, R8, PT ;  /* 0x000000081d00720c */ /* 0x000fc60003fa6270 */
[----:B------:R-:W-:Y:S01]  /*1c240*/  IMAD.WIDE.U32 R2, R16, UR4, R2 ;  /* 0x0000000410027c25 */ /* 0x000fe2000f8e0002 */
[----:B------:R-:W-:-:S03]  /*1c250*/  UMOV UR4, 0xffffffff ;  /* 0xffffffff00047882 */ /* 0x000fc60000000000 */
        /* <DEDUP_REMOVED lines=16> */
.L_x_2472:
        /* <DEDUP_REMOVED lines=10> */
.L_x_2347:
        /* <DEDUP_REMOVED lines=11> */
.L_x_2348:
        /* <DEDUP_REMOVED lines=28> */
[----:B------:R-:W-:Y:S01]  /*1c670*/  MOV R11, UR9 ;  /* 0x00000009000b7c02 */ /* 0x000fe20008000f00 */
        /* <DEDUP_REMOVED lines=10> */
.L_x_2350:
[----:B------:R-:W-:Y:S05]  /*1c720*/  BSYNC B6 ;  /* 0x0000000000067941 */ /* 0x000fea0003800000 */
.L_x_2349:
        /* <DEDUP_REMOVED lines=36> */
[----:B------:R-:W-:Y:S02]  /*1c970*/  IMAD R5, R5, UR4, RZ ;  /* 0x0000000405057c24 */ /* 0x000fe4000f8e02ff */
[----:B------:R-:W-:Y:S02]  /*1c980*/  IMAD R6, R9, R6, R0 ;  /* 0x0000000609067224 */ /* 0x000fe400078e0200 */
[C---:B------:R-:W-:Y:S02]  /*1c990*/  IMAD R7, R4.reuse, UR5, R5 ;  /* 0x0000000504077c24 */ /* 0x040fe4000f8e0205 */
[----:B------:R-:W-:-:S04]  /*1c9a0*/  IMAD.WIDE.U32 R4, R4, UR4, R2 ;  /* 0x0000000404047c25 */ /* 0x000fc8000f8e0002 */
[----:B------:R-:W-:Y:S01]  /*1c9b0*/  IMAD.IADD R5, R5, 0x1, R7 ;  /* 0x0000000105057824 */ /* 0x000fe200078e0207 */
        /* <DEDUP_REMOVED lines=11> */
[----:B------:R-:W-:-:S04]  /*1ca70*/  @P1 SHF.R.U32.HI R5, RZ, R8, R7 ;  /* 0x00000008ff051219 */ /* 0x000fc80000011607 */
[----:B------:R-:W-:-:S05]  /*1ca80*/  IADD3 R7, -R5, RZ, RZ ;  /* 0x000000ff05077210 */ /* 0x000fca0007ffe1ff */
        /* <DEDUP_REMOVED lines=46> */
.L_x_2479:
        /* <DEDUP_REMOVED lines=12> */
.L_x_2353:
[----:B------:R-:W-:Y:S05]  /*1ce30*/  BSYNC B0 ;  /* 0x0000000000007941 */ /* 0x000fea0003800000 */
.L_x_2352:
[----:B------:R-:W-:Y:S01]  /*1ce40*/  NOP ;  /* 0x0000000000007918 */ /* 0x000fe20000000000 */
[----:B------:R-:W-:-:S13]  /*1ce50*/  PLOP3.LUT P0, PT, PT, PT, PT, 0x80, 0x0 ;  /* 0x000000000000781c */ /* 0x000fda0003f0f070 */
.L_x_2354:
        /* <DEDUP_REMOVED lines=18> */
.L_x_2480:
[----:B------:R-:W-:Y:S05]  /*1cf80*/  BSYNC B0 ;  /* 0x0000000000007941 */ /* 0x000fea0003800000 */
.L_x_2355:
[----:B-1----:R-:W3:Y:S04]  /*1cf90*/  LDL.LU R3, [R1+0x30] ;  /* 0x0000300001037983 */ /* 0x002ee80000300800 */
[----:B------:R-:W4:Y:S01]  /*1cfa0*/  LDL R2, [R1] ;  /* 0x0000000001027983 */ /* 0x000f220000100800 */
[----:B---3--:R-:W-:-:S05]  /*1cfb0*/  VIADD R20, R3, 0xfffffffe ;  /* 0xfffffffe03147836 */ /* 0x008fca0000000000 */
[----:B----4-:R-:W-:-:S13]  /*1cfc0*/  ISETP.GE.AND P0, PT, R20, R2, PT ;  /* 0x000000021400720c */ /* 0x010fda0003f06270 */
[----:B------:R-:W-:Y:S05]  /*1cfd0*/  @!P0 BRA `(.L_x_2357) ;  /* 0x00000010000c8947 */ /* 0x000fea0003800000 */
[----:B------:R-:W-:Y:S02]  /*1cfe0*/  IMAD.MOV.U32 R4, RZ, RZ, R19 ;  /* 0x000000ffff047224 */ /* 0x000fe400078e0013 */
[----:B0-----:R-:W-:-:S07]  /*1cff0*/  IMAD.MOV.U32 R5, RZ, RZ, R23 ;  /* 0x000000ffff057224 */ /* 0x001fce00078e0017 */
.L_x_2377:
[----:B0--3--:R-:W3:Y:S01]  /*1d000*/  LDL R9, [R1+0x4] ;  /* 0x0000040001097983 */ /* 0x009ee20000100800 */
[----:B------:R-:W0:Y:S03]  /*1d010*/  LDC R7, c[0x0][0x430] ;  /* 0x00010c00ff077b82 */ /* 0x000e260000000800 */
[----:B------:R-:W4:Y:S01]  /*1d020*/  LDL R8, [R1+0x8] ;  /* 0x0000080001087983 */ /* 0x000f220000100800 */
[----:B------:R-:W2:Y:S03]  /*1d030*/  S2R R2, SR_TID.X ;  /* 0x0000000000027919 */ /* 0x000ea60000002100 */
[----:B------:R-:W5:Y:S01]  /*1d040*/  LDL R10, [R1] ;  /* 0x00000000010a7983 */ /* 0x000f620000100800 */
[----:B0-----:R-:W-:-:S13]  /*1d050*/  ISETP.NE.AND P0, PT, R7, 0x1, PT ;  /* 0x000000010700780c */ /* 0x001fda0003f05270 */
[----:B------:R-:W0:Y:S01]  /*1d060*/  @P0 LDC R6, c[0x0][0x434] ;  /* 0x00010d00ff060b82 */ /* 0x000e220000000800 */
[----:B--2---:R-:W-:-:S04]  /*1d070*/  LOP3.LUT R0, R2, 0x7f, RZ, 0xc0, !PT ;  /* 0x0000007f02007812 */ /* 0x004fc800078ec0ff */
[----:B------:R-:W-:-:S03]  /*1d080*/  SHF.R.U32.HI R3, RZ, 0x1, R0 ;  /* 0x00000001ff037819 */ /* 0x000fc60000011600 */
[----:B-1----:R-:W1:Y:S01]  /*1d090*/  @P0 LDC R0, c[0x0][0x438] ;  /* 0x00010e00ff000b82 */ /* 0x002e620000000800 */
[----:B------:R-:W-:Y:S01]  /*1d0a0*/  IMAD.SHL.U32 R2, R2, 0x40, RZ ;  /* 0x0000004002027824 */ /* 0x000fe200078e00ff */
[----:B------:R-:W-:-:S04]  /*1d0b0*/  LEA R3, R20, R3, 0x7 ;  /* 0x0000000314037211 */ /* 0x000fc800078e38ff */
        /* <DEDUP_REMOVED lines=31> */
.L_x_2358:
[----:B------:R-:W-:Y:S01]  /*1d2b0*/  IMAD R0, R19, 0x8, R17 ;  /* 0x0000000813007824 */ /* 0x000fe200078e0211 */
[----:B------:R-:W-:Y:S01]  /*1d2c0*/  SHF.L.U32 R10, R23, 0x1f, RZ ;  /* 0x0000001f170a7819 */ /* 0x000fe200000006ff */
[----:B------:R-:W-:Y:S01]  /*1d2d0*/  BSSY B0, `(.L_x_2359) ;  /* 0x0000004000007945 */ /* 0x000fe20003800000 */
[----:B------:R-:W-:Y:S02]  /*1d2e0*/  SHF.R.S32.HI R9, RZ, 0x1f, R7 ;  /* 0x0000001fff097819 */ /* 0x000fe40000011407 */
[----:B------:R-:W0:Y:S02]  /*1d2f0*/  SYNCS.PHASECHK.TRANS64.TRYWAIT P0, [R0+URZ+0x19c80], R10 ;  /* 0x019c800a000075a7 */ /* 0x000e24000800017f */
[----:B0-----:R-:W-:Y:S05]  /*1d300*/  @!P0 BRA `(.L_x_2360) ;  /* 0x00000040005c8947 */ /* 0x001fea0003800000 */
.L_x_2481:
[----:B------:R-:W-:Y:S05]  /*1d310*/  BSYNC B0 ;  /* 0x0000000000007941 */ /* 0x000fea0003800000 */
.L_x_2359:
        /* <DEDUP_REMOVED lines=36> */
.L_x_2487:
[----:B--2---:R-:W-:-:S04]  /*1d560*/  IADD3 R2, P0, R29, R2, RZ ;  /* 0x000000021d027210 */ /* 0x004fc80007f1e0ff */
[----:B------:R-:W-:Y:S02]  /*1d570*/  IADD3.X R3, RZ, R21, RZ, P0, !PT ;  /* 0x00000015ff037210 */ /* 0x000fe400007fe4ff */
[----:B------:R-:W-:-:S03]  /*1d580*/  PLOP3.LUT P0, PT, PT, PT, PT, 0x80, 0x0 ;  /* 0x000000000000781c */ /* 0x000fc60003f0f070 */
[----:B------:R-:W-:Y:S01]  /*1d590*/  @!PT LDS RZ, [RZ] ;  /* 0x00000000fffff984 */ /* 0x000fe20000000800 */
[----:B------:R-:W-:Y:S01]  /*1d5a0*/  @!PT LDS RZ, [RZ] ;  /* 0x00000000fffff984 */ /* 0x000fe20000000800 */
[----:B------:R-:W-:Y:S01]  /*1d5b0*/  @!PT LDS RZ, [RZ] ;  /* 0x00000000fffff984 */ /* 0x000fe20000000800 */
[----:B------:R2:W-:Y:S04]  /*1d5c0*/  LDGSTS.E.BYPASS.LTC128B.128 [R6+0x9800], desc[UR42][R2.64], !P4 ;  /* 0x0980000002067fae */ /* 0x0005e8000e101d6a */
[----:B------:R2:W-:Y:S04]  /*1d5d0*/  LDGSTS.E.BYPASS.LTC128B.128 [R6+0xa800], desc[UR42][R2.64+0x20], !P3 ;  /* 0x0a80002002067fae */ /* 0x0005e8000d901d6a */
[----:B------:R2:W-:Y:S01]  /*1d5e0*/  LDGSTS.E.BYPASS.LTC128B.128 [R6+0xb800], desc[UR42][R2.64+0x40], !P2 ;  /* 0x0b80004002067fae */ /* 0x0005e2000d101d6a */
[----:B------:R-:W-:Y:S01]  /*1d5f0*/  NOP ;  /* 0x0000000000007918 */ /* 0x000fe20000000000 */
.L_x_2362:
        /* <DEDUP_REMOVED lines=11> */
.L_x_2363:
[----:B------:R2:W-:Y:S01]  /*1d6b0*/  SYNCS.ARRIVE.TRANS64.A1T0 RZ, [R0+URZ+0x19c70], RZ ;  /* 0x019c70ff00ff79a7 */ /* 0x0005e2000810003f */
[----:B------:R-:W-:Y:S05]  /*1d6c0*/  @!P3 BRA `(.L_x_2364) ;  /* 0x000000000004b947 */ /* 0x000fea0003800000 */
[----:B------:R-:W-:Y:S01]  /*1d6d0*/  BPT.TRAP 0x1 ;  /* 0x000000040000795c */ /* 0x000fe20000300000 */
.L_x_2364:
[----:B------:R-:W3:Y:S01]  /*1d6e0*/  SYNCS.PHASECHK.TRANS64.TRYWAIT P0, [R0+URZ+0x19c40], R10 ;  /* 0x019c400a000075a7 */ /* 0x000ee2000800017f */
[----:B------:R-:W-:Y:S04]  /*1d6f0*/  BSSY B0, `(.L_x_2365) ;  /* 0x0000002000007945 */ /* 0x000fe80003800000 */
[----:B---3--:R-:W-:Y:S05]  /*1d700*/  @!P0 BRA `(.L_x_2366) ;  /* 0x00000040000c8947 */ /* 0x008fea0003800000 */
.L_x_2488:
[----:B------:R-:W-:Y:S05]  /*1d710*/  BSYNC B0 ;  /* 0x0000000000007941 */ /* 0x000fea0003800000 */
.L_x_2365:
        /* <DEDUP_REMOVED lines=33> */
.L_x_2494:
        /* <DEDUP_REMOVED lines=10> */
.L_x_2368:
        /* <DEDUP_REMOVED lines=11> */
.L_x_2369:
[----:B------:R2:W-:Y:S02]  /*1da80*/  SYNCS.ARRIVE.TRANS64.A1T0 RZ, [R0+URZ+0x19c30], RZ ;  /* 0x019c30ff00ff79a7 */ /* 0x0005e4000810003f */
[----:B--23--:R-:W-:-:S05]  /*1da90*/  IMAD.U32 R0, RZ, RZ, UR36 ;  /* 0x00000024ff007e24 */ /* 0x00cfca000f8e00ff */
[----:B------:R-:W-:-:S13]  /*1daa0*/  ISETP.NE.AND P0, PT, R0, 0x3, PT ;  /* 0x000000030000780c */ /* 0x000fda0003f05270 */
[----:B------:R-:W-:Y:S05]  /*1dab0*/  @!P0 BRA `(.L_x_2370) ;  /* 0x0000000000048947 */ /* 0x000fea0003800000 */
[----:B------:R-:W-:Y:S01]  /*1dac0*/  BPT.TRAP 0x1 ;  /* 0x000000040000795c */ /* 0x000fe20000300000 */
.L_x_2370:
[----:B------:R-:W-:Y:S01]  /*1dad0*/  LOP3.LUT R0, R5, 0x1, RZ, 0x3c, !PT ;  /* 0x0000000105007812 */ /* 0x000fe200078e3cff */
[----:B------:R-:W-:Y:S01]  /*1dae0*/  IMAD R2, R4, 0x8, R17 ;  /* 0x0000000804027824 */ /* 0x000fe200078e0211 */
[----:B------:R-:W-:Y:S02]  /*1daf0*/  BSSY B0, `(.L_x_2371) ;  /* 0x0000004000007945 */ /* 0x000fe40003800000 */
[----:B------:R-:W-:-:S04]  /*1db00*/  SHF.L.U32 R0, R0, 0x1f, RZ ;  /* 0x0000001f00007819 */ /* 0x000fc800000006ff */
[----:B------:R-:W0:Y:S02]  /*1db10*/  SYNCS.PHASECHK.TRANS64.TRYWAIT P2, [R2+URZ+0x19c70], R0 ;  /* 0x019c7000020075a7 */ /* 0x000e24000804017f */
[----:B0-----:R-:W-:Y:S05]  /*1db20*/  @!P2 BRA `(.L_x_2372) ;  /* 0x0000003c00b0a947 */ /* 0x001fea0003800000 */
.L_x_2495:
[----:B------:R-:W-:Y:S05]  /*1db30*/  BSYNC B0 ;  /* 0x0000000000007941 */ /* 0x000fea0003800000 */
.L_x_2371:
[----:B------:R-:W-:-:S05]  /*1db40*/  IMAD.U32 R3, RZ, RZ, UR39 ;  /* 0x00000027ff037e24 */ /* 0x000fca000f8e00ff */
[----:B------:R-:W-:-:S13]  /*1db50*/  ISETP.NE.AND P2, PT, R3, 0x3, PT ;  /* 0x000000030300780c */ /* 0x000fda0003f45270 */
[----:B------:R-:W-:Y:S05]  /*1db60*/  @!P2 BRA `(.L_x_2373) ;  /* 0x000000000004a947 */ /* 0x000fea0003800000 */
[----:B------:R-:W-:Y:S01]  /*1db70*/  BPT.TRAP 0x1 ;  /* 0x000000040000795c */ /* 0x000fe20000300000 */
.L_x_2373:
[----:B0-----:R-:W-:Y:S01]  /*1db80*/  SHF.L.U32 R0, R5, 0x1f, RZ ;  /* 0x0000001f05007819 */ /* 0x001fe200000006ff */
[----:B------:R-:W-:-:S03]  /*1db90*/  IMAD R3, R4, 0x3000, RZ ;  /* 0x0000300004037824 */ /* 0x000fc600078e02ff */
[----:B------:R-:W0:Y:S02]  /*1dba0*/  SYNCS.PHASECHK.TRANS64.TRYWAIT P2, [R2+URZ+0x19c60], R0 ;  /* 0x019c6000020075a7 */ /* 0x000e24000804017f */
[----:B0-----:R-:W-:Y:S05]  /*1dbb0*/  @!P2 BRA `(.L_x_2374) ;  /* 0x0000003c00a0a947 */ /* 0x001fea0003800000 */
.L_x_2496:
[----:B------:R-:W0:Y:S04]  /*1dbc0*/  LDL R4, [R1+0x1c] ;  /* 0x00001c0001047983 */ /* 0x000e280000100800 */
[----:B------:R-:W2:Y:S01]  /*1dbd0*/  LDL R10, [R1+0x14] ;  /* 0x00001400010a7983 */ /* 0x000ea20000100800 */
[----:B------:R-:W-:Y:S05]  /*1dbe0*/  WARPSYNC.ALL ;  /* 0x0000000000007948 */ /* 0x000fea0003800000 */
[----:B------:R-:W3:Y:S02]  /*1dbf0*/  S2R R12, SR_TID.X ;  /* 0x00000000000c7919 */ /* 0x000ee40000002100 */
[----:B---3--:R-:W-:Y:S01]  /*1dc00*/  LOP3.LUT P2, RZ, R12, 0x4, RZ, 0xc0, !PT ;  /* 0x000000040cff7812 */ /* 0x008fe2000784c0ff */
[----:B------:R-:W-:-:S05]  /*1dc10*/  IMAD.MOV.U32 R12, RZ, RZ, 0x40 ;  /* 0x00000040ff0c7424 */ /* 0x000fca00078e00ff */
[----:B------:R-:W-:Y:S02]  /*1dc20*/  SEL R12, R12, 0xffffffc0, !P2 ;  /* 0xffffffc00c0c7807 */ /* 0x000fe40005000000 */
[C---:B0-----:R-:W-:Y:S02]  /*1dc30*/  LOP3.LUT R0, R3.reuse, R4, RZ, 0xfc, !PT ;  /* 0x0000000403007212 */ /* 0x041fe400078efcff */
        /* <DEDUP_REMOVED lines=22> */
[----:B0-----:R-:W-:Y:S02]  /*1dda0*/  IADD3 R3, R12, 0x3000, R3 ;  /* 0x000030000c037810 */ /* 0x001fe40007ffe003 */
[----:B------:R-:W-:-:S04]  /*1ddb0*/  MOV R12, UR39 ;  /* 0x00000027000c7c02 */ /* 0x000fc80008000f00 */
        /* <DEDUP_REMOVED lines=26> */
.L_x_2375:
[----:B--2---:R2:W-:Y:S01]  /*1df60*/  SYNCS.ARRIVE.TRANS64.A1T0 RZ, [R2+URZ+0x19c50], RZ ;  /* 0x019c50ff02ff79a7 */ /* 0x0045e2000810003f */
[----:B------:R-:W-:Y:S06]  /*1df70*/  BAR.SYNC.DEFER_BLOCKING 0x2, 0x80 ;  /* 0x0082000000007b1d */ /* 0x000fec0000010000 */
[----:B------:R-:W-:Y:S05]  /*1df80*/  @!P0 BRA `(.L_x_2376) ;  /* 0x0000000000048947 */ /* 0x000fea0003800000 */
[----:B------:R-:W-:Y:S01]  /*1df90*/  BPT.TRAP 0x1 ;  /* 0x000000040000795c */ /* 0x000fe20000300000 */
.L_x_2376:
[----:B------:R-:W3:Y:S01]  /*1dfa0*/  LDL R0, [R1+0xc] ;  /* 0x00000c0001007983 */ /* 0x000ee20000100800 */
[----:B--2---:R-:W-:Y:S02]  /*1dfb0*/  VIADD R2, R2, 0x19c80 ;  /* 0x00019c8002027836 */ /* 0x004fe40000000000 */
[----:B------:R-:W-:Y:S02]  /*1dfc0*/  IMAD.MOV.U32 R4, RZ, RZ, R19 ;  /* 0x000000ffff047224 */ /* 0x000fe400078e0013 */
[----:B------:R-:W-:Y:S01]  /*1dfd0*/  IMAD.MOV.U32 R5, RZ, RZ, R23 ;  /* 0x000000ffff057224 */ /* 0x000fe200078e0017 */
[----:B---3--:R-:W-:-:S04]  /*1dfe0*/  PRMT R2, R0, 0x654, R2 ;  /* 0x0000065400027816 */ /* 0x008fc80000000002 */
[----:B------:R3:W-:Y:S01]  /*1dff0*/  SYNCS.ARRIVE.TRANS64.RED.A1T0 RZ, [R2+URZ], RZ ;  /* 0x000000ff02ff79a7 */ /* 0x0007e2000810043f */
[----:B------:R-:W-:Y:S05]  /*1e000*/  @P1 BRA `(.L_x_2377) ;  /* 0xffffffec00fc1947 */ /* 0x000fea000383ffff */
.L_x_2357:
        /* <DEDUP_REMOVED lines=19> */
.L_x_2379:
[----:B------:R-:W-:Y:S05]  /*1e140*/  BSYNC B0 ;  /* 0x0000000000007941 */ /* 0x000fea0003800000 */
.L_x_2378:
[----:B------:R-:W-:Y:S05]  /*1e150*/  @!P0 BRA `(.L_x_2380) ;  /* 0x0000000000048947 */ /* 0x000fea0003800000 */
[----:B------:R-:W-:Y:S01]  /*1e160*/  BPT.TRAP 0x1 ;  /* 0x000000040000795c */ /* 0x000fe20000300000 */
.L_x_2380:
[----:B------:R-:W-:Y:S01]  /*1e170*/  LOP3.LUT R0, R23, 0x1, RZ, 0x3c, !PT ;  /* 0x0000000117007812 */ /* 0x000fe200078e3cff */
[----:B0-----:R-:W-:Y:S01]  /*1e180*/  IMAD R3, R19, 0x8, R17 ;  /* 0x0000000813037824 */ /* 0x001fe200078e0211 */
[----:B------:R-:W-:Y:S02]  /*1e190*/  BSSY B0, `(.L_x_2381) ;  /* 0x0000004000007945 */ /* 0x000fe40003800000 */
[----:B------:R-:W-:-:S04]  /*1e1a0*/  SHF.L.U32 R0, R0, 0x1f, RZ ;  /* 0x0000001f00007819 */ /* 0x000fc800000006ff */
[----:B------:R-:W0:Y:S02]  /*1e1b0*/  SYNCS.PHASECHK.TRANS64.TRYWAIT P1, [R3+URZ+0x19c70], R0 ;  /* 0x019c7000030075a7 */ /* 0x000e24000802017f */
[----:B0-----:R-:W-:Y:S05]  /*1e1c0*/  @!P1 BRA `(.L_x_2382) ;  /* 0x0000003800309947 */ /* 0x001fea0003800000 */
.L_x_2497:
[----:B------:R-:W-:Y:S05]  /*1e1d0*/  BSYNC B0 ;  /* 0x0000000000007941 */ /* 0x000fea0003800000 */
.L_x_2381:
[----:B------:R-:W-:-:S05]  /*1e1e0*/  IMAD.U32 R2, RZ, RZ, UR39 ;  /* 0x00000027ff027e24 */ /* 0x000fca000f8e00ff */
[----:B------:R-:W-:-:S13]  /*1e1f0*/  ISETP.NE.AND P1, PT, R2, 0x3, PT ;  /* 0x000000030200780c */ /* 0x000fda0003f25270 */
[----:B------:R-:W-:Y:S05]  /*1e200*/  @!P1 BRA `(.L_x_2383) ;  /* 0x0000000000049947 */ /* 0x000fea0003800000 */
[----:B------:R-:W-:Y:S01]  /*1e210*/  BPT.TRAP 0x1 ;  /* 0x000000040000795c */ /* 0x000fe20000300000 */
.L_x_2383:
[----:B0-----:R-:W-:-:S04]  /*1e220*/  SHF.L.U32 R0, R23, 0x1f, RZ ;  /* 0x0000001f17007819 */ /* 0x001fc800000006ff */
[----:B------:R-:W0:Y:S02]  /*1e230*/  SYNCS.PHASECHK.TRANS64.TRYWAIT P1, [R3+URZ+0x19c60], R0 ;  /* 0x019c6000030075a7 */ /* 0x000e24000802017f */
[----:B0-----:R-:W-:Y:S05]  /*1e240*/  @!P1 BRA `(.L_x_2384) ;  /* 0x0000003800249947 */ /* 0x001fea0003800000 */
.L_x_2498:
[----:B------:R-:W0:Y:S04]  /*1e250*/  LDL R4, [R1+0x1c] ;  /* 0x00001c0001047983 */ /* 0x000e280000100800 */
[----:B------:R-:W2:Y:S01]  /*1e260*/  LDL R10, [R1+0x14] ;  /* 0x00001400010a7983 */ /* 0x000ea20000100800 */
[----:B------:R-:W-:Y:S01]  /*1e270*/  IMAD R2, R19, 0x3000, RZ ;  /* 0x0000300013027824 */ /* 0x000fe200078e02ff */
        /* <DEDUP_REMOVED lines=56> */
.L_x_2385:
[----:B--2---:R2:W-:Y:S01]  /*1e600*/  SYNCS.ARRIVE.TRANS64.A1T0 RZ, [R3+URZ+0x19c50], RZ ;  /* 0x019c50ff03ff79a7 */ /* 0x0045e2000810003f */
[----:B------:R-:W-:Y:S06]  /*1e610*/  BAR.SYNC.DEFER_BLOCKING 0x2, 0x80 ;  /* 0x0082000000007b1d */ /* 0x000fec0000010000 */
[----:B------:R-:W-:Y:S05]  /*1e620*/  @!P0 BRA `(.L_x_2386) ;  /* 0x0000000000048947 */ /* 0x000fea0003800000 */
[----:B------:R-:W-:Y:S01]  /*1e630*/  BPT.TRAP 0x1 ;  /* 0x000000040000795c */ /* 0x000fe20000300000 */
.L_x_2386:
        /* <DEDUP_REMOVED lines=9> */
.L_x_2327:
[----:B------:R-:W3:Y:S02]  /*1e6d0*/  LDL R0, [R1+0x48] ;  /* 0x0000480001007983 */ /* 0x000ee40000100800 */
[----:B---3--:R-:W-:-:S13]  /*1e6e0*/  LOP3.LUT P0, RZ, R0, 0x10, RZ, 0xc0, !PT ;  /* 0x0000001000ff7812 */ /* 0x008fda000780c0ff */
[----:B------:R-:W-:Y:S05]  /*1e6f0*/  @!P0 BRA `(.L_x_2387) ;  /* 0x0000000000288947 */ /* 0x000fea0003800000 */
[----:B------:R-:W-:Y:S05]  /*1e700*/  WARPSYNC.ALL ;  /* 0x0000000000007948 */ /* 0x000fea0003800000 */
[----:B------:R-:W3:Y:S08]  /*1e710*/  S2UR UR4, SR_CgaCtaId ;  /* 0x00000000000479c3 */ /* 0x000ef00000008800 */
[----:B------:R-:W-:Y:S01]  /*1e720*/  BAR.SYNC.DEFER_BLOCKING 0x5, 0x200 ;  /* 0x0148000000007b1d */ /* 0x000fe20000010000 */
[----:B0-----:R-:W-:-:S02]  /*1e730*/  MOV R17, 0x400 ;  /* 0x0000040000117802 */ /* 0x001fc40000000f00 */
[----:B---3--:R-:W-:-:S04]  /*1e740*/  MOV R0, UR4 ;  /* 0x0000000400007c02 */ /* 0x008fc80008000f00 */
[----:B------:R-:W-:Y:S01]  /*1e750*/  LEA R17, R0, R17, 0x18 ;  /* 0x0000001100117211 */ /* 0x000fe200078ec0ff */
[----:B------:R0:W-:Y:S04]  /*1e760*/  STL [R1+0xc], R0 ;  /* 0x00000c0001007387 */ /* 0x0001e80000100800 */
[----:B-1----:R0:W1:Y:S01]  /*1e770*/  LDS.128 R24, [R17+0x19cd0] ;  /* 0x019cd00011187984 */ /* 0x0020620000000c00 */
[----:B------:R-:W-:Y:S06]  /*1e780*/  BAR.ARV 0x4, 0x200 ;  /* 0x0108000000007b1d */ /* 0x000fec0000002000 */
[----:B------:R-:W-:Y:S05]  /*1e790*/  BRA `(.L_x_2388) ;  /* 0x0000000c00e47947 */ /* 0x000fea0003800000 */
.L_x_2387:
[----:B------:R-:W0:Y:S01]  /*1e7a0*/  S2R R0, SR_TID.X ;  /* 0x0000000000007919 */ /* 0x000e220000002100 */
[----:B------:R-:W-:Y:S01]  /*1e7b0*/  UMOV UR4, 0xffffffff ;  /* 0xffffffff00047882 */ /* 0x000fe20000000000 */
[----:B01----:R-:W-:-:S04]  /*1e7c0*/  LOP3.LUT R9, R0, 0x1f, RZ, 0xc0, !PT ;  /* 0x0000001f00097812 */ /* 0x003fc800078ec0ff */
[----:B------:R-:W-:Y:S01]  /*1e7d0*/  ISETP.NE.AND P0, PT, R9, 0x1f, PT ;  /* 0x0000001f0900780c */ /* 0x000fe20003f05270 */
[----:B------:R-:W-:-:S12]  /*1e7e0*/  BRA.DIV UR4, `(.L_x_2389) ;  /* 0x0000003204d07947 */ /* 0x000fd8000b800000 */
[----:B------:R-:W-:Y:S01]  /*1e7f0*/  IMAD.IADD R0, R27, 0x1, R9 ;  /* 0x000000011b007824 */ /* 0x000fe200078e0209 */
[----:B------:R-:W-:-:S04]  /*1e800*/  ULDC UR4, c[0x0][0xc3c] ;  /* 0x00030f0000047ab9 */ /* 0x000fc80000000800 */
        /* <DEDUP_REMOVED lines=16> */
[----:B--2---:R-:W-:Y:S02]  /*1e910*/  @!P1 IMAD.MOV.U32 R25, RZ, RZ, R7 ;  /* 0x000000ffff199224 */ /* 0x004fe400078e0007 */
        /* <DEDUP_REMOVED lines=19> */
.L_x_2508:
[----:B------:R-:W-:Y:S02]  /*1ea50*/  ULDC UR4, c[0x0][0xc38] ;  /* 0x00030e0000047ab9 */ /* 0x000fe40000000800 */
[----:B------:R-:W-:-:S04]  /*1ea60*/  IMAD.U32 R7, RZ, RZ, UR4 ;  /* 0x00000004ff077e24 */ /* 0x000fc8000f8e00ff */
[----:B-1----:R-:W-:-:S05]  /*1ea70*/  IMAD R3, R3, R7, RZ ;  /* 0x0000000703037224 */ /* 0x002fca00078e02ff */
[----:B------:R-:W-:-:S04]  /*1ea80*/  IADD3 R4, R6, R3, RZ ;  /* 0x0000000306047210 */ /* 0x000fc80007ffe0ff */
[----:B------:R-:W-:-:S13]  /*1ea90*/  ISETP.GT.AND P6, PT, R4, R0, PT ;  /* 0x000000000400720c */ /* 0x000fda0003fc4270 */
[----:B------:R-:W-:Y:S05]  /*1eaa0*/  @P6 BRA `(.L_x_2390) ;  /* 0x0000000000a46947 */ /* 0x000fea0003800000 */
.L_x_2393:
        /* <DEDUP_REMOVED lines=35> */
.L_x_2516:
[----:B------:R-:W-:Y:S02]  /*1ece0*/  ULDC UR4, c[0x0][0xc38] ;  /* 0x00030e0000047ab9 */ /* 0x000fe40000000800 */
[----:B------:R-:W-:-:S04]  /*1ecf0*/  IMAD.U32 R7, RZ, RZ, UR4 ;  /* 0x00000004ff077e24 */ /* 0x000fc8000f8e00ff */
[----:B-1----:R-:W-:-:S04]  /*1ed00*/  IMAD R3, R3, R7, RZ ;  /* 0x0000000703037224 */ /* 0x002fc800078e02ff */
[----:B------:R-:W-:-:S05]  /*1ed10*/  IMAD.IADD R4, R3, 0x1, R4 ;  /* 0x0000000103047824 */ /* 0x000fca00078e0204 */
[----:B------:R-:W-:-:S13]  /*1ed20*/  ISETP.GT.AND P6, PT, R4, R0, PT ;  /* 0x000000000400720c */ /* 0x000fda0003fc4270 */
[----:B------:R-:W-:Y:S05]  /*1ed30*/  @!P6 BRA `(.L_x_2393) ;  /* 0xfffffffc005ce947 */ /* 0x000fea000383ffff */
.L_x_2390:
        /* <DEDUP_REMOVED lines=8> */
[----:B------:R-:W-:-:S03]  /*1edc0*/  IADD3 R27, R6, R27, RZ ;  /* 0x0000001b061b7210 */ /* 0x000fc60007ffe0ff */
[----:B------:R1:W3:Y:S04]  /*1edd0*/  SHFL.IDX PT, R5, R5, R6, 0x1f ;  /* 0x00001f0605057589 */ /* 0x0002e800000e0000 */
.L_x_2521:
[----:B------:R-:W-:-:S13]  /*1ede0*/  ISETP.NE.AND P0, PT, R3, RZ, PT ;  /* 0x000000ff0300720c */ /* 0x000fda0003f05270 */
[----:B------:R-:W-:Y:S05]  /*1edf0*/  @!P0 BRA `(.L_x_2395) ;  /* 0x0000000000108947 */ /* 0x000fea0003800000 */
[----:B------:R-:W-:Y:S01]  /*1ee00*/  UMOV UR4, 0xffffffff ;  /* 0xffffffff00047882 */ /* 0x000fe20000000000 */
[----:B-1----:R-:W-:Y:S02]  /*1ee10*/  VIADD R6, R6, 0xffffffff ;  /* 0xffffffff06067836 */ /* 0x002fe40000000000 */
[----:B------:R-:W-:Y:S05]  /*1ee20*/  BRA.DIV UR4, `(.L_x_2396) ;  /* 0x0000003604cc7947 */ /* 0x000fea000b800000 */
[----:B------:R4:W1:Y:S02]  /*1ee30*/  SHFL.IDX PT, R24, R2, R6, 0x1f ;  /* 0x00001f0602187589 */ /* 0x00086400000e0000 */
.L_x_2395:
        /* <DEDUP_REMOVED lines=34> */
[----:B------:R-:W-:Y:S02]  /*1f060*/  MOV R3, R7 ;  /* 0x0000000700037202 */ /* 0x000fe40000000f00 */
        /* <DEDUP_REMOVED lines=25> */
.L_x_2397:
        /* <DEDUP_REMOVED lines=10> */
[----:B------:R-:W-:Y:S01]  /*1f2a0*/  IMAD R8, R2, R6, RZ ;  /* 0x0000000602087224 */ /* 0x000fe200078e02ff */
[----:B------:R-:W-:-:S05]  /*1f2b0*/  MOV R2, RZ ;  /* 0x000000ff00027202 */ /* 0x000fca0000000f00 */
        /* <DEDUP_REMOVED lines=36> */
[----:B------:R-:W-:Y:S01]  /*1f500*/  @!P1 IMAD.IADD R3, R3, 0x1, -R7 ;  /* 0x0000000103039824 */ /* 0x000fe200078e0a07 */
[----:B------:R-:W-:Y:S02]  /*1f510*/  @!P1 IADD3 R2, R2, 0x1, RZ ;  /* 0x0000000102029810 */ /* 0x000fe40007ffe0ff */
        /* <DEDUP_REMOVED lines=11> */
.L_x_2398:
[----:B------:R-:W-:-:S05]  /*1f5d0*/  LOP3.LUT R0, RZ, R0, RZ, 0x33, !PT ;  /* 0x00000000ff007212 */ /* 0x000fca00078e33ff */
[----:B------:R-:W-:Y:S01]  /*1f5e0*/  IMAD.IADD R25, R25, 0x1, R0 ;  /* 0x0000000119197824 */ /* 0x000fe200078e0200 */
[----:B------:R-:W-:Y:S06]  /*1f5f0*/  BRA `(.L_x_2399) ;  /* 0x00000000001c7947 */ /* 0x000fec0003800000 */
.L_x_2391:
[----:B------:R-:W-:Y:S01]  /*1f600*/  UMOV UR4, URZ ;  /* 0x0000003f00047c82 */ /* 0x000fe20008000000 */
[----:B------:R-:W-:Y:S01]  /*1f610*/  UMOV UR5, URZ ;  /* 0x0000003f00057c82 */ /* 0x000fe20008000000 */
[----:B------:R-:W-:Y:S01]  /*1f620*/  ULDC UR6, c[0x0][0xc3c] ;  /* 0x00030f0000067ab9 */ /* 0x000fe20000000800 */
[----:B------:R-:W-:Y:S02]  /*1f630*/  IMAD.MOV.U32 R24, RZ, RZ, R0 ;  /* 0x000000ffff187224 */ /* 0x000fe400078e0000 */
[----:B------:R-:W-:Y:S02]  /*1f640*/  IMAD.U32 R25, RZ, RZ, UR4 ;  /* 0x00000004ff197e24 */ /* 0x000fe4000f8e00ff */
[----:B------:R-:W-:Y:S02]  /*1f650*/  IMAD.U32 R26, RZ, RZ, UR5 ;  /* 0x00000005ff1a7e24 */ /* 0x000fe4000f8e00ff */
[----:B------:R-:W-:-:S07]  /*1f660*/  IMAD.U32 R27, RZ, RZ, UR6 ;  /* 0x00000006ff1b7e24 */ /* 0x000fce000f8e00ff */
.L_x_2399:
        /* <DEDUP_REMOVED lines=12> */
.L_x_2388:
[----:B------:R-:W-:Y:S02]  /*1f730*/  ULDC UR4, c[0x0][0xc3c] ;  /* 0x00030f0000047ab9 */ /* 0x000fe40000000800 */
[----:B-1----:R-:W-:-:S13]  /*1f740*/  ISETP.GE.AND P0, PT, R27, UR4, PT ;  /* 0x000000041b007c0c */ /* 0x002fda000bf06270 */
[----:B------:R-:W-:Y:S05]  /*1f750*/  @!P0 BRA `(.L_x_2400) ;  /* 0xffffff9800148947 */ /* 0x000fea000383ffff */
[----:B------:R-:W-:Y:S05]  /*1f760*/  BSYNC B7 ;  /* 0x0000000000077941 */ /* 0x000fea0003800000 */
.L_x_2278:
[----:B0-2---:R-:W2:Y:S01]  /*1f770*/  LDL.LU R0, [R1+0x40] ;  /* 0x0000400001007983 */ /* 0x005ea20000300800 */
[----:B------:R-:W-:Y:S01]  /*1f780*/  BSSY B0, `(.L_x_2401) ;  /* 0x000000b000007945 */ /* 0x000fe20003800000 */
[----:B------:R-:W0:Y:S01]  /*1f790*/  S2R R5, SR_CgaCtaId ;  /* 0x0000000000057919 */ /* 0x000e220000008800 */
[----:B--2---:R-:W-:-:S05]  /*1f7a0*/  VIADD R0, R0, 0x1 ;  /* 0x0000000100007836 */ /* 0x004fca0000000000 */
[----:B---3--:R-:W-:-:S04]  /*1f7b0*/  LEA.HI R2, R0, R0, RZ, 0x1 ;  /* 0x0000000000027211 */ /* 0x008fc800078f08ff */
[----:B------:R-:W-:Y:S02]  /*1f7c0*/  LOP3.LUT R3, R2, 0xfffffffe, RZ, 0xc0, !PT ;  /* 0xfffffffe02037812 */ /* 0x000fe400078ec0ff */
[----:B------:R-:W-:-:S03]  /*1f7d0*/  MOV R2, 0x400 ;  /* 0x0000040000027802 */ /* 0x000fc60000000f00 */
[----:B------:R-:W-:Y:S01]  /*1f7e0*/  IMAD.IADD R0, R0, 0x1, -R3 ;  /* 0x0000000100007824 */ /* 0x000fe200078e0a03 */
[----:B0-----:R-:W-:-:S04]  /*1f7f0*/  LEA R5, R5, R2, 0x18 ;  /* 0x0000000205057211 */ /* 0x001fc800078ec0ff */
[----:B------:R-:W-:-:S04]  /*1f800*/  SHF.L.U32 R0, R0, 0x1f, RZ ;  /* 0x0000001f00007819 */ /* 0x000fc800000006ff */
[----:B------:R-:W0:Y:S02]  /*1f810*/  SYNCS.PHASECHK.TRANS64.TRYWAIT P0, [R5+URZ+0x19c20], R0 ;  /* 0x019c2000050075a7 */ /* 0x000e24000800017f */
[----:B0-----:R-:W-:Y:S05]  /*1f820*/  @!P0 BRA `(.L_x_2402) ;  /* 0x0000002c00788947 */ /* 0x001fea0003800000 */
.L_x_2524:
[----:B------:R-:W-:Y:S05]  /*1f830*/  BSYNC B0 ;  /* 0x0000000000007941 */ /* 0x000fea0003800000 */
.L_x_2401:
[----:B------:R-:W-:-:S03]  /*1f840*/  UMOV UR4, 0xffffffff ;  /* 0xffffffff00047882 */ /* 0x000fc60000000000 */
[----:B------:R-:W-:Y:S05]  /*1f850*/  BRA.DIV UR4, `(.L_x_2403) ;  /* 0x0000002e04807947 */ /* 0x000fea000b800000 */
[----:B0-----:R-:W0:Y:S02]  /*1f860*/  S2R R0, SR_TID.X ;  /* 0x0000000000007919 */ /* 0x001e240000002100 */
[----:B0-----:R-:W-:-:S04]  /*1f870*/  SHF.R.U32.HI R0, RZ, 0x5, R0 ;  /* 0x00000005ff007819 */ /* 0x001fc80000011600 */
[----:B------:R-:W-:-:S05]  /*1f880*/  LOP3.LUT R0, R0, 0x3, RZ, 0xc0, !PT ;  /* 0x0000000300007812 */ /* 0x000fca00078ec0ff */
[----:B------:R0:W1:Y:S02]  /*1f890*/  SHFL.IDX PT, R14, R0, RZ, 0x1f ;  /* 0x00001fff000e7589 */ /* 0x00006400000e0000 */
.L_x_2527:
[----:B-1----:R-:W-:-:S13]  /*1f8a0*/  ISETP.NE.AND P0, PT, R14, RZ, PT ;  /* 0x000000ff0e00720c */ /* 0x002fda0003f05270 */
[----:B------:R-:W-:Y:S05]  /*1f8b0*/  @P0 BRA `(.L_x_2127) ;  /* 0x0000000000a80947 */ /* 0x000fea0003800000 */
[----:B------:R-:W-:-:S03]  /*1f8c0*/  UMOV UR4, 0xffffffff ;  /* 0xffffffff00047882 */ /* 0x000fc60000000000 */
[----:B------:R-:W-:Y:S05]  /*1f8d0*/  BRA.DIV UR4, `(.L_x_2404) ;  /* 0x0000002e04947947 */ /* 0x000fea000b800000 */
[----:B------:R-:W-:-:S13]  /*1f8e0*/  ELECT P6, URZ, PT ;  /* 0x00000000003f782f */ /* 0x000fda00038c0000 */
.L_x_2530:
[----:B------:R-:W-:Y:S05]  /*1f8f0*/  @!P6 BRA `(.L_x_2127) ;  /* 0x000000000098e947 */ /* 0x000fea0003800000 */
[----:B------:R-:W-:-:S06]  /*1f900*/  ULOP3.LUT UR4, UR37, 0x2, URZ, 0xfc, !UPT ;  /* 0x0000000225047892 */ /* 0x000fcc000f8efc3f */
[----:B0-----:R-:W-:-:S04]  /*1f910*/  MOV R0, UR4 ;  /* 0x0000000400007c02 */ /* 0x001fc80008000f00 */
[----:B------:R-:W-:-:S13]  /*1f920*/  ISETP.NE.AND P0, PT, R0, 0x3, PT ;  /* 0x000000030000780c */ /* 0x000fda0003f05270 */
[----:B------:R-:W-:Y:S05]  /*1f930*/  @!P0 BRA `(.L_x_2405) ;  /* 0x0000000000048947 */ /* 0x000fea0003800000 */
[----:B------:R-:W-:Y:S01]  /*1f940*/  BPT.TRAP 0x1 ;  /* 0x000000040000795c */ /* 0x000fe20000300000 */
.L_x_2405:
[----:B------:R-:W-:Y:S01]  /*1f950*/  IMAD R3, R19, 0x8, R5 ;  /* 0x0000000813037824 */ /* 0x000fe200078e0205 */
[----:B------:R-:W-:Y:S01]  /*1f960*/  SHF.L.U32 R2, R23, 0x1f, RZ ;  /* 0x0000001f17027819 */ /* 0x000fe200000006ff */
[----:B------:R-:W-:-:S03]  /*1f970*/  VIADD R19, R19, 0x1 ;  /* 0x0000000113137836 */ /* 0x000fc60000000000 */
[----:B------:R-:W0:Y:S02]  /*1f980*/  SYNCS.PHASECHK.TRANS64.TRYWAIT P1, [R3+URZ+0x19c40], R2 ;  /* 0x019c4002030075a7 */ /* 0x000e24000802017f */
[----:B------:R-:W-:-:S04]  /*1f990*/  ISETP.NE.AND P2, PT, R19, 0x2, PT ;  /* 0x000000021300780c */ /* 0x000fc80003f45270 */
[----:B------:R-:W-:Y:S01]  /*1f9a0*/  SEL R0, RZ, 0x1, P2 ;  /* 0x00000001ff007807 */ /* 0x000fe20001000000 */
[----:B0-----:R-:W-:Y:S08]  /*1f9b0*/  @!P1 BRA `(.L_x_2406) ;  /* 0x0000002c007c9947 */ /* 0x001ff00003800000 */
.L_x_2531:
[----:B------:R-:W-:Y:S02]  /*1f9c0*/  SEL R19, R19, RZ, P2 ;  /* 0x000000ff13137207 */ /* 0x000fe40001000000 */
[----:B------:R-:W-:Y:S01]  /*1f9d0*/  LOP3.LUT R0, R23, R0, RZ, 0x3c, !PT ;  /* 0x0000000017007212 */ /* 0x000fe200078e3cff */
[----:B------:R-:W-:Y:S06]  /*1f9e0*/  @!P0 BRA `(.L_x_2407) ;  /* 0x0000000000048947 */ /* 0x000fec0003800000 */
[----:B------:R-:W-:Y:S01]  /*1f9f0*/  BPT.TRAP 0x1 ;  /* 0x000000040000795c */ /* 0x000fe20000300000 */
.L_x_2407:
[----:B------:R-:W-:Y:S01]  /*1fa00*/  IMAD R19, R19, 0x8, R5 ;  /* 0x0000000813137824 */ /* 0x000fe200078e0205 */
[----:B------:R-:W-:-:S04]  /*1fa10*/  SHF.L.U32 R0, R0, 0x1f, RZ ;  /* 0x0000001f00007819 */ /* 0x000fc800000006ff */
[----:B------:R-:W1:Y:S02]  /*1fa20*/  SYNCS.PHASECHK.TRANS64.TRYWAIT P1, [R19+URZ+0x19c40], R0 ;  /* 0x019c4000130075a7 */ /* 0x000e64000802017f */
[----:B-1----:R-:W-:Y:S05]  /*1fa30*/  @!P1 BRA `(.L_x_2408) ;  /* 0x0000002c00709947 */ /* 0x002fea0003800000 */
.L_x_2532:
[----:B------:R-:W-:Y:S05]  /*1fa40*/  @!P0 BRA `(.L_x_2409) ;  /* 0x0000000000048947 */ /* 0x000fea0003800000 */
[----:B------:R-:W-:Y:S01]  /*1fa50*/  BPT.TRAP 0x1 ;  /* 0x000000040000795c */ /* 0x000fe20000300000 */
.L_x_2409:
[----:B------:R-:W2:Y:S02]  /*1fa60*/  SYNCS.PHASECHK.TRANS64.TRYWAIT P1, [R3+URZ+0x19c60], R2 ;  /* 0x019c6002030075a7 */ /* 0x000ea4000802017f */
[----:B--2---:R-:W-:Y:S05]  /*1fa70*/  @!P1 BRA `(.L_x_2410) ;  /* 0x0000002c00749947 */ /* 0x004fea0003800000 */
.L_x_2533:
[----:B------:R-:W-:Y:S05]  /*1fa80*/  @!P0 BRA `(.L_x_2411) ;  /* 0x0000000000048947 */ /* 0x000fea0003800000 */
[----:B------:R-:W-:Y:S01]  /*1fa90*/  BPT.TRAP 0x1 ;  /* 0x000000040000795c */ /* 0x000fe20000300000 */
.L_x_2411:
[----:B------:R-:W3:Y:S02]  /*1faa0*/  SYNCS.PHASECHK.TRANS64.TRYWAIT P1, [R19+URZ+0x19c60], R0 ;  /* 0x019c6000130075a7 */ /* 0x000ee4000802017f */
[----:B---3--:R-:W-:Y:S05]  /*1fab0*/  @!P1 BRA `(.L_x_2412) ;  /* 0x0000002c00789947 */ /* 0x008fea0003800000 */
.L_x_2534:
[----:B------:R-:W-:Y:S05]  /*1fac0*/  @!P0 BRA `(.L_x_2413) ;  /* 0x0000000000048947 */ /* 0x000fea0003800000 */
[----:B------:R-:W-:Y:S01]  /*1fad0*/  BPT.TRAP 0x1 ;  /* 0x000000040000795c */ /* 0x000fe20000300000 */
.L_x_2413:
[----:B------:R-:W4:Y:S02]  /*1fae0*/  SYNCS.PHASECHK.TRANS64.TRYWAIT P1, [R3+URZ+0x19c80], R2 ;  /* 0x019c8002030075a7 */ /* 0x000f24000802017f */
[----:B----4-:R-:W-:Y:S05]  /*1faf0*/  @!P1 BRA `(.L_x_2414) ;  /* 0x0000002c007c9947 */ /* 0x010fea0003800000 */
.L_x_2535:
[----:B------:R-:W-:Y:S05]  /*1fb00*/  @!P0 BRA `(.L_x_2415) ;  /* 0x0000000000048947 */ /* 0x000fea0003800000 */
[----:B------:R-:W-:Y:S01]  /*1fb10*/  BPT.TRAP 0x1 ;  /* 0x000000040000795c */ /* 0x000fe20000300000 */
.L_x_2415:
[----:B------:R0:W0:Y:S02]  /*1fb20*/  SYNCS.PHASECHK.TRANS64.TRYWAIT P0, [R19+URZ+0x19c80], R0 ;  /* 0x019c8000130075a7 */ /* 0x000024000800017f */
[----:B0-----:R-:W-:Y:S05]  /*1fb30*/  @!P0 NANOSLEEP.SYNCS 0x989680 ;  /* 0x009896800000895d */ /* 0x001fea0003900000 */
[----:B------:R-:W0:Y:S02]  /*1fb40*/  @!P0 SYNCS.PHASECHK.TRANS64 P0, [R19+URZ+0x19c80], R0 ;  /* 0x019c8000130085a7 */ /* 0x000e24000800007f */
[----:B0-----:R-:W-:Y:S05]  /*1fb50*/  @!P0 BRA `(.L_x_2415) ;  /* 0xfffffffc00f08947 */ /* 0x001fea000383ffff */
.L_x_2127:
[----:B------:R-:W-:Y:S05]  /*1fb60*/  BSYNC B8 ;  /* 0x0000000000087941 */ /* 0x000fea0003800000 */
.L_x_2124:
[----:B------:R-:W-:Y:S05]  /*1fb70*/  EXIT ;  /* 0x000000000000794d */ /* 0x000fea0003800000 */
.L_x_2145:
[----:B-1----:R1:W2:Y:S02]  /*1fb80*/  SYNCS.PHASECHK.TRANS64.TRYWAIT P6, [R69+URZ+0x19c90], R80 ;  /* 0x019c9050450075a7 */ /* 0x0022a400080c017f */
[----:B--2---:R-:W-:Y:S05]  /*1fb90*/  @!P6 NANOSLEEP.SYNCS 0x989680 ;  /* 0x009896800000e95d */ /* 0x004fea0003900000 */
[----:B------:R-:W2:Y:S02]  /*1fba0*/  @!P6 SYNCS.PHASECHK.TRANS64 P6, [R69+URZ+0x19c90], R80 ;  /* 0x019c90504500e5a7 */ /* 0x000ea400080c007f */
[----:B--2---:R-:W-:Y:S05]  /*1fbb0*/  @!P6 BRA `(.L_x_2145) ;  /* 0xfffffffc00f0e947 */ /* 0x004fea000383ffff */
[----:B------:R-:W-:Y:S05]  /*1fbc0*/  BRA `(.L_x_2416) ;  /* 0xfffffe3000107947 */ /* 0x000fea000383ffff */
.L_x_2146:
        /* <DEDUP_REMOVED lines=8> */
.L_x_2418:
[----:B------:R-:W-:Y:S05]  /*1fc50*/  BSYNC B1 ;  /* 0x0000000000017941 */ /* 0x000fea0003800000 */
.L_x_2417:
        /* <DEDUP_REMOVED lines=8> */
.L_x_2419:
[----:B------:R-:W-:Y:S05]  /*1fce0*/  BRA `(.L_x_2420) ;  /* 0xfffffe2c00dc7947 */ /* 0x000fea000383ffff */
.L_x_2162:
[----:B-1----:R1:W2:Y:S02]  /*1fcf0*/  SYNCS.PHASECHK.TRANS64.TRYWAIT P6, [R69+URZ+0x19c90], R80 ;  /* 0x019c9050450075a7 */ /* 0x0022a400080c017f */
[----:B--2---:R-:W-:Y:S05]  /*1fd00*/  @!P6 NANOSLEEP.SYNCS 0x989680 ;  /* 0x009896800000e95d */ /* 0x004fea0003900000 */
[----:B------:R-:W2:Y:S02]  /*1fd10*/  @!P6 SYNCS.PHASECHK.TRANS64 P6, [R69+URZ+0x19c90], R80 ;  /* 0x019c90504500e5a7 */ /* 0x000ea400080c007f */
[----:B--2---:R-:W-:Y:S05]  /*1fd20*/  @!P6 BRA `(.L_x_2162) ;  /* 0xfffffffc00f0e947 */ /* 0x004fea000383ffff */
[----:B------:R-:W-:Y:S05]  /*1fd30*/  BRA `(.L_x_2421) ;  /* 0xfffffe4400f07947 */ /* 0x000fea000383ffff */
.L_x_2163:
        /* <DEDUP_REMOVED lines=8> */
.L_x_2423:
[----:B------:R-:W-:Y:S05]  /*1fdc0*/  BSYNC B1 ;  /* 0x0000000000017941 */ /* 0x000fea0003800000 */
.L_x_2422:
        /* <DEDUP_REMOVED lines=8> */
.L_x_2424:
[----:B------:R-:W-:Y:S01]  /*1fe50*/  IMAD.MOV.U32 R83, RZ, RZ, R14 ;  /* 0x000000ffff537224 */ /* 0x000fe200078e000e */
[----:B------:R-:W-:Y:S06]  /*1fe60*/  BRA `(.L_x_2425) ;  /* 0xfffffe4400b87947 */ /* 0x000fec000383ffff */
.L_x_2172:
[----:B0-----:R0:W1:Y:S02]  /*1fe70*/  SYNCS.PHASECHK.TRANS64.TRYWAIT P5, [R69+URZ+0x19c90], R80 ;  /* 0x019c9050450075a7 */ /* 0x00106400080a017f */
[----:B-1----:R-:W-:Y:S05]  /*1fe80*/  @!P5 NANOSLEEP.SYNCS 0x989680 ;  /* 0x009896800000d95d */ /* 0x002fea0003900000 */
[----:B------:R-:W1:Y:S02]  /*1fe90*/  @!P5 SYNCS.PHASECHK.TRANS64 P5, [R69+URZ+0x19c90], R80 ;  /* 0x019c90504500d5a7 */ /* 0x000e6400080a007f */
[----:B-1----:R-:W-:Y:S05]  /*1fea0*/  @!P5 BRA `(.L_x_2172) ;  /* 0xfffffffc00f0d947 */ /* 0x002fea000383ffff */
[----:B------:R-:W-:Y:S05]  /*1feb0*/  BRA `(.L_x_2426) ;  /* 0xfffffe6400787947 */ /* 0x000fea000383ffff */
.L_x_2173:
[----:B------:R-:W-:Y:S01]  /*1fec0*/  BSSY B1, `(.L_x_2427) ;  /* 0x0000007000017945 */ /* 0x000fe20003800000 */
[----:B------:R-:W-:Y:S01]  /*1fed0*/  IMAD.MOV.U32 R12, RZ, RZ, RZ ;  /* 0x000000ffff0c7224 */ /* 0x000fe200078e00ff */
[----:B------:R-:W-:Y:S01]  /*1fee0*/  MOV R11, 0x1e1f ;  /* 0x00001e1f000b7802 */ /* 0x000fe20000000f00 */
[----:B------:R-:W-:-:S07]  /*1fef0*/  IMAD.MOV.U32 R15, RZ, RZ, -0x1 ;  /* 0xffffffffff0f7424 */ /* 0x000fce00078e00ff */
[----:B0-----:R-:W-:Y:S05]  /*1ff00*/  WARPSYNC.COLLECTIVE R15, `(.L_x_2428) ;  /* 0x000000000f087348 */ /* 0x001fea0003c00000 */
[----:B------:R1:W2:Y:S02]  /*1ff10*/  SHFL.IDX P6, R14, R13, R12, R11 ;  /* 0x0000000c0d0e7389 */ /* 0x0002a400000c000b */
[----:B012---:R-:W-:Y:S01]  /*1ff20*/  ENDCOLLECTIVE ;  /* 0x000000000000791b */ /* 0x007fe20003800000 */
.L_x_2428:
[----:B------:R-:W-:Y:S05]  /*1ff30*/  BSYNC B1 ;  /* 0x0000000000017941 */ /* 0x000fea0003800000 */
.L_x_2427:
        /* <DEDUP_REMOVED lines=8> */
.L_x_2429:
[----:B------:R-:W-:Y:S05]  /*1ffc0*/  BRA `(.L_x_2430) ;  /* 0xfffffe6400987947 */ /* 0x000fea000383ffff */
.L_x_2177:
[----:B0-----:R0:W2:Y:S02]  /*1ffd0*/  SYNCS.PHASECHK.TRANS64.TRYWAIT P0, [R69+URZ+0x19cb0], R80 ;  /* 0x019cb050450075a7 */ /* 0x0010a4000800017f */
[----:B--2---:R-:W-:Y:S05]  /*1ffe0*/  @!P0 NANOSLEEP.SYNCS 0x989680 ;  /* 0x009896800000895d */ /* 0x004fea0003900000 */
[----:B------:R-:W2:Y:S02]  /*1fff0*/  @!P0 SYNCS.PHASECHK.TRANS64 P0, [R69+URZ+0x19cb0], R80 ;  /* 0x019cb050450085a7 */ /* 0x000ea4000800007f */
[----:B--2---:R-:W-:Y:S05]  /*20000*/  @!P0 BRA `(.L_x_2177) ;  /* 0xfffffffc00f08947 */ /* 0x004fea000383ffff */
[----:B------:R-:W-:Y:S05]  /*20010*/  BRA `(.L_x_2431) ;  /* 0xfffffe6800287947 */ /* 0x000fea000383ffff */
.L_x_2197:
[----:B------:R-:W-:Y:S01]  /*20020*/  BSSY B1, `(.L_x_2432) ;  /* 0x0000007000017945 */ /* 0x000fe20003800000 */
[----:B------:R-:W-:Y:S02]  /*20030*/  IMAD.MOV.U32 R12, RZ, RZ, RZ ;  /* 0x000000ffff0c7224 */ /* 0x000fe400078e00ff */
[----:B------:R-:W-:Y:S02]  /*20040*/  IMAD.MOV.U32 R11, RZ, RZ, 0x1e1f ;  /* 0x00001e1fff0b7424 */ /* 0x000fe400078e00ff */
[----:B------:R-:W-:-:S07]  /*20050*/  IMAD.MOV.U32 R15, RZ, RZ, -0x1 ;  /* 0xffffffffff0f7424 */ /* 0x000fce00078e00ff */
[----:B------:R-:W-:Y:S05]  /*20060*/  WARPSYNC.COLLECTIVE R15, `(.L_x_2433) ;  /* 0x000000000f087348 */ /* 0x000fea0003c00000 */
[----:B------:R0:W1:Y:S02]  /*20070*/  SHFL.IDX P6, R14, R13, R12, R11 ;  /* 0x0000000c0d0e7389 */ /* 0x00006400000c000b */
[----:B01----:R-:W-:Y:S01]  /*20080*/  ENDCOLLECTIVE ;  /* 0x000000000000791b */ /* 0x003fe20003800000 */
.L_x_2433:
[----:B------:R-:W-:Y:S05]  /*20090*/  BSYNC B1 ;  /* 0x0000000000017941 */ /* 0x000fea0003800000 */
.L_x_2432:
[----:B------:R-:W-:Y:S01]  /*200a0*/  IMAD.MOV.U32 R13, RZ, RZ, R3 ;  /* 0x000000ffff0d7224 */ /* 0x000fe200078e0003 */
[----:B------:R-:W-:Y:S01]  /*200b0*/  MOV R12, RZ ;  /* 0x000000ff000c7202 */ /* 0x000fe20000000f00 */
[----:B------:R-:W-:Y:S02]  /*200c0*/  IMAD.MOV.U32 R11, RZ, RZ, 0x1e1f ;  /* 0x00001e1fff0b7424 */ /* 0x000fe400078e00ff */
[----:B------:R-:W-:Y:S02]  /*200d0*/  IMAD.MOV.U32 R15, RZ, RZ, -0x1 ;  /* 0xffffffffff0f7424 */ /* 0x000fe400078e00ff */
[----:B------:R-:W-:-:S07]  /*200e0*/  IMAD.MOV.U32 R0, RZ, RZ, R14 ;  /* 0x000000ffff007224 */ /* 0x000fce00078e000e */
[----:B------:R-:W-:Y:S05]  /*200f0*/  WARPSYNC.COLLECTIVE R15, `(.L_x_2434) ;  /* 0x000000000f087348 */ /* 0x000fea0003c00000 */
[----:B------:R0:W1:Y:S02]  /*20100*/  SHFL.IDX P6, R14, R13, R12, R11 ;  /* 0x0000000c0d0e7389 */ /* 0x00006400000c000b */
[----:B01----:R-:W-:Y:S01]  /*20110*/  ENDCOLLECTIVE ;  /* 0x000000000000791b */ /* 0x003fe20003800000 */
.L_x_2434:
[----:B------:R-:W-:Y:S02]  /*20120*/  IMAD.MOV.U32 R13, RZ, RZ, R4 ;  /* 0x000000ffff0d7224 */ /* 0x000fe400078e0004 */
[----:B------:R-:W-:-:S07]  /*20130*/  IMAD.MOV.U32 R3, RZ, RZ, R14 ;  /* 0x000000ffff037224 */ /* 0x000fce00078e000e */
[----:B------:R-:W-:Y:S05]  /*20140*/  WARPSYNC.COLLECTIVE R15, `(.L_x_2435) ;  /* 0x000000000f087348 */ /* 0x000fea0003c00000 */
[----:B------:R0:W1:Y:S02]  /*20150*/  SHFL.IDX P6, R14, R13, R12, R11 ;  /* 0x0000000c0d0e7389 */ /* 0x00006400000c000b */
[----:B01----:R-:W-:Y:S01]  /*20160*/  ENDCOLLECTIVE ;  /* 0x000000000000791b */ /* 0x003fe20003800000 */
.L_x_2435:
[----:B------:R-:W-:Y:S02]  /*20170*/  IMAD.MOV.U32 R13, RZ, RZ, R5 ;  /* 0x000000ffff0d7224 */ /* 0x000fe400078e0005 */
[----:B------:R-:W-:-:S07]  /*20180*/  IMAD.MOV.U32 R4, RZ, RZ, R14 ;  /* 0x000000ffff047224 */ /* 0x000fce00078e000e */
[----:B------:R-:W-:Y:S05]  /*20190*/  WARPSYNC.COLLECTIVE R15, `(.L_x_2436) ;  /* 0x000000000f087348 */ /* 0x000fea0003c00000 */
[----:B------:R0:W1:Y:S02]  /*201a0*/  SHFL.IDX P6, R14, R13, R12, R11 ;  /* 0x0000000c0d0e7389 */ /* 0x00006400000c000b */
[----:B01----:R-:W-:Y:S01]  /*201b0*/  ENDCOLLECTIVE ;  /* 0x000000000000791b */ /* 0x003fe20003800000 */
.L_x_2436:
[----:B------:R-:W-:Y:S05]  /*201c0*/  BRA `(.L_x_2437) ;  /* 0xfffffe7800807947 */ /* 0x000fea000383ffff */
.L_x_2201:
[----:B-1----:R1:W2:Y:S02]  /*201d0*/  SYNCS.PHASECHK.TRANS64.TRYWAIT P0, [R18+URZ+0x19c00], R5 ;  /* 0x019c0005120075a7 */ /* 0x0022a4000800017f */
[----:B--2---:R-:W-:Y:S05]  /*201e0*/  @!P0 NANOSLEEP.SYNCS 0x989680 ;  /* 0x009896800000895d */ /* 0x004fea0003900000 */
[----:B------:R-:W2:Y:S02]  /*201f0*/  @!P0 SYNCS.PHASECHK.TRANS64 P0, [R18+URZ+0x19c00], R5 ;  /* 0x019c0005120085a7 */ /* 0x000ea4000800007f */
[----:B--2---:R-:W-:Y:S05]  /*20200*/  @!P0 BRA `(.L_x_2201) ;  /* 0xfffffffc00f08947 */ /* 0x004fea000383ffff */
[----:B------:R-:W-:Y:S05]  /*20210*/  BRA `(.L_x_2438) ;  /* 0xfffffe7c004c7947 */ /* 0x000fea000383ffff */
.L_x_2207:
[----:B------:R-:W-:Y:S01]  /*20220*/  BSSY B1, `(.L_x_2439) ;  /* 0x0000007000017945 */ /* 0x000fe20003800000 */
[----:B------:R-:W-:Y:S02]  /*20230*/  IMAD.MOV.U32 R12, RZ, RZ, RZ ;  /* 0x000000ffff0c7224 */ /* 0x000fe400078e00ff */
[----:B------:R-:W-:Y:S02]  /*20240*/  IMAD.MOV.U32 R11, RZ, RZ, 0x1e1f ;  /* 0x00001e1fff0b7424 */ /* 0x000fe400078e00ff */
[----:B------:R-:W-:-:S07]  /*20250*/  IMAD.MOV.U32 R15, RZ, RZ, -0x1 ;  /* 0xffffffffff0f7424 */ /* 0x000fce00078e00ff */
[----:B------:R-:W-:Y:S05]  /*20260*/  WARPSYNC.COLLECTIVE R15, `(.L_x_2440) ;  /* 0x000000000f087348 */ /* 0x000fea0003c00000 */
[----:B------:R0:W1:Y:S02]  /*20270*/  SHFL.IDX P6, R14, R13, R12, R11 ;  /* 0x0000000c0d0e7389 */ /* 0x00006400000c000b */
[----:B01----:R-:W-:Y:S01]  /*20280*/  ENDCOLLECTIVE ;  /* 0x000000000000791b */ /* 0x003fe20003800000 */
.L_x_2440:
[----:B------:R-:W-:Y:S05]  /*20290*/  BSYNC B1 ;  /* 0x0000000000017941 */ /* 0x000fea0003800000 */
.L_x_2439:
        /* <DEDUP_REMOVED lines=8> */
.L_x_2441:
[----:B------:R-:W-:Y:S02]  /*20320*/  IMAD.MOV.U32 R13, RZ, RZ, R20 ;  /* 0x000000ffff0d7224 */ /* 0x000fe400078e0014 */
[----:B------:R-:W-:-:S07]  /*20330*/  IMAD.MOV.U32 R3, RZ, RZ, R14 ;  /* 0x000000ffff037224 */ /* 0x000fce00078e000e */
[----:B------:R-:W-:Y:S05]  /*20340*/  WARPSYNC.COLLECTIVE R15, `(.L_x_2442) ;  /* 0x000000000f087348 */ /* 0x000fea0003c00000 */
[----:B------:R0:W1:Y:S02]  /*20350*/  SHFL.IDX P6, R14, R13, R12, R11 ;  /* 0x0000000c0d0e7389 */ /* 0x00006400000c000b */
[----:B01----:R-:W-:Y:S01]  /*20360*/  ENDCOLLECTIVE ;  /* 0x000000000000791b */ /* 0x003fe20003800000 */
.L_x_2442:
[----:B------:R-:W-:Y:S02]  /*20370*/  IMAD.MOV.U32 R13, RZ, RZ, R21 ;  /* 0x000000ffff0d7224 */ /* 0x000fe400078e0015 */
[----:B------:R-:W-:-:S07]  /*20380*/  IMAD.MOV.U32 R20, RZ, RZ, R14 ;  /* 0x000000ffff147224 */ /* 0x000fce00078e000e */
[----:B------:R-:W-:Y:S05]  /*20390*/  WARPSYNC.COLLECTIVE R15, `(.L_x_2443) ;  /* 0x000000000f087348 */ /* 0x000fea0003c00000 */
[----:B------:R0:W1:Y:S02]  /*203a0*/  SHFL.IDX P6, R14, R13, R12, R11 ;  /* 0x0000000c0d0e7389 */ /* 0x00006400000c000b */
[----:B01----:R-:W-:Y:S01]  /*203b0*/  ENDCOLLECTIVE ;  /* 0x000000000000791b */ /* 0x003fe20003800000 */
.L_x_2443:
[----:B------:R-:W-:Y:S01]  /*203c0*/  IMAD.MOV.U32 R21, RZ, RZ, R14 ;  /* 0x000000ffff157224 */ /* 0x000fe200078e000e */
[----:B------:R-:W-:Y:S06]  /*203d0*/  BRA `(.L_x_2444) ;  /* 0xfffffe9400347947 */ /* 0x000fec000383ffff */
.L_x_2211:
[----:B-1----:R1:W2:Y:S02]  /*203e0*/  SYNCS.PHASECHK.TRANS64.TRYWAIT P0, [R18+URZ+0x19c00], R41 ;  /* 0x019c0029120075a7 */ /* 0x0022a4000800017f */
[----:B--2---:R-:W-:Y:S05]  /*203f0*/  @!P0 NANOSLEEP.SYNCS 0x989680 ;  /* 0x009896800000895d */ /* 0x004fea0003900000 */
[----:B------:R-:W2:Y:S02]  /*20400*/  @!P0 SYNCS.PHASECHK.TRANS64 P0, [R18+URZ+0x19c00], R41 ;  /* 0x019c0029120085a7 */ /* 0x000ea4000800007f */
[----:B--2---:R-:W-:Y:S05]  /*20410*/  @!P0 BRA `(.L_x_2211) ;  /* 0xfffffffc00f08947 */ /* 0x004fea000383ffff */
[----:B------:R-:W-:Y:S05]  /*20420*/  BRA `(.L_x_2445) ;  /* 0xfffffe9400f47947 */ /* 0x000fea000383ffff */
.L_x_2217:
[----:B-1----:R1:W2:Y:S02]  /*20430*/  SYNCS.PHASECHK.TRANS64.TRYWAIT P1, [R0+URZ+0x19c30], R7 ;  /* 0x019c3007000075a7 */ /* 0x0022a4000802017f */
[----:B--2---:R-:W-:Y:S05]  /*20440*/  @!P1 NANOSLEEP.SYNCS 0x989680 ;  /* 0x009896800000995d */ /* 0x004fea0003900000 */
[----:B------:R-:W2:Y:S02]  /*20450*/  @!P1 SYNCS.PHASECHK.TRANS64 P1, [R0+URZ+0x19c30], R7 ;  /* 0x019c3007000095a7 */ /* 0x000ea4000802007f */
[----:B--2---:R-:W-:Y:S05]  /*20460*/  @!P1 BRA `(.L_x_2217) ;  /* 0xfffffffc00f09947 */ /* 0x004fea000383ffff */
[----:B------:R-:W-:Y:S05]  /*20470*/  BRA `(.L_x_2216) ;  /* 0xfffffeb8005c7947 */ /* 0x000fea000383ffff */
.L_x_2225:
[----:B-1----:R1:W2:Y:S02]  /*20480*/  SYNCS.PHASECHK.TRANS64.TRYWAIT P1, [R20+URZ+0x19c30], R11 ;  /* 0x019c300b140075a7 */ /* 0x0022a4000802017f */
[----:B--2---:R-:W-:Y:S05]  /*20490*/  @!P1 NANOSLEEP.SYNCS 0x989680 ;  /* 0x009896800000995d */ /* 0x004fea0003900000 */
[----:B------:R-:W2:Y:S02]  /*204a0*/  @!P1 SYNCS.PHASECHK.TRANS64 P1, [R20+URZ+0x19c30], R11 ;  /* 0x019c300b140095a7 */ /* 0x000ea4000802007f */
[----:B--2---:R-:W-:Y:S05]  /*204b0*/  @!P1 BRA `(.L_x_2225) ;  /* 0xfffffffc00f09947 */ /* 0x004fea000383ffff */
[----:B------:R-:W-:Y:S05]  /*204c0*/  BRA `(.L_x_2224) ;  /* 0xfffffee400607947 */ /* 0x000fea000383ffff */
.L_x_2230:
[----:B-1----:R1:W2:Y:S02]  /*204d0*/  SYNCS.PHASECHK.TRANS64.TRYWAIT P1, [R14+URZ+0x19c50], R7 ;  /* 0x019c50070e0075a7 */ /* 0x0022a4000802017f */
[----:B--2---:R-:W-:Y:S05]  /*204e0*/  @!P1 NANOSLEEP.SYNCS 0x989680 ;  /* 0x009896800000995d */ /* 0x004fea0003900000 */
[----:B------:R-:W2:Y:S02]  /*204f0*/  @!P1 SYNCS.PHASECHK.TRANS64 P1, [R14+URZ+0x19c50], R7 ;  /* 0x019c50070e0095a7 */ /* 0x000ea4000802007f */
[----:B--2---:R-:W-:Y:S05]  /*20500*/  @!P1 BRA `(.L_x_2230) ;  /* 0xfffffffc00f09947 */ /* 0x004fea000383ffff */
[----:B------:R-:W-:Y:S05]  /*20510*/  BRA `(.L_x_2229) ;  /* 0xfffffee400e47947 */ /* 0x000fea000383ffff */
.L_x_2240:
[----:B-1----:R1:W2:Y:S02]  /*20520*/  SYNCS.PHASECHK.TRANS64.TRYWAIT P1, [R10+URZ+0x19c30], R11 ;  /* 0x019c300b0a0075a7 */ /* 0x0022a4000802017f */
[----:B--2---:R-:W-:Y:S05]  /*20530*/  @!P1 NANOSLEEP.SYNCS 0x989680 ;  /* 0x009896800000995d */ /* 0x004fea0003900000 */
[----:B------:R-:W2:Y:S02]  /*20540*/  @!P1 SYNCS.PHASECHK.TRANS64 P1, [R10+URZ+0x19c30], R11 ;  /* 0x019c300b0a0095a7 */ /* 0x000ea4000802007f */
[----:B--2---:R-:W-:Y:S05]  /*20550*/  @!P1 BRA `(.L_x_2240) ;  /* 0xfffffffc00f09947 */ /* 0x004fea000383ffff */
[----:B------:R-:W-:Y:S05]  /*20560*/  BRA `(.L_x_2239) ;  /* 0xffffff1400407947 */ /* 0x000fea000383ffff */
.L_x_2245:
[----:B-1----:R1:W2:Y:S02]  /*20570*/  SYNCS.PHASECHK.TRANS64.TRYWAIT P1, [R12+URZ+0x19c50], R7 ;  /* 0x019c50070c0075a7 */ /* 0x0022a4000802017f */
[----:B--2---:R-:W-:Y:S05]  /*20580*/  @!P1 NANOSLEEP.SYNCS 0x989680 ;  /* 0x009896800000995d */ /* 0x004fea0003900000 */
[----:B------:R-:W2:Y:S02]  /*20590*/  @!P1 SYNCS.PHASECHK.TRANS64 P1, [R12+URZ+0x19c50], R7 ;  /* 0x019c50070c0095a7 */ /* 0x000ea4000802007f */
[----:B--2---:R-:W-:Y:S05]  /*205a0*/  @!P1 BRA `(.L_x_2245) ;  /* 0xfffffffc00f09947 */ /* 0x004fea000383ffff */
[----:B------:R-:W-:Y:S05]  /*205b0*/  BRA `(.L_x_2244) ;  /* 0xffffff1400c47947 */ /* 0x000fea000383ffff */
.L_x_2253:
[----:B-1----:R1:W2:Y:S02]  /*205c0*/  SYNCS.PHASECHK.TRANS64.TRYWAIT P1, [R12+URZ+0x19c50], R5 ;  /* 0x019c50050c0075a7 */ /* 0x0022a4000802017f */
[----:B--2---:R-:W-:Y:S05]  /*205d0*/  @!P1 NANOSLEEP.SYNCS 0x989680 ;  /* 0x009896800000995d */ /* 0x004fea0003900000 */
[----:B------:R-:W2:Y:S02]  /*205e0*/  @!P1 SYNCS.PHASECHK.TRANS64 P1, [R12+URZ+0x19c50], R5 ;  /* 0x019c50050c0095a7 */ /* 0x000ea4000802007f */
[----:B--2---:R-:W-:Y:S05]  /*205f0*/  @!P1 BRA `(.L_x_2253) ;  /* 0xfffffffc00f09947 */ /* 0x004fea000383ffff */
[----:B------:R-:W-:Y:S05]  /*20600*/  BRA `(.L_x_2252) ;  /* 0xffffff3800747947 */ /* 0x000fea000383ffff */
.L_x_2286:
        /* <DEDUP_REMOVED lines=11> */
.L_x_2447:
[----:B------:R-:W-:Y:S05]  /*206c0*/  BSYNC B1 ;  /* 0x0000000000017941 */ /* 0x000fea0003800000 */
.L_x_2446:
[----:B------:R-:W-:Y:S05]  /*206d0*/  BRA `(.L_x_2448) ;  /* 0xffffff9000d07947 */ /* 0x000fea000383ffff */
.L_x_2288:
[----:B------:R-:W-:Y:S01]  /*206e0*/  BSSY B1, `(.L_x_2449) ;  /* 0x0000006000017945 */ /* 0x000fe20003800000 */
[----:B------:R-:W-:-:S07]  /*206f0*/  MOV R15, 0xffffffff ;  /* 0xffffffff000f7802 */ /* 0x000fce0000000f00 */
[----:B01----:R-:W-:Y:S05]  /*20700*/  WARPSYNC.COLLECTIVE R15, `(.L_x_2450) ;  /* 0x000000000f0c7348 */ /* 0x003fea0003c00000 */
[----:B------:R-:W-:Y:S02]  /*20710*/  ELECT P6, UR62, PT ;  /* 0x00000000003e782f */ /* 0x000fe400038c0000 */
[----:B------:R-:W-:Y:S01]  /*20720*/  MOV R14, UR62 ;  /* 0x0000003e000e7c02 */ /* 0x000fe20008000f00 */
[----:B01----:R-:W-:Y:S10]  /*20730*/  ENDCOLLECTIVE ;  /* 0x000000000000791b */ /* 0x003ff40003800000 */
.L_x_2450:
[----:B------:R-:W-:Y:S05]  /*20740*/  BSYNC B1 ;  /* 0x0000000000017941 */ /* 0x000fea0003800000 */
.L_x_2449:
[----:B------:R-:W-:Y:S05]  /*20750*/  BRA `(.L_x_2287) ;  /* 0xffffff9000c87947 */ /* 0x000fea000383ffff */
.L_x_2290:
[----:B0-----:R0:W2:Y:S02]  /*20760*/  SYNCS.PHASECHK.TRANS64.TRYWAIT P0, [R17+URZ+0x19c20], R6 ;  /* 0x019c2006110075a7 */ /* 0x0010a4000800017f */
[----:B--2---:R-:W-:Y:S05]  /*20770*/  @!P0 NANOSLEEP.SYNCS 0x989680 ;  /* 0x009896800000895d */ /* 0x004fea0003900000 */
[----:B------:R-:W2:Y:S02]  /*20780*/  @!P0 SYNCS.PHASECHK.TRANS64 P0, [R17+URZ+0x19c20], R6 ;  /* 0x019c2006110085a7 */ /* 0x000ea4000800007f */
[----:B--2---:R-:W-:Y:S05]  /*20790*/  @!P0 BRA `(.L_x_2290) ;  /* 0xfffffffc00f08947 */ /* 0x004fea000383ffff */
[----:B------:R-:W-:Y:S05]  /*207a0*/  BRA `(.L_x_2451) ;  /* 0xffffff9000d87947 */ /* 0x000fea000383ffff */
.L_x_2294:
[----:B-1----:R1:W2:Y:S02]  /*207b0*/  SYNCS.PHASECHK.TRANS64.TRYWAIT P0, [R9+URZ+0x19ca0], R11 ;  /* 0x019ca00b090075a7 */ /* 0x0022a4000800017f */
[----:B--2---:R-:W-:Y:S05]  /*207c0*/  @!P0 NANOSLEEP.SYNCS 0x989680 ;  /* 0x009896800000895d */ /* 0x004fea0003900000 */
[----:B------:R-:W2:Y:S02]  /*207d0*/  @!P0 SYNCS.PHASECHK.TRANS64 P0, [R9+URZ+0x19ca0], R11 ;  /* 0x019ca00b090085a7 */ /* 0x000ea4000800007f */
[----:B--2---:R-:W-:Y:S05]  /*207e0*/  @!P0 BRA `(.L_x_2294) ;  /* 0xfffffffc00f08947 */ /* 0x004fea000383ffff */
[----:B------:R-:W-:Y:S05]  /*207f0*/  BRA `(.L_x_2452) ;  /* 0xffffff9000f07947 */ /* 0x000fea000383ffff */
.L_x_2301:
[----:B0-----:R0:W2:Y:S02]  /*20800*/  SYNCS.PHASECHK.TRANS64.TRYWAIT P0, [R9+URZ+0x19cc0], R11 ;  /* 0x019cc00b090075a7 */ /* 0x0010a4000800017f */
[----:B--2---:R-:W-:Y:S05]  /*20810*/  @!P0 NANOSLEEP.SYNCS 0x989680 ;  /* 0x009896800000895d */ /* 0x004fea0003900000 */
[----:B------:R-:W2:Y:S02]  /*20820*/  @!P0 SYNCS.PHASECHK.TRANS64 P0, [R9+URZ+0x19cc0], R11 ;  /* 0x019cc00b090085a7 */ /* 0x000ea4000800007f */
[----:B--2---:R-:W-:Y:S05]  /*20830*/  @!P0 BRA `(.L_x_2301) ;  /* 0xfffffffc00f08947 */ /* 0x004fea000383ffff */
[----:B------:R-:W-:Y:S05]  /*20840*/  BRA `(.L_x_2453) ;  /* 0xffffff9400ec7947 */ /* 0x000fea000383ffff */
.L_x_2310:
[----:B-1----:R1:W2:Y:S02]  /*20850*/  SYNCS.PHASECHK.TRANS64.TRYWAIT P1, [R9+URZ+0x19ca0], R8 ;  /* 0x019ca008090075a7 */ /* 0x0022a4000802017f */
[----:B--2---:R-:W-:Y:S05]  /*20860*/  @!P1 NANOSLEEP.SYNCS 0x989680 ;  /* 0x009896800000995d */ /* 0x004fea0003900000 */
[----:B------:R-:W2:Y:S02]  /*20870*/  @!P1 SYNCS.PHASECHK.TRANS64 P1, [R9+URZ+0x19ca0], R8 ;  /* 0x019ca008090095a7 */ /* 0x000ea4000802007f */
[----:B--2---:R-:W-:Y:S05]  /*20880*/  @!P1 BRA `(.L_x_2310) ;  /* 0xfffffffc00f09947 */ /* 0x004fea000383ffff */
[----:B------:R-:W-:Y:S05]  /*20890*/  BRA `(.L_x_2454) ;  /* 0xffffff9c00207947 */ /* 0x000fea000383ffff */
.L_x_2317:
[----:B0-----:R0:W2:Y:S02]  /*208a0*/  SYNCS.PHASECHK.TRANS64.TRYWAIT P1, [R9+URZ+0x19cc0], R8 ;  /* 0x019cc008090075a7 */ /* 0x0010a4000802017f */
[----:B--2---:R-:W-:Y:S05]  /*208b0*/  @!P1 NANOSLEEP.SYNCS 0x989680 ;  /* 0x009896800000995d */ /* 0x004fea0003900000 */
[----:B------:R-:W2:Y:S02]  /*208c0*/  @!P1 SYNCS.PHASECHK.TRANS64 P1, [R9+URZ+0x19cc0], R8 ;  /* 0x019cc008090095a7 */ /* 0x000ea4000802007f */
[----:B--2---:R-:W-:Y:S05]  /*208d0*/  @!P1 BRA `(.L_x_2317) ;  /* 0xfffffffc00f09947 */ /* 0x004fea000383ffff */
[----:B------:R-:W-:Y:S05]  /*208e0*/  BRA `(.L_x_2455) ;  /* 0xffffffa000187947 */ /* 0x000fea000383ffff */
.L_x_2336:
        /* <DEDUP_REMOVED lines=11> */
.L_x_2457:
[----:B------:R-:W-:Y:S05]  /*209a0*/  BSYNC B0 ;  /* 0x0000000000007941 */ /* 0x000fea0003800000 */
.L_x_2456:
[----:B------:R-:W-:Y:S05]  /*209b0*/  BRA `(.L_x_2458) ;  /* 0xffffffb000807947 */ /* 0x000fea000383ffff */
.L_x_2339:
[----:B-1----:R-:W2:Y:S02]  /*209c0*/  LDL R0, [R1+0x20] ;  /* 0x0000200001007983 */ /* 0x002ea40000100800 */
[----:B--2---:R1:W2:Y:S02]  /*209d0*/  SYNCS.PHASECHK.TRANS64.TRYWAIT P0, [R4+URZ+0x19c80], R0 ;  /* 0x019c8000040075a7 */ /* 0x0042a4000800017f */
[----:B--2---:R-:W-:Y:S05]  /*209e0*/  @!P0 NANOSLEEP.SYNCS 0x989680 ;  /* 0x009896800000895d */ /* 0x004fea0003900000 */
[----:B------:R-:W2:Y:S02]  /*209f0*/  @!P0 SYNCS.PHASECHK.TRANS64 P0, [R4+URZ+0x19c80], R0 ;  /* 0x019c8000040085a7 */ /* 0x000ea4000800007f */
[----:B--2---:R-:W-:Y:S05]  /*20a00*/  @!P0 BRA `(.L_x_2339) ;  /* 0xfffffffc00ec8947 */ /* 0x004fea000383ffff */
[----:B------:R-:W-:Y:S05]  /*20a10*/  BRA `(.L_x_2459) ;  /* 0xffffffb000907947 */ /* 0x000fea000383ffff */
.L_x_2340:
        /* <DEDUP_REMOVED lines=8> */
.L_x_2461:
[----:B------:R-:W-:Y:S05]  /*20aa0*/  BSYNC B0 ;  /* 0x0000000000007941 */ /* 0x000fea0003800000 */
.L_x_2460:
        /* <DEDUP_REMOVED lines=8> */
.L_x_2462:
        /* <DEDUP_REMOVED lines=25> */
.L_x_2463:
        /* <DEDUP_REMOVED lines=10> */
.L_x_2464:
[----:B------:R-:W-:Y:S01]  /*20d60*/  IMAD.MOV.U32 R6, RZ, RZ, R14 ;  /* 0x000000ffff067224 */ /* 0x000fe200078e000e */
[----:B------:R-:W-:Y:S06]  /*20d70*/  BRA `(.L_x_2465) ;  /* 0xffffffb000647947 */ /* 0x000fec000383ffff */
.L_x_2345:
[----:B---3--:R-:W3:Y:S02]  /*20d80*/  LDL R3, [R1+0x20] ;  /* 0x0000200001037983 */ /* 0x008ee40000100800 */
[----:B---3--:R3:W4:Y:S02]  /*20d90*/  SYNCS.PHASECHK.TRANS64.TRYWAIT P0, [R4+URZ+0x19c40], R3 ;  /* 0x019c4003040075a7 */ /* 0x008724000800017f */
[----:B----4-:R-:W-:Y:S05]  /*20da0*/  @!P0 NANOSLEEP.SYNCS 0x989680 ;  /* 0x009896800000895d */ /* 0x010fea0003900000 */
[----:B------:R-:W4:Y:S02]  /*20db0*/  @!P0 SYNCS.PHASECHK.TRANS64 P0, [R4+URZ+0x19c40], R3 ;  /* 0x019c4003040085a7 */ /* 0x000f24000800007f */
[----:B----4-:R-:W-:Y:S05]  /*20dc0*/  @!P0 BRA `(.L_x_2345) ;  /* 0xfffffffc00ec8947 */ /* 0x010fea000383ffff */
[----:B------:R-:W-:Y:S05]  /*20dd0*/  BRA `(.L_x_2466) ;  /* 0xffffffb000c87947 */ /* 0x000fea000383ffff */
.L_x_2346:
[----:B------:R-:W-:Y:S01]  /*20de0*/  BSSY B0, `(.L_x_2467) ;  /* 0x0000008000007945 */ /* 0x000fe20003800000 */
[----:B------:R-:W-:Y:S01]  /*20df0*/  MOV R13, R6 ;  /* 0x00000006000d7202 */ /* 0x000fe20000000f00 */
[----:B------:R-:W-:Y:S02]  /*20e00*/  IMAD.MOV.U32 R12, RZ, RZ, RZ ;  /* 0x000000ffff0c7224 */ /* 0x000fe400078e00ff */
[----:B------:R-:W-:Y:S02]  /*20e10*/  IMAD.MOV.U32 R11, RZ, RZ, 0x1e1f ;  /* 0x00001e1fff0b7424 */ /* 0x000fe400078e00ff */
[----:B------:R-:W-:-:S07]  /*20e20*/  IMAD.MOV.U32 R15, RZ, RZ, -0x1 ;  /* 0xffffffffff0f7424 */ /* 0x000fce00078e00ff */
[----:B--2---:R-:W-:Y:S05]  /*20e30*/  WARPSYNC.COLLECTIVE R15, `(.L_x_2468) ;  /* 0x000000000f087348 */ /* 0x004fea0003c00000 */
[----:B------:R0:W1:Y:S02]  /*20e40*/  SHFL.IDX P6, R14, R13, R12, R11 ;  /* 0x0000000c0d0e7389 */ /* 0x00006400000c000b */
[----:B012---:R-:W-:Y:S01]  /*20e50*/  ENDCOLLECTIVE ;  /* 0x000000000000791b */ /* 0x007fe20003800000 */
.L_x_2468:
[----:B------:R-:W-:Y:S05]  /*20e60*/  BSYNC B0 ;  /* 0x0000000000007941 */ /* 0x000fea0003800000 */
.L_x_2467:
        /* <DEDUP_REMOVED lines=8> */
.L_x_2469:
[----:B------:R-:W-:Y:S01]  /*20ef0*/  IMAD.MOV.U32 R13, RZ, RZ, R6 ;  /* 0x000000ffff0d7224 */ /* 0x000fe200078e0006 */
[----:B------:R-:W-:Y:S01]  /*20f00*/  MOV R12, 0x1 ;  /* 0x00000001000c7802 */ /* 0x000fe20000000f00 */
[----:B------:R-:W-:-:S07]  /*20f10*/  IMAD.MOV.U32 R3, RZ, RZ, R14 ;  /* 0x000000ffff037224 */ /* 0x000fce00078e000e */
[----:B------:R-:W-:Y:S05]  /*20f20*/  WARPSYNC.COLLECTIVE R15, `(.L_x_2470) ;  /* 0x000000000f087348 */ /* 0x000fea0003c00000 */
[----:B------:R0:W1:Y:S02]  /*20f30*/  SHFL.IDX P6, R14, R13, R12, R11 ;  /* 0x0000000c0d0e7389 */ /* 0x00006400000c000b */
[----:B01----:R-:W-:Y:S01]  /*20f40*/  ENDCOLLECTIVE ;  /* 0x000000000000791b */ /* 0x003fe20003800000 */
.L_x_2470:
        /* <DEDUP_REMOVED lines=10> */
.L_x_2471:
        /* <DEDUP_REMOVED lines=8> */
.L_x_2351:
        /* <DEDUP_REMOVED lines=9> */
.L_x_2473:
[----:B------:R-:W-:Y:S01]  /*21100*/  ISETP.GE.AND P2, PT, R25, R0, PT ;  /* 0x000000001900720c */ /* 0x000fe20003f46270 */
[----:B------:R-:W-:Y:S02]  /*21110*/  IMAD.MOV.U32 R13, RZ, RZ, R6 ;  /* 0x000000ffff0d7224 */ /* 0x000fe400078e0006 */
[----:B------:R-:W-:-:S10]  /*21120*/  IMAD.MOV.U32 R2, RZ, RZ, R14 ;  /* 0x000000ffff027224 */ /* 0x000fd400078e000e */
[----:B------:R-:W-:Y:S05]  /*21130*/  WARPSYNC.COLLECTIVE R15, `(.L_x_2474) ;  /* 0x000000000f087348 */ /* 0x000fea0003c00000 */
[----:B------:R0:W1:Y:S02]  /*21140*/  SHFL.IDX P6, R14, R13, R12, R11 ;  /* 0x0000000c0d0e7389 */ /* 0x00006400000c000b */
[----:B01----:R-:W-:Y:S01]  /*21150*/  ENDCOLLECTIVE ;  /* 0x000000000000791b */ /* 0x003fe20003800000 */
.L_x_2474:
[----:B------:R-:W-:Y:S01]  /*21160*/  MOV R13, R4 ;  /* 0x00000004000d7202 */ /* 0x000fe20000000f00 */
[----:B------:R-:W-:Y:S02]  /*21170*/  IMAD.MOV.U32 R12, RZ, RZ, 0x1 ;  /* 0x00000001ff0c7424 */ /* 0x000fe400078e00ff */
[----:B------:R-:W-:-:S07]  /*21180*/  IMAD.MOV.U32 R3, RZ, RZ, R14 ;  /* 0x000000ffff037224 */ /* 0x000fce00078e000e */
[----:B------:R-:W-:Y:S05]  /*21190*/  WARPSYNC.COLLECTIVE R15, `(.L_x_2475) ;  /* 0x000000000f087348 */ /* 0x000fea0003c00000 */
[----:B------:R0:W1:Y:S02]  /*211a0*/  SHFL.IDX P6, R14, R13, R12, R11 ;  /* 0x0000000c0d0e7389 */ /* 0x00006400000c000b */
[----:B01----:R-:W-:Y:S01]  /*211b0*/  ENDCOLLECTIVE ;  /* 0x000000000000791b */ /* 0x003fe20003800000 */
.L_x_2475:
        /* <DEDUP_REMOVED lines=10> */
.L_x_2476:
        /* <DEDUP_REMOVED lines=13> */
.L_x_2477:
        /* <DEDUP_REMOVED lines=14> */
.L_x_2478:
[----:B------:R-:W-:Y:S01]  /*21410*/  IMAD.MOV.U32 R2, RZ, RZ, R14 ;  /* 0x000000ffff027224 */ /* 0x000fe200078e000e */
[----:B------:R-:W-:Y:S06]  /*21420*/  BRA `(.L_x_2479) ;  /* 0xffffffb800507947 */ /* 0x000fec000383ffff */
.L_x_2356:
[----:B--2---:R2:W3:Y:S02]  /*21430*/  SYNCS.PHASECHK.TRANS64.TRYWAIT P0, [R17+URZ+0x19c20], R0 ;  /* 0x019c2000110075a7 */ /* 0x0044e4000800017f */
[----:B---3--:R-:W-:Y:S05]  /*21440*/  @!P0 NANOSLEEP.SYNCS 0x989680 ;  /* 0x009896800000895d */ /* 0x008fea0003900000 */
[----:B------:R-:W3:Y:S02]  /*21450*/  @!P0 SYNCS.PHASECHK.TRANS64 P0, [R17+URZ+0x19c20], R0 ;  /* 0x019c2000110085a7 */ /* 0x000ee4000800007f */
[----:B---3--:R-:W-:Y:S05]  /*21460*/  @!P0 BRA `(.L_x_2356) ;  /* 0xfffffffc00f08947 */ /* 0x008fea000383ffff */
[----:B------:R-:W-:Y:S05]  /*21470*/  BRA `(.L_x_2480) ;  /* 0xffffffb800c07947 */ /* 0x000fea000383ffff */
.L_x_2360:
[----:B0-----:R0:W1:Y:S02]  /*21480*/  SYNCS.PHASECHK.TRANS64.TRYWAIT P0, [R0+URZ+0x19c80], R10 ;  /* 0x019c800a000075a7 */ /* 0x001064000800017f */
[----:B-1----:R-:W-:Y:S05]  /*21490*/  @!P0 NANOSLEEP.SYNCS 0x989680 ;  /* 0x009896800000895d */ /* 0x002fea0003900000 */
[----:B------:R-:W1:Y:S02]  /*214a0*/  @!P0 SYNCS.PHASECHK.TRANS64 P0, [R0+URZ+0x19c80], R10 ;  /* 0x019c800a000085a7 */ /* 0x000e64000800007f */
[----:B-1----:R-:W-:Y:S05]  /*214b0*/  @!P0 BRA `(.L_x_2360) ;  /* 0xfffffffc00f08947 */ /* 0x002fea000383ffff */
[----:B------:R-:W-:Y:S05]  /*214c0*/  BRA `(.L_x_2481) ;  /* 0xffffffbc00907947 */ /* 0x000fea000383ffff */
.L_x_2361:
[----:B------:R-:W-:Y:S01]  /*214d0*/  BSSY B0, `(.L_x_2482) ;  /* 0x0000008000007945 */ /* 0x000fe20003800000 */
[----:B------:R-:W-:Y:S01]  /*214e0*/  MOV R13, R21 ;  /* 0x00000015000d7202 */ /* 0x000fe20000000f00 */
[----:B------:R-:W-:Y:S02]  /*214f0*/  IMAD.MOV.U32 R12, RZ, RZ, RZ ;  /* 0x000000ffff0c7224 */ /* 0x000fe400078e00ff */
[----:B------:R-:W-:Y:S02]  /*21500*/  IMAD.MOV.U32 R11, RZ, RZ, 0x1e1f ;  /* 0x00001e1fff0b7424 */ /* 0x000fe400078e00ff */
[----:B------:R-:W-:-:S07]  /*21510*/  IMAD.MOV.U32 R15, RZ, RZ, -0x1 ;  /* 0xffffffffff0f7424 */ /* 0x000fce00078e00ff */
[----:B0-----:R-:W-:Y:S05]  /*21520*/  WARPSYNC.COLLECTIVE R15, `(.L_x_2483) ;  /* 0x000000000f087348 */ /* 0x001fea0003c00000 */
[----:B------:R1:W2:Y:S02]  /*21530*/  SHFL.IDX P6, R14, R13, R12, R11 ;  /* 0x0000000c0d0e7389 */ /* 0x0002a400000c000b */
[----:B012---:R-:W-:Y:S01]  /*21540*/  ENDCOLLECTIVE ;  /* 0x000000000000791b */ /* 0x007fe20003800000 */
.L_x_2483:
[----:B------:R-:W-:Y:S05]  /*21550*/  BSYNC B0 ;  /* 0x0000000000007941 */ /* 0x000fea0003800000 */
.L_x_2482:
        /* <DEDUP_REMOVED lines=9> */
.L_x_2484:
[----:B------:R-:W-:Y:S01]  /*215f0*/  MOV R13, R21 ;  /* 0x00000015000d7202 */ /* 0x000fe20000000f00 */
[----:B------:R-:W-:Y:S02]  /*21600*/  IMAD.MOV.U32 R12, RZ, RZ, 0x1 ;  /* 0x00000001ff0c7424 */ /* 0x000fe400078e00ff */
[----:B------:R-:W-:-:S07]  /*21610*/  IMAD.MOV.U32 R2, RZ, RZ, R14 ;  /* 0x000000ffff027224 */ /* 0x000fce00078e000e */
[----:B------:R-:W-:Y:S05]  /*21620*/  WARPSYNC.COLLECTIVE R15, `(.L_x_2485) ;  /* 0x000000000f087348 */ /* 0x000fea0003c00000 */
[----:B------:R0:W1:Y:S02]  /*21630*/  SHFL.IDX P6, R14, R13, R12, R11 ;  /* 0x0000000c0d0e7389 */ /* 0x00006400000c000b */
[----:B01----:R-:W-:Y:S01]  /*21640*/  ENDCOLLECTIVE ;  /* 0x000000000000791b */ /* 0x003fe20003800000 */
.L_x_2485:
        /* <DEDUP_REMOVED lines=13> */
.L_x_2486:
[----:B------:R-:W-:Y:S01]  /*21720*/  IMAD.MOV.U32 R2, RZ, RZ, R14 ;  /* 0x000000ffff027224 */ /* 0x000fe200078e000e */
[----:B------:R-:W-:Y:S06]  /*21730*/  BRA `(.L_x_2487) ;  /* 0xffffffbc00887947 */ /* 0x000fec000383ffff */
.L_x_2366:
[----:B---3--:R3:W4:Y:S02]  /*21740*/  SYNCS.PHASECHK.TRANS64.TRYWAIT P0, [R0+URZ+0x19c40], R10 ;  /* 0x019c400a000075a7 */ /* 0x008724000800017f */
[----:B----4-:R-:W-:Y:S05]  /*21750*/  @!P0 NANOSLEEP.SYNCS 0x989680 ;  /* 0x009896800000895d */ /* 0x010fea0003900000 */
[----:B------:R-:W4:Y:S02]  /*21760*/  @!P0 SYNCS.PHASECHK.TRANS64 P0, [R0+URZ+0x19c40], R10 ;  /* 0x019c400a000085a7 */ /* 0x000f24000800007f */
[----:B----4-:R-:W-:Y:S05]  /*21770*/  @!P0 BRA `(.L_x_2366) ;  /* 0xfffffffc00f08947 */ /* 0x010fea000383ffff */
[----:B------:R-:W-:Y:S05]  /*21780*/  BRA `(.L_x_2488) ;  /* 0xffffffbc00e07947 */ /* 0x000fea000383ffff */
.L_x_2367:
        /* <DEDUP_REMOVED lines=8> */
.L_x_2490:
[----:B------:R-:W-:Y:S05]  /*21810*/  BSYNC B0 ;  /* 0x0000000000007941 */ /* 0x000fea0003800000 */
.L_x_2489:
        /* <DEDUP_REMOVED lines=8> */
.L_x_2491:
[----:B------:R-:W-:Y:S02]  /*218a0*/  IMAD.MOV.U32 R13, RZ, RZ, R8 ;  /* 0x000000ffff0d7224 */ /* 0x000fe400078e0008 */
[----:B------:R-:W-:Y:S02]  /*218b0*/  IMAD.MOV.U32 R12, RZ, RZ, 0x1 ;  /* 0x00000001ff0c7424 */ /* 0x000fe400078e00ff */
[----:B------:R-:W-:-:S07]  /*218c0*/  IMAD.MOV.U32 R2, RZ, RZ, R14 ;  /* 0x000000ffff027224 */ /* 0x000fce00078e000e */
[----:B------:R-:W-:Y:S05]  /*218d0*/  WARPSYNC.COLLECTIVE R15, `(.L_x_2492) ;  /* 0x000000000f087348 */ /* 0x000fea0003c00000 */
[----:B------:R0:W1:Y:S02]  /*218e0*/  SHFL.IDX P6, R14, R13, R12, R11 ;  /* 0x0000000c0d0e7389 */ /* 0x00006400000c000b */
[----:B01----:R-:W-:Y:S01]  /*218f0*/  ENDCOLLECTIVE ;  /* 0x000000000000791b */ /* 0x003fe20003800000 */
.L_x_2492:
        /* <DEDUP_REMOVED lines=13> */
.L_x_2493:
[----:B------:R-:W-:Y:S01]  /*219d0*/  IMAD.MOV.U32 R2, RZ, RZ, R14 ;  /* 0x000000ffff027224 */ /* 0x000fe200078e000e */
[----:B------:R-:W-:Y:S06]  /*219e0*/  BRA `(.L_x_2494) ;  /* 0xffffffbc00d07947 */ /* 0x000fec000383ffff */
.L_x_2372:
[----:B0-----:R0:W2:Y:S02]  /*219f0*/  SYNCS.PHASECHK.TRANS64.TRYWAIT P2, [R2+URZ+0x19c70], R0 ;  /* 0x019c7000020075a7 */ /* 0x0010a4000804017f */
[----:B--2---:R-:W-:Y:S05]  /*21a00*/  @!P2 NANOSLEEP.SYNCS 0x989680 ;  /* 0x009896800000a95d */ /* 0x004fea0003900000 */
[----:B------:R-:W2:Y:S02]  /*21a10*/  @!P2 SYNCS.PHASECHK.TRANS64 P2, [R2+URZ+0x19c70], R0 ;  /* 0x019c70000200a5a7 */ /* 0x000ea4000804007f */
[----:B--2---:R-:W-:Y:S05]  /*21a20*/  @!P2 BRA `(.L_x_2372) ;  /* 0xfffffffc00f0a947 */ /* 0x004fea000383ffff */
[----:B------:R-:W-:Y:S05]  /*21a30*/  BRA `(.L_x_2495) ;  /* 0xffffffc0003c7947 */ /* 0x000fea000383ffff */
.L_x_2374:
[----:B0-----:R0:W2:Y:S02]  /*21a40*/  SYNCS.PHASECHK.TRANS64.TRYWAIT P2, [R2+URZ+0x19c60], R0 ;  /* 0x019c6000020075a7 */ /* 0x0010a4000804017f */
[----:B--2---:R-:W-:Y:S05]  /*21a50*/  @!P2 NANOSLEEP.SYNCS 0x989680 ;  /* 0x009896800000a95d */ /* 0x004fea0003900000 */
[----:B------:R-:W2:Y:S02]  /*21a60*/  @!P2 SYNCS.PHASECHK.TRANS64 P2, [R2+URZ+0x19c60], R0 ;  /* 0x019c60000200a5a7 */ /* 0x000ea4000804007f */
[----:B--2---:R-:W-:Y:S05]  /*21a70*/  @!P2 BRA `(.L_x_2374) ;  /* 0xfffffffc00f0a947 */ /* 0x004fea000383ffff */
[----:B------:R-:W-:Y:S05]  /*21a80*/  BRA `(.L_x_2496) ;  /* 0xffffffc0004c7947 */ /* 0x000fea000383ffff */
.L_x_2382:
[----:B0-----:R0:W2:Y:S02]  /*21a90*/  SYNCS.PHASECHK.TRANS64.TRYWAIT P1, [R3+URZ+0x19c70], R0 ;  /* 0x019c7000030075a7 */ /* 0x0010a4000802017f */
[----:B--2---:R-:W-:Y:S05]  /*21aa0*/  @!P1 NANOSLEEP.SYNCS 0x989680 ;  /* 0x009896800000995d */ /* 0x004fea0003900000 */
[----:B------:R-:W2:Y:S02]  /*21ab0*/  @!P1 SYNCS.PHASECHK.TRANS64 P1, [R3+URZ+0x19c70], R0 ;  /* 0x019c7000030095a7 */ /* 0x000ea4000802007f */
[----:B--2---:R-:W-:Y:S05]  /*21ac0*/  @!P1 BRA `(.L_x_2382) ;  /* 0xfffffffc00f09947 */ /* 0x004fea000383ffff */
[----:B------:R-:W-:Y:S05]  /*21ad0*/  BRA `(.L_x_2497) ;  /* 0xffffffc400bc7947 */ /* 0x000fea000383ffff */
.L_x_2384:
[----:B0-----:R0:W2:Y:S02]  /*21ae0*/  SYNCS.PHASECHK.TRANS64.TRYWAIT P1, [R3+URZ+0x19c60], R0 ;  /* 0x019c6000030075a7 */ /* 0x0010a4000802017f */
[----:B--2---:R-:W-:Y:S05]  /*21af0*/  @!P1 NANOSLEEP.SYNCS 0x989680 ;  /* 0x009896800000995d */ /* 0x004fea0003900000 */
[----:B------:R-:W2:Y:S02]  /*21b00*/  @!P1 SYNCS.PHASECHK.TRANS64 P1, [R3+URZ+0x19c60], R0 ;  /* 0x019c6000030095a7 */ /* 0x000ea4000802007f */
[----:B--2---:R-:W-:Y:S05]  /*21b10*/  @!P1 BRA `(.L_x_2384) ;  /* 0xfffffffc00f09947 */ /* 0x004fea000383ffff */
[----:B------:R-:W-:Y:S05]  /*21b20*/  BRA `(.L_x_2498) ;  /* 0xffffffc400c87947 */ /* 0x000fea000383ffff */
.L_x_2389:
        /* <DEDUP_REMOVED lines=8> */
.L_x_2500:
[----:B------:R-:W-:Y:S05]  /*21bb0*/  BSYNC B0 ;  /* 0x0000000000007941 */ /* 0x000fea0003800000 */
.L_x_2499:
        /* <DEDUP_REMOVED lines=9> */
.L_x_2501:
[----:B------:R-:W-:Y:S02]  /*21c50*/  ULDC UR4, c[0x0][0xc3c] ;  /* 0x00030f0000047ab9 */ /* 0x000fe40000000800 */
[----:B------:R-:W-:-:S13]  /*21c60*/  ISETP.GE.OR P1, PT, R8, UR4, !P0 ;  /* 0x0000000408007c0c */ /* 0x000fda000c726670 */
[----:B------:R-:W0:Y:S08]  /*21c70*/  @!P1 LDC.64 R2, c[0x0][0xc80] ;  /* 0x00032000ff029b82 */ /* 0x000e300000000a00 */
[----:B------:R-:W1:Y:S01]  /*21c80*/  @!P1 LDC.64 R4, c[0x0][0xc78] ;  /* 0x00031e00ff049b82 */ /* 0x000e620000000a00 */
[----:B------:R-:W-:Y:S02]  /*21c90*/  CS2R R24, SRZ ;  /* 0x0000000000187805 */ /* 0x000fe4000001ff00 */
[----:B------:R-:W-:Y:S01]  /*21ca0*/  MOV R11, RZ ;  /* 0x000000ff000b7202 */ /* 0x000fe20000000f00 */
[----:B------:R-:W-:-:S02]  /*21cb0*/  IMAD.MOV.U32 R6, RZ, RZ, R14 ;  /* 0x000000ffff067224 */ /* 0x000fc400078e000e */
        /* <DEDUP_REMOVED lines=17> */
.L_x_2502:
        /* <DEDUP_REMOVED lines=8> */
.L_x_2503:
        /* <DEDUP_REMOVED lines=8> */
.L_x_2504:
        /* <DEDUP_REMOVED lines=8> */
.L_x_2505:
        /* <DEDUP_REMOVED lines=8> */
.L_x_2506:
        /* <DEDUP_REMOVED lines=9> */
.L_x_2507:
[----:B------:R-:W-:Y:S01]  /*22060*/  IMAD.MOV.U32 R3, RZ, RZ, R14 ;  /* 0x000000ffff037224 */ /* 0x000fe200078e000e */
[----:B------:R-:W-:Y:S06]  /*22070*/  BRA `(.L_x_2508) ;  /* 0xffffffc800747947 */ /* 0x000fec000383ffff */
.L_x_2392:
[----:B------:R-:W-:Y:S01]  /*22080*/  BSSY B0, `(.L_x_2509) ;  /* 0x0000008000007945 */ /* 0x000fe20003800000 */
[----:B------:R-:W-:Y:S01]  /*22090*/  IMAD.MOV.U32 R13, RZ, RZ, R2 ;  /* 0x000000ffff0d7224 */ /* 0x000fe200078e0002 */
[----:B------:R-:W-:Y:S01]  /*220a0*/  MOV R12, 0x1 ;  /* 0x00000001000c7802 */ /* 0x000fe20000000f00 */
[----:B------:R-:W-:Y:S02]  /*220b0*/  IMAD.MOV.U32 R11, RZ, RZ, RZ ;  /* 0x000000ffff0b7224 */ /* 0x000fe400078e00ff */
[----:B------:R-:W-:-:S07]  /*220c0*/  IMAD.MOV.U32 R15, RZ, RZ, -0x1 ;  /* 0xffffffffff0f7424 */ /* 0x000fce00078e00ff */
[----:B------:R-:W-:Y:S05]  /*220d0*/  WARPSYNC.COLLECTIVE R15, `(.L_x_2510) ;  /* 0x000000000f087348 */ /* 0x000fea0003c00000 */
[----:B------:R0:W1:Y:S02]  /*220e0*/  SHFL.UP P6, R14, R13, R12, R11 ;  /* 0x0400000c0d0e7389 */ /* 0x00006400000c000b */
[----:B01----:R-:W-:Y:S01]  /*220f0*/  ENDCOLLECTIVE ;  /* 0x000000000000791b */ /* 0x003fe20003800000 */
.L_x_2510:
[----:B------:R-:W-:Y:S05]  /*22100*/  BSYNC B0 ;  /* 0x0000000000007941 */ /* 0x000fea0003800000 */
.L_x_2509:
        /* <DEDUP_REMOVED lines=10> */
.L_x_2511:
        /* <DEDUP_REMOVED lines=8> */
.L_x_2512:
        /* <DEDUP_REMOVED lines=8> */
.L_x_2513:
        /* <DEDUP_REMOVED lines=8> */
.L_x_2514:
[----:B------:R-:W-:Y:S01]  /*22330*/  MOV R12, 0x1f ;  /* 0x0000001f000c7802 */ /* 0x000fe20000000f00 */
        /* <DEDUP_REMOVED lines=8> */
.L_x_2515:
[----:B------:R-:W-:Y:S01]  /*223c0*/  IMAD.MOV.U32 R3, RZ, RZ, R14 ;  /* 0x000000ffff037224 */ /* 0x000fe200078e000e */
[----:B------:R-:W-:Y:S06]  /*223d0*/  BRA `(.L_x_2516) ;  /* 0xffffffc800407947 */ /* 0x000fec000383ffff */
.L_x_2394:
[----:B------:R-:W-:Y:S01]  /*223e0*/  BSSY B0, `(.L_x_2517) ;  /* 0x0000006000007945 */ /* 0x000fe20003800000 */
[----:B------:R-:W-:Y:S01]  /*223f0*/  PLOP3.LUT P6, PT, P6, PT, PT, 0x8, 0x0 ;  /* 0x000000000000781c */ /* 0x000fe200037ce170 */
[----:B------:R-:W-:-:S12]  /*22400*/  IMAD.MOV.U32 R15, RZ, RZ, -0x1 ;  /* 0xffffffffff0f7424 */ /* 0x000fd800078e00ff */
[----:B0-----:R-:W-:Y:S05]  /*22410*/  WARPSYNC.COLLECTIVE R15, `(.L_x_2518) ;  /* 0x000000000f087348 */ /* 0x001fea0003c00000 */
[----:B------:R-:W-:Y:S01]  /*22420*/  VOTE.ANY R14, PT, P6 ;  /* 0x00000000000e7806 */ /* 0x000fe200030e0100 */
[----:B0-----:R-:W-:Y:S06]  /*22430*/  ENDCOLLECTIVE ;  /* 0x000000000000791b */ /* 0x001fec0003800000 */
.L_x_2518:
[----:B------:R-:W-:Y:S05]  /*22440*/  BSYNC B0 ;  /* 0x0000000000007941 */ /* 0x000fea0003800000 */
.L_x_2517:
[----:B------:R-:W-:Y:S02]  /*22450*/  IMAD.MOV.U32 R3, RZ, RZ, R14 ;  /* 0x000000ffff037224 */ /* 0x000fe400078e000e */
[----:B------:R-:W-:Y:S02]  /*22460*/  IMAD.MOV.U32 R13, RZ, RZ, R25 ;  /* 0x000000ffff0d7224 */ /* 0x000fe400078e0019 */
[----:B------:R-:W0:Y:S01]  /*22470*/  POPC R6, R3 ;  /* 0x0000000300067309 */ /* 0x000e220000000000 */
[----:B------:R-:W-:Y:S02]  /*22480*/  IMAD.MOV.U32 R11, RZ, RZ, 0x1f ;  /* 0x0000001fff0b7424 */ /* 0x000fe400078e00ff */
[----:B------:R-:W-:Y:S02]  /*22490*/  IMAD.MOV.U32 R15, RZ, RZ, -0x1 ;  /* 0xffffffffff0f7424 */ /* 0x000fe400078e00ff */
[----:B0-----:R-:W-:Y:S01]  /*224a0*/  IMAD.MOV.U32 R12, RZ, RZ, R6 ;  /* 0x000000ffff0c7224 */ /* 0x001fe200078e0006 */
[----:B------:R-:W-:-:S07]  /*224b0*/  IADD3 R27, R6, R27, RZ ;  /* 0x0000001b061b7210 */ /* 0x000fce0007ffe0ff */
[----:B------:R-:W-:Y:S05]  /*224c0*/  WARPSYNC.COLLECTIVE R15, `(.L_x_2519) ;  /* 0x000000000f087348 */ /* 0x000fea0003c00000 */
[----:B------:R0:W1:Y:S02]  /*224d0*/  SHFL.IDX P6, R14, R13, R12, R11 ;  /* 0x0000000c0d0e7389 */ /* 0x00006400000c000b */
[----:B01----:R-:W-:Y:S01]  /*224e0*/  ENDCOLLECTIVE ;  /* 0x000000000000791b */ /* 0x003fe20003800000 */
.L_x_2519:
[----:B------:R-:W-:Y:S02]  /*224f0*/  IMAD.MOV.U32 R13, RZ, RZ, R5 ;  /* 0x000000ffff0d7224 */ /* 0x000fe400078e0005 */
[----:B------:R-:W-:-:S07]  /*22500*/  IMAD.MOV.U32 R25, RZ, RZ, R14 ;  /* 0x000000ffff197224 */ /* 0x000fce00078e000e */
[----:B------:R-:W-:Y:S05]  /*22510*/  WARPSYNC.COLLECTIVE R15, `(.L_x_2520) ;  /* 0x000000000f087348 */ /* 0x000fea0003c00000 */
[----:B------:R0:W1:Y:S02]  /*22520*/  SHFL.IDX P6, R14, R13, R12, R11 ;  /* 0x0000000c0d0e7389 */ /* 0x00006400000c000b */
[----:B01----:R-:W-:Y:S01]  /*22530*/  ENDCOLLECTIVE ;  /* 0x000000000000791b */ /* 0x003fe20003800000 */
.L_x_2520:
[----:B------:R-:W-:Y:S01]  /*22540*/  IMAD.MOV.U32 R5, RZ, RZ, R14 ;  /* 0x000000ffff057224 */ /* 0x000fe200078e000e */
[----:B------:R-:W-:Y:S06]  /*22550*/  BRA `(.L_x_2521) ;  /* 0xffffffc800207947 */ /* 0x000fec000383ffff */
.L_x_2396:
        /* <DEDUP_REMOVED lines=8> */
.L_x_2523:
[----:B------:R-:W-:Y:S05]  /*225e0*/  BSYNC B0 ;  /* 0x0000000000007941 */ /* 0x000fea0003800000 */
.L_x_2522:
[----:B------:R-:W-:Y:S01]  /*225f0*/  IMAD.MOV.U32 R24, RZ, RZ, R14 ;  /* 0x000000ffff187224 */ /* 0x000fe200078e000e */
[----:B------:R-:W-:Y:S06]  /*22600*/  BRA `(.L_x_2395) ;  /* 0xffffffc8000c7947 */ /* 0x000fec000383ffff */
.L_x_2402:
[----:B0-----:R0:W1:Y:S02]  /*22610*/  SYNCS.PHASECHK.TRANS64.TRYWAIT P0, [R5+URZ+0x19c20], R0 ;  /* 0x019c2000050075a7 */ /* 0x001064000800017f */
[----:B-1----:R-:W-:Y:S05]  /*22620*/  @!P0 NANOSLEEP.SYNCS 0x989680 ;  /* 0x009896800000895d */ /* 0x002fea0003900000 */
[----:B------:R-:W1:Y:S02]  /*22630*/  @!P0 SYNCS.PHASECHK.TRANS64 P0, [R5+URZ+0x19c20], R0 ;  /* 0x019c2000050085a7 */ /* 0x000e64000800007f */
[----:B-1----:R-:W-:Y:S05]  /*22640*/  @!P0 BRA `(.L_x_2402) ;  /* 0xfffffffc00f08947 */ /* 0x002fea000383ffff */
[----:B------:R-:W-:Y:S05]  /*22650*/  BRA `(.L_x_2524) ;  /* 0xffffffd000747947 */ /* 0x000fea000383ffff */
.L_x_2403:
        /* <DEDUP_REMOVED lines=11> */
.L_x_2526:
[----:B------:R-:W-:Y:S05]  /*22710*/  BSYNC B0 ;  /* 0x0000000000007941 */ /* 0x000fea0003800000 */
.L_x_2525:
[----:B------:R-:W-:Y:S05]  /*22720*/  BRA `(.L_x_2527) ;  /* 0xffffffd0005c7947 */ /* 0x000fea000383ffff */
.L_x_2404:
[----:B------:R-:W-:Y:S01]  /*22730*/  BSSY B0, `(.L_x_2528) ;  /* 0x0000006000007945 */ /* 0x000fe20003800000 */
[----:B------:R-:W-:-:S07]  /*22740*/  IMAD.MOV.U32 R15, RZ, RZ, -0x1 ;  /* 0xffffffffff0f7424 */ /* 0x000fce00078e00ff */
[----:B0-----:R-:W-:Y:S05]  /*22750*/  WARPSYNC.COLLECTIVE R15, `(.L_x_2529) ;  /* 0x000000000f0c7348 */ /* 0x001fea0003c00000 */
[----:B------:R-:W-:Y:S02]  /*22760*/  ELECT P6, UR62, PT ;  /* 0x00000000003e782f */ /* 0x000fe400038c0000 */
[----:B------:R-:W-:Y:S01]  /*22770*/  MOV R14, UR62 ;  /* 0x0000003e000e7c02 */ /* 0x000fe20008000f00 */
[----:B0-----:R-:W-:Y:S10]  /*22780*/  ENDCOLLECTIVE ;  /* 0x000000000000791b */ /* 0x001ff40003800000 */
.L_x_2529:
[----:B------:R-:W-:Y:S05]  /*22790*/  BSYNC B0 ;  /* 0x0000000000007941 */ /* 0x000fea0003800000 */
.L_x_2528:
[----:B------:R-:W-:Y:S05]  /*227a0*/  BRA `(.L_x_2530) ;  /* 0xffffffd000507947 */ /* 0x000fea000383ffff */
.L_x_2406:
[----:B0-----:R0:W1:Y:S02]  /*227b0*/  SYNCS.PHASECHK.TRANS64.TRYWAIT P1, [R3+URZ+0x19c40], R2 ;  /* 0x019c4002030075a7 */ /* 0x001064000802017f */
[----:B-1----:R-:W-:Y:S05]  /*227c0*/  @!P1 NANOSLEEP.SYNCS 0x989680 ;  /* 0x009896800000995d */ /* 0x002fea0003900000 */
[----:B------:R-:W1:Y:S02]  /*227d0*/  @!P1 SYNCS.PHASECHK.TRANS64 P1, [R3+URZ+0x19c40], R2 ;  /* 0x019c4002030095a7 */ /* 0x000e64000802007f */
[----:B-1----:R-:W-:Y:S05]  /*227e0*/  @!P1 BRA `(.L_x_2406) ;  /* 0xfffffffc00f09947 */ /* 0x002fea000383ffff */
[----:B------:R-:W-:Y:S05]  /*227f0*/  BRA `(.L_x_2531) ;  /* 0xffffffd000707947 */ /* 0x000fea000383ffff */
.L_x_2408:
[----:B-1----:R1:W2:Y:S02]  /*22800*/  SYNCS.PHASECHK.TRANS64.TRYWAIT P1, [R19+URZ+0x19c40], R0 ;  /* 0x019c4000130075a7 */ /* 0x0022a4000802017f */
[----:B--2---:R-:W-:Y:S05]  /*22810*/  @!P1 NANOSLEEP.SYNCS 0x989680 ;  /* 0x009896800000995d */ /* 0x004fea0003900000 */
[----:B------:R-:W2:Y:S02]  /*22820*/  @!P1 SYNCS.PHASECHK.TRANS64 P1, [R19+URZ+0x19c40], R0 ;  /* 0x019c4000130095a7 */ /* 0x000ea4000802007f */
[----:B--2---:R-:W-:Y:S05]  /*22830*/  @!P1 BRA `(.L_x_2408) ;  /* 0xfffffffc00f09947 */ /* 0x004fea000383ffff */
[----:B------:R-:W-:Y:S05]  /*22840*/  BRA `(.L_x_2532) ;  /* 0xffffffd0007c7947 */ /* 0x000fea000383ffff */
.L_x_2410:
[----:B--2---:R2:W3:Y:S02]  /*22850*/  SYNCS.PHASECHK.TRANS64.TRYWAIT P1, [R3+URZ+0x19c60], R2 ;  /* 0x019c6002030075a7 */ /* 0x0044e4000802017f */
[----:B---3--:R-:W-:Y:S05]  /*22860*/  @!P1 NANOSLEEP.SYNCS 0x989680 ;  /* 0x009896800000995d */ /* 0x008fea0003900000 */
[----:B------:R-:W3:Y:S02]  /*22870*/  @!P1 SYNCS.PHASECHK.TRANS64 P1, [R3+URZ+0x19c60], R2 ;  /* 0x019c6002030095a7 */ /* 0x000ee4000802007f */
[----:B---3--:R-:W-:Y:S05]  /*22880*/  @!P1 BRA `(.L_x_2410) ;  /* 0xfffffffc00f09947 */ /* 0x008fea000383ffff */
[----:B------:R-:W-:Y:S05]  /*22890*/  BRA `(.L_x_2533) ;  /* 0xffffffd000787947 */ /* 0x000fea000383ffff */
.L_x_2412:
[----:B---3--:R3:W4:Y:S02]  /*228a0*/  SYNCS.PHASECHK.TRANS64.TRYWAIT P1, [R19+URZ+0x19c60], R0 ;  /* 0x019c6000130075a7 */ /* 0x008724000802017f */
[----:B----4-:R-:W-:Y:S05]  /*228b0*/  @!P1 NANOSLEEP.SYNCS 0x989680 ;  /* 0x009896800000995d */ /* 0x010fea0003900000 */
[----:B------:R-:W4:Y:S02]  /*228c0*/  @!P1 SYNCS.PHASECHK.TRANS64 P1, [R19+URZ+0x19c60], R0 ;  /* 0x019c6000130095a7 */ /* 0x000f24000802007f */
[----:B----4-:R-:W-:Y:S05]  /*228d0*/  @!P1 BRA `(.L_x_2412) ;  /* 0xfffffffc00f09947 */ /* 0x010fea000383ffff */
[----:B------:R-:W-:Y:S05]  /*228e0*/  BRA `(.L_x_2534) ;  /* 0xffffffd000747947 */ /* 0x000fea000383ffff */
.L_x_2414:
[----:B----4-:R4:W0:Y:S02]  /*228f0*/  SYNCS.PHASECHK.TRANS64.TRYWAIT P1, [R3+URZ+0x19c80], R2 ;  /* 0x019c8002030075a7 */ /* 0x010824000802017f */
[----:B0-----:R-:W-:Y:S05]  /*22900*/  @!P1 NANOSLEEP.SYNCS 0x989680 ;  /* 0x009896800000995d */ /* 0x001fea0003900000 */
[----:B------:R-:W0:Y:S02]  /*22910*/  @!P1 SYNCS.PHASECHK.TRANS64 P1, [R3+URZ+0x19c80], R2 ;  /* 0x019c8002030095a7 */ /* 0x000e24000802007f */
[----:B0-----:R-:W-:Y:S05]  /*22920*/  @!P1 BRA `(.L_x_2414) ;  /* 0xfffffffc00f09947 */ /* 0x001fea000383ffff */
[----:B------:R-:W-:Y:S05]  /*22930*/  BRA `(.L_x_2535) ;  /* 0xffffffd000707947 */ /* 0x000fea000383ffff */
.L_x_2536:
        /* <DEDUP_REMOVED lines=12> */
.L_x_2545:


//--------------------- .nv.global.init           --------------------------
	.section	.nv.global.init,"aw",@progbits
	.align	4
.nv.global.init:
	.type		_ZZN5flash28permute_output_fp8_VcolmajorIN4cute6TensorINS1_11ArrayEngineIfLm48EEENS1_6LayoutINS1_5tupleIJNS6_IJNS1_1CILi2EEES8_NS7_ILi12EEEEEENS7_ILi1EEESB_EEENS6_IJNS6_IJSB_S8_NS7_ILi4EEEEEENS7_ILi0EEESF_EEEEEEEEEvRT_E9upper_map,@object
	.size		_ZZN5flash28permute_output_fp8_VcolmajorIN4cute6TensorINS1_11ArrayEngineIfLm48EEENS1_6LayoutINS1_5tupleIJNS6_IJNS1_1CILi2EEES8_NS7_ILi12EEEEEENS7_ILi1EEESB_EEENS6_IJNS6_IJSB_S8_NS7_ILi4EEEEEENS7_ILi0EEESF_EEEEEEEEEvRT_E9upper_map,($str$23 - _ZZN5flash28permute_output_fp8_VcolmajorIN4cute6TensorINS1_11ArrayEngineIfLm48EEENS1_6LayoutINS1_5tupleIJNS6_IJNS1_1CILi2EEES8_NS7_ILi12EEEEEENS7_ILi1EEESB_EEENS6_IJNS6_IJSB_S8_NS7_ILi4EEEEEENS7_ILi0EEESF_EEEEEEEEEvRT_E9upper_map)
_ZZN5flash28permute_output_fp8_VcolmajorIN4cute6TensorINS1_11ArrayEngineIfLm48EEENS1_6LayoutINS1_5tupleIJNS6_IJNS1_1CILi2EEES8_NS7_ILi12EEEEEENS7_ILi1EEESB_EEENS6_IJNS6_IJSB_S8_NS7_ILi4EEEEEENS7_ILi0EEESF_EEEEEEEEEvRT_E9upper_map:
        /*0000*/ 	.byte	0x00, 0x00, 0x00, 0x00, 0x02, 0x00, 0x00, 0x00, 0x03, 0x00, 0x00, 0x00, 0x01, 0x00, 0x00, 0x00
	.type		$str$23,@object
	.size		$str$23,($str$24 - $str$23)
$str$23:
        /*0010*/ 	.byte	0x28, 0x61, 0x64, 0x64, 0x72, 0x65, 0x73, 0x73, 0x20, 0x26, 0x20, 0x6d, 0x61, 0x73, 0x6b, 0x29
        /*0020*/ 	.byte	0x20, 0x3d, 0x3d, 0x20, 0x30, 0x00
	.type		$str$24,@object
	.size		$str$24,(__unnamed_5 - $str$24)
$str$24:
        /*0026*/ 	.byte	0x2f, 0x74, 0x6d, 0x70, 0x2f, 0x6f, 0x73, 0x73, 0x5f, 0x6b, 0x65, 0x72, 0x6e, 0x65, 0x6c, 0x73
        /*0036*/ 	.byte	0x5f, 0x73, 0x72, 0x63, 0x2f, 0x66, 0x6c, 0x61, 0x73, 0x68, 0x5f, 0x61, 0x74, 0x74, 0x65, 0x6e
        /*0046*/ 	.byte	0x74, 0x69, 0x6f, 0x6e, 0x2f, 0x63, 0x73, 0x72, 0x63, 0x2f, 0x63, 0x75, 0x74, 0x6c, 0x61, 0x73
        /*0056*/ 	.byte	0x73, 0x2f, 0x69, 0x6e, 0x63, 0x6c, 0x75, 0x64, 0x65, 0x2f, 0x63, 0x75, 0x74, 0x65, 0x2f, 0x70
        /*0066*/ 	.byte	0x6f, 0x69, 0x6e, 0x74, 0x65, 0x72, 0x5f, 0x66, 0x6c, 0x61, 0x67, 0x67, 0x65, 0x64, 0x2e, 0x68
        /*0076*/ 	.byte	0x70, 0x70, 0x00
	.type		__unnamed_5,@object
	.size		__unnamed_5,(__unnamed_6 - __unnamed_5)
__unnamed_5:
        /* <DEDUP_REMOVED lines=24> */
        /*01f9*/ 	.byte	0x3e, 0x3e, 0x20, 0x26, 0x5d, 0x00
	.type		__unnamed_6,@object
	.size		__unnamed_6,(__unnamed_3 - __unnamed_6)
__unnamed_6:
        /* <DEDUP_REMOVED lines=25> */
	.type		__unnamed_3,@object
	.size		__unnamed_3,(__unnamed_4 - __unnamed_3)
__unnamed_3:
        /* <DEDUP_REMOVED lines=29> */
        /*0555*/ 	.byte	0x5d, 0x00
	.type		__unnamed_4,@object
	.size		__unnamed_4,(__unnamed_2 - __unnamed_4)
__unnamed_4:
        /* <DEDUP_REMOVED lines=30> */
	.type		__unnamed_2,@object
	.size		__unnamed_2,(__unnamed_1 - __unnamed_2)
__unnamed_2:
        /* <DEDUP_REMOVED lines=30> */
	.type		__unnamed_1,@object
	.size		__unnamed_1,(.L_0 - __unnamed_1)
__unnamed_1:
        /* <DEDUP_REMOVED lines=30> */
.L_0:


//--------------------- .nv.shared._ZN7cutlass13device_kernelIN5flash11enable_sm90INS1_16FlashAttnFwdSm90INS1_25CollectiveMainloopFwdSm90ILi2EN4cute5tupleIJNS5_1CILi1EEES8_S8_EEENS6_IJNS7_ILi192EEENS7_ILi128EEENS7_ILi96EEEEEELi96ENS_12float_e4m3_tEfNS_4arch4Sm90ELb0ELb0ELb1ELb0ELb1ELb0ELb0ELb1ELb1ELb1ELb1ELb0EEENS1_21CollectiveEpilogueFwdINS6_IJSA_SC_SB_EEES9_NS_10bfloat16_tESG_Li384ELb0ELb1ELb1ELb1EEENS1_19SingleTileSchedulerILb0ELb1ELb1ELi192EEEEEEEEEvNT_6ParamsE --------------------------
	.section	.nv.shared._ZN7cutlass13device_kernelIN5flash11enable_sm90INS1_16FlashAttnFwdSm90INS1_25CollectiveMainloopFwdSm90ILi2EN4cute5tupleIJNS5_1CILi1EEES8_S8_EEENS6_IJNS7_ILi192EEENS7_ILi128EEENS7_ILi96EEEEEELi96ENS_12float_e4m3_tEfNS_4arch4Sm90ELb0ELb0ELb1ELb0ELb1ELb0ELb0ELb1ELb1ELb1ELb1ELb0EEENS1_21CollectiveEpilogueFwdINS6_IJSA_SC_SB_EEES9_NS_10bfloat16_tESG_Li384ELb0ELb1ELb1ELb1EEENS1_19SingleTileSchedulerILb0ELb1ELb1ELi192EEEEEEEEEvNT_6ParamsE,"aw",@nobits
	.sectionflags	@""
	.align	16
	.zero		1024


//--------------------- .nv.shared.reserved.0     --------------------------
	.section	.nv.shared.reserved.0,"aw",@nobits
	.weak		__nv_reservedSMEM_offset_0_alias
	.size		__nv_reservedSMEM_offset_0_alias, 0, 0
	.other		__nv_reservedSMEM_offset_0_alias,@"STO_CUDA_RESERVED_SHARED STV_DEFAULT"
__nv_reservedSMEM_offset_0_alias:
	.zero		0


//--------------------- .nv.global                --------------------------
	.section	.nv.global,"aw",@nobits
.nv.global:
	.type		_ZN85_INTERNAL_e2c3afa2_49_flash_fwd_hdim96_e4m3_paged_split_softcap_sm90_cu_526fb41a_34914cute1_E,@object
	.size		_ZN85_INTERNAL_e2c3afa2_49_flash_fwd_hdim96_e4m3_paged_split_softcap_sm90_cu_526fb41a_34914cute1_E,(_ZN85_INTERNAL_e2c3afa2_49_flash_fwd_hdim96_e4m3_paged_split_softcap_sm90_cu_526fb41a_34914cuda3std3__45__cpo6cbeginE - _ZN85_INTERNAL_e2c3afa2_49_flash_fwd_hdim96_e4m3_paged_split_softcap_sm90_cu_526fb41a_34914cute1_E)
_ZN85_INTERNAL_e2c3afa2_49_flash_fwd_hdim96_e4m3_paged_split_softcap_sm90_cu_526fb41a_34914cute1_E:
	.zero		1
	.type		_ZN85_INTERNAL_e2c3afa2_49_flash_fwd_hdim96_e4m3_paged_split_softcap_sm90_cu_526fb41a_34914cuda3std3__45__cpo6cbeginE,@object
	.size		_ZN85_INTERNAL_e2c3afa2_49_flash_fwd_hdim96_e4m3_paged_split_softcap_sm90_cu_526fb41a_34914cuda3std3__45__cpo6cbeginE,(_ZN85_INTERNAL_e2c3afa2_49_flash_fwd_hdim96_e4m3_paged_split_softcap_sm90_cu_526fb41a_34914cuda3std3__48in_placeE - _ZN85_INTERNAL_e2c3afa2_49_flash_fwd_hdim96_e4m3_paged_split_softcap_sm90_cu_526fb41a_34914cuda3std3__45__cpo6cbeginE)
_ZN85_INTERNAL_e2c3afa2_49_flash_fwd_hdim96_e4m3_paged_split_softcap_sm90_cu_526fb41a_34914cuda3std3__45__cpo6cbeginE:
	.zero		1
	.type		_ZN85_INTERNAL_e2c3afa2_49_flash_fwd_hdim96_e4m3_paged_split_softcap_sm90_cu_526fb41a_34914cuda3std3__48in_placeE,@object
	.size		_ZN85_INTERNAL_e2c3afa2_49_flash_fwd_hdim96_e4m3_paged_split_softcap_sm90_cu_526fb41a_34914cuda3std3__48in_placeE,(_ZN85_INTERNAL_e2c3afa2_49_flash_fwd_hdim96_e4m3_paged_split_softcap_sm90_cu_526fb41a_34914cuda3std6ranges3__45__cpo9iter_moveE - _ZN85_INTERNAL_e2c3afa2_49_flash_fwd_hdim96_e4m3_paged_split_softcap_sm90_cu_526fb41a_34914cuda3std3__48in_placeE)
_ZN85_INTERNAL_e2c3afa2_49_flash_fwd_hdim96_e4m3_paged_split_softcap_sm90_cu_526fb41a_34914cuda3std3__48in_placeE:
	.zero		1
	.type		_ZN85_INTERNAL_e2c3afa2_49_flash_fwd_hdim96_e4m3_paged_split_softcap_sm90_cu_526fb41a_34914cuda3std6ranges3__45__cpo9iter_moveE,@object
	.size		_ZN85_INTERNAL_e2c3afa2_49_flash_fwd_hdim96_e4m3_paged_split_softcap_sm90_cu_526fb41a_34914cuda3std6ranges3__45__cpo9iter_moveE,(_ZN85_INTERNAL_e2c3afa2_49_flash_fwd_hdim96_e4m3_paged_split_softcap_sm90_cu_526fb41a_34914cuda3std3__45__cpo5beginE - _ZN85_INTERNAL_e2c3afa2_49_flash_fwd_hdim96_e4m3_paged_split_softcap_sm90_cu_526fb41a_34914cuda3std6ranges3__45__cpo9iter_moveE)
_ZN85_INTERNAL_e2c3afa2_49_flash_fwd_hdim96_e4m3_paged_split_softcap_sm90_cu_526fb41a_34914cuda3std6ranges3__45__cpo9iter_moveE:
	.zero		1
	.type		_ZN85_INTERNAL_e2c3afa2_49_flash_fwd_hdim96_e4m3_paged_split_softcap_sm90_cu_526fb41a_34914cuda3std3__45__cpo5beginE,@object
	.size		_ZN85_INTERNAL_e2c3afa2_49_flash_fwd_hdim96_e4m3_paged_split_softcap_sm90_cu_526fb41a_34914cuda3std3__45__cpo5beginE,(_ZN85_INTERNAL_e2c3afa2_49_flash_fwd_hdim96_e4m3_paged_split_softcap_sm90_cu_526fb41a_34914cuda3std3__487_GLOBAL__N__e2c3afa2_49_flash_fwd_hdim96_e4m3_paged_split_softcap_sm90_cu_526fb41a_34916ignoreE - _ZN85_INTERNAL_e2c3afa2_49_flash_fwd_hdim96_e4m3_paged_split_softcap_sm90_cu_526fb41a_34914cuda3std3__45__cpo5beginE)
_ZN85_INTERNAL_e2c3afa2_49_flash_fwd_hdim96_e4m3_paged_split_softcap_sm90_cu_526fb41a_34914cuda3std3__45__cpo5beginE:
	.zero		1
	.type		_ZN85_INTERNAL_e2c3afa2_49_flash_fwd_hdim96_e4m3_paged_split_softcap_sm90_cu_526fb41a_34914cuda3std3__487_GLOBAL__N__e2c3afa2_49_flash_fwd_hdim96_e4m3_paged_split_softcap_sm90_cu_526fb41a_34916ignoreE,@object
	.size		_ZN85_INTERNAL_e2c3afa2_49_flash_fwd_hdim96_e4m3_paged_split_softcap_sm90_cu_526fb41a_34914cuda3std3__487_GLOBAL__N__e2c3afa2_49_flash_fwd_hdim96_e4m3_paged_split_softcap_sm90_cu_526fb41a_34916ignoreE,(_ZN85_INTERNAL_e2c3afa2_49_flash_fwd_hdim96_e4m3_paged_split_softcap_sm90_cu_526fb41a_34914cute7productE - _ZN85_INTERNAL_e2c3afa2_49_flash_fwd_hdim96_e4m3_paged_split_softcap_sm90_cu_526fb41a_34914cuda3std3__487_GLOBAL__N__e2c3afa2_49_flash_fwd_hdim96_e4m3_paged_split_softcap_sm90_cu_526fb41a_34916ignoreE)
_ZN85_INTERNAL_e2c3afa2_49_flash_fwd_hdim96_e4m3_paged_split_softcap_sm90_cu_526fb41a_34914cuda3std3__487_GLOBAL__N__e2c3afa2_49_flash_fwd_hdim96_e4m3_paged_split_softcap_sm90_cu_526fb41a_34916ignoreE:
	.zero		1
	.type		_ZN85_INTERNAL_e2c3afa2_49_flash_fwd_hdim96_e4m3_paged_split_softcap_sm90_cu_526fb41a_34914cute7productE,@object
	.size		_ZN85_INTERNAL_e2c3afa2_49_flash_fwd_hdim96_e4m3_paged_split_softcap_sm90_cu_526fb41a_34914cute7productE,(_ZN85_INTERNAL_e2c3afa2_49_flash_fwd_hdim96_e4m3_paged_split_softcap_sm90_cu_526fb41a_34914cuda3std3__45__cpo3endE - _ZN85_INTERNAL_e2c3afa2_49_flash_fwd_hdim96_e4m3_paged_split_softcap_sm90_cu_526fb41a_34914cute7productE)
_ZN85_INTERNAL_e2c3afa2_49_flash_fwd_hdim96_e4m3_paged_split_softcap_sm90_cu_526fb41a_34914cute7productE:
	.zero		1
	.type		_ZN85_INTERNAL_e2c3afa2_49_flash_fwd_hdim96_e4m3_paged_split_softcap_sm90_cu_526fb41a_34914cuda3std3__45__cpo3endE,@object
	.size		_ZN85_INTERNAL_e2c3afa2_49_flash_fwd_hdim96_e4m3_paged_split_softcap_sm90_cu_526fb41a_34914cuda3std3__45__cpo3endE,(_ZN85_INTERNAL_e2c3afa2_49_flash_fwd_hdim96_e4m3_paged_split_softcap_sm90_cu_526fb41a_34914cuda3std3__419piecewise_constructE - _ZN85_INTERNAL_e2c3afa2_49_flash_fwd_hdim96_e4m3_paged_split_softcap_sm90_cu_526fb41a_34914cuda3std3__45__cpo3endE)
_ZN85_INTERNAL_e2c3afa2_49_flash_fwd_hdim96_e4m3_paged_split_softcap_sm90_cu_526fb41a_34914cuda3std3__45__cpo3endE:
	.zero		1
	.type		_ZN85_INTERNAL_e2c3afa2_49_flash_fwd_hdim96_e4m3_paged_split_softcap_sm90_cu_526fb41a_34914cuda3std3__419piecewise_constructE,@object
	.size		_ZN85_INTERNAL_e2c3afa2_49_flash_fwd_hdim96_e4m3_paged_split_softcap_sm90_cu_526fb41a_34914cuda3std3__419piecewise_constructE,(_ZN85_INTERNAL_e2c3afa2_49_flash_fwd_hdim96_e4m3_paged_split_softcap_sm90_cu_526fb41a_34914cuda3std3__45__cpo4cendE - _ZN85_INTERNAL_e2c3afa2_49_flash_fwd_hdim96_e4m3_paged_split_softcap_sm90_cu_526fb41a_34914cuda3std3__419piecewise_constructE)
_ZN85_INTERNAL_e2c3afa2_49_flash_fwd_hdim96_e4m3_paged_split_softcap_sm90_cu_526fb41a_34914cuda3std3__419piecewise_constructE:
	.zero		1
	.type		_ZN85_INTERNAL_e2c3afa2_49_flash_fwd_hdim96_e4m3_paged_split_softcap_sm90_cu_526fb41a_34914cuda3std3__45__cpo4cendE,@object
	.size		_ZN85_INTERNAL_e2c3afa2_49_flash_fwd_hdim96_e4m3_paged_split_softcap_sm90_cu_526fb41a_34914cuda3std3__45__cpo4cendE,(_ZN85_INTERNAL_e2c3afa2_49_flash_fwd_hdim96_e4m3_paged_split_softcap_sm90_cu_526fb41a_34914cuda3std6ranges3__45__cpo4swapE - _ZN85_INTERNAL_e2c3afa2_49_flash_fwd_hdim96_e4m3_paged_split_softcap_sm90_cu_526fb41a_34914cuda3std3__45__cpo4cendE)
_ZN85_INTERNAL_e2c3afa2_49_flash_fwd_hdim96_e4m3_paged_split_softcap_sm90_cu_526fb41a_34914cuda3std3__45__cpo4cendE:
	.zero		1
	.type		_ZN85_INTERNAL_e2c3afa2_49_flash_fwd_hdim96_e4m3_paged_split_softcap_sm90_cu_526fb41a_34914cuda3std6ranges3__45__cpo4swapE,@object
	.size		_ZN85_INTERNAL_e2c3afa2_49_flash_fwd_hdim96_e4m3_paged_split_softcap_sm90_cu_526fb41a_34914cuda3std6ranges3__45__cpo4swapE,(.L_14 - _ZN85_INTERNAL_e2c3afa2_49_flash_fwd_hdim96_e4m3_paged_split_softcap_sm90_cu_526fb41a_34914cuda3std6ranges3__45__cpo4swapE)
_ZN85_INTERNAL_e2c3afa2_49_flash_fwd_hdim96_e4m3_paged_split_softcap_sm90_cu_526fb41a_34914cuda3std6ranges3__45__cpo4swapE:
	.zero		1
.L_14:


//--------------------- .nv.shared._ZN7cutlass13device_kernelIN5flash11enable_sm90INS1_16FlashAttnFwdSm90INS1_25CollectiveMainloopFwdSm90ILi2EN4cute5tupleIJNS5_1CILi1EEES8_S8_EEENS6_IJNS7_ILi192EEENS7_ILi128EEENS7_ILi96EEEEEELi96ENS_12float_e4m3_tEfNS_4arch4Sm90ELb0ELb0ELb1ELb1ELb1ELb0ELb0ELb1ELb1ELb1ELb1ELb0EEENS1_21CollectiveEpilogueFwdINS6_IJSA_SC_SB_EEES9_NS_10bfloat16_tESG_Li384ELb1ELb1ELb1ELb1EEENS1_36VarlenDynamicPersistentTileSchedulerILi192ELi128ELi384ELi128ELb1ELb1ELb1ELb0ELb1ELb1EEEEEEEEEvNT_6ParamsE --------------------------
	.section	.nv.shared._ZN7cutlass13device_kernelIN5flash11enable_sm90INS1_16FlashAttnFwdSm90INS1_25CollectiveMainloopFwdSm90ILi2EN4cute5tupleIJNS5_1CILi1EEES8_S8_EEENS6_IJNS7_ILi192EEENS7_ILi128EEENS7_ILi96EEEEEELi96ENS_12float_e4m3_tEfNS_4arch4Sm90ELb0ELb0ELb1ELb1ELb1ELb0ELb0ELb1ELb1ELb1ELb1ELb0EEENS1_21CollectiveEpilogueFwdINS6_IJSA_SC_SB_EEES9_NS_10bfloat16_tESG_Li384ELb1ELb1ELb1ELb1EEENS1_36VarlenDynamicPersistentTileSchedulerILi192ELi128ELi384ELi128ELb1ELb1ELb1ELb0ELb1ELb1EEEEEEEEEvNT_6ParamsE,"aw",@nobits
	.sectionflags	@""
	.align	16
	.zero		1024


//--------------------- .nv.shared._ZN7cutlass13device_kernelIN5flash11enable_sm90INS1_16FlashAttnFwdSm90INS1_25CollectiveMainloopFwdSm90ILi2EN4cute5tupleIJNS5_1CILi1EEES8_S8_EEENS6_IJNS7_ILi192EEENS7_ILi128EEENS7_ILi96EEEEEELi96ENS_12float_e4m3_tEfNS_4arch4Sm90ELb0ELb0ELb1ELb1ELb1ELb1ELb0ELb1ELb1ELb1ELb1ELb0EEENS1_21CollectiveEpilogueFwdINS6_IJSA_SC_SB_EEES9_NS_10bfloat16_tESG_Li384ELb1ELb1ELb1ELb1EEENS1_36VarlenDynamicPersistentTileSchedulerILi192ELi128ELi384ELi128ELb1ELb1ELb1ELb0ELb1ELb1EEEEEEEEEvNT_6ParamsE --------------------------
	.section	.nv.shared._ZN7cutlass13device_kernelIN5flash11enable_sm90INS1_16FlashAttnFwdSm90INS1_25CollectiveMainloopFwdSm90ILi2EN4cute5tupleIJNS5_1CILi1EEES8_S8_EEENS6_IJNS7_ILi192EEENS7_ILi128EEENS7_ILi96EEEEEELi96ENS_12float_e4m3_tEfNS_4arch4Sm90ELb0ELb0ELb1ELb1ELb1ELb1ELb0ELb1ELb1ELb1ELb1ELb0EEENS1_21CollectiveEpilogueFwdINS6_IJSA_SC_SB_EEES9_NS_10bfloat16_tESG_Li384ELb1ELb1ELb1ELb1EEENS1_36VarlenDynamicPersistentTileSchedulerILi192ELi128ELi384ELi128ELb1ELb1ELb1ELb0ELb1ELb1EEEEEEEEEvNT_6ParamsE,"aw",@nobits
	.sectionflags	@""
	.align	16
	.zero		1024


//--------------------- .nv.shared._ZN7cutlass13device_kernelIN5flash11enable_sm90INS1_16FlashAttnFwdSm90INS1_25CollectiveMainloopFwdSm90ILi2EN4cute5tupleIJNS5_1CILi1EEES8_S8_EEENS6_IJNS7_ILi192EEENS7_ILi128EEENS7_ILi96EEEEEELi96ENS_12float_e4m3_tEfNS_4arch4Sm90ELb0ELb1ELb1ELb0ELb1ELb0ELb0ELb1ELb1ELb1ELb1ELb0EEENS1_21CollectiveEpilogueFwdINS6_IJSA_SC_SB_EEES9_NS_10bfloat16_tESG_Li384ELb0ELb1ELb1ELb1EEENS1_19SingleTileSchedulerILb0ELb1ELb1ELi192EEEEEEEEEvNT_6ParamsE --------------------------
	.section	.nv.shared._ZN7cutlass13device_kernelIN5flash11enable_sm90INS1_16FlashAttnFwdSm90INS1_25CollectiveMainloopFwdSm90ILi2EN4cute5tupleIJNS5_1CILi1EEES8_S8_EEENS6_IJNS7_ILi192EEENS7_ILi128EEENS7_ILi96EEEEEELi96ENS_12float_e4m3_tEfNS_4arch4Sm90ELb0ELb1ELb1ELb0ELb1ELb0ELb0ELb1ELb1ELb1ELb1ELb0EEENS1_21CollectiveEpilogueFwdINS6_IJSA_SC_SB_EEES9_NS_10bfloat16_tESG_Li384ELb0ELb1ELb1ELb1EEENS1_19SingleTileSchedulerILb0ELb1ELb1ELi192EEEEEEEEEvNT_6ParamsE,"aw",@nobits
	.sectionflags	@""
	.align	16
	.zero		1024


//--------------------- .nv.shared._ZN7cutlass13device_kernelIN5flash11enable_sm90INS1_16FlashAttnFwdSm90INS1_25CollectiveMainloopFwdSm90ILi2EN4cute5tupleIJNS5_1CILi1EEES8_S8_EEENS6_IJNS7_ILi192EEENS7_ILi128EEENS7_ILi96EEEEEELi96ENS_12float_e4m3_tEfNS_4arch4Sm90ELb0ELb1ELb1ELb1ELb1ELb0ELb0ELb1ELb1ELb1ELb1ELb0EEENS1_21CollectiveEpilogueFwdINS6_IJSA_SC_SB_EEES9_NS_10bfloat16_tESG_Li384ELb1ELb1ELb1ELb1EEENS1_36VarlenDynamicPersistentTileSchedulerILi192ELi128ELi384ELi128ELb1ELb1ELb1ELb1ELb0ELb1EEEEEEEEEvNT_6ParamsE --------------------------
	.section	.nv.shared._ZN7cutlass13device_kernelIN5flash11enable_sm90INS1_16FlashAttnFwdSm90INS1_25CollectiveMainloopFwdSm90ILi2EN4cute5tupleIJNS5_1CILi1EEES8_S8_EEENS6_IJNS7_ILi192EEENS7_ILi128EEENS7_ILi96EEEEEELi96ENS_12float_e4m3_tEfNS_4arch4Sm90ELb0ELb1ELb1ELb1ELb1ELb0ELb0ELb1ELb1ELb1ELb1ELb0EEENS1_21CollectiveEpilogueFwdINS6_IJSA_SC_SB_EEES9_NS_10bfloat16_tESG_Li384ELb1ELb1ELb1ELb1EEENS1_36VarlenDynamicPersistentTileSchedulerILi192ELi128ELi384ELi128ELb1ELb1ELb1ELb1ELb0ELb1EEEEEEEEEvNT_6ParamsE,"aw",@nobits
	.sectionflags	@""
	.align	16
	.zero		1024


//--------------------- .nv.shared._ZN7cutlass13device_kernelIN5flash11enable_sm90INS1_16FlashAttnFwdSm90INS1_25CollectiveMainloopFwdSm90ILi2EN4cute5tupleIJNS5_1CILi1EEES8_S8_EEENS6_IJNS7_ILi192EEENS7_ILi128EEENS7_ILi96EEEEEELi96ENS_12float_e4m3_tEfNS_4arch4Sm90ELb0ELb1ELb1ELb1ELb1ELb1ELb0ELb1ELb1ELb1ELb1ELb0EEENS1_21CollectiveEpilogueFwdINS6_IJSA_SC_SB_EEES9_NS_10bfloat16_tESG_Li384ELb1ELb1ELb1ELb1EEENS1_36VarlenDynamicPersistentTileSchedulerILi192ELi128ELi384ELi128ELb1ELb1ELb1ELb1ELb0ELb1EEEEEEEEEvNT_6ParamsE --------------------------
	.section	.nv.shared._ZN7cutlass13device_kernelIN5flash11enable_sm90INS1_16FlashAttnFwdSm90INS1_25CollectiveMainloopFwdSm90ILi2EN4cute5tupleIJNS5_1CILi1EEES8_S8_EEENS6_IJNS7_ILi192EEENS7_ILi128EEENS7_ILi96EEEEEELi96ENS_12float_e4m3_tEfNS_4arch4Sm90ELb0ELb1ELb1ELb1ELb1ELb1ELb0ELb1ELb1ELb1ELb1ELb0EEENS1_21CollectiveEpilogueFwdINS6_IJSA_SC_SB_EEES9_NS_10bfloat16_tESG_Li384ELb1ELb1ELb1ELb1EEENS1_36VarlenDynamicPersistentTileSchedulerILi192ELi128ELi384ELi128ELb1ELb1ELb1ELb1ELb0ELb1EEEEEEEEEvNT_6ParamsE,"aw",@nobits
	.sectionflags	@""
	.align	16
	.zero		1024


//--------------------- .nv.shared._ZN7cutlass13device_kernelIN5flash11enable_sm90INS1_16FlashAttnFwdSm90INS1_25CollectiveMainloopFwdSm90ILi2EN4cute5tupleIJNS5_1CILi1EEES8_S8_EEENS6_IJNS7_ILi192EEENS7_ILi128EEENS7_ILi96EEEEEELi96ENS_12float_e4m3_tEfNS_4arch4Sm90ELb1ELb0ELb1ELb0ELb1ELb0ELb0ELb1ELb1ELb1ELb1ELb0EEENS1_21CollectiveEpilogueFwdINS6_IJSA_SC_SB_EEES9_NS_10bfloat16_tESG_Li384ELb0ELb1ELb1ELb1EEENS1_19SingleTileSchedulerILb0ELb1ELb1ELi192EEEEEEEEEvNT_6ParamsE --------------------------
	.section	.nv.shared._ZN7cutlass13device_kernelIN5flash11enable_sm90INS1_16FlashAttnFwdSm90INS1_25CollectiveMainloopFwdSm90ILi2EN4cute5tupleIJNS5_1CILi1EEES8_S8_EEENS6_IJNS7_ILi192EEENS7_ILi128EEENS7_ILi96EEEEEELi96ENS_12float_e4m3_tEfNS_4arch4Sm90ELb1ELb0ELb1ELb0ELb1ELb0ELb0ELb1ELb1ELb1ELb1ELb0EEENS1_21CollectiveEpilogueFwdINS6_IJSA_SC_SB_EEES9_NS_10bfloat16_tESG_Li384ELb0ELb1ELb1ELb1EEENS1_19SingleTileSchedulerILb0ELb1ELb1ELi192EEEEEEEEEvNT_6ParamsE,"aw",@nobits
	.sectionflags	@""
	.align	16
	.zero		1024


//--------------------- .nv.shared._ZN7cutlass13device_kernelIN5flash11enable_sm90INS1_16FlashAttnFwdSm90INS1_25CollectiveMainloopFwdSm90ILi2EN4cute5tupleIJNS5_1CILi1EEES8_S8_EEENS6_IJNS7_ILi192EEENS7_ILi128EEENS7_ILi96EEEEEELi96ENS_12float_e4m3_tEfNS_4arch4Sm90ELb1ELb0ELb1ELb1ELb1ELb0ELb0ELb1ELb1ELb1ELb1ELb0EEENS1_21CollectiveEpilogueFwdINS6_IJSA_SC_SB_EEES9_NS_10bfloat16_tESG_Li384ELb1ELb1ELb1ELb1EEENS1_36VarlenDynamicPersistentTileSchedulerILi192ELi128ELi384ELi128ELb1ELb1ELb1ELb1ELb1ELb1EEEEEEEEEvNT_6ParamsE --------------------------
	.section	.nv.shared._ZN7cutlass13device_kernelIN5flash11enable_sm90INS1_16FlashAttnFwdSm90INS1_25CollectiveMainloopFwdSm90ILi2EN4cute5tupleIJNS5_1CILi1EEES8_S8_EEENS6_IJNS7_ILi192EEENS7_ILi128EEENS7_ILi96EEEEEELi96ENS_12float_e4m3_tEfNS_4arch4Sm90ELb1ELb0ELb1ELb1ELb1ELb0ELb0ELb1ELb1ELb1ELb1ELb0EEENS1_21CollectiveEpilogueFwdINS6_IJSA_SC_SB_EEES9_NS_10bfloat16_tESG_Li384ELb1ELb1ELb1ELb1EEENS1_36VarlenDynamicPersistentTileSchedulerILi192ELi128ELi384ELi128ELb1ELb1ELb1ELb1ELb1ELb1EEEEEEEEEvNT_6ParamsE,"aw",@nobits
	.sectionflags	@""
	.align	16
	.zero		1024


//--------------------- .nv.shared._ZN7cutlass13device_kernelIN5flash11enable_sm90INS1_16FlashAttnFwdSm90INS1_25CollectiveMainloopFwdSm90ILi2EN4cute5tupleIJNS5_1CILi1EEES8_S8_EEENS6_IJNS7_ILi192EEENS7_ILi128EEENS7_ILi96EEEEEELi96ENS_12float_e4m3_tEfNS_4arch4Sm90ELb1ELb0ELb1ELb1ELb1ELb1ELb0ELb1ELb1ELb1ELb1ELb0EEENS1_21CollectiveEpilogueFwdINS6_IJSA_SC_SB_EEES9_NS_10bfloat16_tESG_Li384ELb1ELb1ELb1ELb1EEENS1_36VarlenDynamicPersistentTileSchedulerILi192ELi128ELi384ELi128ELb1ELb1ELb1ELb1ELb1ELb1EEEEEEEEEvNT_6ParamsE --------------------------
	.section	.nv.shared._ZN7cutlass13device_kernelIN5flash11enable_sm90INS1_16FlashAttnFwdSm90INS1_25CollectiveMainloopFwdSm90ILi2EN4cute5tupleIJNS5_1CILi1EEES8_S8_EEENS6_IJNS7_ILi192EEENS7_ILi128EEENS7_ILi96EEEEEELi96ENS_12float_e4m3_tEfNS_4arch4Sm90ELb1ELb0ELb1ELb1ELb1ELb1ELb0ELb1ELb1ELb1ELb1ELb0EEENS1_21CollectiveEpilogueFwdINS6_IJSA_SC_SB_EEES9_NS_10bfloat16_tESG_Li384ELb1ELb1ELb1ELb1EEENS1_36VarlenDynamicPersistentTileSchedulerILi192ELi128ELi384ELi128ELb1ELb1ELb1ELb1ELb1ELb1EEEEEEEEEvNT_6ParamsE,"aw",@nobits
	.sectionflags	@""
	.align	16
	.zero		1024


//--------------------- .nv.constant0._ZN7cutlass13device_kernelIN5flash11enable_sm90INS1_16FlashAttnFwdSm90INS1_25CollectiveMainloopFwdSm90ILi2EN4cute5tupleIJNS5_1CILi1EEES8_S8_EEENS6_IJNS7_ILi192EEENS7_ILi128EEENS7_ILi96EEEEEELi96ENS_12float_e4m3_tEfNS_4arch4Sm90ELb0ELb0ELb1ELb0ELb1ELb0ELb0ELb1ELb1ELb1ELb1ELb0EEENS1_21CollectiveEpilogueFwdINS6_IJSA_SC_SB_EEES9_NS_10bfloat16_tESG_Li384ELb0ELb1ELb1ELb1EEENS1_19SingleTileSchedulerILb0ELb1ELb1ELi192EEEEEEEEEvNT_6ParamsE --------------------------
	.section	.nv.constant0._ZN7cutlass13device_kernelIN5flash11enable_sm90INS1_16FlashAttnFwdSm90INS1_25CollectiveMainloopFwdSm90ILi2EN4cute5tupleIJNS5_1CILi1EEES8_S8_EEENS6_IJNS7_ILi192EEENS7_ILi128EEENS7_ILi96EEEEEELi96ENS_12float_e4m3_tEfNS_4arch4Sm90ELb0ELb0ELb1ELb0ELb1ELb0ELb0ELb1ELb1ELb1ELb1ELb0EEENS1_21CollectiveEpilogueFwdINS6_IJSA_SC_SB_EEES9_NS_10bfloat16_tESG_Li384ELb0ELb1ELb1ELb1EEENS1_19SingleTileSchedulerILb0ELb1ELb1ELi192EEEEEEEEEvNT_6ParamsE,"a",@progbits
	.sectionflags	@""
	.align	4
.nv.constant0._ZN7cutlass13device_kernelIN5flash11enable_sm90INS1_16FlashAttnFwdSm90INS1_25CollectiveMainloopFwdSm90ILi2EN4cute5tupleIJNS5_1CILi1EEES8_S8_EEENS6_IJNS7_ILi192EEENS7_ILi128EEENS7_ILi96EEEEEELi96ENS_12float_e4m3_tEfNS_4arch4Sm90ELb0ELb0ELb1ELb0ELb1ELb0ELb0ELb1ELb1ELb1ELb1ELb0EEENS1_21CollectiveEpilogueFwdINS6_IJSA_SC_SB_EEES9_NS_10bfloat16_tESG_Li384ELb0ELb1ELb1ELb1EEENS1_19SingleTileSchedulerILb0ELb1ELb1ELi192EEEEEEEEEvNT_6ParamsE:
	.zero		3200


//--------------------- .nv.constant0._ZN7cutlass13device_kernelIN5flash11enable_sm90INS1_16FlashAttnFwdSm90INS1_25CollectiveMainloopFwdSm90ILi2EN4cute5tupleIJNS5_1CILi1EEES8_S8_EEENS6_IJNS7_ILi192EEENS7_ILi128EEENS7_ILi96EEEEEELi96ENS_12float_e4m3_tEfNS_4arch4Sm90ELb0ELb0ELb1ELb1ELb1ELb0ELb0ELb1ELb1ELb1ELb1ELb0EEENS1_21CollectiveEpilogueFwdINS6_IJSA_SC_SB_EEES9_NS_10bfloat16_tESG_Li384ELb1ELb1ELb1ELb1EEENS1_36VarlenDynamicPersistentTileSchedulerILi192ELi128ELi384ELi128ELb1ELb1ELb1ELb0ELb1ELb1EEEEEEEEEvNT_6ParamsE --------------------------
	.section	.nv.constant0._ZN7cutlass13device_kernelIN5flash11enable_sm90INS1_16FlashAttnFwdSm90INS1_25CollectiveMainloopFwdSm90ILi2EN4cute5tupleIJNS5_1CILi1EEES8_S8_EEENS6_IJNS7_ILi192EEENS7_ILi128EEENS7_ILi96EEEEEELi96ENS_12float_e4m3_tEfNS_4arch4Sm90ELb0ELb0ELb1ELb1ELb1ELb0ELb0ELb1ELb1ELb1ELb1ELb0EEENS1_21CollectiveEpilogueFwdINS6_IJSA_SC_SB_EEES9_NS_10bfloat16_tESG_Li384ELb1ELb1ELb1ELb1EEENS1_36VarlenDynamicPersistentTileSchedulerILi192ELi128ELi384ELi128ELb1ELb1ELb1ELb0ELb1ELb1EEEEEEEEEvNT_6ParamsE,"a",@progbits
	.sectionflags	@""
	.align	4
.nv.constant0._ZN7cutlass13device_kernelIN5flash11enable_sm90INS1_16FlashAttnFwdSm90INS1_25CollectiveMainloopFwdSm90ILi2EN4cute5tupleIJNS5_1CILi1EEES8_S8_EEENS6_IJNS7_ILi192EEENS7_ILi128EEENS7_ILi96EEEEEELi96ENS_12float_e4m3_tEfNS_4arch4Sm90ELb0ELb0ELb1ELb1ELb1ELb0ELb0ELb1ELb1ELb1ELb1ELb0EEENS1_21CollectiveEpilogueFwdINS6_IJSA_SC_SB_EEES9_NS_10bfloat16_tESG_Li384ELb1ELb1ELb1ELb1EEENS1_36VarlenDynamicPersistentTileSchedulerILi192ELi128ELi384ELi128ELb1ELb1ELb1ELb0ELb1ELb1EEEEEEEEEvNT_6ParamsE:
	.zero		3328


//--------------------- .nv.constant0._ZN7cutlass13device_kernelIN5flash11enable_sm90INS1_16FlashAttnFwdSm90INS1_25CollectiveMainloopFwdSm90ILi2EN4cute5tupleIJNS5_1CILi1EEES8_S8_EEENS6_IJNS7_ILi192EEENS7_ILi128EEENS7_ILi96EEEEEELi96ENS_12float_e4m3_tEfNS_4arch4Sm90ELb0ELb0ELb1ELb1ELb1ELb1ELb0ELb1ELb1ELb1ELb1ELb0EEENS1_21CollectiveEpilogueFwdINS6_IJSA_SC_SB_EEES9_NS_10bfloat16_tESG_Li384ELb1ELb1ELb1ELb1EEENS1_36VarlenDynamicPersistentTileSchedulerILi192ELi128ELi384ELi128ELb1ELb1ELb1ELb0ELb1ELb1EEEEEEEEEvNT_6ParamsE --------------------------
	.section	.nv.constant0._ZN7cutlass13device_kernelIN5flash11enable_sm90INS1_16FlashAttnFwdSm90INS1_25CollectiveMainloopFwdSm90ILi2EN4cute5tupleIJNS5_1CILi1EEES8_S8_EEENS6_IJNS7_ILi192EEENS7_ILi128EEENS7_ILi96EEEEEELi96ENS_12float_e4m3_tEfNS_4arch4Sm90ELb0ELb0ELb1ELb1ELb1ELb1ELb0ELb1ELb1ELb1ELb1ELb0EEENS1_21CollectiveEpilogueFwdINS6_IJSA_SC_SB_EEES9_NS_10bfloat16_tESG_Li384ELb1ELb1ELb1ELb1EEENS1_36VarlenDynamicPersistentTileSchedulerILi192ELi128ELi384ELi128ELb1ELb1ELb1ELb0ELb1ELb1EEEEEEEEEvNT_6ParamsE,"a",@progbits
	.sectionflags	@""
	.align	4
.nv.constant0._ZN7cutlass13device_kernelIN5flash11enable_sm90INS1_16FlashAttnFwdSm90INS1_25CollectiveMainloopFwdSm90ILi2EN4cute5tupleIJNS5_1CILi1EEES8_S8_EEENS6_IJNS7_ILi192EEENS7_ILi128EEENS7_ILi96EEEEEELi96ENS_12float_e4m3_tEfNS_4arch4Sm90ELb0ELb0ELb1ELb1ELb1ELb1ELb0ELb1ELb1ELb1ELb1ELb0EEENS1_21CollectiveEpilogueFwdINS6_IJSA_SC_SB_EEES9_NS_10bfloat16_tESG_Li384ELb1ELb1ELb1ELb1EEENS1_36VarlenDynamicPersistentTileSchedulerILi192ELi128ELi384ELi128ELb1ELb1ELb1ELb0ELb1ELb1EEEEEEEEEvNT_6ParamsE:
	.zero		3328


//--------------------- .nv.constant0._ZN7cutlass13device_kernelIN5flash11enable_sm90INS1_16FlashAttnFwdSm90INS1_25CollectiveMainloopFwdSm90ILi2EN4cute5tupleIJNS5_1CILi1EEES8_S8_EEENS6_IJNS7_ILi192EEENS7_ILi128EEENS7_ILi96EEEEEELi96ENS_12float_e4m3_tEfNS_4arch4Sm90ELb0ELb1ELb1ELb0ELb1ELb0ELb0ELb1ELb1ELb1ELb1ELb0EEENS1_21CollectiveEpilogueFwdINS6_IJSA_SC_SB_EEES9_NS_10bfloat16_tESG_Li384ELb0ELb1ELb1ELb1EEENS1_19SingleTileSchedulerILb0ELb1ELb1ELi192EEEEEEEEEvNT_6ParamsE --------------------------
	.section	.nv.constant0._ZN7cutlass13device_kernelIN5flash11enable_sm90INS1_16FlashAttnFwdSm90INS1_25CollectiveMainloopFwdSm90ILi2EN4cute5tupleIJNS5_1CILi1EEES8_S8_EEENS6_IJNS7_ILi192EEENS7_ILi128EEENS7_ILi96EEEEEELi96ENS_12float_e4m3_tEfNS_4arch4Sm90ELb0ELb1ELb1ELb0ELb1ELb0ELb0ELb1ELb1ELb1ELb1ELb0EEENS1_21CollectiveEpilogueFwdINS6_IJSA_SC_SB_EEES9_NS_10bfloat16_tESG_Li384ELb0ELb1ELb1ELb1EEENS1_19SingleTileSchedulerILb0ELb1ELb1ELi192EEEEEEEEEvNT_6ParamsE,"a",@progbits
	.sectionflags	@""
	.align	4
.nv.constant0._ZN7cutlass13device_kernelIN5flash11enable_sm90INS1_16FlashAttnFwdSm90INS1_25CollectiveMainloopFwdSm90ILi2EN4cute5tupleIJNS5_1CILi1EEES8_S8_EEENS6_IJNS7_ILi192EEENS7_ILi128EEENS7_ILi96EEEEEELi96ENS_12float_e4m3_tEfNS_4arch4Sm90ELb0ELb1ELb1ELb0ELb1ELb0ELb0ELb1ELb1ELb1ELb1ELb0EEENS1_21CollectiveEpilogueFwdINS6_IJSA_SC_SB_EEES9_NS_10bfloat16_tESG_Li384ELb0ELb1ELb1ELb1EEENS1_19SingleTileSchedulerILb0ELb1ELb1ELi192EEEEEEEEEvNT_6ParamsE:
	.zero		3200


//--------------------- .nv.constant0._ZN7cutlass13device_kernelIN5flash11enable_sm90INS1_16FlashAttnFwdSm90INS1_25CollectiveMainloopFwdSm90ILi2EN4cute5tupleIJNS5_1CILi1EEES8_S8_EEENS6_IJNS7_ILi192EEENS7_ILi128EEENS7_ILi96EEEEEELi96ENS_12float_e4m3_tEfNS_4arch4Sm90ELb0ELb1ELb1ELb1ELb1ELb0ELb0ELb1ELb1ELb1ELb1ELb0EEENS1_21CollectiveEpilogueFwdINS6_IJSA_SC_SB_EEES9_NS_10bfloat16_tESG_Li384ELb1ELb1ELb1ELb1EEENS1_36VarlenDynamicPersistentTileSchedulerILi192ELi128ELi384ELi128ELb1ELb1ELb1ELb1ELb0ELb1EEEEEEEEEvNT_6ParamsE --------------------------
	.section	.nv.constant0._ZN7cutlass13device_kernelIN5flash11enable_sm90INS1_16FlashAttnFwdSm90INS1_25CollectiveMainloopFwdSm90ILi2EN4cute5tupleIJNS5_1CILi1EEES8_S8_EEENS6_IJNS7_ILi192EEENS7_ILi128EEENS7_ILi96EEEEEELi96ENS_12float_e4m3_tEfNS_4arch4Sm90ELb0ELb1ELb1ELb1ELb1ELb0ELb0ELb1ELb1ELb1ELb1ELb0EEENS1_21CollectiveEpilogueFwdINS6_IJSA_SC_SB_EEES9_NS_10bfloat16_tESG_Li384ELb1ELb1ELb1ELb1EEENS1_36VarlenDynamicPersistentTileSchedulerILi192ELi128ELi384ELi128ELb1ELb1ELb1ELb1ELb0ELb1EEEEEEEEEvNT_6ParamsE,"a",@progbits
	.sectionflags	@""
	.align	4
.nv.constant0._ZN7cutlass13device_kernelIN5flash11enable_sm90INS1_16FlashAttnFwdSm90INS1_25CollectiveMainloopFwdSm90ILi2EN4cute5tupleIJNS5_1CILi1EEES8_S8_EEENS6_IJNS7_ILi192EEENS7_ILi128EEENS7_ILi96EEEEEELi96ENS_12float_e4m3_tEfNS_4arch4Sm90ELb0ELb1ELb1ELb1ELb1ELb0ELb0ELb1ELb1ELb1ELb1ELb0EEENS1_21CollectiveEpilogueFwdINS6_IJSA_SC_SB_EEES9_NS_10bfloat16_tESG_Li384ELb1ELb1ELb1ELb1EEENS1_36VarlenDynamicPersistentTileSchedulerILi192ELi128ELi384ELi128ELb1ELb1ELb1ELb1ELb0ELb1EEEEEEEEEvNT_6ParamsE:
	.zero		3328


//--------------------- .nv.constant0._ZN7cutlass13device_kernelIN5flash11enable_sm90INS1_16FlashAttnFwdSm90INS1_25CollectiveMainloopFwdSm90ILi2EN4cute5tupleIJNS5_1CILi1EEES8_S8_EEENS6_IJNS7_ILi192EEENS7_ILi128EEENS7_ILi96EEEEEELi96ENS_12float_e4m3_tEfNS_4arch4Sm90ELb0ELb1ELb1ELb1ELb1ELb1ELb0ELb1ELb1ELb1ELb1ELb0EEENS1_21CollectiveEpilogueFwdINS6_IJSA_SC_SB_EEES9_NS_10bfloat16_tESG_Li384ELb1ELb1ELb1ELb1EEENS1_36VarlenDynamicPersistentTileSchedulerILi192ELi128ELi384ELi128ELb1ELb1ELb1ELb1ELb0ELb1EEEEEEEEEvNT_6ParamsE --------------------------
	.section	.nv.constant0._ZN7cutlass13device_kernelIN5flash11enable_sm90INS1_16FlashAttnFwdSm90INS1_25CollectiveMainloopFwdSm90ILi2EN4cute5tupleIJNS5_1CILi1EEES8_S8_EEENS6_IJNS7_ILi192EEENS7_ILi128EEENS7_ILi96EEEEEELi96ENS_12float_e4m3_tEfNS_4arch4Sm90ELb0ELb1ELb1ELb1ELb1ELb1ELb0ELb1ELb1ELb1ELb1ELb0EEENS1_21CollectiveEpilogueFwdINS6_IJSA_SC_SB_EEES9_NS_10bfloat16_tESG_Li384ELb1ELb1ELb1ELb1EEENS1_36VarlenDynamicPersistentTileSchedulerILi192ELi128ELi384ELi128ELb1ELb1ELb1ELb1ELb0ELb1EEEEEEEEEvNT_6ParamsE,"a",@progbits
	.sectionflags	@""
	.align	4
.nv.constant0._ZN7cutlass13device_kernelIN5flash11enable_sm90INS1_16FlashAttnFwdSm90INS1_25CollectiveMainloopFwdSm90ILi2EN4cute5tupleIJNS5_1CILi1EEES8_S8_EEENS6_IJNS7_ILi192EEENS7_ILi128EEENS7_ILi96EEEEEELi96ENS_12float_e4m3_tEfNS_4arch4Sm90ELb0ELb1ELb1ELb1ELb1ELb1ELb0ELb1ELb1ELb1ELb1ELb0EEENS1_21CollectiveEpilogueFwdINS6_IJSA_SC_SB_EEES9_NS_10bfloat16_tESG_Li384ELb1ELb1ELb1ELb1EEENS1_36VarlenDynamicPersistentTileSchedulerILi192ELi128ELi384ELi128ELb1ELb1ELb1ELb1ELb0ELb1EEEEEEEEEvNT_6ParamsE:
	.zero		3328


//--------------------- .nv.constant0._ZN7cutlass13device_kernelIN5flash11enable_sm90INS1_16FlashAttnFwdSm90INS1_25CollectiveMainloopFwdSm90ILi2EN4cute5tupleIJNS5_1CILi1EEES8_S8_EEENS6_IJNS7_ILi192EEENS7_ILi128EEENS7_ILi96EEEEEELi96ENS_12float_e4m3_tEfNS_4arch4Sm90ELb1ELb0ELb1ELb0ELb1ELb0ELb0ELb1ELb1ELb1ELb1ELb0EEENS1_21CollectiveEpilogueFwdINS6_IJSA_SC_SB_EEES9_NS_10bfloat16_tESG_Li384ELb0ELb1ELb1ELb1EEENS1_19SingleTileSchedulerILb0ELb1ELb1ELi192EEEEEEEEEvNT_6ParamsE --------------------------
	.section	.nv.constant0._ZN7cutlass13device_kernelIN5flash11enable_sm90INS1_16FlashAttnFwdSm90INS1_25CollectiveMainloopFwdSm90ILi2EN4cute5tupleIJNS5_1CILi1EEES8_S8_EEENS6_IJNS7_ILi192EEENS7_ILi128EEENS7_ILi96EEEEEELi96ENS_12float_e4m3_tEfNS_4arch4Sm90ELb1ELb0ELb1ELb0ELb1ELb0ELb0ELb1ELb1ELb1ELb1ELb0EEENS1_21CollectiveEpilogueFwdINS6_IJSA_SC_SB_EEES9_NS_10bfloat16_tESG_Li384ELb0ELb1ELb1ELb1EEENS1_19SingleTileSchedulerILb0ELb1ELb1ELi192EEEEEEEEEvNT_6ParamsE,"a",@progbits
	.sectionflags	@""
	.align	4
.nv.constant0._ZN7cutlass13device_kernelIN5flash11enable_sm90INS1_16FlashAttnFwdSm90INS1_25CollectiveMainloopFwdSm90ILi2EN4cute5tupleIJNS5_1CILi1EEES8_S8_EEENS6_IJNS7_ILi192EEENS7_ILi128EEENS7_ILi96EEEEEELi96ENS_12float_e4m3_tEfNS_4arch4Sm90ELb1ELb0ELb1ELb0ELb1ELb0ELb0ELb1ELb1ELb1ELb1ELb0EEENS1_21CollectiveEpilogueFwdINS6_IJSA_SC_SB_EEES9_NS_10bfloat16_tESG_Li384ELb0ELb1ELb1ELb1EEENS1_19SingleTileSchedulerILb0ELb1ELb1ELi192EEEEEEEEEvNT_6ParamsE:
	.zero		3200


//--------------------- .nv.constant0._ZN7cutlass13device_kernelIN5flash11enable_sm90INS1_16FlashAttnFwdSm90INS1_25CollectiveMainloopFwdSm90ILi2EN4cute5tupleIJNS5_1CILi1EEES8_S8_EEENS6_IJNS7_ILi192EEENS7_ILi128EEENS7_ILi96EEEEEELi96ENS_12float_e4m3_tEfNS_4arch4Sm90ELb1ELb0ELb1ELb1ELb1ELb0ELb0ELb1ELb1ELb1ELb1ELb0EEENS1_21CollectiveEpilogueFwdINS6_IJSA_SC_SB_EEES9_NS_10bfloat16_tESG_Li384ELb1ELb1ELb1ELb1EEENS1_36VarlenDynamicPersistentTileSchedulerILi192ELi128ELi384ELi128ELb1ELb1ELb1ELb1ELb1ELb1EEEEEEEEEvNT_6ParamsE --------------------------
	.section	.nv.constant0._ZN7cutlass13device_kernelIN5flash11enable_sm90INS1_16FlashAttnFwdSm90INS1_25CollectiveMainloopFwdSm90ILi2EN4cute5tupleIJNS5_1CILi1EEES8_S8_EEENS6_IJNS7_ILi192EEENS7_ILi128EEENS7_ILi96EEEEEELi96ENS_12float_e4m3_tEfNS_4arch4Sm90ELb1ELb0ELb1ELb1ELb1ELb0ELb0ELb1ELb1ELb1ELb1ELb0EEENS1_21CollectiveEpilogueFwdINS6_IJSA_SC_SB_EEES9_NS_10bfloat16_tESG_Li384ELb1ELb1ELb1ELb1EEENS1_36VarlenDynamicPersistentTileSchedulerILi192ELi128ELi384ELi128ELb1ELb1ELb1ELb1ELb1ELb1EEEEEEEEEvNT_6ParamsE,"a",@progbits
	.sectionflags	@""
	.align	4
.nv.constant0._ZN7cutlass13device_kernelIN5flash11enable_sm90INS1_16FlashAttnFwdSm90INS1_25CollectiveMainloopFwdSm90ILi2EN4cute5tupleIJNS5_1CILi1EEES8_S8_EEENS6_IJNS7_ILi192EEENS7_ILi128EEENS7_ILi96EEEEEELi96ENS_12float_e4m3_tEfNS_4arch4Sm90ELb1ELb0ELb1ELb1ELb1ELb0ELb0ELb1ELb1ELb1ELb1ELb0EEENS1_21CollectiveEpilogueFwdINS6_IJSA_SC_SB_EEES9_NS_10bfloat16_tESG_Li384ELb1ELb1ELb1ELb1EEENS1_36VarlenDynamicPersistentTileSchedulerILi192ELi128ELi384ELi128ELb1ELb1ELb1ELb1ELb1ELb1EEEEEEEEEvNT_6ParamsE:
	.zero		3328


//--------------------- .nv.constant0._ZN7cutlass13device_kernelIN5flash11enable_sm90INS1_16FlashAttnFwdSm90INS1_25CollectiveMainloopFwdSm90ILi2EN4cute5tupleIJNS5_1CILi1EEES8_S8_EEENS6_IJNS7_ILi192EEENS7_ILi128EEENS7_ILi96EEEEEELi96ENS_12float_e4m3_tEfNS_4arch4Sm90ELb1ELb0ELb1ELb1ELb1ELb1ELb0ELb1ELb1ELb1ELb1ELb0EEENS1_21CollectiveEpilogueFwdINS6_IJSA_SC_SB_EEES9_NS_10bfloat16_tESG_Li384ELb1ELb1ELb1ELb1EEENS1_36VarlenDynamicPersistentTileSchedulerILi192ELi128ELi384ELi128ELb1ELb1ELb1ELb1ELb1ELb1EEEEEEEEEvNT_6ParamsE --------------------------
	.section	.nv.constant0._ZN7cutlass13device_kernelIN5flash11enable_sm90INS1_16FlashAttnFwdSm90INS1_25CollectiveMainloopFwdSm90ILi2EN4cute5tupleIJNS5_1CILi1EEES8_S8_EEENS6_IJNS7_ILi192EEENS7_ILi128EEENS7_ILi96EEEEEELi96ENS_12float_e4m3_tEfNS_4arch4Sm90ELb1ELb0ELb1ELb1ELb1ELb1ELb0ELb1ELb1ELb1ELb1ELb0EEENS1_21CollectiveEpilogueFwdINS6_IJSA_SC_SB_EEES9_NS_10bfloat16_tESG_Li384ELb1ELb1ELb1ELb1EEENS1_36VarlenDynamicPersistentTileSchedulerILi192ELi128ELi384ELi128ELb1ELb1ELb1ELb1ELb1ELb1EEEEEEEEEvNT_6ParamsE,"a",@progbits
	.sectionflags	@""
	.align	4
.nv.constant0._ZN7cutlass13device_kernelIN5flash11enable_sm90INS1_16FlashAttnFwdSm90INS1_25CollectiveMainloopFwdSm90ILi2EN4cute5tupleIJNS5_1CILi1EEES8_S8_EEENS6_IJNS7_ILi192EEENS7_ILi128EEENS7_ILi96EEEEEELi96ENS_12float_e4m3_tEfNS_4arch4Sm90ELb1ELb0ELb1ELb1ELb1ELb1ELb0ELb1ELb1ELb1ELb1ELb0EEENS1_21CollectiveEpilogueFwdINS6_IJSA_SC_SB_EEES9_NS_10bfloat16_tESG_Li384ELb1ELb1ELb1ELb1EEENS1_36VarlenDynamicPersistentTileSchedulerILi192ELi128ELi384ELi128ELb1ELb1ELb1ELb1ELb1ELb1EEEEEEEEEvNT_6ParamsE:
	.zero		3328


//--------------------- SYMBOLS --------------------------

	.type		.nv.reservedSmem.offset0,@object
	.size		.nv.reservedSmem.offset0,0x4
	.type		__assertfail,@function
